// Copyright (c) 2024, Jay Shah, Ganesh Bikshandi, Ying Zhang, Vijay Thakkar, Pradeep Ramani, Tri Dao.
// Splitting the different template instantiations to different files to speed up compilation.
// This file is auto-generated. See "generate_kernels.py"

#include "flash_fwd_launch_template.h"

#ifndef FLASHATTENTION_DISABLE_HDIM64
template void run_mha_fwd_<90, cutlass::bfloat16_t, 64, 256, false, false, true, false>(Flash_fwd_params &params, cudaStream_t stream);
#endif


// ===== COMPILED SASS (sm_90a) =====

	.target	sm_90a

	.elftype	@"ET_EXEC"


//--------------------- .note.nv.tkinfo           --------------------------
	.section	.note.nv.tkinfo,"",@"SHT_NOTE"
	.sectionflags	@"SHF_NOTE_NV_TKINFO"
	.tkinfo
        /*0018*/ 	.word	0x00000002
        /*0030*/ 	.string	""
        /*0030*/ 	.string	"ptxas"
        /*0030*/ 	.string	"Cuda compilation tools, release 13.0, V13.0.88"
        /*0030*/ 	.string	"Build cuda_13.0.r13.0/compiler.36424714_0"
        /*0030*/ 	.string	"-arch sm_90a -m 64 "



//--------------------- .note.nv.cuinfo           --------------------------
	.section	.note.nv.cuinfo,"",@"SHT_NOTE"
	.sectionflags	@"SHF_NOTE_NV_CUINFO"
        /*0018*/ 	.short	0x0002
        /*001a*/ 	.short	0x005a
        /*001c*/ 	.short	0x0082
	.zero		2


//--------------------- .nv.info                  --------------------------
	.section	.nv.info,"",@"SHT_CUDA_INFO"
	.align	4


	//----- nvinfo : EIATTR_REGCOUNT
	.align		4
        /*0000*/ 	.byte	0x04, 0x2f
        /*0002*/ 	.short	(.L_20 - .L_19)
	.align		4
.L_19:
        /*0004*/ 	.word	index@(_ZN7cutlass13device_kernelIN5flash11enable_sm90INS1_16FlashAttnFwdSm90INS1_25CollectiveMainloopFwdSm90ILi2EN4cute5tupleIJNS5_1CILi1EEES8_S8_EEENS6_IJNS7_ILi128EEENS7_ILi96EEENS7_ILi64EEEEEELi256ENS_10bfloat16_tEfNS_4arch4Sm90ELb1ELb0ELb1ELb1ELb0ELb1ELb1ELb1ELb0ELb0ELb0ELb0EEENS1_21CollectiveEpilogueFwdINS6_IJSA_NS7_ILi256EEESB_EEES9_SE_SG_Li256ELb1ELb0ELb0ELb0EEENS1_36VarlenDynamicPersistentTileSchedulerILi128ELi96ELi256ELi32ELb0ELb0ELb1ELb1ELb1ELb1EEEEEEEEEvNT_6ParamsE)
        /*0008*/ 	.word	0x000000a8


	//----- nvinfo : EIATTR_FRAME_SIZE
	.align		4
.L_20:
        /*000c*/ 	.byte	0x04, 0x11
        /*000e*/ 	.short	(.L_22 - .L_21)
	.align		4
.L_21:
        /*0010*/ 	.word	index@(_ZN7cutlass13device_kernelIN5flash11enable_sm90INS1_16FlashAttnFwdSm90INS1_25CollectiveMainloopFwdSm90ILi2EN4cute5tupleIJNS5_1CILi1EEES8_S8_EEENS6_IJNS7_ILi128EEENS7_ILi96EEENS7_ILi64EEEEEELi256ENS_10bfloat16_tEfNS_4arch4Sm90ELb1ELb0ELb1ELb1ELb0ELb1ELb1ELb1ELb0ELb0ELb0ELb0EEENS1_21CollectiveEpilogueFwdINS6_IJSA_NS7_ILi256EEESB_EEES9_SE_SG_Li256ELb1ELb0ELb0ELb0EEENS1_36VarlenDynamicPersistentTileSchedulerILi128ELi96ELi256ELi32ELb0ELb0ELb1ELb1ELb1ELb1EEEEEEEEEvNT_6ParamsE)
        /*0014*/ 	.word	0x00000078


	//----- nvinfo : EIATTR_REGCOUNT
	.align		4
.L_22:
        /*0018*/ 	.byte	0x04, 0x2f
        /*001a*/ 	.short	(.L_24 - .L_23)
	.align		4
.L_23:
        /*001c*/ 	.word	index@(_ZN7cutlass13device_kernelIN5flash11enable_sm90INS1_16FlashAttnFwdSm90INS1_25CollectiveMainloopFwdSm90ILi2EN4cute5tupleIJNS5_1CILi1EEES8_S8_EEENS6_IJNS7_ILi128EEENS7_ILi96EEENS7_ILi64EEEEEELi256ENS_10bfloat16_tEfNS_4arch4Sm90ELb1ELb0ELb1ELb1ELb0ELb0ELb1ELb1ELb0ELb0ELb0ELb0EEENS1_21CollectiveEpilogueFwdINS6_IJSA_NS7_ILi256EEESB_EEES9_SE_SG_Li256ELb1ELb0ELb0ELb0EEENS1_36VarlenDynamicPersistentTileSchedulerILi128ELi96ELi256ELi32ELb0ELb0ELb1ELb1ELb1ELb1EEEEEEEEEvNT_6ParamsE)
        /*0020*/ 	.word	0x000000a8


	//----- nvinfo : EIATTR_FRAME_SIZE
	.align		4
.L_24:
        /*0024*/ 	.byte	0x04, 0x11
        /*0026*/ 	.short	(.L_26 - .L_25)
	.align		4
.L_25:
        /*0028*/ 	.word	index@(_ZN7cutlass13device_kernelIN5flash11enable_sm90INS1_16FlashAttnFwdSm90INS1_25CollectiveMainloopFwdSm90ILi2EN4cute5tupleIJNS5_1CILi1EEES8_S8_EEENS6_IJNS7_ILi128EEENS7_ILi96EEENS7_ILi64EEEEEELi256ENS_10bfloat16_tEfNS_4arch4Sm90ELb1ELb0ELb1ELb1ELb0ELb0ELb1ELb1ELb0ELb0ELb0ELb0EEENS1_21CollectiveEpilogueFwdINS6_IJSA_NS7_ILi256EEESB_EEES9_SE_SG_Li256ELb1ELb0ELb0ELb0EEENS1_36VarlenDynamicPersistentTileSchedulerILi128ELi96ELi256ELi32ELb0ELb0ELb1ELb1ELb1ELb1EEEEEEEEEvNT_6ParamsE)
        /*002c*/ 	.word	0x00000028


	//----- nvinfo : EIATTR_REGCOUNT
	.align		4
.L_26:
        /*0030*/ 	.byte	0x04, 0x2f
        /*0032*/ 	.short	(.L_28 - .L_27)
	.align		4
.L_27:
        /*0034*/ 	.word	index@(_ZN7cutlass13device_kernelIN5flash11enable_sm90INS1_16FlashAttnFwdSm90INS1_25CollectiveMainloopFwdSm90ILi2EN4cute5tupleIJNS5_1CILi1EEES8_S8_EEENS6_IJNS7_ILi128EEENS7_ILi96EEENS7_ILi64EEEEEELi256ENS_10bfloat16_tEfNS_4arch4Sm90ELb1ELb0ELb1ELb1ELb0ELb1ELb0ELb1ELb0ELb0ELb0ELb0EEENS1_21CollectiveEpilogueFwdINS6_IJSA_NS7_ILi256EEESB_EEES9_SE_SG_Li256ELb1ELb0ELb0ELb0EEENS1_36VarlenDynamicPersistentTileSchedulerILi128ELi96ELi256ELi32ELb0ELb0ELb1ELb1ELb1ELb1EEEEEEEEEvNT_6ParamsE)
        /*0038*/ 	.word	0x000000a8


	//----- nvinfo : EIATTR_FRAME_SIZE
	.align		4
.L_28:
        /*003c*/ 	.byte	0x04, 0x11
        /*003e*/ 	.short	(.L_30 - .L_29)
	.align		4
.L_29:
        /*0040*/ 	.word	index@(_ZN7cutlass13device_kernelIN5flash11enable_sm90INS1_16FlashAttnFwdSm90INS1_25CollectiveMainloopFwdSm90ILi2EN4cute5tupleIJNS5_1CILi1EEES8_S8_EEENS6_IJNS7_ILi128EEENS7_ILi96EEENS7_ILi64EEEEEELi256ENS_10bfloat16_tEfNS_4arch4Sm90ELb1ELb0ELb1ELb1ELb0ELb1ELb0ELb1ELb0ELb0ELb0ELb0EEENS1_21CollectiveEpilogueFwdINS6_IJSA_NS7_ILi256EEESB_EEES9_SE_SG_Li256ELb1ELb0ELb0ELb0EEENS1_36VarlenDynamicPersistentTileSchedulerILi128ELi96ELi256ELi32ELb0ELb0ELb1ELb1ELb1ELb1EEEEEEEEEvNT_6ParamsE)
        /*0044*/ 	.word	0x00000030


	//----- nvinfo : EIATTR_REGCOUNT
	.align		4
.L_30:
        /*0048*/ 	.byte	0x04, 0x2f
        /*004a*/ 	.short	(.L_32 - .L_31)
	.align		4
.L_31:
        /*004c*/ 	.word	index@(_ZN7cutlass13device_kernelIN5flash11enable_sm90INS1_16FlashAttnFwdSm90INS1_25CollectiveMainloopFwdSm90ILi2EN4cute5tupleIJNS5_1CILi1EEES8_S8_EEENS6_IJNS7_ILi128EEENS7_ILi96EEENS7_ILi64EEEEEELi256ENS_10bfloat16_tEfNS_4arch4Sm90ELb1ELb0ELb1ELb1ELb0ELb0ELb0ELb1ELb0ELb0ELb0ELb0EEENS1_21CollectiveEpilogueFwdINS6_IJSA_NS7_ILi256EEESB_EEES9_SE_SG_Li256ELb1ELb0ELb0ELb0EEENS1_36VarlenDynamicPersistentTileSchedulerILi128ELi96ELi256ELi32ELb0ELb0ELb1ELb1ELb1ELb1EEEEEEEEEvNT_6ParamsE)
        /*0050*/ 	.word	0x000000a8


	//----- nvinfo : EIATTR_FRAME_SIZE
	.align		4
.L_32:
        /*0054*/ 	.byte	0x04, 0x11
        /*0056*/ 	.short	(.L_34 - .L_33)
	.align		4
.L_33:
        /*0058*/ 	.word	index@(_ZN7cutlass13device_kernelIN5flash11enable_sm90INS1_16FlashAttnFwdSm90INS1_25CollectiveMainloopFwdSm90ILi2EN4cute5tupleIJNS5_1CILi1EEES8_S8_EEENS6_IJNS7_ILi128EEENS7_ILi96EEENS7_ILi64EEEEEELi256ENS_10bfloat16_tEfNS_4arch4Sm90ELb1ELb0ELb1ELb1ELb0ELb0ELb0ELb1ELb0ELb0ELb0ELb0EEENS1_21CollectiveEpilogueFwdINS6_IJSA_NS7_ILi256EEESB_EEES9_SE_SG_Li256ELb1ELb0ELb0ELb0EEENS1_36VarlenDynamicPersistentTileSchedulerILi128ELi96ELi256ELi32ELb0ELb0ELb1ELb1ELb1ELb1EEEEEEEEEvNT_6ParamsE)
        /*005c*/ 	.word	0x00000028


	//----- nvinfo : EIATTR_REGCOUNT
	.align		4
.L_34:
        /*0060*/ 	.byte	0x04, 0x2f
        /*0062*/ 	.short	(.L_36 - .L_35)
	.align		4
.L_35:
        /*0064*/ 	.word	index@(_ZN7cutlass13device_kernelIN5flash11enable_sm90INS1_16FlashAttnFwdSm90INS1_25CollectiveMainloopFwdSm90ILi2EN4cute5tupleIJNS5_1CILi1EEES8_S8_EEENS6_IJNS7_ILi128EEENS7_ILi96EEENS7_ILi64EEEEEELi256ENS_10bfloat16_tEfNS_4arch4Sm90ELb1ELb0ELb1ELb0ELb0ELb0ELb1ELb1ELb0ELb0ELb0ELb0EEENS1_21CollectiveEpilogueFwdINS6_IJSA_NS7_ILi256EEESB_EEES9_SE_SG_Li256ELb0ELb0ELb0ELb0EEENS1_30DynamicPersistentTileSchedulerILi256ELi32ELb0ELb0ELb1EEEEEEEEEvNT_6ParamsE)
        /*0068*/ 	.word	0x000000a8


	//----- nvinfo : EIATTR_FRAME_SIZE
	.align		4
.L_36:
        /*006c*/ 	.byte	0x04, 0x11
        /*006e*/ 	.short	(.L_38 - .L_37)
	.align		4
.L_37:
        /*0070*/ 	.word	index@(_ZN7cutlass13device_kernelIN5flash11enable_sm90INS1_16FlashAttnFwdSm90INS1_25CollectiveMainloopFwdSm90ILi2EN4cute5tupleIJNS5_1CILi1EEES8_S8_EEENS6_IJNS7_ILi128EEENS7_ILi96EEENS7_ILi64EEEEEELi256ENS_10bfloat16_tEfNS_4arch4Sm90ELb1ELb0ELb1ELb0ELb0ELb0ELb1ELb1ELb0ELb0ELb0ELb0EEENS1_21CollectiveEpilogueFwdINS6_IJSA_NS7_ILi256EEESB_EEES9_SE_SG_Li256ELb0ELb0ELb0ELb0EEENS1_30DynamicPersistentTileSchedulerILi256ELi32ELb0ELb0ELb1EEEEEEEEEvNT_6ParamsE)
        /*0074*/ 	.word	0x00000010


	//----- nvinfo : EIATTR_REGCOUNT
	.align		4
.L_38:
        /*0078*/ 	.byte	0x04, 0x2f
        /*007a*/ 	.short	(.L_40 - .L_39)
	.align		4
.L_39:
        /*007c*/ 	.word	index@(_ZN7cutlass13device_kernelIN5flash11enable_sm90INS1_16FlashAttnFwdSm90INS1_25CollectiveMainloopFwdSm90ILi2EN4cute5tupleIJNS5_1CILi1EEES8_S8_EEENS6_IJNS7_ILi128EEENS7_ILi96EEENS7_ILi64EEEEEELi256ENS_10bfloat16_tEfNS_4arch4Sm90ELb1ELb0ELb1ELb0ELb0ELb0ELb0ELb1ELb0ELb0ELb0ELb0EEENS1_21CollectiveEpilogueFwdINS6_IJSA_NS7_ILi256EEESB_EEES9_SE_SG_Li256ELb0ELb0ELb0ELb0EEENS1_30DynamicPersistentTileSchedulerILi256ELi32ELb0ELb0ELb1EEEEEEEEEvNT_6ParamsE)
        /*0080*/ 	.word	0x000000a8


	//----- nvinfo : EIATTR_FRAME_SIZE
	.align		4
.L_40:
        /*0084*/ 	.byte	0x04, 0x11
        /*0086*/ 	.short	(.L_42 - .L_41)
	.align		4
.L_41:
        /*0088*/ 	.word	index@(_ZN7cutlass13device_kernelIN5flash11enable_sm90INS1_16FlashAttnFwdSm90INS1_25CollectiveMainloopFwdSm90ILi2EN4cute5tupleIJNS5_1CILi1EEES8_S8_EEENS6_IJNS7_ILi128EEENS7_ILi96EEENS7_ILi64EEEEEELi256ENS_10bfloat16_tEfNS_4arch4Sm90ELb1ELb0ELb1ELb0ELb0ELb0ELb0ELb1ELb0ELb0ELb0ELb0EEENS1_21CollectiveEpilogueFwdINS6_IJSA_NS7_ILi256EEESB_EEES9_SE_SG_Li256ELb0ELb0ELb0ELb0EEENS1_30DynamicPersistentTileSchedulerILi256ELi32ELb0ELb0ELb1EEEEEEEEEvNT_6ParamsE)
        /*008c*/ 	.word	0x00000000


	//----- nvinfo : EIATTR_REGCOUNT
	.align		4
.L_42:
        /*0090*/ 	.byte	0x04, 0x2f
        /*0092*/ 	.short	(.L_44 - .L_43)
	.align		4
.L_43:
        /*0094*/ 	.word	index@(_ZN7cutlass13device_kernelIN5flash11enable_sm90INS1_16FlashAttnFwdSm90INS1_25CollectiveMainloopFwdSm90ILi2EN4cute5tupleIJNS5_1CILi1EEES8_S8_EEENS6_IJNS7_ILi128EEENS7_ILi96EEENS7_ILi64EEEEEELi256ENS_10bfloat16_tEfNS_4arch4Sm90ELb0ELb1ELb1ELb1ELb0ELb1ELb1ELb1ELb0ELb0ELb0ELb0EEENS1_21CollectiveEpilogueFwdINS6_IJSA_NS7_ILi256EEESB_EEES9_SE_SG_Li256ELb1ELb0ELb0ELb0EEENS1_36VarlenDynamicPersistentTileSchedulerILi128ELi96ELi256ELi32ELb0ELb0ELb1ELb1ELb0ELb1EEEEEEEEEvNT_6ParamsE)
        /*0098*/ 	.word	0x000000a8


	//----- nvinfo : EIATTR_FRAME_SIZE
	.align		4
.L_44:
        /*009c*/ 	.byte	0x04, 0x11
        /*009e*/ 	.short	(.L_46 - .L_45)
	.align		4
.L_45:
        /*00a0*/ 	.word	index@($_ZN7cutlass13device_kernelIN5flash11enable_sm90INS1_16FlashAttnFwdSm90INS1_25CollectiveMainloopFwdSm90ILi2EN4cute5tupleIJNS5_1CILi1EEES8_S8_EEENS6_IJNS7_ILi128EEENS7_ILi96EEENS7_ILi64EEEEEELi256ENS_10bfloat16_tEfNS_4arch4Sm90ELb0ELb1ELb1ELb1ELb0ELb1ELb1ELb1ELb0ELb0ELb0ELb0EEENS1_21CollectiveEpilogueFwdINS6_IJSA_NS7_ILi256EEESB_EEES9_SE_SG_Li256ELb1ELb0ELb0ELb0EEENS1_36VarlenDynamicPersistentTileSchedulerILi128ELi96ELi256ELi32ELb0ELb0ELb1ELb1ELb0ELb1EEEEEEEEEvNT_6ParamsE$_ZZN5flash25CollectiveMainloopFwdSm90ILi2EN4cute5tupleIJNS1_1CILi1EEES4_S4_EEENS2_IJNS3_ILi128EEENS3_ILi96EEENS3_ILi64EEEEEELi256EN7cutlass10bfloat16_tEfNSA_4arch4Sm90ELb0ELb1ELb1ELb1ELb0ELb1ELb1ELb1ELb0ELb0ELb0ELb0EE3mmaINS_16FlashAttnFwdSm90ISE_NS_21CollectiveEpilogueFwdINS2_IJS6_NS3_ILi256EEES7_EEES5_SB_SD_Li256ELb1ELb0ELb0ELb0EEENS_36VarlenDynamicPersistentTileSchedulerILi128ELi96ELi256ELi32ELb0ELb0ELb1ELb1ELb0ELb1EEEE13SharedStorageENS1_6TensorINS1_11ArrayEngineIfLm128EEENS1_6LayoutINS2_IJNS2_IJNS3_ILi2EEEST_NS3_ILi32EEEEEES4_S4_EEENS2_IJNS2_IJS4_ST_NS3_ILi4EEEEEENS3_ILi0EEESZ_EEEEEEENS_7SoftmaxILi2ELi0EEEEEbRKNSE_6ParamsENSA_25PipelineTmaAsyncNoClusterILi2ENSA_16PipelineTmaAsyncILi2EEEEES1B_RNSA_13PipelineStateILj2EEERT0_RT1_iRiRKNS_16SeqlenInfoQKNewKILb1ELb1EEENS2_IJiiiiEEERT_ENKUliT_T0_T1_E_clIZSF_ISO_S12_S14_EbS17_S1B_S1B_S1E_S1G_S1I_iS1J_S1N_S1O_S1Q_EUlRS1R_iE0_NS3_ILb1EEES1Y_EEDaiS1R_S1S_S1T_)
        /*00a4*/ 	.word	0x000004a0


	//----- nvinfo : EIATTR_FRAME_SIZE
	.align		4
.L_46:
        /*00a8*/ 	.byte	0x04, 0x11
        /*00aa*/ 	.short	(.L_48 - .L_47)
	.align		4
.L_47:
        /*00ac*/ 	.word	index@(_ZN7cutlass13device_kernelIN5flash11enable_sm90INS1_16FlashAttnFwdSm90INS1_25CollectiveMainloopFwdSm90ILi2EN4cute5tupleIJNS5_1CILi1EEES8_S8_EEENS6_IJNS7_ILi128EEENS7_ILi96EEENS7_ILi64EEEEEELi256ENS_10bfloat16_tEfNS_4arch4Sm90ELb0ELb1ELb1ELb1ELb0ELb1ELb1ELb1ELb0ELb0ELb0ELb0EEENS1_21CollectiveEpilogueFwdINS6_IJSA_NS7_ILi256EEESB_EEES9_SE_SG_Li256ELb1ELb0ELb0ELb0EEENS1_36VarlenDynamicPersistentTileSchedulerILi128ELi96ELi256ELi32ELb0ELb0ELb1ELb1ELb0ELb1EEEEEEEEEvNT_6ParamsE)
        /*00b0*/ 	.word	0x000004a0


	//----- nvinfo : EIATTR_REGCOUNT
	.align		4
.L_48:
        /*00b4*/ 	.byte	0x04, 0x2f
        /*00b6*/ 	.short	(.L_50 - .L_49)
	.align		4
.L_49:
        /*00b8*/ 	.word	index@(_ZN7cutlass13device_kernelIN5flash11enable_sm90INS1_16FlashAttnFwdSm90INS1_25CollectiveMainloopFwdSm90ILi2EN4cute5tupleIJNS5_1CILi1EEES8_S8_EEENS6_IJNS7_ILi128EEENS7_ILi96EEENS7_ILi64EEEEEELi256ENS_10bfloat16_tEfNS_4arch4Sm90ELb0ELb1ELb1ELb1ELb0ELb0ELb1ELb1ELb0ELb0ELb0ELb0EEENS1_21CollectiveEpilogueFwdINS6_IJSA_NS7_ILi256EEESB_EEES9_SE_SG_Li256ELb1ELb0ELb0ELb0EEENS1_36VarlenDynamicPersistentTileSchedulerILi128ELi96ELi256ELi32ELb0ELb0ELb1ELb1ELb0ELb1EEEEEEEEEvNT_6ParamsE)
        /*00bc*/ 	.word	0x000000a8


	//----- nvinfo : EIATTR_FRAME_SIZE
	.align		4
.L_50:
        /*00c0*/ 	.byte	0x04, 0x11
        /*00c2*/ 	.short	(.L_52 - .L_51)
	.align		4
.L_51:
        /*00c4*/ 	.word	index@($_ZN7cutlass13device_kernelIN5flash11enable_sm90INS1_16FlashAttnFwdSm90INS1_25CollectiveMainloopFwdSm90ILi2EN4cute5tupleIJNS5_1CILi1EEES8_S8_EEENS6_IJNS7_ILi128EEENS7_ILi96EEENS7_ILi64EEEEEELi256ENS_10bfloat16_tEfNS_4arch4Sm90ELb0ELb1ELb1ELb1ELb0ELb0ELb1ELb1ELb0ELb0ELb0ELb0EEENS1_21CollectiveEpilogueFwdINS6_IJSA_NS7_ILi256EEESB_EEES9_SE_SG_Li256ELb1ELb0ELb0ELb0EEENS1_36VarlenDynamicPersistentTileSchedulerILi128ELi96ELi256ELi32ELb0ELb0ELb1ELb1ELb0ELb1EEEEEEEEEvNT_6ParamsE$_ZZN5flash25CollectiveMainloopFwdSm90ILi2EN4cute5tupleIJNS1_1CILi1EEES4_S4_EEENS2_IJNS3_ILi128EEENS3_ILi96EEENS3_ILi64EEEEEELi256EN7cutlass10bfloat16_tEfNSA_4arch4Sm90ELb0ELb1ELb1ELb1ELb0ELb0ELb1ELb1ELb0ELb0ELb0ELb0EE3mmaINS_16FlashAttnFwdSm90ISE_NS_21CollectiveEpilogueFwdINS2_IJS6_NS3_ILi256EEES7_EEES5_SB_SD_Li256ELb1ELb0ELb0ELb0EEENS_36VarlenDynamicPersistentTileSchedulerILi128ELi96ELi256ELi32ELb0ELb0ELb1ELb1ELb0ELb1EEEE13SharedStorageENS1_6TensorINS1_11ArrayEngineIfLm128EEENS1_6LayoutINS2_IJNS2_IJNS3_ILi2EEEST_NS3_ILi32EEEEEES4_S4_EEENS2_IJNS2_IJS4_ST_NS3_ILi4EEEEEENS3_ILi0EEESZ_EEEEEEENS_7SoftmaxILi2ELi0EEEEEbRKNSE_6ParamsENSA_25PipelineTmaAsyncNoClusterILi2ENSA_16PipelineTmaAsyncILi2EEEEES1B_RNSA_13PipelineStateILj2EEERT0_RT1_iRiRKNS_16SeqlenInfoQKNewKILb1ELb0EEENS2_IJiiiiEEERT_ENKUliT_T0_T1_E_clIZSF_ISO_S12_S14_EbS17_S1B_S1B_S1E_S1G_S1I_iS1J_S1N_S1O_S1Q_EUlRS1R_iE1_NS3_ILb0EEENS3_ILb1EEEEEDaiS1R_S1S_S1T_)
        /*00c8*/ 	.word	0x00000490


	//----- nvinfo : EIATTR_FRAME_SIZE
	.align		4
.L_52:
        /*00cc*/ 	.byte	0x04, 0x11
        /*00ce*/ 	.short	(.L_54 - .L_53)
	.align		4
.L_53:
        /*00d0*/ 	.word	index@(_ZN7cutlass13device_kernelIN5flash11enable_sm90INS1_16FlashAttnFwdSm90INS1_25CollectiveMainloopFwdSm90ILi2EN4cute5tupleIJNS5_1CILi1EEES8_S8_EEENS6_IJNS7_ILi128EEENS7_ILi96EEENS7_ILi64EEEEEELi256ENS_10bfloat16_tEfNS_4arch4Sm90ELb0ELb1ELb1ELb1ELb0ELb0ELb1ELb1ELb0ELb0ELb0ELb0EEENS1_21CollectiveEpilogueFwdINS6_IJSA_NS7_ILi256EEESB_EEES9_SE_SG_Li256ELb1ELb0ELb0ELb0EEENS1_36VarlenDynamicPersistentTileSchedulerILi128ELi96ELi256ELi32ELb0ELb0ELb1ELb1ELb0ELb1EEEEEEEEEvNT_6ParamsE)
        /*00d4*/ 	.word	0x00000490


	//----- nvinfo : EIATTR_REGCOUNT
	.align		4
.L_54:
        /*00d8*/ 	.byte	0x04, 0x2f
        /*00da*/ 	.short	(.L_56 - .L_55)
	.align		4
.L_55:
        /*00dc*/ 	.word	index@(_ZN7cutlass13device_kernelIN5flash11enable_sm90INS1_16FlashAttnFwdSm90INS1_25CollectiveMainloopFwdSm90ILi2EN4cute5tupleIJNS5_1CILi1EEES8_S8_EEENS6_IJNS7_ILi128EEENS7_ILi96EEENS7_ILi64EEEEEELi256ENS_10bfloat16_tEfNS_4arch4Sm90ELb0ELb1ELb1ELb1ELb0ELb1ELb0ELb1ELb0ELb0ELb0ELb0EEENS1_21CollectiveEpilogueFwdINS6_IJSA_NS7_ILi256EEESB_EEES9_SE_SG_Li256ELb1ELb0ELb0ELb0EEENS1_36VarlenDynamicPersistentTileSchedulerILi128ELi96ELi256ELi32ELb0ELb0ELb1ELb1ELb0ELb1EEEEEEEEEvNT_6ParamsE)
        /*00e0*/ 	.word	0x000000a8


	//----- nvinfo : EIATTR_FRAME_SIZE
	.align		4
.L_56:
        /*00e4*/ 	.byte	0x04, 0x11
        /*00e6*/ 	.short	(.L_58 - .L_57)
	.align		4
.L_57:
        /*00e8*/ 	.word	index@(_ZN7cutlass13device_kernelIN5flash11enable_sm90INS1_16FlashAttnFwdSm90INS1_25CollectiveMainloopFwdSm90ILi2EN4cute5tupleIJNS5_1CILi1EEES8_S8_EEENS6_IJNS7_ILi128EEENS7_ILi96EEENS7_ILi64EEEEEELi256ENS_10bfloat16_tEfNS_4arch4Sm90ELb0ELb1ELb1ELb1ELb0ELb1ELb0ELb1ELb0ELb0ELb0ELb0EEENS1_21CollectiveEpilogueFwdINS6_IJSA_NS7_ILi256EEESB_EEES9_SE_SG_Li256ELb1ELb0ELb0ELb0EEENS1_36VarlenDynamicPersistentTileSchedulerILi128ELi96ELi256ELi32ELb0ELb0ELb1ELb1ELb0ELb1EEEEEEEEEvNT_6ParamsE)
        /*00ec*/ 	.word	0x00000030


	//----- nvinfo : EIATTR_REGCOUNT
	.align		4
.L_58:
        /*00f0*/ 	.byte	0x04, 0x2f
        /*00f2*/ 	.short	(.L_60 - .L_59)
	.align		4
.L_59:
        /*00f4*/ 	.word	index@(_ZN7cutlass13device_kernelIN5flash11enable_sm90INS1_16FlashAttnFwdSm90INS1_25CollectiveMainloopFwdSm90ILi2EN4cute5tupleIJNS5_1CILi1EEES8_S8_EEENS6_IJNS7_ILi128EEENS7_ILi96EEENS7_ILi64EEEEEELi256ENS_10bfloat16_tEfNS_4arch4Sm90ELb0ELb1ELb1ELb1ELb0ELb0ELb0ELb1ELb0ELb0ELb0ELb0EEENS1_21CollectiveEpilogueFwdINS6_IJSA_NS7_ILi256EEESB_EEES9_SE_SG_Li256ELb1ELb0ELb0ELb0EEENS1_36VarlenDynamicPersistentTileSchedulerILi128ELi96ELi256ELi32ELb0ELb0ELb1ELb1ELb0ELb1EEEEEEEEEvNT_6ParamsE)
        /*00f8*/ 	.word	0x000000a8


	//----- nvinfo : EIATTR_FRAME_SIZE
	.align		4
.L_60:
        /*00fc*/ 	.byte	0x04, 0x11
        /*00fe*/ 	.short	(.L_62 - .L_61)
	.align		4
.L_61:
        /*0100*/ 	.word	index@(_ZN7cutlass13device_kernelIN5flash11enable_sm90INS1_16FlashAttnFwdSm90INS1_25CollectiveMainloopFwdSm90ILi2EN4cute5tupleIJNS5_1CILi1EEES8_S8_EEENS6_IJNS7_ILi128EEENS7_ILi96EEENS7_ILi64EEEEEELi256ENS_10bfloat16_tEfNS_4arch4Sm90ELb0ELb1ELb1ELb1ELb0ELb0ELb0ELb1ELb0ELb0ELb0ELb0EEENS1_21CollectiveEpilogueFwdINS6_IJSA_NS7_ILi256EEESB_EEES9_SE_SG_Li256ELb1ELb0ELb0ELb0EEENS1_36VarlenDynamicPersistentTileSchedulerILi128ELi96ELi256ELi32ELb0ELb0ELb1ELb1ELb0ELb1EEEEEEEEEvNT_6ParamsE)
        /*0104*/ 	.word	0x00000020


	//----- nvinfo : EIATTR_REGCOUNT
	.align		4
.L_62:
        /*0108*/ 	.byte	0x04, 0x2f
        /*010a*/ 	.short	(.L_64 - .L_63)
	.align		4
.L_63:
        /*010c*/ 	.word	index@(_ZN7cutlass13device_kernelIN5flash11enable_sm90INS1_16FlashAttnFwdSm90INS1_25CollectiveMainloopFwdSm90ILi2EN4cute5tupleIJNS5_1CILi1EEES8_S8_EEENS6_IJNS7_ILi128EEENS7_ILi96EEENS7_ILi64EEEEEELi256ENS_10bfloat16_tEfNS_4arch4Sm90ELb0ELb1ELb1ELb0ELb0ELb0ELb1ELb1ELb0ELb0ELb0ELb0EEENS1_21CollectiveEpilogueFwdINS6_IJSA_NS7_ILi256EEESB_EEES9_SE_SG_Li256ELb0ELb0ELb0ELb0EEENS1_30DynamicPersistentTileSchedulerILi256ELi32ELb0ELb0ELb1EEEEEEEEEvNT_6ParamsE)
        /*0110*/ 	.word	0x000000a8


	//----- nvinfo : EIATTR_FRAME_SIZE
	.align		4
.L_64:
        /*0114*/ 	.byte	0x04, 0x11
        /*0116*/ 	.short	(.L_66 - .L_65)
	.align		4
.L_65:
        /*0118*/ 	.word	index@($_ZN7cutlass13device_kernelIN5flash11enable_sm90INS1_16FlashAttnFwdSm90INS1_25CollectiveMainloopFwdSm90ILi2EN4cute5tupleIJNS5_1CILi1EEES8_S8_EEENS6_IJNS7_ILi128EEENS7_ILi96EEENS7_ILi64EEEEEELi256ENS_10bfloat16_tEfNS_4arch4Sm90ELb0ELb1ELb1ELb0ELb0ELb0ELb1ELb1ELb0ELb0ELb0ELb0EEENS1_21CollectiveEpilogueFwdINS6_IJSA_NS7_ILi256EEESB_EEES9_SE_SG_Li256ELb0ELb0ELb0ELb0EEENS1_30DynamicPersistentTileSchedulerILi256ELi32ELb0ELb0ELb1EEEEEEEEEvNT_6ParamsE$_ZZN5flash25CollectiveMainloopFwdSm90ILi2EN4cute5tupleIJNS1_1CILi1EEES4_S4_EEENS2_IJNS3_ILi128EEENS3_ILi96EEENS3_ILi64EEEEEELi256EN7cutlass10bfloat16_tEfNSA_4arch4Sm90ELb0ELb1ELb1ELb0ELb0ELb0ELb1ELb1ELb0ELb0ELb0ELb0EE3mmaINS_16FlashAttnFwdSm90ISE_NS_21CollectiveEpilogueFwdINS2_IJS6_NS3_ILi256EEES7_EEES5_SB_SD_Li256ELb0ELb0ELb0ELb0EEENS_30DynamicPersistentTileSchedulerILi256ELi32ELb0ELb0ELb1EEEE13SharedStorageENS1_6TensorINS1_11ArrayEngineIfLm128EEENS1_6LayoutINS2_IJNS2_IJNS3_ILi2EEEST_NS3_ILi32EEEEEES4_S4_EEENS2_IJNS2_IJS4_ST_NS3_ILi4EEEEEENS3_ILi0EEESZ_EEEEEEENS_7SoftmaxILi2ELi0EEEEEbRKNSE_6ParamsENSA_25PipelineTmaAsyncNoClusterILi2ENSA_16PipelineTmaAsyncILi2EEEEES1B_RNSA_13PipelineStateILj2EEERT0_RT1_iRiRKNS_16SeqlenInfoQKNewKILb0ELb0EEENS2_IJiiiiEEERT_ENKUliT_T0_T1_E_clIZSF_ISO_S12_S14_EbS17_S1B_S1B_S1E_S1G_S1I_iS1J_S1N_S1O_S1Q_EUlRS1R_iE1_NS3_ILb0EEENS3_ILb1EEEEEDaiS1R_S1S_S1T_)
        /*011c*/ 	.word	0x00000480


	//----- nvinfo : EIATTR_FRAME_SIZE
	.align		4
.L_66:
        /*0120*/ 	.byte	0x04, 0x11
        /*0122*/ 	.short	(.L_68 - .L_67)
	.align		4
.L_67:
        /*0124*/ 	.word	index@(_ZN7cutlass13device_kernelIN5flash11enable_sm90INS1_16FlashAttnFwdSm90INS1_25CollectiveMainloopFwdSm90ILi2EN4cute5tupleIJNS5_1CILi1EEES8_S8_EEENS6_IJNS7_ILi128EEENS7_ILi96EEENS7_ILi64EEEEEELi256ENS_10bfloat16_tEfNS_4arch4Sm90ELb0ELb1ELb1ELb0ELb0ELb0ELb1ELb1ELb0ELb0ELb0ELb0EEENS1_21CollectiveEpilogueFwdINS6_IJSA_NS7_ILi256EEESB_EEES9_SE_SG_Li256ELb0ELb0ELb0ELb0EEENS1_30DynamicPersistentTileSchedulerILi256ELi32ELb0ELb0ELb1EEEEEEEEEvNT_6ParamsE)
        /*0128*/ 	.word	0x00000480


	//----- nvinfo : EIATTR_REGCOUNT
	.align		4
.L_68:
        /*012c*/ 	.byte	0x04, 0x2f
        /*012e*/ 	.short	(.L_70 - .L_69)
	.align		4
.L_69:
        /*0130*/ 	.word	index@(_ZN7cutlass13device_kernelIN5flash11enable_sm90INS1_16FlashAttnFwdSm90INS1_25CollectiveMainloopFwdSm90ILi2EN4cute5tupleIJNS5_1CILi1EEES8_S8_EEENS6_IJNS7_ILi128EEENS7_ILi96EEENS7_ILi64EEEEEELi256ENS_10bfloat16_tEfNS_4arch4Sm90ELb0ELb1ELb1ELb0ELb0ELb0ELb0ELb1ELb0ELb0ELb0ELb0EEENS1_21CollectiveEpilogueFwdINS6_IJSA_NS7_ILi256EEESB_EEES9_SE_SG_Li256ELb0ELb0ELb0ELb0EEENS1_30DynamicPersistentTileSchedulerILi256ELi32ELb0ELb0ELb1EEEEEEEEEvNT_6ParamsE)
        /*0134*/ 	.word	0x000000a8


	//----- nvinfo : EIATTR_FRAME_SIZE
	.align		4
.L_70:
        /*0138*/ 	.byte	0x04, 0x11
        /*013a*/ 	.short	(.L_72 - .L_71)
	.align		4
.L_71:
        /*013c*/ 	.word	index@(_ZN7cutlass13device_kernelIN5flash11enable_sm90INS1_16FlashAttnFwdSm90INS1_25CollectiveMainloopFwdSm90ILi2EN4cute5tupleIJNS5_1CILi1EEES8_S8_EEENS6_IJNS7_ILi128EEENS7_ILi96EEENS7_ILi64EEEEEELi256ENS_10bfloat16_tEfNS_4arch4Sm90ELb0ELb1ELb1ELb0ELb0ELb0ELb0ELb1ELb0ELb0ELb0ELb0EEENS1_21CollectiveEpilogueFwdINS6_IJSA_NS7_ILi256EEESB_EEES9_SE_SG_Li256ELb0ELb0ELb0ELb0EEENS1_30DynamicPersistentTileSchedulerILi256ELi32ELb0ELb0ELb1EEEEEEEEEvNT_6ParamsE)
        /*0140*/ 	.word	0x00000000


	//----- nvinfo : EIATTR_REGCOUNT
	.align		4
.L_72:
        /*0144*/ 	.byte	0x04, 0x2f
        /*0146*/ 	.short	(.L_74 - .L_73)
	.align		4
.L_73:
        /*0148*/ 	.word	index@(_ZN7cutlass13device_kernelIN5flash11enable_sm90INS1_16FlashAttnFwdSm90INS1_25CollectiveMainloopFwdSm90ILi2EN4cute5tupleIJNS5_1CILi1EEES8_S8_EEENS6_IJNS7_ILi128EEENS7_ILi96EEENS7_ILi64EEEEEELi256ENS_10bfloat16_tEfNS_4arch4Sm90ELb0ELb0ELb1ELb1ELb0ELb1ELb1ELb1ELb0ELb0ELb0ELb0EEENS1_21CollectiveEpilogueFwdINS6_IJSA_NS7_ILi256EEESB_EEES9_SE_SG_Li256ELb1ELb0ELb0ELb0EEENS1_36VarlenDynamicPersistentTileSchedulerILi128ELi96ELi256ELi32ELb0ELb0ELb1ELb0ELb1ELb1EEEEEEEEEvNT_6ParamsE)
        /*014c*/ 	.word	0x000000a8


	//----- nvinfo : EIATTR_FRAME_SIZE
	.align		4
.L_74:
        /*0150*/ 	.byte	0x04, 0x11
        /*0152*/ 	.short	(.L_76 - .L_75)
	.align		4
.L_75:
        /*0154*/ 	.word	index@(_ZN7cutlass13device_kernelIN5flash11enable_sm90INS1_16FlashAttnFwdSm90INS1_25CollectiveMainloopFwdSm90ILi2EN4cute5tupleIJNS5_1CILi1EEES8_S8_EEENS6_IJNS7_ILi128EEENS7_ILi96EEENS7_ILi64EEEEEELi256ENS_10bfloat16_tEfNS_4arch4Sm90ELb0ELb0ELb1ELb1ELb0ELb1ELb1ELb1ELb0ELb0ELb0ELb0EEENS1_21CollectiveEpilogueFwdINS6_IJSA_NS7_ILi256EEESB_EEES9_SE_SG_Li256ELb1ELb0ELb0ELb0EEENS1_36VarlenDynamicPersistentTileSchedulerILi128ELi96ELi256ELi32ELb0ELb0ELb1ELb0ELb1ELb1EEEEEEEEEvNT_6ParamsE)
        /*0158*/ 	.word	0x000000a0


	//----- nvinfo : EIATTR_REGCOUNT
	.align		4
.L_76:
        /*015c*/ 	.byte	0x04, 0x2f
        /*015e*/ 	.short	(.L_78 - .L_77)
	.align		4
.L_77:
        /*0160*/ 	.word	index@(_ZN7cutlass13device_kernelIN5flash11enable_sm90INS1_16FlashAttnFwdSm90INS1_25CollectiveMainloopFwdSm90ILi2EN4cute5tupleIJNS5_1CILi1EEES8_S8_EEENS6_IJNS7_ILi128EEENS7_ILi96EEENS7_ILi64EEEEEELi256ENS_10bfloat16_tEfNS_4arch4Sm90ELb0ELb0ELb1ELb1ELb0ELb0ELb1ELb1ELb0ELb0ELb0ELb0EEENS1_21CollectiveEpilogueFwdINS6_IJSA_NS7_ILi256EEESB_EEES9_SE_SG_Li256ELb1ELb0ELb0ELb0EEENS1_36VarlenDynamicPersistentTileSchedulerILi128ELi96ELi256ELi32ELb0ELb0ELb1ELb0ELb1ELb1EEEEEEEEEvNT_6ParamsE)
        /*0164*/ 	.word	0x000000a8


	//----- nvinfo : EIATTR_FRAME_SIZE
	.align		4
.L_78:
        /*0168*/ 	.byte	0x04, 0x11
        /*016a*/ 	.short	(.L_80 - .L_79)
	.align		4
.L_79:
        /*016c*/ 	.word	index@(_ZN7cutlass13device_kernelIN5flash11enable_sm90INS1_16FlashAttnFwdSm90INS1_25CollectiveMainloopFwdSm90ILi2EN4cute5tupleIJNS5_1CILi1EEES8_S8_EEENS6_IJNS7_ILi128EEENS7_ILi96EEENS7_ILi64EEEEEELi256ENS_10bfloat16_tEfNS_4arch4Sm90ELb0ELb0ELb1ELb1ELb0ELb0ELb1ELb1ELb0ELb0ELb0ELb0EEENS1_21CollectiveEpilogueFwdINS6_IJSA_NS7_ILi256EEESB_EEES9_SE_SG_Li256ELb1ELb0ELb0ELb0EEENS1_36VarlenDynamicPersistentTileSchedulerILi128ELi96ELi256ELi32ELb0ELb0ELb1ELb0ELb1ELb1EEEEEEEEEvNT_6ParamsE)
        /*0170*/ 	.word	0x00000030


	//----- nvinfo : EIATTR_REGCOUNT
	.align		4
.L_80:
        /*0174*/ 	.byte	0x04, 0x2f
        /*0176*/ 	.short	(.L_82 - .L_81)
	.align		4
.L_81:
        /*0178*/ 	.word	index@(_ZN7cutlass13device_kernelIN5flash11enable_sm90INS1_16FlashAttnFwdSm90INS1_25CollectiveMainloopFwdSm90ILi2EN4cute5tupleIJNS5_1CILi1EEES8_S8_EEENS6_IJNS7_ILi128EEENS7_ILi96EEENS7_ILi64EEEEEELi256ENS_10bfloat16_tEfNS_4arch4Sm90ELb0ELb0ELb1ELb1ELb0ELb1ELb0ELb1ELb0ELb0ELb0ELb0EEENS1_21CollectiveEpilogueFwdINS6_IJSA_NS7_ILi256EEESB_EEES9_SE_SG_Li256ELb1ELb0ELb0ELb0EEENS1_36VarlenDynamicPersistentTileSchedulerILi128ELi96ELi256ELi32ELb0ELb0ELb1ELb0ELb1ELb1EEEEEEEEEvNT_6ParamsE)
        /*017c*/ 	.word	0x000000a8


	//----- nvinfo : EIATTR_FRAME_SIZE
	.align		4
.L_82:
        /*0180*/ 	.byte	0x04, 0x11
        /*0182*/ 	.short	(.L_84 - .L_83)
	.align		4
.L_83:
        /*0184*/ 	.word	index@(_ZN7cutlass13device_kernelIN5flash11enable_sm90INS1_16FlashAttnFwdSm90INS1_25CollectiveMainloopFwdSm90ILi2EN4cute5tupleIJNS5_1CILi1EEES8_S8_EEENS6_IJNS7_ILi128EEENS7_ILi96EEENS7_ILi64EEEEEELi256ENS_10bfloat16_tEfNS_4arch4Sm90ELb0ELb0ELb1ELb1ELb0ELb1ELb0ELb1ELb0ELb0ELb0ELb0EEENS1_21CollectiveEpilogueFwdINS6_IJSA_NS7_ILi256EEESB_EEES9_SE_SG_Li256ELb1ELb0ELb0ELb0EEENS1_36VarlenDynamicPersistentTileSchedulerILi128ELi96ELi256ELi32ELb0ELb0ELb1ELb0ELb1ELb1EEEEEEEEEvNT_6ParamsE)
        /*0188*/ 	.word	0x00000038


	//----- nvinfo : EIATTR_REGCOUNT
	.align		4
.L_84:
        /*018c*/ 	.byte	0x04, 0x2f
        /*018e*/ 	.short	(.L_86 - .L_85)
	.align		4
.L_85:
        /*0190*/ 	.word	index@(_ZN7cutlass13device_kernelIN5flash11enable_sm90INS1_16FlashAttnFwdSm90INS1_25CollectiveMainloopFwdSm90ILi2EN4cute5tupleIJNS5_1CILi1EEES8_S8_EEENS6_IJNS7_ILi128EEENS7_ILi96EEENS7_ILi64EEEEEELi256ENS_10bfloat16_tEfNS_4arch4Sm90ELb0ELb0ELb1ELb1ELb0ELb0ELb0ELb1ELb0ELb0ELb0ELb0EEENS1_21CollectiveEpilogueFwdINS6_IJSA_NS7_ILi256EEESB_EEES9_SE_SG_Li256ELb1ELb0ELb0ELb0EEENS1_36VarlenDynamicPersistentTileSchedulerILi128ELi96ELi256ELi32ELb0ELb0ELb1ELb0ELb1ELb1EEEEEEEEEvNT_6ParamsE)
        /*0194*/ 	.word	0x000000a8


	//----- nvinfo : EIATTR_FRAME_SIZE
	.align		4
.L_86:
        /*0198*/ 	.byte	0x04, 0x11
        /*019a*/ 	.short	(.L_88 - .L_87)
	.align		4
.L_87:
        /*019c*/ 	.word	index@(_ZN7cutlass13device_kernelIN5flash11enable_sm90INS1_16FlashAttnFwdSm90INS1_25CollectiveMainloopFwdSm90ILi2EN4cute5tupleIJNS5_1CILi1EEES8_S8_EEENS6_IJNS7_ILi128EEENS7_ILi96EEENS7_ILi64EEEEEELi256ENS_10bfloat16_tEfNS_4arch4Sm90ELb0ELb0ELb1ELb1ELb0ELb0ELb0ELb1ELb0ELb0ELb0ELb0EEENS1_21CollectiveEpilogueFwdINS6_IJSA_NS7_ILi256EEESB_EEES9_SE_SG_Li256ELb1ELb0ELb0ELb0EEENS1_36VarlenDynamicPersistentTileSchedulerILi128ELi96ELi256ELi32ELb0ELb0ELb1ELb0ELb1ELb1EEEEEEEEEvNT_6ParamsE)
        /*01a0*/ 	.word	0x00000030


	//----- nvinfo : EIATTR_REGCOUNT
	.align		4
.L_88:
        /*01a4*/ 	.byte	0x04, 0x2f
        /*01a6*/ 	.short	(.L_90 - .L_89)
	.align		4
.L_89:
        /*01a8*/ 	.word	index@(_ZN7cutlass13device_kernelIN5flash11enable_sm90INS1_16FlashAttnFwdSm90INS1_25CollectiveMainloopFwdSm90ILi2EN4cute5tupleIJNS5_1CILi1EEES8_S8_EEENS6_IJNS7_ILi128EEENS7_ILi96EEENS7_ILi64EEEEEELi256ENS_10bfloat16_tEfNS_4arch4Sm90ELb0ELb0ELb1ELb0ELb0ELb0ELb1ELb1ELb0ELb0ELb0ELb0EEENS1_21CollectiveEpilogueFwdINS6_IJSA_NS7_ILi256EEESB_EEES9_SE_SG_Li256ELb0ELb0ELb0ELb0EEENS1_29StaticPersistentTileSchedulerILb0EEEEEEEEEvNT_6ParamsE)
        /*01ac*/ 	.word	0x000000a8


	//----- nvinfo : EIATTR_FRAME_SIZE
	.align		4
.L_90:
        /*01b0*/ 	.byte	0x04, 0x11
        /*01b2*/ 	.short	(.L_92 - .L_91)
	.align		4
.L_91:
        /*01b4*/ 	.word	index@(_ZN7cutlass13device_kernelIN5flash11enable_sm90INS1_16FlashAttnFwdSm90INS1_25CollectiveMainloopFwdSm90ILi2EN4cute5tupleIJNS5_1CILi1EEES8_S8_EEENS6_IJNS7_ILi128EEENS7_ILi96EEENS7_ILi64EEEEEELi256ENS_10bfloat16_tEfNS_4arch4Sm90ELb0ELb0ELb1ELb0ELb0ELb0ELb1ELb1ELb0ELb0ELb0ELb0EEENS1_21CollectiveEpilogueFwdINS6_IJSA_NS7_ILi256EEESB_EEES9_SE_SG_Li256ELb0ELb0ELb0ELb0EEENS1_29StaticPersistentTileSchedulerILb0EEEEEEEEEvNT_6ParamsE)
        /*01b8*/ 	.word	0x00000020


	//----- nvinfo : EIATTR_REGCOUNT
	.align		4
.L_92:
        /*01bc*/ 	.byte	0x04, 0x2f
        /*01be*/ 	.short	(.L_94 - .L_93)
	.align		4
.L_93:
        /*01c0*/ 	.word	index@(_ZN7cutlass13device_kernelIN5flash11enable_sm90INS1_16FlashAttnFwdSm90INS1_25CollectiveMainloopFwdSm90ILi2EN4cute5tupleIJNS5_1CILi1EEES8_S8_EEENS6_IJNS7_ILi128EEENS7_ILi96EEENS7_ILi64EEEEEELi256ENS_10bfloat16_tEfNS_4arch4Sm90ELb0ELb0ELb1ELb0ELb0ELb0ELb0ELb1ELb0ELb0ELb0ELb0EEENS1_21CollectiveEpilogueFwdINS6_IJSA_NS7_ILi256EEESB_EEES9_SE_SG_Li256ELb0ELb0ELb0ELb0EEENS1_29StaticPersistentTileSchedulerILb0EEEEEEEEEvNT_6ParamsE)
        /*01c4*/ 	.word	0x000000a8


	//----- nvinfo : EIATTR_FRAME_SIZE
	.align		4
.L_94:
        /*01c8*/ 	.byte	0x04, 0x11
        /*01ca*/ 	.short	(.L_96 - .L_95)
	.align		4
.L_95:
        /*01cc*/ 	.word	index@(_ZN7cutlass13device_kernelIN5flash11enable_sm90INS1_16FlashAttnFwdSm90INS1_25CollectiveMainloopFwdSm90ILi2EN4cute5tupleIJNS5_1CILi1EEES8_S8_EEENS6_IJNS7_ILi128EEENS7_ILi96EEENS7_ILi64EEEEEELi256ENS_10bfloat16_tEfNS_4arch4Sm90ELb0ELb0ELb1ELb0ELb0ELb0ELb0ELb1ELb0ELb0ELb0ELb0EEENS1_21CollectiveEpilogueFwdINS6_IJSA_NS7_ILi256EEESB_EEES9_SE_SG_Li256ELb0ELb0ELb0ELb0EEENS1_29StaticPersistentTileSchedulerILb0EEEEEEEEEvNT_6ParamsE)
        /*01d0*/ 	.word	0x00000020


	//----- nvinfo : EIATTR_MIN_STACK_SIZE
	.align		4
.L_96:
        /*01d4*/ 	.byte	0x04, 0x12
        /*01d6*/ 	.short	(.L_98 - .L_97)
	.align		4
.L_97:
        /*01d8*/ 	.word	index@(_ZN7cutlass13device_kernelIN5flash11enable_sm90INS1_16FlashAttnFwdSm90INS1_25CollectiveMainloopFwdSm90ILi2EN4cute5tupleIJNS5_1CILi1EEES8_S8_EEENS6_IJNS7_ILi128EEENS7_ILi96EEENS7_ILi64EEEEEELi256ENS_10bfloat16_tEfNS_4arch4Sm90ELb0ELb0ELb1ELb0ELb0ELb0ELb0ELb1ELb0ELb0ELb0ELb0EEENS1_21CollectiveEpilogueFwdINS6_IJSA_NS7_ILi256EEESB_EEES9_SE_SG_Li256ELb0ELb0ELb0ELb0EEENS1_29StaticPersistentTileSchedulerILb0EEEEEEEEEvNT_6ParamsE)
        /*01dc*/ 	.word	0x00000020


	//----- nvinfo : EIATTR_MIN_STACK_SIZE
	.align		4
.L_98:
        /*01e0*/ 	.byte	0x04, 0x12
        /*01e2*/ 	.short	(.L_100 - .L_99)
	.align		4
.L_99:
        /*01e4*/ 	.word	index@(_ZN7cutlass13device_kernelIN5flash11enable_sm90INS1_16FlashAttnFwdSm90INS1_25CollectiveMainloopFwdSm90ILi2EN4cute5tupleIJNS5_1CILi1EEES8_S8_EEENS6_IJNS7_ILi128EEENS7_ILi96EEENS7_ILi64EEEEEELi256ENS_10bfloat16_tEfNS_4arch4Sm90ELb0ELb0ELb1ELb0ELb0ELb0ELb1ELb1ELb0ELb0ELb0ELb0EEENS1_21CollectiveEpilogueFwdINS6_IJSA_NS7_ILi256EEESB_EEES9_SE_SG_Li256ELb0ELb0ELb0ELb0EEENS1_29StaticPersistentTileSchedulerILb0EEEEEEEEEvNT_6ParamsE)
        /*01e8*/ 	.word	0x00000020


	//----- nvinfo : EIATTR_MIN_STACK_SIZE
	.align		4
.L_100:
        /*01ec*/ 	.byte	0x04, 0x12
        /*01ee*/ 	.short	(.L_102 - .L_101)
	.align		4
.L_101:
        /*01f0*/ 	.word	index@(_ZN7cutlass13device_kernelIN5flash11enable_sm90INS1_16FlashAttnFwdSm90INS1_25CollectiveMainloopFwdSm90ILi2EN4cute5tupleIJNS5_1CILi1EEES8_S8_EEENS6_IJNS7_ILi128EEENS7_ILi96EEENS7_ILi64EEEEEELi256ENS_10bfloat16_tEfNS_4arch4Sm90ELb0ELb0ELb1ELb1ELb0ELb0ELb0ELb1ELb0ELb0ELb0ELb0EEENS1_21CollectiveEpilogueFwdINS6_IJSA_NS7_ILi256EEESB_EEES9_SE_SG_Li256ELb1ELb0ELb0ELb0EEENS1_36VarlenDynamicPersistentTileSchedulerILi128ELi96ELi256ELi32ELb0ELb0ELb1ELb0ELb1ELb1EEEEEEEEEvNT_6ParamsE)
        /*01f4*/ 	.word	0x00000030


	//----- nvinfo : EIATTR_MIN_STACK_SIZE
	.align		4
.L_102:
        /*01f8*/ 	.byte	0x04, 0x12
        /*01fa*/ 	.short	(.L_104 - .L_103)
	.align		4
.L_103:
        /*01fc*/ 	.word	index@(_ZN7cutlass13device_kernelIN5flash11enable_sm90INS1_16FlashAttnFwdSm90INS1_25CollectiveMainloopFwdSm90ILi2EN4cute5tupleIJNS5_1CILi1EEES8_S8_EEENS6_IJNS7_ILi128EEENS7_ILi96EEENS7_ILi64EEEEEELi256ENS_10bfloat16_tEfNS_4arch4Sm90ELb0ELb0ELb1ELb1ELb0ELb1ELb0ELb1ELb0ELb0ELb0ELb0EEENS1_21CollectiveEpilogueFwdINS6_IJSA_NS7_ILi256EEESB_EEES9_SE_SG_Li256ELb1ELb0ELb0ELb0EEENS1_36VarlenDynamicPersistentTileSchedulerILi128ELi96ELi256ELi32ELb0ELb0ELb1ELb0ELb1ELb1EEEEEEEEEvNT_6ParamsE)
        /*0200*/ 	.word	0x00000038


	//----- nvinfo : EIATTR_MIN_STACK_SIZE
	.align		4
.L_104:
        /*0204*/ 	.byte	0x04, 0x12
        /*0206*/ 	.short	(.L_106 - .L_105)
	.align		4
.L_105:
        /*0208*/ 	.word	index@(_ZN7cutlass13device_kernelIN5flash11enable_sm90INS1_16FlashAttnFwdSm90INS1_25CollectiveMainloopFwdSm90ILi2EN4cute5tupleIJNS5_1CILi1EEES8_S8_EEENS6_IJNS7_ILi128EEENS7_ILi96EEENS7_ILi64EEEEEELi256ENS_10bfloat16_tEfNS_4arch4Sm90ELb0ELb0ELb1ELb1ELb0ELb0ELb1ELb1ELb0ELb0ELb0ELb0EEENS1_21CollectiveEpilogueFwdINS6_IJSA_NS7_ILi256EEESB_EEES9_SE_SG_Li256ELb1ELb0ELb0ELb0EEENS1_36VarlenDynamicPersistentTileSchedulerILi128ELi96ELi256ELi32ELb0ELb0ELb1ELb0ELb1ELb1EEEEEEEEEvNT_6ParamsE)
        /*020c*/ 	.word	0x00000030


	//----- nvinfo : EIATTR_MIN_STACK_SIZE
	.align		4
.L_106:
        /*0210*/ 	.byte	0x04, 0x12
        /*0212*/ 	.short	(.L_108 - .L_107)
	.align		4
.L_107:
        /*0214*/ 	.word	index@(_ZN7cutlass13device_kernelIN5flash11enable_sm90INS1_16FlashAttnFwdSm90INS1_25CollectiveMainloopFwdSm90ILi2EN4cute5tupleIJNS5_1CILi1EEES8_S8_EEENS6_IJNS7_ILi128EEENS7_ILi96EEENS7_ILi64EEEEEELi256ENS_10bfloat16_tEfNS_4arch4Sm90ELb0ELb0ELb1ELb1ELb0ELb1ELb1ELb1ELb0ELb0ELb0ELb0EEENS1_21CollectiveEpilogueFwdINS6_IJSA_NS7_ILi256EEESB_EEES9_SE_SG_Li256ELb1ELb0ELb0ELb0EEENS1_36VarlenDynamicPersistentTileSchedulerILi128ELi96ELi256ELi32ELb0ELb0ELb1ELb0ELb1ELb1EEEEEEEEEvNT_6ParamsE)
        /*0218*/ 	.word	0x000000a0


	//----- nvinfo : EIATTR_MIN_STACK_SIZE
	.align		4
.L_108:
        /*021c*/ 	.byte	0x04, 0x12
        /*021e*/ 	.short	(.L_110 - .L_109)
	.align		4
.L_109:
        /*0220*/ 	.word	index@(_ZN7cutlass13device_kernelIN5flash11enable_sm90INS1_16FlashAttnFwdSm90INS1_25CollectiveMainloopFwdSm90ILi2EN4cute5tupleIJNS5_1CILi1EEES8_S8_EEENS6_IJNS7_ILi128EEENS7_ILi96EEENS7_ILi64EEEEEELi256ENS_10bfloat16_tEfNS_4arch4Sm90ELb0ELb1ELb1ELb0ELb0ELb0ELb0ELb1ELb0ELb0ELb0ELb0EEENS1_21CollectiveEpilogueFwdINS6_IJSA_NS7_ILi256EEESB_EEES9_SE_SG_Li256ELb0ELb0ELb0ELb0EEENS1_30DynamicPersistentTileSchedulerILi256ELi32ELb0ELb0ELb1EEEEEEEEEvNT_6ParamsE)
        /*0224*/ 	.word	0x00000000


	//----- nvinfo : EIATTR_MIN_STACK_SIZE
	.align		4
.L_110:
        /*0228*/ 	.byte	0x04, 0x12
        /*022a*/ 	.short	(.L_112 - .L_111)
	.align		4
.L_111:
        /*022c*/ 	.word	index@(_ZN7cutlass13device_kernelIN5flash11enable_sm90INS1_16FlashAttnFwdSm90INS1_25CollectiveMainloopFwdSm90ILi2EN4cute5tupleIJNS5_1CILi1EEES8_S8_EEENS6_IJNS7_ILi128EEENS7_ILi96EEENS7_ILi64EEEEEELi256ENS_10bfloat16_tEfNS_4arch4Sm90ELb0ELb1ELb1ELb0ELb0ELb0ELb1ELb1ELb0ELb0ELb0ELb0EEENS1_21CollectiveEpilogueFwdINS6_IJSA_NS7_ILi256EEESB_EEES9_SE_SG_Li256ELb0ELb0ELb0ELb0EEENS1_30DynamicPersistentTileSchedulerILi256ELi32ELb0ELb0ELb1EEEEEEEEEvNT_6ParamsE)
        /*0230*/ 	.word	0x00000480


	//----- nvinfo : EIATTR_MIN_STACK_SIZE
	.align		4
.L_112:
        /*0234*/ 	.byte	0x04, 0x12
        /*0236*/ 	.short	(.L_114 - .L_113)
	.align		4
.L_113:
        /*0238*/ 	.word	index@(_ZN7cutlass13device_kernelIN5flash11enable_sm90INS1_16FlashAttnFwdSm90INS1_25CollectiveMainloopFwdSm90ILi2EN4cute5tupleIJNS5_1CILi1EEES8_S8_EEENS6_IJNS7_ILi128EEENS7_ILi96EEENS7_ILi64EEEEEELi256ENS_10bfloat16_tEfNS_4arch4Sm90ELb0ELb1ELb1ELb1ELb0ELb0ELb0ELb1ELb0ELb0ELb0ELb0EEENS1_21CollectiveEpilogueFwdINS6_IJSA_NS7_ILi256EEESB_EEES9_SE_SG_Li256ELb1ELb0ELb0ELb0EEENS1_36VarlenDynamicPersistentTileSchedulerILi128ELi96ELi256ELi32ELb0ELb0ELb1ELb1ELb0ELb1EEEEEEEEEvNT_6ParamsE)
        /*023c*/ 	.word	0x00000020


	//----- nvinfo : EIATTR_MIN_STACK_SIZE
	.align		4
.L_114:
        /*0240*/ 	.byte	0x04, 0x12
        /*0242*/ 	.short	(.L_116 - .L_115)
	.align		4
.L_115:
        /*0244*/ 	.word	index@(_ZN7cutlass13device_kernelIN5flash11enable_sm90INS1_16FlashAttnFwdSm90INS1_25CollectiveMainloopFwdSm90ILi2EN4cute5tupleIJNS5_1CILi1EEES8_S8_EEENS6_IJNS7_ILi128EEENS7_ILi96EEENS7_ILi64EEEEEELi256ENS_10bfloat16_tEfNS_4arch4Sm90ELb0ELb1ELb1ELb1ELb0ELb1ELb0ELb1ELb0ELb0ELb0ELb0EEENS1_21CollectiveEpilogueFwdINS6_IJSA_NS7_ILi256EEESB_EEES9_SE_SG_Li256ELb1ELb0ELb0ELb0EEENS1_36VarlenDynamicPersistentTileSchedulerILi128ELi96ELi256ELi32ELb0ELb0ELb1ELb1ELb0ELb1EEEEEEEEEvNT_6ParamsE)
        /*0248*/ 	.word	0x00000030


	//----- nvinfo : EIATTR_MIN_STACK_SIZE
	.align		4
.L_116:
        /*024c*/ 	.byte	0x04, 0x12
        /*024e*/ 	.short	(.L_118 - .L_117)
	.align		4
.L_117:
        /*0250*/ 	.word	index@(_ZN7cutlass13device_kernelIN5flash11enable_sm90INS1_16FlashAttnFwdSm90INS1_25CollectiveMainloopFwdSm90ILi2EN4cute5tupleIJNS5_1CILi1EEES8_S8_EEENS6_IJNS7_ILi128EEENS7_ILi96EEENS7_ILi64EEEEEELi256ENS_10bfloat16_tEfNS_4arch4Sm90ELb0ELb1ELb1ELb1ELb0ELb0ELb1ELb1ELb0ELb0ELb0ELb0EEENS1_21CollectiveEpilogueFwdINS6_IJSA_NS7_ILi256EEESB_EEES9_SE_SG_Li256ELb1ELb0ELb0ELb0EEENS1_36VarlenDynamicPersistentTileSchedulerILi128ELi96ELi256ELi32ELb0ELb0ELb1ELb1ELb0ELb1EEEEEEEEEvNT_6ParamsE)
        /*0254*/ 	.word	0x00000490


	//----- nvinfo : EIATTR_MIN_STACK_SIZE
	.align		4
.L_118:
        /*0258*/ 	.byte	0x04, 0x12
        /*025a*/ 	.short	(.L_120 - .L_119)
	.align		4
.L_119:
        /*025c*/ 	.word	index@(_ZN7cutlass13device_kernelIN5flash11enable_sm90INS1_16FlashAttnFwdSm90INS1_25CollectiveMainloopFwdSm90ILi2EN4cute5tupleIJNS5_1CILi1EEES8_S8_EEENS6_IJNS7_ILi128EEENS7_ILi96EEENS7_ILi64EEEEEELi256ENS_10bfloat16_tEfNS_4arch4Sm90ELb0ELb1ELb1ELb1ELb0ELb1ELb1ELb1ELb0ELb0ELb0ELb0EEENS1_21CollectiveEpilogueFwdINS6_IJSA_NS7_ILi256EEESB_EEES9_SE_SG_Li256ELb1ELb0ELb0ELb0EEENS1_36VarlenDynamicPersistentTileSchedulerILi128ELi96ELi256ELi32ELb0ELb0ELb1ELb1ELb0ELb1EEEEEEEEEvNT_6ParamsE)
        /*0260*/ 	.word	0x000004a0


	//----- nvinfo : EIATTR_MIN_STACK_SIZE
	.align		4
.L_120:
        /*0264*/ 	.byte	0x04, 0x12
        /*0266*/ 	.short	(.L_122 - .L_121)
	.align		4
.L_121:
        /*0268*/ 	.word	index@(_ZN7cutlass13device_kernelIN5flash11enable_sm90INS1_16FlashAttnFwdSm90INS1_25CollectiveMainloopFwdSm90ILi2EN4cute5tupleIJNS5_1CILi1EEES8_S8_EEENS6_IJNS7_ILi128EEENS7_ILi96EEENS7_ILi64EEEEEELi256ENS_10bfloat16_tEfNS_4arch4Sm90ELb1ELb0ELb1ELb0ELb0ELb0ELb0ELb1ELb0ELb0ELb0ELb0EEENS1_21CollectiveEpilogueFwdINS6_IJSA_NS7_ILi256EEESB_EEES9_SE_SG_Li256ELb0ELb0ELb0ELb0EEENS1_30DynamicPersistentTileSchedulerILi256ELi32ELb0ELb0ELb1EEEEEEEEEvNT_6ParamsE)
        /*026c*/ 	.word	0x00000000


	//----- nvinfo : EIATTR_MIN_STACK_SIZE
	.align		4
.L_122:
        /*0270*/ 	.byte	0x04, 0x12
        /*0272*/ 	.short	(.L_124 - .L_123)
	.align		4
.L_123:
        /*0274*/ 	.word	index@(_ZN7cutlass13device_kernelIN5flash11enable_sm90INS1_16FlashAttnFwdSm90INS1_25CollectiveMainloopFwdSm90ILi2EN4cute5tupleIJNS5_1CILi1EEES8_S8_EEENS6_IJNS7_ILi128EEENS7_ILi96EEENS7_ILi64EEEEEELi256ENS_10bfloat16_tEfNS_4arch4Sm90ELb1ELb0ELb1ELb0ELb0ELb0ELb1ELb1ELb0ELb0ELb0ELb0EEENS1_21CollectiveEpilogueFwdINS6_IJSA_NS7_ILi256EEESB_EEES9_SE_SG_Li256ELb0ELb0ELb0ELb0EEENS1_30DynamicPersistentTileSchedulerILi256ELi32ELb0ELb0ELb1EEEEEEEEEvNT_6ParamsE)
        /*0278*/ 	.word	0x00000010


	//----- nvinfo : EIATTR_MIN_STACK_SIZE
	.align		4
.L_124:
        /*027c*/ 	.byte	0x04, 0x12
        /*027e*/ 	.short	(.L_126 - .L_125)
	.align		4
.L_125:
        /*0280*/ 	.word	index@(_ZN7cutlass13device_kernelIN5flash11enable_sm90INS1_16FlashAttnFwdSm90INS1_25CollectiveMainloopFwdSm90ILi2EN4cute5tupleIJNS5_1CILi1EEES8_S8_EEENS6_IJNS7_ILi128EEENS7_ILi96EEENS7_ILi64EEEEEELi256ENS_10bfloat16_tEfNS_4arch4Sm90ELb1ELb0ELb1ELb1ELb0ELb0ELb0ELb1ELb0ELb0ELb0ELb0EEENS1_21CollectiveEpilogueFwdINS6_IJSA_NS7_ILi256EEESB_EEES9_SE_SG_Li256ELb1ELb0ELb0ELb0EEENS1_36VarlenDynamicPersistentTileSchedulerILi128ELi96ELi256ELi32ELb0ELb0ELb1ELb1ELb1ELb1EEEEEEEEEvNT_6ParamsE)
        /*0284*/ 	.word	0x00000028


	//----- nvinfo : EIATTR_MIN_STACK_SIZE
	.align		4
.L_126:
        /*0288*/ 	.byte	0x04, 0x12
        /*028a*/ 	.short	(.L_128 - .L_127)
	.align		4
.L_127:
        /*028c*/ 	.word	index@(_ZN7cutlass13device_kernelIN5flash11enable_sm90INS1_16FlashAttnFwdSm90INS1_25CollectiveMainloopFwdSm90ILi2EN4cute5tupleIJNS5_1CILi1EEES8_S8_EEENS6_IJNS7_ILi128EEENS7_ILi96EEENS7_ILi64EEEEEELi256ENS_10bfloat16_tEfNS_4arch4Sm90ELb1ELb0ELb1ELb1ELb0ELb1ELb0ELb1ELb0ELb0ELb0ELb0EEENS1_21CollectiveEpilogueFwdINS6_IJSA_NS7_ILi256EEESB_EEES9_SE_SG_Li256ELb1ELb0ELb0ELb0EEENS1_36VarlenDynamicPersistentTileSchedulerILi128ELi96ELi256ELi32ELb0ELb0ELb1ELb1ELb1ELb1EEEEEEEEEvNT_6ParamsE)
        /*0290*/ 	.word	0x00000030


	//----- nvinfo : EIATTR_MIN_STACK_SIZE
	.align		4
.L_128:
        /*0294*/ 	.byte	0x04, 0x12
        /*0296*/ 	.short	(.L_130 - .L_129)
	.align		4
.L_129:
        /*0298*/ 	.word	index@(_ZN7cutlass13device_kernelIN5flash11enable_sm90INS1_16FlashAttnFwdSm90INS1_25CollectiveMainloopFwdSm90ILi2EN4cute5tupleIJNS5_1CILi1EEES8_S8_EEENS6_IJNS7_ILi128EEENS7_ILi96EEENS7_ILi64EEEEEELi256ENS_10bfloat16_tEfNS_4arch4Sm90ELb1ELb0ELb1ELb1ELb0ELb0ELb1ELb1ELb0ELb0ELb0ELb0EEENS1_21CollectiveEpilogueFwdINS6_IJSA_NS7_ILi256EEESB_EEES9_SE_SG_Li256ELb1ELb0ELb0ELb0EEENS1_36VarlenDynamicPersistentTileSchedulerILi128ELi96ELi256ELi32ELb0ELb0ELb1ELb1ELb1ELb1EEEEEEEEEvNT_6ParamsE)
        /*029c*/ 	.word	0x00000028


	//----- nvinfo : EIATTR_MIN_STACK_SIZE
	.align		4
.L_130:
        /*02a0*/ 	.byte	0x04, 0x12
        /*02a2*/ 	.short	(.L_132 - .L_131)
	.align		4
.L_131:
        /*02a4*/ 	.word	index@(_ZN7cutlass13device_kernelIN5flash11enable_sm90INS1_16FlashAttnFwdSm90INS1_25CollectiveMainloopFwdSm90ILi2EN4cute5tupleIJNS5_1CILi1EEES8_S8_EEENS6_IJNS7_ILi128EEENS7_ILi96EEENS7_ILi64EEEEEELi256ENS_10bfloat16_tEfNS_4arch4Sm90ELb1ELb0ELb1ELb1ELb0ELb1ELb1ELb1ELb0ELb0ELb0ELb0EEENS1_21CollectiveEpilogueFwdINS6_IJSA_NS7_ILi256EEESB_EEES9_SE_SG_Li256ELb1ELb0ELb0ELb0EEENS1_36VarlenDynamicPersistentTileSchedulerILi128ELi96ELi256ELi32ELb0ELb0ELb1ELb1ELb1ELb1EEEEEEEEEvNT_6ParamsE)
        /*02a8*/ 	.word	0x00000078
.L_132:


//--------------------- .nv.compat                --------------------------
	.section	.nv.compat,"",@"SHT_CUDA_COMPAT_INFO"
	.align	4
        /*0000*/ 	.byte	0x02, 0x09, 0x01, 0x00, 0x02, 0x02, 0x04, 0x00, 0x02, 0x05, 0x05, 0x00, 0x03, 0x07, 0x01, 0x01
        /*0010*/ 	.byte	0x02, 0x03, 0x01, 0x00, 0x02, 0x06, 0x01, 0x00, 0x04, 0x0b, 0x08, 0x00, 0x00, 0x00, 0x00, 0x00
        /*0020*/ 	.byte	0x00, 0x00, 0x00, 0x00


//--------------------- .nv.info._ZN7cutlass13device_kernelIN5flash11enable_sm90INS1_16FlashAttnFwdSm90INS1_25CollectiveMainloopFwdSm90ILi2EN4cute5tupleIJNS5_1CILi1EEES8_S8_EEENS6_IJNS7_ILi128EEENS7_ILi96EEENS7_ILi64EEEEEELi256ENS_10bfloat16_tEfNS_4arch4Sm90ELb0ELb0ELb1ELb0ELb0ELb0ELb0ELb1ELb0ELb0ELb0ELb0EEENS1_21CollectiveEpilogueFwdINS6_IJSA_NS7_ILi256EEESB_EEES9_SE_SG_Li256ELb0ELb0ELb0ELb0EEENS1_29StaticPersistentTileSchedulerILb0EEEEEEEEEvNT_6ParamsE --------------------------
	.section	.nv.info._ZN7cutlass13device_kernelIN5flash11enable_sm90INS1_16FlashAttnFwdSm90INS1_25CollectiveMainloopFwdSm90ILi2EN4cute5tupleIJNS5_1CILi1EEES8_S8_EEENS6_IJNS7_ILi128EEENS7_ILi96EEENS7_ILi64EEEEEELi256ENS_10bfloat16_tEfNS_4arch4Sm90ELb0ELb0ELb1ELb0ELb0ELb0ELb0ELb1ELb0ELb0ELb0ELb0EEENS1_21CollectiveEpilogueFwdINS6_IJSA_NS7_ILi256EEESB_EEES9_SE_SG_Li256ELb0ELb0ELb0ELb0EEENS1_29StaticPersistentTileSchedulerILb0EEEEEEEEEvNT_6ParamsE,"",@"SHT_CUDA_INFO"
	.sectionflags	@""
	.align	4


	//----- nvinfo : EIATTR_CUDA_API_VERSION
	.align		4
        /*0000*/ 	.byte	0x04, 0x37
        /*0002*/ 	.short	(.L_134 - .L_133)
.L_133:
        /*0004*/ 	.word	0x00000082


	//----- nvinfo : EIATTR_KPARAM_INFO
	.align		4
.L_134:
        /*0008*/ 	.byte	0x04, 0x17
        /*000a*/ 	.short	(.L_136 - .L_135)
.L_135:
        /*000c*/ 	.word	0x00000000
        /*0010*/ 	.short	0x0000
        /*0012*/ 	.short	0x0070
        /*0014*/ 	.byte	0x00, 0xf0, 0x01, 0x2e


	//----- nvinfo : EIATTR_SPARSE_MMA_MASK
	.align		4
.L_136:
        /*0018*/ 	.byte	0x03, 0x50
        /*001a*/ 	.short	0x0000


	//----- nvinfo : EIATTR_MAXREG_COUNT
	.align		4
        /*001c*/ 	.byte	0x03, 0x1b
        /*001e*/ 	.short	0x00a8


	//----- nvinfo : EIATTR_NUM_BARRIERS
	.align		4
        /*0020*/ 	.byte	0x02, 0x4c
        /*0022*/ 	.byte	0x10
	.zero		1


	//----- nvinfo : EIATTR_EXTERNS
	.align		4
        /*0024*/ 	.byte	0x04, 0x0f
        /*0026*/ 	.short	(.L_138 - .L_137)


	//   ....[0]....
	.align		4
.L_137:
        /*0028*/ 	.word	index@(__assertfail)


	//----- nvinfo : EIATTR_ANNOTATIONS
	.align		4
.L_138:
        /*002c*/ 	.byte	0x04, 0x55
        /*002e*/ 	.short	(.L_140 - .L_139)


	//   ....[0]....
.L_139:
        /*0030*/ 	.word	0x00000001
        /*0034*/ 	.byte	0x90, 0x6f, 0x00, 0x00, 0x01, 0x00, 0x00, 0x00, 0xa0, 0x6f, 0x00, 0x00, 0x01, 0x00, 0x00, 0x00
        /* <DEDUP_REMOVED lines=10> */
        /*00e4*/ 	.byte	0x70, 0x97, 0x00, 0x00


	//----- nvinfo : EIATTR_MERCURY_ISA_VERSION
	.align		4
.L_140:
        /*00e8*/ 	.byte	0x03, 0x5f
        /*00ea*/ 	.short	0x0101


	//----- nvinfo : EIATTR_INT_WARP_WIDE_INSTR_OFFSETS
	.align		4
        /*00ec*/ 	.byte	0x04, 0x31
        /*00ee*/ 	.short	(.L_142 - .L_141)


	//   ....[0]....
.L_141:
        /*00f0*/ 	.word	0x00000190


	//   ....[1]....
        /*00f4*/ 	.word	0x000001c0


	//   ....[2]....
        /*00f8*/ 	.word	0x000001d0


	//   ....[3]....
        /*00fc*/ 	.word	0x000076a0


	//   ....[4]....
        /*0100*/ 	.word	0x000076d0


	//----- nvinfo : EIATTR_COOP_GROUP_MASK_REGIDS
	.align		4
.L_142:
        /*0104*/ 	.byte	0x04, 0x29
        /*0106*/ 	.short	(.L_144 - .L_143)


	//   ....[0]....
.L_143:
        /*0108*/ 	.word	0xffffffff


	//   ....[1]....
        /*010c*/ 	.word	0xffffffff


	//   ....[2]....
        /*0110*/ 	.word	0xffffffff


	//   ....[3]....
        /*0114*/ 	.word	0xffffffff


	//   ....[4]....
        /*0118*/ 	.word	0xffffffff


	//   ....[5]....
        /*011c*/ 	.word	0xffffffff


	//   ....[6]....
        /*0120*/ 	.word	0xffffffff


	//   ....[7]....
        /*0124*/ 	.word	0xffffffff


	//   ....[8]....
        /*0128*/ 	.word	0xffffffff


	//   ....[9]....
        /*012c*/ 	.word	0xffffffff


	//   ....[10]....
        /*0130*/ 	.word	0xffffffff


	//   ....[11]....
        /*0134*/ 	.word	0xffffffff


	//   ....[12]....
        /*0138*/ 	.word	0xffffffff


	//   ....[13]....
        /*013c*/ 	.word	0xffffffff


	//   ....[14]....
        /*0140*/ 	.word	0xffffffff


	//   ....[15]....
        /*0144*/ 	.word	0xffffffff


	//   ....[16]....
        /*0148*/ 	.word	0xffffffff


	//   ....[17]....
        /*014c*/ 	.word	0xffffffff


	//   ....[18]....
        /*0150*/ 	.word	0xffffffff


	//   ....[19]....
        /*0154*/ 	.word	0xffffffff


	//   ....[20]....
        /*0158*/ 	.word	0xffffffff


	//   ....[21]....
        /*015c*/ 	.word	0xffffffff


	//   ....[22]....
        /*0160*/ 	.word	0xffffffff


	//   ....[23]....
        /*0164*/ 	.word	0x0500000f


	//   ....[24]....
        /*0168*/ 	.word	0x0500000f


	//----- nvinfo : EIATTR_COOP_GROUP_INSTR_OFFSETS
	.align		4
.L_144:
        /*016c*/ 	.byte	0x04, 0x28
        /*016e*/ 	.short	(.L_146 - .L_145)


	//   ....[0]....
.L_145:
        /*0170*/ 	.word	0x00000070


	//   ....[1]....
        /*0174*/ 	.word	0x000001a0


	//   ....[2]....
        /*0178*/ 	.word	0x000001f0


	//   ....[3]....
        /*017c*/ 	.word	0x000003e0


	//   ....[4]....
        /*0180*/ 	.word	0x00000540


	//   ....[5]....
        /*0184*/ 	.word	0x00000660


	//   ....[6]....
        /*0188*/ 	.word	0x000007c0


	//   ....[7]....
        /*018c*/ 	.word	0x00000d40


	//   ....[8]....
        /*0190*/ 	.word	0x00001fd0


	//   ....[9]....
        /*0194*/ 	.word	0x00002060


	//   ....[10]....
        /*0198*/ 	.word	0x00002480


	//   ....[11]....
        /*019c*/ 	.word	0x00002500


	//   ....[12]....
        /*01a0*/ 	.word	0x00003a10


	//   ....[13]....
        /*01a4*/ 	.word	0x00003a80


	//   ....[14]....
        /*01a8*/ 	.word	0x00003ef0


	//   ....[15]....
        /*01ac*/ 	.word	0x000040b0


	//   ....[16]....
        /*01b0*/ 	.word	0x00005430


	//   ....[17]....
        /*01b4*/ 	.word	0x00005470


	//   ....[18]....
        /*01b8*/ 	.word	0x00005600


	//   ....[19]....
        /*01bc*/ 	.word	0x00005640


	//   ....[20]....
        /*01c0*/ 	.word	0x00006870


	//   ....[21]....
        /*01c4*/ 	.word	0x00006ea0


	//   ....[22]....
        /*01c8*/ 	.word	0x00009870


	//   ....[23]....
        /*01cc*/ 	.word	0x00009d60


	//   ....[24]....
        /*01d0*/ 	.word	0x0000a200


	//----- nvinfo : EIATTR_REG_RECONFIG
	.align		4
.L_146:
        /*01d4*/ 	.byte	0x01, 0x54
	.zero		2


	//----- nvinfo : EIATTR_SYSCALL_OFFSETS
	.align		4
        /*01d8*/ 	.byte	0x04, 0x46
        /*01da*/ 	.short	(.L_148 - .L_147)


	//   ....[0]....
.L_147:
        /*01dc*/ 	.word	0x00001070


	//   ....[1]....
        /*01e0*/ 	.word	0x00007300


	//   ....[2]....
        /*01e4*/ 	.word	0x00007440


	//   ....[3]....
        /*01e8*/ 	.word	0x00007540


	//----- nvinfo : EIATTR_MBARRIER_INSTR_OFFSETS
	.align		4
.L_148:
        /*01ec*/ 	.byte	0x04, 0x39
        /*01ee*/ 	.short	(.L_150 - .L_149)


	//   ....[0]....
.L_149:
        /*01f0*/ 	.word	0x00000290
        /*01f4*/ 	.word	0x000000ff
        /*01f8*/ 	.word	0x00022800
        /*01fc*/ 	.short	0x0100
        /*01fe*/ 	.byte	0x06
	.zero		1


	//   ....[1]....
        /*0200*/ 	.word	0x000002a0
        /*0204*/ 	.word	0x000000ff
        /*0208*/ 	.word	0x00022820
        /*020c*/ 	.short	0x0100
        /*020e*/ 	.byte	0x06
	.zero		1


	//   ....[2]....
        /*0210*/ 	.word	0x00000390
        /*0214*/ 	.word	0x000000ff
        /*0218*/ 	.word	0x00022830
        /*021c*/ 	.short	0x0100
        /*021e*/ 	.byte	0x08
	.zero		1


	//   ....[3]....
        /*0220*/ 	.word	0x000003a0
        /*0224*/ 	.word	0x000000ff
        /*0228*/ 	.word	0x00022840
        /*022c*/ 	.short	0x0100
        /*022e*/ 	.byte	0x08
	.zero		1


	//   ....[4]....
        /*0230*/ 	.word	0x000003b0
        /*0234*/ 	.word	0x000000ff
        /*0238*/ 	.word	0x00022838
        /*023c*/ 	.short	0x0100
        /*023e*/ 	.byte	0x08
	.zero		1


	//   ....[5]....
        /*0240*/ 	.word	0x000003c0
        /*0244*/ 	.word	0x000000ff
        /*0248*/ 	.word	0x00022848
        /*024c*/ 	.short	0x0100
        /*024e*/ 	.byte	0x08
	.zero		1


	//   ....[6]....
        /*0250*/ 	.word	0x000004f0
        /*0254*/ 	.word	0x000000ff
        /*0258*/ 	.word	0x00022850
        /*025c*/ 	.short	0x0100
        /*025e*/ 	.byte	0x08
	.zero		1


	//   ....[7]....
        /*0260*/ 	.word	0x00000500
        /*0264*/ 	.word	0x000000ff
        /*0268*/ 	.word	0x00022860
        /*026c*/ 	.short	0x0100
        /*026e*/ 	.byte	0x08
	.zero		1


	//   ....[8]....
        /*0270*/ 	.word	0x00000510
        /*0274*/ 	.word	0x000000ff
        /*0278*/ 	.word	0x00022858
        /*027c*/ 	.short	0x0100
        /*027e*/ 	.byte	0x08
	.zero		1


	//   ....[9]....
        /*0280*/ 	.word	0x00000520
        /*0284*/ 	.word	0x000000ff
        /*0288*/ 	.word	0x00022868
        /*028c*/ 	.short	0x0100
        /*028e*/ 	.byte	0x08
	.zero		1


	//   ....[10]....
        /*0290*/ 	.word	0x00000610
        /*0294*/ 	.word	0x000000ff
        /*0298*/ 	.word	0x00022870
        /*029c*/ 	.short	0x0100
        /*029e*/ 	.byte	0x06
	.zero		1


	//   ....[11]....
        /*02a0*/ 	.word	0x00000620
        /*02a4*/ 	.word	0x000000ff
        /*02a8*/ 	.word	0x00022880
        /*02ac*/ 	.short	0x0100
        /*02ae*/ 	.byte	0x06
	.zero		1


	//   ....[12]....
        /*02b0*/ 	.word	0x00000630
        /*02b4*/ 	.word	0x000000ff
        /*02b8*/ 	.word	0x00022878
        /*02bc*/ 	.short	0x0100
        /*02be*/ 	.byte	0x06
	.zero		1


	//   ....[13]....
        /*02c0*/ 	.word	0x00000640
        /*02c4*/ 	.word	0x000000ff
        /*02c8*/ 	.word	0x00022888
        /*02cc*/ 	.short	0x0100
        /*02ce*/ 	.byte	0x06
	.zero		1


	//   ....[14]....
        /*02d0*/ 	.word	0x00000770
        /*02d4*/ 	.word	0x000000ff
        /*02d8*/ 	.word	0x00022890
        /*02dc*/ 	.short	0x0100
        /*02de*/ 	.byte	0x08
	.zero		1


	//   ....[15]....
        /*02e0*/ 	.word	0x00000780
        /*02e4*/ 	.word	0x000000ff
        /*02e8*/ 	.word	0x000228a0
        /*02ec*/ 	.short	0x0100
        /*02ee*/ 	.byte	0x08
	.zero		1


	//   ....[16]....
        /*02f0*/ 	.word	0x00000790
        /*02f4*/ 	.word	0x000000ff
        /*02f8*/ 	.word	0x00022898
        /*02fc*/ 	.short	0x0100
        /*02fe*/ 	.byte	0x08
	.zero		1


	//   ....[17]....
        /*0300*/ 	.word	0x000007a0
        /*0304*/ 	.word	0x000000ff
        /*0308*/ 	.word	0x000228a8
        /*030c*/ 	.short	0x0100
        /*030e*/ 	.byte	0x08
	.zero		1


	//   ....[18]....
        /*0310*/ 	.word	0x000008d0
        /*0314*/ 	.word	0x000000ff
        /*0318*/ 	.word	0x000228b0
        /*031c*/ 	.short	0x0100
        /*031e*/ 	.byte	0x08
	.zero		1


	//   ....[19]....
        /*0320*/ 	.word	0x000008e0
        /*0324*/ 	.word	0x000000ff
        /*0328*/ 	.word	0x000228c0
        /*032c*/ 	.short	0x0100
        /*032e*/ 	.byte	0x08
	.zero		1


	//   ....[20]....
        /*0330*/ 	.word	0x000008f0
        /*0334*/ 	.word	0x000000ff
        /*0338*/ 	.word	0x000228b8
        /*033c*/ 	.short	0x0100
        /*033e*/ 	.byte	0x08
	.zero		1


	//   ....[21]....
        /*0340*/ 	.word	0x00000900
        /*0344*/ 	.word	0x000000ff
        /*0348*/ 	.word	0x000228c8
        /*034c*/ 	.short	0x0100
        /*034e*/ 	.byte	0x08
	.zero		1


	//   ....[22]....
        /*0350*/ 	.word	0x000010c0
        /*0354*/ 	.word	0x000000ff
        /*0358*/ 	.word	0x00022800
        /*035c*/ 	.short	0x010a
        /*035e*/ 	.byte	0x2e
	.zero		1


	//   ....[23]....
        /*0360*/ 	.word	0x00001170
        /*0364*/ 	.word	0x000000ff
        /*0368*/ 	.word	0x00022830
        /*036c*/ 	.short	0x010a
        /*036e*/ 	.byte	0x15
	.zero		1


	//   ....[24]....
        /*0370*/ 	.word	0x000011b0
        /*0374*/ 	.word	0x000000ff
        /*0378*/ 	.word	0x00022830
        /*037c*/ 	.short	0x010a
        /*037e*/ 	.byte	0x15
	.zero		1


	//   ....[25]....
        /*0380*/ 	.word	0x00002960
        /*0384*/ 	.word	0x00000000
        /*0388*/ 	.word	0x00000000
        /*038c*/ 	.short	0x0101
        /*038e*/ 	.byte	0x3f
	.zero		1


	//   ....[26]....
        /*0390*/ 	.word	0x00002da0
        /*0394*/ 	.word	0x000000ff
        /*0398*/ 	.word	0x00022850
        /*039c*/ 	.short	0x010a
        /*039e*/ 	.byte	0x15
	.zero		1


	//   ....[27]....
        /*03a0*/ 	.word	0x00002de0
        /*03a4*/ 	.word	0x000000ff
        /*03a8*/ 	.word	0x00022850
        /*03ac*/ 	.short	0x010a
        /*03ae*/ 	.byte	0x15
	.zero		1


	//   ....[28]....
        /*03b0*/ 	.word	0x000030d0
        /*03b4*/ 	.word	0x0000000a
        /*03b8*/ 	.word	0x00000000
        /*03bc*/ 	.short	0x0101
        /*03be*/ 	.byte	0x3f
	.zero		1


	//   ....[29]....
        /*03c0*/ 	.word	0x00003230
        /*03c4*/ 	.word	0x000000ff
        /*03c8*/ 	.word	0x00022830
        /*03cc*/ 	.short	0x010a
        /*03ce*/ 	.byte	0x18
	.zero		1


	//   ....[30]....
        /*03d0*/ 	.word	0x00003280
        /*03d4*/ 	.word	0x000000ff
        /*03d8*/ 	.word	0x00022830
        /*03dc*/ 	.short	0x010a
        /*03de*/ 	.byte	0x18
	.zero		1


	//   ....[31]....
        /*03e0*/ 	.word	0x00004430
        /*03e4*/ 	.word	0x00000098
        /*03e8*/ 	.word	0x00000000
        /*03ec*/ 	.short	0x0101
        /*03ee*/ 	.byte	0x3f
	.zero		1


	//   ....[32]....
        /*03f0*/ 	.word	0x00005100
        /*03f4*/ 	.word	0x000000ff
        /*03f8*/ 	.word	0x00022850
        /*03fc*/ 	.short	0x010a
        /*03fe*/ 	.byte	0x18
	.zero		1


	//   ....[33]....
        /*0400*/ 	.word	0x00005150
        /*0404*/ 	.word	0x000000ff
        /*0408*/ 	.word	0x00022850
        /*040c*/ 	.short	0x010a
        /*040e*/ 	.byte	0x18
	.zero		1


	//   ....[34]....
        /*0410*/ 	.word	0x00005410
        /*0414*/ 	.word	0x000000c7
        /*0418*/ 	.word	0x00000000
        /*041c*/ 	.short	0x0101
        /*041e*/ 	.byte	0x3f
	.zero		1


	//   ....[35]....
        /*0420*/ 	.word	0x00006db0
        /*0424*/ 	.word	0x000000ff
        /*0428*/ 	.word	0x00000000
        /*042c*/ 	.short	0x0101
        /*042e*/ 	.byte	0x06
	.zero		1


	//   ....[36]....
        /*0430*/ 	.word	0x00007a20
        /*0434*/ 	.word	0x00000005
        /*0438*/ 	.word	0x00022840
        /*043c*/ 	.short	0x010a
        /*043e*/ 	.byte	0x3f
	.zero		1


	//   ....[37]....
        /*0440*/ 	.word	0x00007db0
        /*0444*/ 	.word	0x0000000a
        /*0448*/ 	.word	0x00022820
        /*044c*/ 	.short	0x010a
        /*044e*/ 	.byte	0x3f
	.zero		1


	//   ....[38]....
        /*0450*/ 	.word	0x00007e70
        /*0454*/ 	.word	0x00000008
        /*0458*/ 	.word	0x00022860
        /*045c*/ 	.short	0x010a
        /*045e*/ 	.byte	0x3f
	.zero		1


	//   ....[39]....
        /*0460*/ 	.word	0x00008430
        /*0464*/ 	.word	0x00000002
        /*0468*/ 	.word	0x00022840
        /*046c*/ 	.short	0x010a
        /*046e*/ 	.byte	0x3f
	.zero		1


	//   ....[40]....
        /*0470*/ 	.word	0x000085f0
        /*0474*/ 	.word	0x00000002
        /*0478*/ 	.word	0x00022860
        /*047c*/ 	.short	0x010a
        /*047e*/ 	.byte	0x3f
	.zero		1


	//   ....[41]....
        /*0480*/ 	.word	0x00008b40
        /*0484*/ 	.word	0x00000003
        /*0488*/ 	.word	0x00022840
        /*048c*/ 	.short	0x010a
        /*048e*/ 	.byte	0x3f
	.zero		1


	//   ....[42]....
        /*0490*/ 	.word	0x00008d00
        /*0494*/ 	.word	0x00000003
        /*0498*/ 	.word	0x00022860
        /*049c*/ 	.short	0x010a
        /*049e*/ 	.byte	0x3f
	.zero		1


	//   ....[43]....
        /*04a0*/ 	.word	0x000091f0
        /*04a4*/ 	.word	0x00000003
        /*04a8*/ 	.word	0x00022840
        /*04ac*/ 	.short	0x010a
        /*04ae*/ 	.byte	0x3f
	.zero		1


	//   ....[44]....
        /*04b0*/ 	.word	0x000093b0
        /*04b4*/ 	.word	0x00000003
        /*04b8*/ 	.word	0x00022860
        /*04bc*/ 	.short	0x010a
        /*04be*/ 	.byte	0x3f
	.zero		1


	//   ....[45]....
        /*04c0*/ 	.word	0x000097f0
        /*04c4*/ 	.word	0x00000000
        /*04c8*/ 	.word	0x00022820
        /*04cc*/ 	.short	0x010a
        /*04ce*/ 	.byte	0x3f
	.zero		1


	//   ....[46]....
        /*04d0*/ 	.word	0x00009990
        /*04d4*/ 	.word	0x00000006
        /*04d8*/ 	.word	0x00000000
        /*04dc*/ 	.short	0x010a
        /*04de*/ 	.byte	0x3f
	.zero		1


	//   ....[47]....
        /*04e0*/ 	.word	0x00009a00
        /*04e4*/ 	.word	0x00000003
        /*04e8*/ 	.word	0x00000000
        /*04ec*/ 	.short	0x010a
        /*04ee*/ 	.byte	0x3f
	.zero		1


	//   ....[48]....
        /*04f0*/ 	.word	0x00009a60
        /*04f4*/ 	.word	0x00000010
        /*04f8*/ 	.word	0x00000000
        /*04fc*/ 	.short	0x010a
        /*04fe*/ 	.byte	0x3f
	.zero		1


	//   ....[49]....
        /*0500*/ 	.word	0x00009a90
        /*0504*/ 	.word	0x00000003
        /*0508*/ 	.word	0x00000000
        /*050c*/ 	.short	0x010a
        /*050e*/ 	.byte	0x3f
	.zero		1


	//   ....[50]....
        /*0510*/ 	.word	0x00009b00
        /*0514*/ 	.word	0x00000003
        /*0518*/ 	.word	0x00022800
        /*051c*/ 	.short	0x010a
        /*051e*/ 	.byte	0x3f
	.zero		1


	//   ....[51]....
        /*0520*/ 	.word	0x00009b60
        /*0524*/ 	.word	0x00000000
        /*0528*/ 	.word	0x00022830
        /*052c*/ 	.short	0x010a
        /*052e*/ 	.byte	0x3f
	.zero		1


	//   ....[52]....
        /*0530*/ 	.word	0x00009bb0
        /*0534*/ 	.word	0x0000000a
        /*0538*/ 	.word	0x00022850
        /*053c*/ 	.short	0x010a
        /*053e*/ 	.byte	0x3f
	.zero		1


	//   ....[53]....
        /*0540*/ 	.word	0x00009c20
        /*0544*/ 	.word	0x00000004
        /*0548*/ 	.word	0x00022830
        /*054c*/ 	.short	0x010a
        /*054e*/ 	.byte	0x3f
	.zero		1


	//   ....[54]....
        /*0550*/ 	.word	0x00009c80
        /*0554*/ 	.word	0x000000c7
        /*0558*/ 	.word	0x00022850
        /*055c*/ 	.short	0x010a
        /*055e*/ 	.byte	0x3f
	.zero		1


	//   ....[55]....
        /*0560*/ 	.word	0x00009e20
        /*0564*/ 	.word	0x00000005
        /*0568*/ 	.word	0x00022840
        /*056c*/ 	.short	0x010a
        /*056e*/ 	.byte	0x3f
	.zero		1


	//   ....[56]....
        /*0570*/ 	.word	0x00009ea0
        /*0574*/ 	.word	0x00000008
        /*0578*/ 	.word	0x00022820
        /*057c*/ 	.short	0x010a
        /*057e*/ 	.byte	0x3f
	.zero		1


	//   ....[57]....
        /*0580*/ 	.word	0x00009ef0
        /*0584*/ 	.word	0x00000008
        /*0588*/ 	.word	0x00022860
        /*058c*/ 	.short	0x010a
        /*058e*/ 	.byte	0x3f
	.zero		1


	//   ....[58]....
        /*0590*/ 	.word	0x00009f40
        /*0594*/ 	.word	0x00000002
        /*0598*/ 	.word	0x00022840
        /*059c*/ 	.short	0x010a
        /*059e*/ 	.byte	0x3f
	.zero		1


	//   ....[59]....
        /*05a0*/ 	.word	0x00009f90
        /*05a4*/ 	.word	0x00000002
        /*05a8*/ 	.word	0x00022860
        /*05ac*/ 	.short	0x010a
        /*05ae*/ 	.byte	0x3f
	.zero		1


	//   ....[60]....
        /*05b0*/ 	.word	0x00009fe0
        /*05b4*/ 	.word	0x00000003
        /*05b8*/ 	.word	0x00022840
        /*05bc*/ 	.short	0x010a
        /*05be*/ 	.byte	0x3f
	.zero		1


	//   ....[61]....
        /*05c0*/ 	.word	0x0000a030
        /*05c4*/ 	.word	0x00000003
        /*05c8*/ 	.word	0x00022860
        /*05cc*/ 	.short	0x010a
        /*05ce*/ 	.byte	0x3f
	.zero		1


	//   ....[62]....
        /*05d0*/ 	.word	0x0000a080
        /*05d4*/ 	.word	0x00000003
        /*05d8*/ 	.word	0x00022840
        /*05dc*/ 	.short	0x010a
        /*05de*/ 	.byte	0x3f
	.zero		1


	//   ....[63]....
        /*05e0*/ 	.word	0x0000a0d0
        /*05e4*/ 	.word	0x00000003
        /*05e8*/ 	.word	0x00022860
        /*05ec*/ 	.short	0x010a
        /*05ee*/ 	.byte	0x3f
	.zero		1


	//   ....[64]....
        /*05f0*/ 	.word	0x0000a120
        /*05f4*/ 	.word	0x00000000
        /*05f8*/ 	.word	0x00022820
        /*05fc*/ 	.short	0x010a
        /*05fe*/ 	.byte	0x3f
	.zero		1


	//   ....[65]....
        /*0600*/ 	.word	0x0000a2c0
        /*0604*/ 	.word	0x00000006
        /*0608*/ 	.word	0x00000000
        /*060c*/ 	.short	0x010a
        /*060e*/ 	.byte	0x3f
	.zero		1


	//   ....[66]....
        /*0610*/ 	.word	0x0000a310
        /*0614*/ 	.word	0x00000003
        /*0618*/ 	.word	0x00000000
        /*061c*/ 	.short	0x010a
        /*061e*/ 	.byte	0x3f
	.zero		1


	//   ....[67]....
        /*0620*/ 	.word	0x0000a360
        /*0624*/ 	.word	0x00000010
        /*0628*/ 	.word	0x00000000
        /*062c*/ 	.short	0x010a
        /*062e*/ 	.byte	0x3f
	.zero		1


	//----- nvinfo : EIATTR_NUM_MBARRIERS
	.align		4
.L_150:
        /*0630*/ 	.byte	0x03, 0x38
        /*0632*/ 	.short	0x0016


	//----- nvinfo : EIATTR_EXIT_INSTR_OFFSETS
	.align		4
        /*0634*/ 	.byte	0x04, 0x1c
        /*0636*/ 	.short	(.L_152 - .L_151)


	//   ....[0]....
.L_151:
        /*0638*/ 	.word	0x00000a30


	//   ....[1]....
        /*063c*/ 	.word	0x00006e60


	//   ....[2]....
        /*0640*/ 	.word	0x00006ec0


	//   ....[3]....
        /*0644*/ 	.word	0x00009ae0


	//----- nvinfo : EIATTR_MAX_THREADS
	.align		4
.L_152:
        /*0648*/ 	.byte	0x04, 0x05
        /*064a*/ 	.short	(.L_154 - .L_153)
.L_153:
        /*064c*/ 	.word	0x00000180
        /*0650*/ 	.word	0x00000001
        /*0654*/ 	.word	0x00000001


	//----- nvinfo : EIATTR_CRS_STACK_SIZE
	.align		4
.L_154:
        /*0658*/ 	.byte	0x04, 0x1e
        /*065a*/ 	.short	(.L_156 - .L_155)
.L_155:
        /*065c*/ 	.word	0x00000000


	//----- nvinfo : EIATTR_CBANK_PARAM_SIZE
	.align		4
.L_156:
        /*0660*/ 	.byte	0x03, 0x19
        /*0662*/ 	.short	0x0bf0


	//----- nvinfo : EIATTR_PARAM_CBANK
	.align		4
        /*0664*/ 	.byte	0x04, 0x0a
        /*0666*/ 	.short	(.L_158 - .L_157)
	.align		4
.L_157:
        /*0668*/ 	.word	index@(.nv.constant0._ZN7cutlass13device_kernelIN5flash11enable_sm90INS1_16FlashAttnFwdSm90INS1_25CollectiveMainloopFwdSm90ILi2EN4cute5tupleIJNS5_1CILi1EEES8_S8_EEENS6_IJNS7_ILi128EEENS7_ILi96EEENS7_ILi64EEEEEELi256ENS_10bfloat16_tEfNS_4arch4Sm90ELb0ELb0ELb1ELb0ELb0ELb0ELb0ELb1ELb0ELb0ELb0ELb0EEENS1_21CollectiveEpilogueFwdINS6_IJSA_NS7_ILi256EEESB_EEES9_SE_SG_Li256ELb0ELb0ELb0ELb0EEENS1_29StaticPersistentTileSchedulerILb0EEEEEEEEEvNT_6ParamsE)
        /*066c*/ 	.short	0x0210
        /*066e*/ 	.short	0x0bf0


	//----- nvinfo : EIATTR_SW_WAR
	.align		4
.L_158:
        /*0670*/ 	.byte	0x04, 0x36
        /*0672*/ 	.short	(.L_160 - .L_159)
.L_159:
        /*0674*/ 	.word	0x00000008
.L_160:


//--------------------- .nv.info._ZN7cutlass13device_kernelIN5flash11enable_sm90INS1_16FlashAttnFwdSm90INS1_25CollectiveMainloopFwdSm90ILi2EN4cute5tupleIJNS5_1CILi1EEES8_S8_EEENS6_IJNS7_ILi128EEENS7_ILi96EEENS7_ILi64EEEEEELi256ENS_10bfloat16_tEfNS_4arch4Sm90ELb0ELb0ELb1ELb0ELb0ELb0ELb1ELb1ELb0ELb0ELb0ELb0EEENS1_21CollectiveEpilogueFwdINS6_IJSA_NS7_ILi256EEESB_EEES9_SE_SG_Li256ELb0ELb0ELb0ELb0EEENS1_29StaticPersistentTileSchedulerILb0EEEEEEEEEvNT_6ParamsE --------------------------
	.section	.nv.info._ZN7cutlass13device_kernelIN5flash11enable_sm90INS1_16FlashAttnFwdSm90INS1_25CollectiveMainloopFwdSm90ILi2EN4cute5tupleIJNS5_1CILi1EEES8_S8_EEENS6_IJNS7_ILi128EEENS7_ILi96EEENS7_ILi64EEEEEELi256ENS_10bfloat16_tEfNS_4arch4Sm90ELb0ELb0ELb1ELb0ELb0ELb0ELb1ELb1ELb0ELb0ELb0ELb0EEENS1_21CollectiveEpilogueFwdINS6_IJSA_NS7_ILi256EEESB_EEES9_SE_SG_Li256ELb0ELb0ELb0ELb0EEENS1_29StaticPersistentTileSchedulerILb0EEEEEEEEEvNT_6ParamsE,"",@"SHT_CUDA_INFO"
	.sectionflags	@""
	.align	4


	//----- nvinfo : EIATTR_CUDA_API_VERSION
	.align		4
        /*0000*/ 	.byte	0x04, 0x37
        /*0002*/ 	.short	(.L_162 - .L_161)
.L_161:
        /*0004*/ 	.word	0x00000082


	//----- nvinfo : EIATTR_KPARAM_INFO
	.align		4
.L_162:
        /*0008*/ 	.byte	0x04, 0x17
        /*000a*/ 	.short	(.L_164 - .L_163)
.L_163:
        /*000c*/ 	.word	0x00000000
        /*0010*/ 	.short	0x0000
        /*0012*/ 	.short	0x0070
        /*0014*/ 	.byte	0x00, 0xf0, 0x01, 0x32


	//----- nvinfo : EIATTR_SPARSE_MMA_MASK
	.align		4
.L_164:
        /*0018*/ 	.byte	0x03, 0x50
        /*001a*/ 	.short	0x0000


	//----- nvinfo : EIATTR_MAXREG_COUNT
	.align		4
        /*001c*/ 	.byte	0x03, 0x1b
        /*001e*/ 	.short	0x00a8


	//----- nvinfo : EIATTR_NUM_BARRIERS
	.align		4
        /*0020*/ 	.byte	0x02, 0x4c
        /*0022*/ 	.byte	0x10
	.zero		1


	//----- nvinfo : EIATTR_EXTERNS
	.align		4
        /*0024*/ 	.byte	0x04, 0x0f
        /*0026*/ 	.short	(.L_166 - .L_165)


	//   ....[0]....
	.align		4
.L_165:
        /*0028*/ 	.word	index@(__assertfail)


	//----- nvinfo : EIATTR_ANNOTATIONS
	.align		4
.L_166:
        /*002c*/ 	.byte	0x04, 0x55
        /*002e*/ 	.short	(.L_168 - .L_167)


	//   ....[0]....
.L_167:
        /* <DEDUP_REMOVED lines=13> */


	//----- nvinfo : EIATTR_MERCURY_ISA_VERSION
	.align		4
.L_168:
        /*00e8*/ 	.byte	0x03, 0x5f
        /*00ea*/ 	.short	0x0101


	//----- nvinfo : EIATTR_INT_WARP_WIDE_INSTR_OFFSETS
	.align		4
        /*00ec*/ 	.byte	0x04, 0x31
        /*00ee*/ 	.short	(.L_170 - .L_169)


	//   ....[0]....
.L_169:
        /*00f0*/ 	.word	0x000001c0


	//   ....[1]....
        /*00f4*/ 	.word	0x000001f0


	//   ....[2]....
        /*00f8*/ 	.word	0x00000200


	//   ....[3]....
        /*00fc*/ 	.word	0x00000270


	//   ....[4]....
        /*0100*/ 	.word	0x000084b0


	//   ....[5]....
        /*0104*/ 	.word	0x00008510


	//----- nvinfo : EIATTR_COOP_GROUP_MASK_REGIDS
	.align		4
.L_170:
        /*0108*/ 	.byte	0x04, 0x29
        /*010a*/ 	.short	(.L_172 - .L_171)


	//   ....[0]....
.L_171:
        /*010c*/ 	.word	0xffffffff


	//   ....[1]....
        /*0110*/ 	.word	0xffffffff


	//   ....[2]....
        /*0114*/ 	.word	0xffffffff


	//   ....[3]....
        /*0118*/ 	.word	0xffffffff


	//   ....[4]....
        /*011c*/ 	.word	0xffffffff


	//   ....[5]....
        /*0120*/ 	.word	0xffffffff


	//   ....[6]....
        /*0124*/ 	.word	0xffffffff


	//   ....[7]....
        /*0128*/ 	.word	0xffffffff


	//   ....[8]....
        /*012c*/ 	.word	0xffffffff


	//   ....[9]....
        /*0130*/ 	.word	0xffffffff


	//   ....[10]....
        /*0134*/ 	.word	0xffffffff


	//   ....[11]....
        /*0138*/ 	.word	0xffffffff


	//   ....[12]....
        /*013c*/ 	.word	0xffffffff


	//   ....[13]....
        /*0140*/ 	.word	0xffffffff


	//   ....[14]....
        /*0144*/ 	.word	0xffffffff


	//   ....[15]....
        /*0148*/ 	.word	0xffffffff


	//   ....[16]....
        /*014c*/ 	.word	0xffffffff


	//   ....[17]....
        /*0150*/ 	.word	0xffffffff


	//   ....[18]....
        /*0154*/ 	.word	0xffffffff


	//   ....[19]....
        /*0158*/ 	.word	0xffffffff


	//   ....[20]....
        /*015c*/ 	.word	0xffffffff


	//   ....[21]....
        /*0160*/ 	.word	0xffffffff


	//   ....[22]....
        /*0164*/ 	.word	0xffffffff


	//   ....[23]....
        /*0168*/ 	.word	0x0500000f


	//   ....[24]....
        /*016c*/ 	.word	0x0500000f


	//----- nvinfo : EIATTR_COOP_GROUP_INSTR_OFFSETS
	.align		4
.L_172:
        /*0170*/ 	.byte	0x04, 0x28
        /*0172*/ 	.short	(.L_174 - .L_173)


	//   ....[0]....
.L_173:
        /*0174*/ 	.word	0x00000070


	//   ....[1]....
        /*0178*/ 	.word	0x000001d0


	//   ....[2]....
        /*017c*/ 	.word	0x00000220


	//   ....[3]....
        /*0180*/ 	.word	0x00000430


	//   ....[4]....
        /*0184*/ 	.word	0x00000590


	//   ....[5]....
        /*0188*/ 	.word	0x000006b0


	//   ....[6]....
        /*018c*/ 	.word	0x00000810


	//   ....[7]....
        /*0190*/ 	.word	0x00000d90


	//   ....[8]....
        /*0194*/ 	.word	0x00002a40


	//   ....[9]....
        /*0198*/ 	.word	0x00002a90


	//   ....[10]....
        /*019c*/ 	.word	0x00002ab0


	//   ....[11]....
        /*01a0*/ 	.word	0x00002ad0


	//   ....[12]....
        /*01a4*/ 	.word	0x00004c10


	//   ....[13]....
        /*01a8*/ 	.word	0x00004c60


	//   ....[14]....
        /*01ac*/ 	.word	0x00004c80


	//   ....[15]....
        /*01b0*/ 	.word	0x00004ca0


	//   ....[16]....
        /*01b4*/ 	.word	0x00006260


	//   ....[17]....
        /*01b8*/ 	.word	0x000062a0


	//   ....[18]....
        /*01bc*/ 	.word	0x00006430


	//   ....[19]....
        /*01c0*/ 	.word	0x00006470


	//   ....[20]....
        /*01c4*/ 	.word	0x00007630


	//   ....[21]....
        /*01c8*/ 	.word	0x00007cd0


	//   ....[22]....
        /*01cc*/ 	.word	0x0000a8f0


	//   ....[23]....
        /*01d0*/ 	.word	0x0000ae40


	//   ....[24]....
        /*01d4*/ 	.word	0x0000b2e0


	//----- nvinfo : EIATTR_REG_RECONFIG
	.align		4
.L_174:
        /*01d8*/ 	.byte	0x01, 0x54
	.zero		2


	//----- nvinfo : EIATTR_SYSCALL_OFFSETS
	.align		4
        /*01dc*/ 	.byte	0x04, 0x46
        /*01de*/ 	.short	(.L_176 - .L_175)


	//   ....[0]....
.L_175:
        /*01e0*/ 	.word	0x000010d0


	//   ....[1]....
        /*01e4*/ 	.word	0x00008130


	//   ....[2]....
        /*01e8*/ 	.word	0x00008270


	//   ....[3]....
        /*01ec*/ 	.word	0x00008370


	//----- nvinfo : EIATTR_MBARRIER_INSTR_OFFSETS
	.align		4
.L_176:
        /*01f0*/ 	.byte	0x04, 0x39
        /*01f2*/ 	.short	(.L_178 - .L_177)


	//   ....[0]....
.L_177:
        /*01f4*/ 	.word	0x000002d0
        /*01f8*/ 	.word	0x000000ff
        /*01fc*/ 	.word	0x00032400
        /*0200*/ 	.short	0x0100
        /*0202*/ 	.byte	0x06
	.zero		1


	//   ....[1]....
        /*0204*/ 	.word	0x000002e0
        /*0208*/ 	.word	0x000000ff
        /*020c*/ 	.word	0x00032410
        /*0210*/ 	.short	0x0100
        /*0212*/ 	.byte	0x06
	.zero		1


	//   ....[2]....
        /*0214*/ 	.word	0x000002f0
        /*0218*/ 	.word	0x000000ff
        /*021c*/ 	.word	0x00032420
        /*0220*/ 	.short	0x0100
        /*0222*/ 	.byte	0x06
	.zero		1


	//   ....[3]....
        /*0224*/ 	.word	0x000003e0
        /*0228*/ 	.word	0x000000ff
        /*022c*/ 	.word	0x00032430
        /*0230*/ 	.short	0x0100
        /*0232*/ 	.byte	0x08
	.zero		1


	//   ....[4]....
        /*0234*/ 	.word	0x000003f0
        /*0238*/ 	.word	0x000000ff
        /*023c*/ 	.word	0x00032440
        /*0240*/ 	.short	0x0100
        /*0242*/ 	.byte	0x08
	.zero		1


	//   ....[5]....
        /*0244*/ 	.word	0x00000400
        /*0248*/ 	.word	0x000000ff
        /*024c*/ 	.word	0x00032438
        /*0250*/ 	.short	0x0100
        /*0252*/ 	.byte	0x08
	.zero		1


	//   ....[6]....
        /*0254*/ 	.word	0x00000410
        /*0258*/ 	.word	0x000000ff
        /*025c*/ 	.word	0x00032448
        /*0260*/ 	.short	0x0100
        /*0262*/ 	.byte	0x08
	.zero		1


	//   ....[7]....
        /*0264*/ 	.word	0x00000540
        /*0268*/ 	.word	0x000000ff
        /*026c*/ 	.word	0x00032450
        /*0270*/ 	.short	0x0100
        /*0272*/ 	.byte	0x08
	.zero		1


	//   ....[8]....
        /*0274*/ 	.word	0x00000550
        /*0278*/ 	.word	0x000000ff
        /*027c*/ 	.word	0x00032460
        /*0280*/ 	.short	0x0100
        /*0282*/ 	.byte	0x08
	.zero		1


	//   ....[9]....
        /*0284*/ 	.word	0x00000560
        /*0288*/ 	.word	0x000000ff
        /*028c*/ 	.word	0x00032458
        /*0290*/ 	.short	0x0100
        /*0292*/ 	.byte	0x08
	.zero		1


	//   ....[10]....
        /*0294*/ 	.word	0x00000570
        /*0298*/ 	.word	0x000000ff
        /*029c*/ 	.word	0x00032468
        /*02a0*/ 	.short	0x0100
        /*02a2*/ 	.byte	0x08
	.zero		1


	//   ....[11]....
        /*02a4*/ 	.word	0x00000660
        /*02a8*/ 	.word	0x000000ff
        /*02ac*/ 	.word	0x00032470
        /*02b0*/ 	.short	0x0100
        /*02b2*/ 	.byte	0x06
	.zero		1


	//   ....[12]....
        /*02b4*/ 	.word	0x00000670
        /*02b8*/ 	.word	0x000000ff
        /*02bc*/ 	.word	0x00032480
        /*02c0*/ 	.short	0x0100
        /*02c2*/ 	.byte	0x06
	.zero		1


	//   ....[13]....
        /*02c4*/ 	.word	0x00000680
        /*02c8*/ 	.word	0x000000ff
        /*02cc*/ 	.word	0x00032478
        /*02d0*/ 	.short	0x0100
        /*02d2*/ 	.byte	0x06
	.zero		1


	//   ....[14]....
        /*02d4*/ 	.word	0x00000690
        /*02d8*/ 	.word	0x000000ff
        /*02dc*/ 	.word	0x00032488
        /*02e0*/ 	.short	0x0100
        /*02e2*/ 	.byte	0x06
	.zero		1


	//   ....[15]....
        /*02e4*/ 	.word	0x000007c0
        /*02e8*/ 	.word	0x000000ff
        /*02ec*/ 	.word	0x00032490
        /*02f0*/ 	.short	0x0100
        /*02f2*/ 	.byte	0x08
	.zero		1


	//   ....[16]....
        /*02f4*/ 	.word	0x000007d0
        /*02f8*/ 	.word	0x000000ff
        /*02fc*/ 	.word	0x000324a0
        /*0300*/ 	.short	0x0100
        /*0302*/ 	.byte	0x08
	.zero		1


	//   ....[17]....
        /*0304*/ 	.word	0x000007e0
        /*0308*/ 	.word	0x000000ff
        /*030c*/ 	.word	0x00032498
        /*0310*/ 	.short	0x0100
        /*0312*/ 	.byte	0x08
	.zero		1


	//   ....[18]....
        /*0314*/ 	.word	0x000007f0
        /*0318*/ 	.word	0x000000ff
        /*031c*/ 	.word	0x000324a8
        /*0320*/ 	.short	0x0100
        /*0322*/ 	.byte	0x08
	.zero		1


	//   ....[19]....
        /*0324*/ 	.word	0x00000920
        /*0328*/ 	.word	0x000000ff
        /*032c*/ 	.word	0x000324b0
        /*0330*/ 	.short	0x0100
        /*0332*/ 	.byte	0x08
	.zero		1


	//   ....[20]....
        /*0334*/ 	.word	0x00000930
        /*0338*/ 	.word	0x000000ff
        /*033c*/ 	.word	0x000324c0
        /*0340*/ 	.short	0x0100
        /*0342*/ 	.byte	0x08
	.zero		1


	//   ....[21]....
        /*0344*/ 	.word	0x00000940
        /*0348*/ 	.word	0x000000ff
        /*034c*/ 	.word	0x000324b8
        /*0350*/ 	.short	0x0100
        /*0352*/ 	.byte	0x08
	.zero		1


	//   ....[22]....
        /*0354*/ 	.word	0x00000950
        /*0358*/ 	.word	0x000000ff
        /*035c*/ 	.word	0x000324c8
        /*0360*/ 	.short	0x0100
        /*0362*/ 	.byte	0x08
	.zero		1


	//   ....[23]....
        /*0364*/ 	.word	0x00001120
        /*0368*/ 	.word	0x000000ff
        /*036c*/ 	.word	0x00032400
        /*0370*/ 	.short	0x010a
        /*0372*/ 	.byte	0x29
	.zero		1


	//   ....[24]....
        /*0374*/ 	.word	0x000011d0
        /*0378*/ 	.word	0x000000ff
        /*037c*/ 	.word	0x00032430
        /*0380*/ 	.short	0x010a
        /*0382*/ 	.byte	0x1a
	.zero		1


	//   ....[25]....
        /*0384*/ 	.word	0x00001210
        /*0388*/ 	.word	0x000000ff
        /*038c*/ 	.word	0x00032430
        /*0390*/ 	.short	0x010a
        /*0392*/ 	.byte	0x1a
	.zero		1


	//   ....[26]....
        /*0394*/ 	.word	0x00001470
        /*0398*/ 	.word	0x000000ff
        /*039c*/ 	.word	0x00032410
        /*03a0*/ 	.short	0x010a
        /*03a2*/ 	.byte	0x29
	.zero		1


	//   ....[27]....
        /*03a4*/ 	.word	0x000014b0
        /*03a8*/ 	.word	0x000000ff
        /*03ac*/ 	.word	0x00032450
        /*03b0*/ 	.short	0x010a
        /*03b2*/ 	.byte	0x1a
	.zero		1


	//   ....[28]....
        /*03b4*/ 	.word	0x000014f0
        /*03b8*/ 	.word	0x000000ff
        /*03bc*/ 	.word	0x00032450
        /*03c0*/ 	.short	0x010a
        /*03c2*/ 	.byte	0x1a
	.zero		1


	//   ....[29]....
        /*03c4*/ 	.word	0x00002d30
        /*03c8*/ 	.word	0x00000018
        /*03cc*/ 	.word	0x00000000
        /*03d0*/ 	.short	0x0101
        /*03d2*/ 	.byte	0x3f
	.zero		1


	//   ....[30]....
        /*03d4*/ 	.word	0x00003850
        /*03d8*/ 	.word	0x0000000c
        /*03dc*/ 	.word	0x00000000
        /*03e0*/ 	.short	0x0101
        /*03e2*/ 	.byte	0x3f
	.zero		1


	//   ....[31]....
        /*03e4*/ 	.word	0x00003990
        /*03e8*/ 	.word	0x000000ff
        /*03ec*/ 	.word	0x00032430
        /*03f0*/ 	.short	0x010a
        /*03f2*/ 	.byte	0x1d
	.zero		1


	//   ....[32]....
        /*03f4*/ 	.word	0x000039d0
        /*03f8*/ 	.word	0x000000ff
        /*03fc*/ 	.word	0x00032430
        /*0400*/ 	.short	0x010a
        /*0402*/ 	.byte	0x1d
	.zero		1


	//   ....[33]....
        /*0404*/ 	.word	0x00003b50
        /*0408*/ 	.word	0x000000ff
        /*040c*/ 	.word	0x00032450
        /*0410*/ 	.short	0x010a
        /*0412*/ 	.byte	0x1d
	.zero		1


	//   ....[34]....
        /*0414*/ 	.word	0x00003b90
        /*0418*/ 	.word	0x000000ff
        /*041c*/ 	.word	0x00032450
        /*0420*/ 	.short	0x010a
        /*0422*/ 	.byte	0x1d
	.zero		1


	//   ....[35]....
        /*0424*/ 	.word	0x00004eb0
        /*0428*/ 	.word	0x00000098
        /*042c*/ 	.word	0x00000000
        /*0430*/ 	.short	0x0101
        /*0432*/ 	.byte	0x3f
	.zero		1


	//   ....[36]....
        /*0434*/ 	.word	0x00006240
        /*0438*/ 	.word	0x000000c4
        /*043c*/ 	.word	0x00000000
        /*0440*/ 	.short	0x0101
        /*0442*/ 	.byte	0x3f
	.zero		1


	//   ....[37]....
        /*0444*/ 	.word	0x00007be0
        /*0448*/ 	.word	0x000000ff
        /*044c*/ 	.word	0x00000000
        /*0450*/ 	.short	0x0101
        /*0452*/ 	.byte	0x06
	.zero		1


	//   ....[38]....
        /*0454*/ 	.word	0x00008870
        /*0458*/ 	.word	0x00000005
        /*045c*/ 	.word	0x00032440
        /*0460*/ 	.short	0x010a
        /*0462*/ 	.byte	0x3f
	.zero		1


	//   ....[39]....
        /*0464*/ 	.word	0x00008e50
        /*0468*/ 	.word	0x0000000a
        /*046c*/ 	.word	0x00032420
        /*0470*/ 	.short	0x010a
        /*0472*/ 	.byte	0x3f
	.zero		1


	//   ....[40]....
        /*0474*/ 	.word	0x00008f10
        /*0478*/ 	.word	0x00000008
        /*047c*/ 	.word	0x00032460
        /*0480*/ 	.short	0x010a
        /*0482*/ 	.byte	0x3f
	.zero		1


	//   ....[41]....
        /*0484*/ 	.word	0x000094c0
        /*0488*/ 	.word	0x00000002
        /*048c*/ 	.word	0x00032440
        /*0490*/ 	.short	0x010a
        /*0492*/ 	.byte	0x3f
	.zero		1


	//   ....[42]....
        /*0494*/ 	.word	0x00009690
        /*0498*/ 	.word	0x00000002
        /*049c*/ 	.word	0x00032460
        /*04a0*/ 	.short	0x010a
        /*04a2*/ 	.byte	0x3f
	.zero		1


	//   ....[43]....
        /*04a4*/ 	.word	0x00009bc0
        /*04a8*/ 	.word	0x00000003
        /*04ac*/ 	.word	0x00032440
        /*04b0*/ 	.short	0x010a
        /*04b2*/ 	.byte	0x3f
	.zero		1


	//   ....[44]....
        /*04b4*/ 	.word	0x00009d90
        /*04b8*/ 	.word	0x00000003
        /*04bc*/ 	.word	0x00032460
        /*04c0*/ 	.short	0x010a
        /*04c2*/ 	.byte	0x3f
	.zero		1


	//   ....[45]....
        /*04c4*/ 	.word	0x0000a260
        /*04c8*/ 	.word	0x00000003
        /*04cc*/ 	.word	0x00032440
        /*04d0*/ 	.short	0x010a
        /*04d2*/ 	.byte	0x3f
	.zero		1


	//   ....[46]....
        /*04d4*/ 	.word	0x0000a430
        /*04d8*/ 	.word	0x00000003
        /*04dc*/ 	.word	0x00032460
        /*04e0*/ 	.short	0x010a
        /*04e2*/ 	.byte	0x3f
	.zero		1


	//   ....[47]....
        /*04e4*/ 	.word	0x0000a870
        /*04e8*/ 	.word	0x00000000
        /*04ec*/ 	.word	0x00032420
        /*04f0*/ 	.short	0x010a
        /*04f2*/ 	.byte	0x3f
	.zero		1


	//   ....[48]....
        /*04f4*/ 	.word	0x0000aa10
        /*04f8*/ 	.word	0x00000006
        /*04fc*/ 	.word	0x00000000
        /*0500*/ 	.short	0x010a
        /*0502*/ 	.byte	0x3f
	.zero		1


	//   ....[49]....
        /*0504*/ 	.word	0x0000aa80
        /*0508*/ 	.word	0x00000003
        /*050c*/ 	.word	0x00000000
        /*0510*/ 	.short	0x010a
        /*0512*/ 	.byte	0x3f
	.zero		1


	//   ....[50]....
        /*0514*/ 	.word	0x0000aae0
        /*0518*/ 	.word	0x00000010
        /*051c*/ 	.word	0x00000000
        /*0520*/ 	.short	0x010a
        /*0522*/ 	.byte	0x3f
	.zero		1


	//   ....[51]....
        /*0524*/ 	.word	0x0000ab10
        /*0528*/ 	.word	0x00000003
        /*052c*/ 	.word	0x00000000
        /*0530*/ 	.short	0x010a
        /*0532*/ 	.byte	0x3f
	.zero		1


	//   ....[52]....
        /*0534*/ 	.word	0x0000ab80
        /*0538*/ 	.word	0x00000003
        /*053c*/ 	.word	0x00032400
        /*0540*/ 	.short	0x010a
        /*0542*/ 	.byte	0x3f
	.zero		1


	//   ....[53]....
        /*0544*/ 	.word	0x0000abe0
        /*0548*/ 	.word	0x00000004
        /*054c*/ 	.word	0x00032430
        /*0550*/ 	.short	0x010a
        /*0552*/ 	.byte	0x3f
	.zero		1


	//   ....[54]....
        /*0554*/ 	.word	0x0000ac40
        /*0558*/ 	.word	0x00000005
        /*055c*/ 	.word	0x00032410
        /*0560*/ 	.short	0x010a
        /*0562*/ 	.byte	0x3f
	.zero		1


	//   ....[55]....
        /*0564*/ 	.word	0x0000aca0
        /*0568*/ 	.word	0x00000000
        /*056c*/ 	.word	0x00032450
        /*0570*/ 	.short	0x010a
        /*0572*/ 	.byte	0x3f
	.zero		1


	//   ....[56]....
        /*0574*/ 	.word	0x0000ad00
        /*0578*/ 	.word	0x00000006
        /*057c*/ 	.word	0x00032430
        /*0580*/ 	.short	0x010a
        /*0582*/ 	.byte	0x3f
	.zero		1


	//   ....[57]....
        /*0584*/ 	.word	0x0000ad60
        /*0588*/ 	.word	0x00000006
        /*058c*/ 	.word	0x00032450
        /*0590*/ 	.short	0x010a
        /*0592*/ 	.byte	0x3f
	.zero		1


	//   ....[58]....
        /*0594*/ 	.word	0x0000af00
        /*0598*/ 	.word	0x00000005
        /*059c*/ 	.word	0x00032440
        /*05a0*/ 	.short	0x010a
        /*05a2*/ 	.byte	0x3f
	.zero		1


	//   ....[59]....
        /*05a4*/ 	.word	0x0000af80
        /*05a8*/ 	.word	0x00000008
        /*05ac*/ 	.word	0x00032420
        /*05b0*/ 	.short	0x010a
        /*05b2*/ 	.byte	0x3f
	.zero		1


	//   ....[60]....
        /*05b4*/ 	.word	0x0000afd0
        /*05b8*/ 	.word	0x00000008
        /*05bc*/ 	.word	0x00032460
        /*05c0*/ 	.short	0x010a
        /*05c2*/ 	.byte	0x3f
	.zero		1


	//   ....[61]....
        /*05c4*/ 	.word	0x0000b020
        /*05c8*/ 	.word	0x00000002
        /*05cc*/ 	.word	0x00032440
        /*05d0*/ 	.short	0x010a
        /*05d2*/ 	.byte	0x3f
	.zero		1


	//   ....[62]....
        /*05d4*/ 	.word	0x0000b070
        /*05d8*/ 	.word	0x00000002
        /*05dc*/ 	.word	0x00032460
        /*05e0*/ 	.short	0x010a
        /*05e2*/ 	.byte	0x3f
	.zero		1


	//   ....[63]....
        /*05e4*/ 	.word	0x0000b0c0
        /*05e8*/ 	.word	0x00000003
        /*05ec*/ 	.word	0x00032440
        /*05f0*/ 	.short	0x010a
        /*05f2*/ 	.byte	0x3f
	.zero		1


	//   ....[64]....
        /*05f4*/ 	.word	0x0000b110
        /*05f8*/ 	.word	0x00000003
        /*05fc*/ 	.word	0x00032460
        /*0600*/ 	.short	0x010a
        /*0602*/ 	.byte	0x3f
	.zero		1


	//   ....[65]....
        /*0604*/ 	.word	0x0000b160
        /*0608*/ 	.word	0x00000003
        /*060c*/ 	.word	0x00032440
        /*0610*/ 	.short	0x010a
        /*0612*/ 	.byte	0x3f
	.zero		1


	//   ....[66]....
        /*0614*/ 	.word	0x0000b1b0
        /*0618*/ 	.word	0x00000003
        /*061c*/ 	.word	0x00032460
        /*0620*/ 	.short	0x010a
        /*0622*/ 	.byte	0x3f
	.zero		1


	//   ....[67]....
        /*0624*/ 	.word	0x0000b200
        /*0628*/ 	.word	0x00000000
        /*062c*/ 	.word	0x00032420
        /*0630*/ 	.short	0x010a
        /*0632*/ 	.byte	0x3f
	.zero		1


	//   ....[68]....
        /*0634*/ 	.word	0x0000b3a0
        /*0638*/ 	.word	0x00000006
        /*063c*/ 	.word	0x00000000
        /*0640*/ 	.short	0x010a
        /*0642*/ 	.byte	0x3f
	.zero		1


	//   ....[69]....
        /*0644*/ 	.word	0x0000b3f0
        /*0648*/ 	.word	0x00000003
        /*064c*/ 	.word	0x00000000
        /*0650*/ 	.short	0x010a
        /*0652*/ 	.byte	0x3f
	.zero		1


	//   ....[70]....
        /*0654*/ 	.word	0x0000b440
        /*0658*/ 	.word	0x00000010
        /*065c*/ 	.word	0x00000000
        /*0660*/ 	.short	0x010a
        /*0662*/ 	.byte	0x3f
	.zero		1


	//----- nvinfo : EIATTR_NUM_MBARRIERS
	.align		4
.L_178:
        /*0664*/ 	.byte	0x03, 0x38
        /*0666*/ 	.short	0x0017


	//----- nvinfo : EIATTR_EXIT_INSTR_OFFSETS
	.align		4
        /*0668*/ 	.byte	0x04, 0x1c
        /*066a*/ 	.short	(.L_180 - .L_179)


	//   ....[0]....
.L_179:
        /*066c*/ 	.word	0x00000a80


	//   ....[1]....
        /*0670*/ 	.word	0x00007c90


	//   ....[2]....
        /*0674*/ 	.word	0x00007cf0


	//   ....[3]....
        /*0678*/ 	.word	0x0000ab60


	//----- nvinfo : EIATTR_MAX_THREADS
	.align		4
.L_180:
        /*067c*/ 	.byte	0x04, 0x05
        /*067e*/ 	.short	(.L_182 - .L_181)
.L_181:
        /*0680*/ 	.word	0x00000180
        /*0684*/ 	.word	0x00000001
        /*0688*/ 	.word	0x00000001


	//----- nvinfo : EIATTR_CRS_STACK_SIZE
	.align		4
.L_182:
        /*068c*/ 	.byte	0x04, 0x1e
        /*068e*/ 	.short	(.L_184 - .L_183)
.L_183:
        /*0690*/ 	.word	0x00000000


	//----- nvinfo : EIATTR_CBANK_PARAM_SIZE
	.align		4
.L_184:
        /*0694*/ 	.byte	0x03, 0x19
        /*0696*/ 	.short	0x0cf0


	//----- nvinfo : EIATTR_PARAM_CBANK
	.align		4
        /*0698*/ 	.byte	0x04, 0x0a
        /*069a*/ 	.short	(.L_186 - .L_185)
	.align		4
.L_185:
        /*069c*/ 	.word	index@(.nv.constant0._ZN7cutlass13device_kernelIN5flash11enable_sm90INS1_16FlashAttnFwdSm90INS1_25CollectiveMainloopFwdSm90ILi2EN4cute5tupleIJNS5_1CILi1EEES8_S8_EEENS6_IJNS7_ILi128EEENS7_ILi96EEENS7_ILi64EEEEEELi256ENS_10bfloat16_tEfNS_4arch4Sm90ELb0ELb0ELb1ELb0ELb0ELb0ELb1ELb1ELb0ELb0ELb0ELb0EEENS1_21CollectiveEpilogueFwdINS6_IJSA_NS7_ILi256EEESB_EEES9_SE_SG_Li256ELb0ELb0ELb0ELb0EEENS1_29StaticPersistentTileSchedulerILb0EEEEEEEEEvNT_6ParamsE)
        /*06a0*/ 	.short	0x0210
        /*06a2*/ 	.short	0x0cf0


	//----- nvinfo : EIATTR_SW_WAR
	.align		4
.L_186:
        /*06a4*/ 	.byte	0x04, 0x36
        /*06a6*/ 	.short	(.L_188 - .L_187)
.L_187:
        /*06a8*/ 	.word	0x00000008
.L_188:


//--------------------- .nv.info._ZN7cutlass13device_kernelIN5flash11enable_sm90INS1_16FlashAttnFwdSm90INS1_25CollectiveMainloopFwdSm90ILi2EN4cute5tupleIJNS5_1CILi1EEES8_S8_EEENS6_IJNS7_ILi128EEENS7_ILi96EEENS7_ILi64EEEEEELi256ENS_10bfloat16_tEfNS_4arch4Sm90ELb0ELb0ELb1ELb1ELb0ELb0ELb0ELb1ELb0ELb0ELb0ELb0EEENS1_21CollectiveEpilogueFwdINS6_IJSA_NS7_ILi256EEESB_EEES9_SE_SG_Li256ELb1ELb0ELb0ELb0EEENS1_36VarlenDynamicPersistentTileSchedulerILi128ELi96ELi256ELi32ELb0ELb0ELb1ELb0ELb1ELb1EEEEEEEEEvNT_6ParamsE --------------------------
	.section	.nv.info._ZN7cutlass13device_kernelIN5flash11enable_sm90INS1_16FlashAttnFwdSm90INS1_25CollectiveMainloopFwdSm90ILi2EN4cute5tupleIJNS5_1CILi1EEES8_S8_EEENS6_IJNS7_ILi128EEENS7_ILi96EEENS7_ILi64EEEEEELi256ENS_10bfloat16_tEfNS_4arch4Sm90ELb0ELb0ELb1ELb1ELb0ELb0ELb0ELb1ELb0ELb0ELb0ELb0EEENS1_21CollectiveEpilogueFwdINS6_IJSA_NS7_ILi256EEESB_EEES9_SE_SG_Li256ELb1ELb0ELb0ELb0EEENS1_36VarlenDynamicPersistentTileSchedulerILi128ELi96ELi256ELi32ELb0ELb0ELb1ELb0ELb1ELb1EEEEEEEEEvNT_6ParamsE,"",@"SHT_CUDA_INFO"
	.sectionflags	@""
	.align	4


	//----- nvinfo : EIATTR_CUDA_API_VERSION
	.align		4
        /*0000*/ 	.byte	0x04, 0x37
        /*0002*/ 	.short	(.L_190 - .L_189)
.L_189:
        /*0004*/ 	.word	0x00000082


	//----- nvinfo : EIATTR_KPARAM_INFO
	.align		4
.L_190:
        /*0008*/ 	.byte	0x04, 0x17
        /*000a*/ 	.short	(.L_192 - .L_191)
.L_191:
        /*000c*/ 	.word	0x00000000
        /*0010*/ 	.short	0x0000
        /*0012*/ 	.short	0x0070
        /*0014*/ 	.byte	0x00, 0xf0, 0x01, 0x28


	//----- nvinfo : EIATTR_SPARSE_MMA_MASK
	.align		4
.L_192:
        /*0018*/ 	.byte	0x03, 0x50
        /*001a*/ 	.short	0x0000


	//----- nvinfo : EIATTR_MAXREG_COUNT
	.align		4
        /*001c*/ 	.byte	0x03, 0x1b
        /*001e*/ 	.short	0x00a8


	//----- nvinfo : EIATTR_NUM_BARRIERS
	.align		4
        /*0020*/ 	.byte	0x02, 0x4c
        /*0022*/ 	.byte	0x10
	.zero		1


	//----- nvinfo : EIATTR_EXTERNS
	.align		4
        /*0024*/ 	.byte	0x04, 0x0f
        /*0026*/ 	.short	(.L_194 - .L_193)


	//   ....[0]....
	.align		4
.L_193:
        /*0028*/ 	.word	index@(__assertfail)


	//----- nvinfo : EIATTR_ANNOTATIONS
	.align		4
.L_194:
        /*002c*/ 	.byte	0x04, 0x55
        /*002e*/ 	.short	(.L_196 - .L_195)


	//   ....[0]....
.L_195:
        /* <DEDUP_REMOVED lines=30> */
        /*0204*/ 	.byte	0x60, 0xd5, 0x00, 0x00, 0x01, 0x00, 0x00, 0x00, 0x70, 0xd6, 0x00, 0x00


	//----- nvinfo : EIATTR_MERCURY_ISA_VERSION
	.align		4
.L_196:
        /*0210*/ 	.byte	0x03, 0x5f
        /*0212*/ 	.short	0x0101


	//----- nvinfo : EIATTR_UNUSED_LOAD_BYTE_OFFSET
	.align		4
        /*0214*/ 	.byte	0x04, 0x44
        /*0216*/ 	.short	(.L_198 - .L_197)


	//   ....[0]....
.L_197:
        /*0218*/ 	.word	0x00000a50
        /*021c*/ 	.word	0x0000fff0


	//   ....[1]....
        /*0220*/ 	.word	0x00006600
        /*0224*/ 	.word	0x0000fff0


	//----- nvinfo : EIATTR_INT_WARP_WIDE_INSTR_OFFSETS
	.align		4
.L_198:
        /*0228*/ 	.byte	0x04, 0x31
        /*022a*/ 	.short	(.L_200 - .L_199)


	//   ....[0]....
.L_199:
        /*022c*/ 	.word	0x00000160


	//   ....[1]....
        /*0230*/ 	.word	0x000001a0


	//   ....[2]....
        /*0234*/ 	.word	0x00000210


	//   ....[3]....
        /*0238*/ 	.word	0x00009f20


	//   ....[4]....
        /*023c*/ 	.word	0x00009fb0


	//   ....[5]....
        /*0240*/ 	.word	0x0000a430


	//   ....[6]....
        /*0244*/ 	.word	0x0000a460


	//   ....[7]....
        /*0248*/ 	.word	0x0000c890


	//   ....[8]....
        /*024c*/ 	.word	0x0000c920


	//----- nvinfo : EIATTR_COOP_GROUP_MASK_REGIDS
	.align		4
.L_200:
        /*0250*/ 	.byte	0x04, 0x29
        /*0252*/ 	.short	(.L_202 - .L_201)


	//   ....[0]....
.L_201:
        /*0254*/ 	.word	0xffffffff


	//   ....[1]....
        /*0258*/ 	.word	0xffffffff


	//   ....[2]....
        /*025c*/ 	.word	0xffffffff


	//   ....[3]....
        /*0260*/ 	.word	0xffffffff


	//   ....[4]....
        /*0264*/ 	.word	0xffffffff


	//   ....[5]....
        /*0268*/ 	.word	0xffffffff


	//   ....[6]....
        /*026c*/ 	.word	0xffffffff


	//   ....[7]....
        /*0270*/ 	.word	0xffffffff


	//   ....[8]....
        /*0274*/ 	.word	0xffffffff


	//   ....[9]....
        /*0278*/ 	.word	0xffffffff


	//   ....[10]....
        /*027c*/ 	.word	0xffffffff


	//   ....[11]....
        /*0280*/ 	.word	0xffffffff


	//   ....[12]....
        /*0284*/ 	.word	0xffffffff


	//   ....[13]....
        /*0288*/ 	.word	0xffffffff


	//   ....[14]....
        /*028c*/ 	.word	0xffffffff


	//   ....[15]....
        /*0290*/ 	.word	0xffffffff


	//   ....[16]....
        /*0294*/ 	.word	0xffffffff


	//   ....[17]....
        /*0298*/ 	.word	0xffffffff


	//   ....[18]....
        /*029c*/ 	.word	0xffffffff


	//   ....[19]....
        /*02a0*/ 	.word	0xffffffff


	//   ....[20]....
        /*02a4*/ 	.word	0xffffffff


	//   ....[21]....
        /*02a8*/ 	.word	0xffffffff


	//   ....[22]....
        /*02ac*/ 	.word	0xffffffff


	//   ....[23]....
        /*02b0*/ 	.word	0xffffffff


	//   ....[24]....
        /*02b4*/ 	.word	0xffffffff


	//   ....[25]....
        /*02b8*/ 	.word	0xffffffff


	//   ....[26]....
        /*02bc*/ 	.word	0xffffffff


	//   ....[27]....
        /*02c0*/ 	.word	0xffffffff


	//   ....[28]....
        /*02c4*/ 	.word	0xffffffff


	//   ....[29]....
        /*02c8*/ 	.word	0xffffffff


	//   ....[30]....
        /*02cc*/ 	.word	0xffffffff


	//   ....[31]....
        /*02d0*/ 	.word	0xffffffff


	//   ....[32]....
        /*02d4*/ 	.word	0xffffffff


	//   ....[33]....
        /*02d8*/ 	.word	0xffffffff


	//   ....[34]....
        /*02dc*/ 	.word	0xffffffff


	//   ....[35]....
        /*02e0*/ 	.word	0xffffffff


	//   ....[36]....
        /*02e4*/ 	.word	0xffffffff


	//   ....[37]....
        /*02e8*/ 	.word	0xffffffff


	//   ....[38]....
        /*02ec*/ 	.word	0xffffffff


	//   ....[39]....
        /*02f0*/ 	.word	0xffffffff


	//   ....[40]....
        /*02f4*/ 	.word	0xffffffff


	//   ....[41]....
        /*02f8*/ 	.word	0xffffffff


	//   ....[42]....
        /*02fc*/ 	.word	0xffffffff


	//   ....[43]....
        /*0300*/ 	.word	0xffffffff


	//   ....[44]....
        /*0304*/ 	.word	0xffffffff


	//   ....[45]....
        /*0308*/ 	.word	0xffffffff


	//   ....[46]....
        /*030c*/ 	.word	0xffffffff


	//   ....[47]....
        /*0310*/ 	.word	0xffffffff


	//   ....[48]....
        /*0314*/ 	.word	0xffffffff


	//   ....[49]....
        /*0318*/ 	.word	0xffffffff


	//   ....[50]....
        /*031c*/ 	.word	0xffffffff


	//   ....[51]....
        /*0320*/ 	.word	0xffffffff


	//   ....[52]....
        /*0324*/ 	.word	0xffffffff


	//   ....[53]....
        /*0328*/ 	.word	0xffffffff


	//   ....[54]....
        /*032c*/ 	.word	0x0500000f


	//   ....[55]....
        /*0330*/ 	.word	0x0500000f


	//   ....[56]....
        /*0334*/ 	.word	0x0500000f


	//   ....[57]....
        /*0338*/ 	.word	0x0500000f


	//   ....[58]....
        /*033c*/ 	.word	0x0500000f


	//   ....[59]....
        /*0340*/ 	.word	0x0500000f


	//   ....[60]....
        /*0344*/ 	.word	0x0500000f


	//   ....[61]....
        /*0348*/ 	.word	0x0500000f


	//   ....[62]....
        /*034c*/ 	.word	0x0500000f


	//   ....[63]....
        /*0350*/ 	.word	0x0500000f


	//   ....[64]....
        /*0354*/ 	.word	0x0500000f


	//   ....[65]....
        /*0358*/ 	.word	0x0500000f


	//   ....[66]....
        /*035c*/ 	.word	0x0500000f


	//   ....[67]....
        /*0360*/ 	.word	0x0500000f


	//   ....[68]....
        /*0364*/ 	.word	0x0500000f


	//   ....[69]....
        /*0368*/ 	.word	0x0500000f


	//   ....[70]....
        /*036c*/ 	.word	0x0500000f


	//   ....[71]....
        /*0370*/ 	.word	0x0500000f


	//   ....[72]....
        /*0374*/ 	.word	0x0500000f


	//----- nvinfo : EIATTR_COOP_GROUP_INSTR_OFFSETS
	.align		4
.L_202:
        /*0378*/ 	.byte	0x04, 0x28
        /*037a*/ 	.short	(.L_204 - .L_203)


	//   ....[0]....
.L_203:
        /*037c*/ 	.word	0x00000070


	//   ....[1]....
        /*0380*/ 	.word	0x00000170


	//   ....[2]....
        /*0384*/ 	.word	0x000001c0


	//   ....[3]....
        /*0388*/ 	.word	0x000003f0


	//   ....[4]....
        /*038c*/ 	.word	0x00000550


	//   ....[5]....
        /*0390*/ 	.word	0x00000670


	//   ....[6]....
        /*0394*/ 	.word	0x000007d0


	//   ....[7]....
        /*0398*/ 	.word	0x00001560


	//   ....[8]....
        /*039c*/ 	.word	0x00002700


	//   ....[9]....
        /*03a0*/ 	.word	0x00002790


	//   ....[10]....
        /*03a4*/ 	.word	0x00002bd0


	//   ....[11]....
        /*03a8*/ 	.word	0x00002c40


	//   ....[12]....
        /*03ac*/ 	.word	0x00004170


	//   ....[13]....
        /*03b0*/ 	.word	0x000041e0


	//   ....[14]....
        /*03b4*/ 	.word	0x00004650


	//   ....[15]....
        /*03b8*/ 	.word	0x00004810


	//   ....[16]....
        /*03bc*/ 	.word	0x00005b90


	//   ....[17]....
        /*03c0*/ 	.word	0x00005c10


	//   ....[18]....
        /*03c4*/ 	.word	0x00005c60


	//   ....[19]....
        /*03c8*/ 	.word	0x00005c80


	//   ....[20]....
        /*03cc*/ 	.word	0x00009090


	//   ....[21]....
        /*03d0*/ 	.word	0x00009220


	//   ....[22]....
        /*03d4*/ 	.word	0x00009250


	//   ....[23]....
        /*03d8*/ 	.word	0x00009290


	//   ....[24]....
        /*03dc*/ 	.word	0x000092f0


	//   ....[25]....
        /*03e0*/ 	.word	0x00009350


	//   ....[26]....
        /*03e4*/ 	.word	0x00009390


	//   ....[27]....
        /*03e8*/ 	.word	0x00009540


	//   ....[28]....
        /*03ec*/ 	.word	0x000095a0


	//   ....[29]....
        /*03f0*/ 	.word	0x000095e0


	//   ....[30]....
        /*03f4*/ 	.word	0x00009620


	//   ....[31]....
        /*03f8*/ 	.word	0x00009650


	//   ....[32]....
        /*03fc*/ 	.word	0x00009680


	//   ....[33]....
        /*0400*/ 	.word	0x00009710


	//   ....[34]....
        /*0404*/ 	.word	0x00009740


	//   ....[35]....
        /*0408*/ 	.word	0x000097d0


	//   ....[36]....
        /*040c*/ 	.word	0x0000c9b0


	//   ....[37]....
        /*0410*/ 	.word	0x0000c9c0


	//   ....[38]....
        /*0414*/ 	.word	0x0000cad0


	//   ....[39]....
        /*0418*/ 	.word	0x0000cb30


	//   ....[40]....
        /*041c*/ 	.word	0x0000cb70


	//   ....[41]....
        /*0420*/ 	.word	0x0000cbb0


	//   ....[42]....
        /*0424*/ 	.word	0x0000cbe0


	//   ....[43]....
        /*0428*/ 	.word	0x0000cc10


	//   ....[44]....
        /*042c*/ 	.word	0x0000cda0


	//   ....[45]....
        /*0430*/ 	.word	0x0000ce00


	//   ....[46]....
        /*0434*/ 	.word	0x0000ce40


	//   ....[47]....
        /*0438*/ 	.word	0x0000ce80


	//   ....[48]....
        /*043c*/ 	.word	0x0000ceb0


	//   ....[49]....
        /*0440*/ 	.word	0x0000cee0


	//   ....[50]....
        /*0444*/ 	.word	0x0000cfa0


	//   ....[51]....
        /*0448*/ 	.word	0x0000cfc0


	//   ....[52]....
        /*044c*/ 	.word	0x0000d030


	//   ....[53]....
        /*0450*/ 	.word	0x0000d480


	//   ....[54]....
        /*0454*/ 	.word	0x0000d980


	//   ....[55]....
        /*0458*/ 	.word	0x0000dda0


	//   ....[56]....
        /*045c*/ 	.word	0x0000de30


	//   ....[57]....
        /*0460*/ 	.word	0x0000ded0


	//   ....[58]....
        /*0464*/ 	.word	0x0000df80


	//   ....[59]....
        /*0468*/ 	.word	0x0000e000


	//   ....[60]....
        /*046c*/ 	.word	0x0000e080


	//   ....[61]....
        /*0470*/ 	.word	0x0000e100


	//   ....[62]....
        /*0474*/ 	.word	0x0000e180


	//   ....[63]....
        /*0478*/ 	.word	0x0000e210


	//   ....[64]....
        /*047c*/ 	.word	0x0000e2c0


	//   ....[65]....
        /*0480*/ 	.word	0x0000e340


	//   ....[66]....
        /*0484*/ 	.word	0x0000e3c0


	//   ....[67]....
        /*0488*/ 	.word	0x0000e440


	//   ....[68]....
        /*048c*/ 	.word	0x0000e4c0


	//   ....[69]....
        /*0490*/ 	.word	0x0000e530


	//   ....[70]....
        /*0494*/ 	.word	0x0000e5d0


	//   ....[71]....
        /*0498*/ 	.word	0x0000e660


	//   ....[72]....
        /*049c*/ 	.word	0x0000e780


	//----- nvinfo : EIATTR_REG_RECONFIG
	.align		4
.L_204:
        /*04a0*/ 	.byte	0x01, 0x54
	.zero		2


	//----- nvinfo : EIATTR_SYSCALL_OFFSETS
	.align		4
        /*04a4*/ 	.byte	0x04, 0x46
        /*04a6*/ 	.short	(.L_206 - .L_205)


	//   ....[0]....
.L_205:
        /*04a8*/ 	.word	0x00001740


	//   ....[1]....
        /*04ac*/ 	.word	0x0000a140


	//   ....[2]....
        /*04b0*/ 	.word	0x0000a280


	//   ....[3]....
        /*04b4*/ 	.word	0x0000a380


	//----- nvinfo : EIATTR_MBARRIER_INSTR_OFFSETS
	.align		4
.L_206:
        /*04b8*/ 	.byte	0x04, 0x39
        /*04ba*/ 	.short	(.L_208 - .L_207)


	//   ....[0]....
.L_207:
        /*04bc*/ 	.word	0x000002a0
        /*04c0*/ 	.word	0x000000ff
        /*04c4*/ 	.word	0x00022800
        /*04c8*/ 	.short	0x0100
        /*04ca*/ 	.byte	0x08
	.zero		1


	//   ....[1]....
        /*04cc*/ 	.word	0x000002b0
        /*04d0*/ 	.word	0x000000ff
        /*04d4*/ 	.word	0x00022820
        /*04d8*/ 	.short	0x0100
        /*04da*/ 	.byte	0x08
	.zero		1


	//   ....[2]....
        /*04dc*/ 	.word	0x000003a0
        /*04e0*/ 	.word	0x000000ff
        /*04e4*/ 	.word	0x00022830
        /*04e8*/ 	.short	0x0100
        /*04ea*/ 	.byte	0x08
	.zero		1


	//   ....[3]....
        /*04ec*/ 	.word	0x000003b0
        /*04f0*/ 	.word	0x000000ff
        /*04f4*/ 	.word	0x00022840
        /*04f8*/ 	.short	0x0100
        /*04fa*/ 	.byte	0x08
	.zero		1


	//   ....[4]....
        /*04fc*/ 	.word	0x000003c0
        /*0500*/ 	.word	0x000000ff
        /*0504*/ 	.word	0x00022838
        /*0508*/ 	.short	0x0100
        /*050a*/ 	.byte	0x08
	.zero		1


	//   ....[5]....
        /*050c*/ 	.word	0x000003d0
        /*0510*/ 	.word	0x000000ff
        /*0514*/ 	.word	0x00022848
        /*0518*/ 	.short	0x0100
        /*051a*/ 	.byte	0x08
	.zero		1


	//   ....[6]....
        /*051c*/ 	.word	0x00000500
        /*0520*/ 	.word	0x000000ff
        /*0524*/ 	.word	0x00022850
        /*0528*/ 	.short	0x0100
        /*052a*/ 	.byte	0x08
	.zero		1


	//   ....[7]....
        /*052c*/ 	.word	0x00000510
        /*0530*/ 	.word	0x000000ff
        /*0534*/ 	.word	0x00022860
        /*0538*/ 	.short	0x0100
        /*053a*/ 	.byte	0x08
	.zero		1


	//   ....[8]....
        /*053c*/ 	.word	0x00000520
        /*0540*/ 	.word	0x000000ff
        /*0544*/ 	.word	0x00022858
        /*0548*/ 	.short	0x0100
        /*054a*/ 	.byte	0x08
	.zero		1


	//   ....[9]....
        /*054c*/ 	.word	0x00000530
        /*0550*/ 	.word	0x000000ff
        /*0554*/ 	.word	0x00022868
        /*0558*/ 	.short	0x0100
        /*055a*/ 	.byte	0x08
	.zero		1


	//   ....[10]....
        /*055c*/ 	.word	0x00000620
        /*0560*/ 	.word	0x000000ff
        /*0564*/ 	.word	0x00022870
        /*0568*/ 	.short	0x0100
        /*056a*/ 	.byte	0x06
	.zero		1


	//   ....[11]....
        /*056c*/ 	.word	0x00000630
        /*0570*/ 	.word	0x000000ff
        /*0574*/ 	.word	0x00022880
        /*0578*/ 	.short	0x0100
        /*057a*/ 	.byte	0x06
	.zero		1


	//   ....[12]....
        /*057c*/ 	.word	0x00000640
        /*0580*/ 	.word	0x000000ff
        /*0584*/ 	.word	0x00022878
        /*0588*/ 	.short	0x0100
        /*058a*/ 	.byte	0x06
	.zero		1


	//   ....[13]....
        /*058c*/ 	.word	0x00000650
        /*0590*/ 	.word	0x000000ff
        /*0594*/ 	.word	0x00022888
        /*0598*/ 	.short	0x0100
        /*059a*/ 	.byte	0x06
	.zero		1


	//   ....[14]....
        /*059c*/ 	.word	0x00000780
        /*05a0*/ 	.word	0x000000ff
        /*05a4*/ 	.word	0x00022890
        /*05a8*/ 	.short	0x0100
        /*05aa*/ 	.byte	0x08
	.zero		1


	//   ....[15]....
        /*05ac*/ 	.word	0x00000790
        /*05b0*/ 	.word	0x000000ff
        /*05b4*/ 	.word	0x000228a0
        /*05b8*/ 	.short	0x0100
        /*05ba*/ 	.byte	0x08
	.zero		1


	//   ....[16]....
        /*05bc*/ 	.word	0x000007a0
        /*05c0*/ 	.word	0x000000ff
        /*05c4*/ 	.word	0x00022898
        /*05c8*/ 	.short	0x0100
        /*05ca*/ 	.byte	0x08
	.zero		1


	//   ....[17]....
        /*05cc*/ 	.word	0x000007b0
        /*05d0*/ 	.word	0x000000ff
        /*05d4*/ 	.word	0x000228a8
        /*05d8*/ 	.short	0x0100
        /*05da*/ 	.byte	0x08
	.zero		1


	//   ....[18]....
        /*05dc*/ 	.word	0x000008e0
        /*05e0*/ 	.word	0x000000ff
        /*05e4*/ 	.word	0x000228b0
        /*05e8*/ 	.short	0x0100
        /*05ea*/ 	.byte	0x08
	.zero		1


	//   ....[19]....
        /*05ec*/ 	.word	0x000008f0
        /*05f0*/ 	.word	0x000000ff
        /*05f4*/ 	.word	0x000228c0
        /*05f8*/ 	.short	0x0100
        /*05fa*/ 	.byte	0x08
	.zero		1


	//   ....[20]....
        /*05fc*/ 	.word	0x00000900
        /*0600*/ 	.word	0x000000ff
        /*0604*/ 	.word	0x000228b8
        /*0608*/ 	.short	0x0100
        /*060a*/ 	.byte	0x08
	.zero		1


	//   ....[21]....
        /*060c*/ 	.word	0x00000910
        /*0610*/ 	.word	0x000000ff
        /*0614*/ 	.word	0x000228c8
        /*0618*/ 	.short	0x0100
        /*061a*/ 	.byte	0x08
	.zero		1


	//   ....[22]....
        /*061c*/ 	.word	0x000017e0
        /*0620*/ 	.word	0x00000006
        /*0624*/ 	.word	0x00022800
        /*0628*/ 	.short	0x010a
        /*062a*/ 	.byte	0x3f
	.zero		1


	//   ....[23]....
        /*062c*/ 	.word	0x000018a0
        /*0630*/ 	.word	0x00000005
        /*0634*/ 	.word	0x00022830
        /*0638*/ 	.short	0x010a
        /*063a*/ 	.byte	0x3f
	.zero		1


	//   ....[24]....
        /*063c*/ 	.word	0x000018e0
        /*0640*/ 	.word	0x00000005
        /*0644*/ 	.word	0x00022830
        /*0648*/ 	.short	0x010a
        /*064a*/ 	.byte	0x3f
	.zero		1


	//   ....[25]....
        /*064c*/ 	.word	0x00003060
        /*0650*/ 	.word	0x00000003
        /*0654*/ 	.word	0x00000000
        /*0658*/ 	.short	0x0101
        /*065a*/ 	.byte	0x3f
	.zero		1


	//   ....[26]....
        /*065c*/ 	.word	0x000034c0
        /*0660*/ 	.word	0x00000005
        /*0664*/ 	.word	0x00022850
        /*0668*/ 	.short	0x010a
        /*066a*/ 	.byte	0x3f
	.zero		1


	//   ....[27]....
        /*066c*/ 	.word	0x00003500
        /*0670*/ 	.word	0x00000005
        /*0674*/ 	.word	0x00022850
        /*0678*/ 	.short	0x010a
        /*067a*/ 	.byte	0x3f
	.zero		1


	//   ....[28]....
        /*067c*/ 	.word	0x00003800
        /*0680*/ 	.word	0x00000005
        /*0684*/ 	.word	0x00000000
        /*0688*/ 	.short	0x0101
        /*068a*/ 	.byte	0x3f
	.zero		1


	//   ....[29]....
        /*068c*/ 	.word	0x00003990
        /*0690*/ 	.word	0x000000ff
        /*0694*/ 	.word	0x00022830
        /*0698*/ 	.short	0x010a
        /*069a*/ 	.byte	0x17
	.zero		1


	//   ....[30]....
        /*069c*/ 	.word	0x000039e0
        /*06a0*/ 	.word	0x000000ff
        /*06a4*/ 	.word	0x00022830
        /*06a8*/ 	.short	0x010a
        /*06aa*/ 	.byte	0x17
	.zero		1


	//   ....[31]....
        /*06ac*/ 	.word	0x00005200
        /*06b0*/ 	.word	0x00000098
        /*06b4*/ 	.word	0x00000000
        /*06b8*/ 	.short	0x0101
        /*06ba*/ 	.byte	0x3f
	.zero		1


	//   ....[32]....
        /*06bc*/ 	.word	0x00005860
        /*06c0*/ 	.word	0x000000ff
        /*06c4*/ 	.word	0x00022850
        /*06c8*/ 	.short	0x010a
        /*06ca*/ 	.byte	0x17
	.zero		1


	//   ....[33]....
        /*06cc*/ 	.word	0x000058b0
        /*06d0*/ 	.word	0x000000ff
        /*06d4*/ 	.word	0x00022850
        /*06d8*/ 	.short	0x010a
        /*06da*/ 	.byte	0x17
	.zero		1


	//   ....[34]....
        /*06dc*/ 	.word	0x00005b70
        /*06e0*/ 	.word	0x000000c7
        /*06e4*/ 	.word	0x00000000
        /*06e8*/ 	.short	0x0101
        /*06ea*/ 	.byte	0x3f
	.zero		1


	//   ....[35]....
        /*06ec*/ 	.word	0x00007cf0
        /*06f0*/ 	.word	0x00000000
        /*06f4*/ 	.word	0x00000000
        /*06f8*/ 	.short	0x0101
        /*06fa*/ 	.byte	0x3f
	.zero		1


	//   ....[36]....
        /*06fc*/ 	.word	0x0000a8e0
        /*0700*/ 	.word	0x00000008
        /*0704*/ 	.word	0x00022840
        /*0708*/ 	.short	0x010a
        /*070a*/ 	.byte	0x3f
	.zero		1


	//   ....[37]....
        /*070c*/ 	.word	0x0000ace0
        /*0710*/ 	.word	0x0000000a
        /*0714*/ 	.word	0x00022820
        /*0718*/ 	.short	0x010a
        /*071a*/ 	.byte	0x3f
	.zero		1


	//   ....[38]....
        /*071c*/ 	.word	0x0000ada0
        /*0720*/ 	.word	0x00000008
        /*0724*/ 	.word	0x00022860
        /*0728*/ 	.short	0x010a
        /*072a*/ 	.byte	0x3f
	.zero		1


	//   ....[39]....
        /*072c*/ 	.word	0x0000b410
        /*0730*/ 	.word	0x00000003
        /*0734*/ 	.word	0x00022840
        /*0738*/ 	.short	0x010a
        /*073a*/ 	.byte	0x3f
	.zero		1


	//   ....[40]....
        /*073c*/ 	.word	0x0000b620
        /*0740*/ 	.word	0x00000003
        /*0744*/ 	.word	0x00022860
        /*0748*/ 	.short	0x010a
        /*074a*/ 	.byte	0x3f
	.zero		1


	//   ....[41]....
        /*074c*/ 	.word	0x0000bba0
        /*0750*/ 	.word	0x00000002
        /*0754*/ 	.word	0x00022840
        /*0758*/ 	.short	0x010a
        /*075a*/ 	.byte	0x3f
	.zero		1


	//   ....[42]....
        /*075c*/ 	.word	0x0000bda0
        /*0760*/ 	.word	0x00000002
        /*0764*/ 	.word	0x00022860
        /*0768*/ 	.short	0x010a
        /*076a*/ 	.byte	0x3f
	.zero		1


	//   ....[43]....
        /*076c*/ 	.word	0x0000c2a0
        /*0770*/ 	.word	0x00000002
        /*0774*/ 	.word	0x00022840
        /*0778*/ 	.short	0x010a
        /*077a*/ 	.byte	0x3f
	.zero		1


	//   ....[44]....
        /*077c*/ 	.word	0x0000c4b0
        /*0780*/ 	.word	0x00000002
        /*0784*/ 	.word	0x00022860
        /*0788*/ 	.short	0x010a
        /*078a*/ 	.byte	0x3f
	.zero		1


	//   ....[45]....
        /*078c*/ 	.word	0x0000d400
        /*0790*/ 	.word	0x00000000
        /*0794*/ 	.word	0x00022820
        /*0798*/ 	.short	0x010a
        /*079a*/ 	.byte	0x3f
	.zero		1


	//   ....[46]....
        /*079c*/ 	.word	0x0000d5c0
        /*07a0*/ 	.word	0x00000006
        /*07a4*/ 	.word	0x00000000
        /*07a8*/ 	.short	0x010a
        /*07aa*/ 	.byte	0x3f
	.zero		1


	//   ....[47]....
        /*07ac*/ 	.word	0x0000d630
        /*07b0*/ 	.word	0x00000007
        /*07b4*/ 	.word	0x00000000
        /*07b8*/ 	.short	0x010a
        /*07ba*/ 	.byte	0x3f
	.zero		1


	//   ....[48]....
        /*07bc*/ 	.word	0x0000d6a0
        /*07c0*/ 	.word	0x00000004
        /*07c4*/ 	.word	0x00000000
        /*07c8*/ 	.short	0x010a
        /*07ca*/ 	.byte	0x3f
	.zero		1


	//   ....[49]....
        /*07cc*/ 	.word	0x0000d6d0
        /*07d0*/ 	.word	0x00000003
        /*07d4*/ 	.word	0x00000000
        /*07d8*/ 	.short	0x010a
        /*07da*/ 	.byte	0x3f
	.zero		1


	//   ....[50]....
        /*07dc*/ 	.word	0x0000d730
        /*07e0*/ 	.word	0x00000006
        /*07e4*/ 	.word	0x00022800
        /*07e8*/ 	.short	0x010a
        /*07ea*/ 	.byte	0x3f
	.zero		1


	//   ....[51]....
        /*07ec*/ 	.word	0x0000d780
        /*07f0*/ 	.word	0x00000005
        /*07f4*/ 	.word	0x00022830
        /*07f8*/ 	.short	0x010a
        /*07fa*/ 	.byte	0x3f
	.zero		1


	//   ....[52]....
        /*07fc*/ 	.word	0x0000d7d0
        /*0800*/ 	.word	0x00000005
        /*0804*/ 	.word	0x00022850
        /*0808*/ 	.short	0x010a
        /*080a*/ 	.byte	0x3f
	.zero		1


	//   ....[53]....
        /*080c*/ 	.word	0x0000d840
        /*0810*/ 	.word	0x00000000
        /*0814*/ 	.word	0x00022830
        /*0818*/ 	.short	0x010a
        /*081a*/ 	.byte	0x3f
	.zero		1


	//   ....[54]....
        /*081c*/ 	.word	0x0000d8a0
        /*0820*/ 	.word	0x000000c7
        /*0824*/ 	.word	0x00022850
        /*0828*/ 	.short	0x010a
        /*082a*/ 	.byte	0x3f
	.zero		1


	//   ....[55]....
        /*082c*/ 	.word	0x0000da40
        /*0830*/ 	.word	0x00000008
        /*0834*/ 	.word	0x00022840
        /*0838*/ 	.short	0x010a
        /*083a*/ 	.byte	0x3f
	.zero		1


	//   ....[56]....
        /*083c*/ 	.word	0x0000dac0
        /*0840*/ 	.word	0x00000008
        /*0844*/ 	.word	0x00022820
        /*0848*/ 	.short	0x010a
        /*084a*/ 	.byte	0x3f
	.zero		1


	//   ....[57]....
        /*084c*/ 	.word	0x0000db10
        /*0850*/ 	.word	0x00000008
        /*0854*/ 	.word	0x00022860
        /*0858*/ 	.short	0x010a
        /*085a*/ 	.byte	0x3f
	.zero		1


	//   ....[58]....
        /*085c*/ 	.word	0x0000db60
        /*0860*/ 	.word	0x00000003
        /*0864*/ 	.word	0x00022840
        /*0868*/ 	.short	0x010a
        /*086a*/ 	.byte	0x3f
	.zero		1


	//   ....[59]....
        /*086c*/ 	.word	0x0000dbb0
        /*0870*/ 	.word	0x00000003
        /*0874*/ 	.word	0x00022860
        /*0878*/ 	.short	0x010a
        /*087a*/ 	.byte	0x3f
	.zero		1


	//   ....[60]....
        /*087c*/ 	.word	0x0000dc00
        /*0880*/ 	.word	0x00000002
        /*0884*/ 	.word	0x00022840
        /*0888*/ 	.short	0x010a
        /*088a*/ 	.byte	0x3f
	.zero		1


	//   ....[61]....
        /*088c*/ 	.word	0x0000dc50
        /*0890*/ 	.word	0x00000002
        /*0894*/ 	.word	0x00022860
        /*0898*/ 	.short	0x010a
        /*089a*/ 	.byte	0x3f
	.zero		1


	//   ....[62]....
        /*089c*/ 	.word	0x0000dca0
        /*08a0*/ 	.word	0x00000002
        /*08a4*/ 	.word	0x00022840
        /*08a8*/ 	.short	0x010a
        /*08aa*/ 	.byte	0x3f
	.zero		1


	//   ....[63]....
        /*08ac*/ 	.word	0x0000dcf0
        /*08b0*/ 	.word	0x00000002
        /*08b4*/ 	.word	0x00022860
        /*08b8*/ 	.short	0x010a
        /*08ba*/ 	.byte	0x3f
	.zero		1


	//   ....[64]....
        /*08bc*/ 	.word	0x0000e6a0
        /*08c0*/ 	.word	0x00000000
        /*08c4*/ 	.word	0x00022820
        /*08c8*/ 	.short	0x010a
        /*08ca*/ 	.byte	0x3f
	.zero		1


	//   ....[65]....
        /*08cc*/ 	.word	0x0000e840
        /*08d0*/ 	.word	0x00000006
        /*08d4*/ 	.word	0x00000000
        /*08d8*/ 	.short	0x010a
        /*08da*/ 	.byte	0x3f
	.zero		1


	//   ....[66]....
        /*08dc*/ 	.word	0x0000e890
        /*08e0*/ 	.word	0x00000007
        /*08e4*/ 	.word	0x00000000
        /*08e8*/ 	.short	0x010a
        /*08ea*/ 	.byte	0x3f
	.zero		1


	//   ....[67]....
        /*08ec*/ 	.word	0x0000e8e0
        /*08f0*/ 	.word	0x00000004
        /*08f4*/ 	.word	0x00000000
        /*08f8*/ 	.short	0x010a
        /*08fa*/ 	.byte	0x3f
	.zero		1


	//----- nvinfo : EIATTR_NUM_MBARRIERS
	.align		4
.L_208:
        /*08fc*/ 	.byte	0x03, 0x38
        /*08fe*/ 	.short	0x0016


	//----- nvinfo : EIATTR_EXIT_INSTR_OFFSETS
	.align		4
        /*0900*/ 	.byte	0x04, 0x1c
        /*0902*/ 	.short	(.L_210 - .L_209)


	//   ....[0]....
.L_209:
        /*0904*/ 	.word	0x00000a90


	//   ....[1]....
        /*0908*/ 	.word	0x00009050


	//   ....[2]....
        /*090c*/ 	.word	0x000090b0


	//   ....[3]....
        /*0910*/ 	.word	0x0000d720


	//----- nvinfo : EIATTR_MAX_THREADS
	.align		4
.L_210:
        /*0914*/ 	.byte	0x04, 0x05
        /*0916*/ 	.short	(.L_212 - .L_211)
.L_211:
        /*0918*/ 	.word	0x00000180
        /*091c*/ 	.word	0x00000001
        /*0920*/ 	.word	0x00000001


	//----- nvinfo : EIATTR_CRS_STACK_SIZE
	.align		4
.L_212:
        /*0924*/ 	.byte	0x04, 0x1e
        /*0926*/ 	.short	(.L_214 - .L_213)
.L_213:
        /*0928*/ 	.word	0x00000000


	//----- nvinfo : EIATTR_CBANK_PARAM_SIZE
	.align		4
.L_214:
        /*092c*/ 	.byte	0x03, 0x19
        /*092e*/ 	.short	0x0a70


	//----- nvinfo : EIATTR_PARAM_CBANK
	.align		4
        /*0930*/ 	.byte	0x04, 0x0a
        /*0932*/ 	.short	(.L_216 - .L_215)
	.align		4
.L_215:
        /*0934*/ 	.word	index@(.nv.constant0._ZN7cutlass13device_kernelIN5flash11enable_sm90INS1_16FlashAttnFwdSm90INS1_25CollectiveMainloopFwdSm90ILi2EN4cute5tupleIJNS5_1CILi1EEES8_S8_EEENS6_IJNS7_ILi128EEENS7_ILi96EEENS7_ILi64EEEEEELi256ENS_10bfloat16_tEfNS_4arch4Sm90ELb0ELb0ELb1ELb1ELb0ELb0ELb0ELb1ELb0ELb0ELb0ELb0EEENS1_21CollectiveEpilogueFwdINS6_IJSA_NS7_ILi256EEESB_EEES9_SE_SG_Li256ELb1ELb0ELb0ELb0EEENS1_36VarlenDynamicPersistentTileSchedulerILi128ELi96ELi256ELi32ELb0ELb0ELb1ELb0ELb1ELb1EEEEEEEEEvNT_6ParamsE)
        /*0938*/ 	.short	0x0210
        /*093a*/ 	.short	0x0a70


	//----- nvinfo : EIATTR_SW_WAR
	.align		4
.L_216:
        /*093c*/ 	.byte	0x04, 0x36
        /*093e*/ 	.short	(.L_218 - .L_217)
.L_217:
        /*0940*/ 	.word	0x00000008
.L_218:


//--------------------- .nv.info._ZN7cutlass13device_kernelIN5flash11enable_sm90INS1_16FlashAttnFwdSm90INS1_25CollectiveMainloopFwdSm90ILi2EN4cute5tupleIJNS5_1CILi1EEES8_S8_EEENS6_IJNS7_ILi128EEENS7_ILi96EEENS7_ILi64EEEEEELi256ENS_10bfloat16_tEfNS_4arch4Sm90ELb0ELb0ELb1ELb1ELb0ELb1ELb0ELb1ELb0ELb0ELb0ELb0EEENS1_21CollectiveEpilogueFwdINS6_IJSA_NS7_ILi256EEESB_EEES9_SE_SG_Li256ELb1ELb0ELb0ELb0EEENS1_36VarlenDynamicPersistentTileSchedulerILi128ELi96ELi256ELi32ELb0ELb0ELb1ELb0ELb1ELb1EEEEEEEEEvNT_6ParamsE --------------------------
	.section	.nv.info._ZN7cutlass13device_kernelIN5flash11enable_sm90INS1_16FlashAttnFwdSm90INS1_25CollectiveMainloopFwdSm90ILi2EN4cute5tupleIJNS5_1CILi1EEES8_S8_EEENS6_IJNS7_ILi128EEENS7_ILi96EEENS7_ILi64EEEEEELi256ENS_10bfloat16_tEfNS_4arch4Sm90ELb0ELb0ELb1ELb1ELb0ELb1ELb0ELb1ELb0ELb0ELb0ELb0EEENS1_21CollectiveEpilogueFwdINS6_IJSA_NS7_ILi256EEESB_EEES9_SE_SG_Li256ELb1ELb0ELb0ELb0EEENS1_36VarlenDynamicPersistentTileSchedulerILi128ELi96ELi256ELi32ELb0ELb0ELb1ELb0ELb1ELb1EEEEEEEEEvNT_6ParamsE,"",@"SHT_CUDA_INFO"
	.sectionflags	@""
	.align	4


	//----- nvinfo : EIATTR_CUDA_API_VERSION
	.align		4
        /*0000*/ 	.byte	0x04, 0x37
        /*0002*/ 	.short	(.L_220 - .L_219)
.L_219:
        /*0004*/ 	.word	0x00000082


	//----- nvinfo : EIATTR_KPARAM_INFO
	.align		4
.L_220:
        /*0008*/ 	.byte	0x04, 0x17
        /*000a*/ 	.short	(.L_222 - .L_221)
.L_221:
        /*000c*/ 	.word	0x00000000
        /*0010*/ 	.short	0x0000
        /*0012*/ 	.short	0x0070
        /*0014*/ 	.byte	0x00, 0xf0, 0x01, 0x28


	//----- nvinfo : EIATTR_SPARSE_MMA_MASK
	.align		4
.L_222:
        /*0018*/ 	.byte	0x03, 0x50
        /*001a*/ 	.short	0x0000


	//----- nvinfo : EIATTR_MAXREG_COUNT
	.align		4
        /*001c*/ 	.byte	0x03, 0x1b
        /*001e*/ 	.short	0x00a8


	//----- nvinfo : EIATTR_NUM_BARRIERS
	.align		4
        /*0020*/ 	.byte	0x02, 0x4c
        /*0022*/ 	.byte	0x10
	.zero		1


	//----- nvinfo : EIATTR_EXTERNS
	.align		4
        /*0024*/ 	.byte	0x04, 0x0f
        /*0026*/ 	.short	(.L_224 - .L_223)


	//   ....[0]....
	.align		4
.L_223:
        /*0028*/ 	.word	index@(__assertfail)


	//----- nvinfo : EIATTR_ANNOTATIONS
	.align		4
.L_224:
        /*002c*/ 	.byte	0x04, 0x55
        /*002e*/ 	.short	(.L_226 - .L_225)


	//   ....[0]....
.L_225:
        /* <DEDUP_REMOVED lines=41> */


	//----- nvinfo : EIATTR_MERCURY_ISA_VERSION
	.align		4
.L_226:
        /*02b0*/ 	.byte	0x03, 0x5f
        /*02b2*/ 	.short	0x0101


	//----- nvinfo : EIATTR_UNUSED_LOAD_BYTE_OFFSET
	.align		4
        /*02b4*/ 	.byte	0x04, 0x44
        /*02b6*/ 	.short	(.L_228 - .L_227)


	//   ....[0]....
.L_227:
        /*02b8*/ 	.word	0x00000b00
        /*02bc*/ 	.word	0x0000fff0


	//   ....[1]....
        /*02c0*/ 	.word	0x0000d320
        /*02c4*/ 	.word	0x0000fff0


	//----- nvinfo : EIATTR_INT_WARP_WIDE_INSTR_OFFSETS
	.align		4
.L_228:
        /*02c8*/ 	.byte	0x04, 0x31
        /*02ca*/ 	.short	(.L_230 - .L_229)


	//   ....[0]....
.L_229:
        /*02cc*/ 	.word	0x000001c0


	//   ....[1]....
        /*02d0*/ 	.word	0x00000200


	//   ....[2]....
        /*02d4*/ 	.word	0x00000270


	//   ....[3]....
        /*02d8*/ 	.word	0x00011a40


	//   ....[4]....
        /*02dc*/ 	.word	0x00011ad0


	//   ....[5]....
        /*02e0*/ 	.word	0x00011f50


	//   ....[6]....
        /*02e4*/ 	.word	0x00011f80


	//   ....[7]....
        /*02e8*/ 	.word	0x000143a0


	//   ....[8]....
        /*02ec*/ 	.word	0x00014430


	//----- nvinfo : EIATTR_COOP_GROUP_MASK_REGIDS
	.align		4
.L_230:
        /*02f0*/ 	.byte	0x04, 0x29
        /*02f2*/ 	.short	(.L_232 - .L_231)


	//   ....[0]....
.L_231:
        /*02f4*/ 	.word	0xffffffff


	//   ....[1]....
        /*02f8*/ 	.word	0xffffffff


	//   ....[2]....
        /*02fc*/ 	.word	0xffffffff


	//   ....[3]....
        /*0300*/ 	.word	0xffffffff


	//   ....[4]....
        /*0304*/ 	.word	0xffffffff


	//   ....[5]....
        /*0308*/ 	.word	0xffffffff


	//   ....[6]....
        /*030c*/ 	.word	0xffffffff


	//   ....[7]....
        /*0310*/ 	.word	0xffffffff


	//   ....[8]....
        /*0314*/ 	.word	0xffffffff


	//   ....[9]....
        /*0318*/ 	.word	0xffffffff


	//   ....[10]....
        /*031c*/ 	.word	0xffffffff


	//   ....[11]....
        /*0320*/ 	.word	0xffffffff


	//   ....[12]....
        /*0324*/ 	.word	0xffffffff


	//   ....[13]....
        /*0328*/ 	.word	0xffffffff


	//   ....[14]....
        /*032c*/ 	.word	0xffffffff


	//   ....[15]....
        /*0330*/ 	.word	0xffffffff


	//   ....[16]....
        /*0334*/ 	.word	0xffffffff


	//   ....[17]....
        /*0338*/ 	.word	0xffffffff


	//   ....[18]....
        /*033c*/ 	.word	0xffffffff


	//   ....[19]....
        /*0340*/ 	.word	0xffffffff


	//   ....[20]....
        /*0344*/ 	.word	0xffffffff


	//   ....[21]....
        /*0348*/ 	.word	0xffffffff


	//   ....[22]....
        /*034c*/ 	.word	0xffffffff


	//   ....[23]....
        /*0350*/ 	.word	0xffffffff


	//   ....[24]....
        /*0354*/ 	.word	0xffffffff


	//   ....[25]....
        /*0358*/ 	.word	0xffffffff


	//   ....[26]....
        /*035c*/ 	.word	0xffffffff


	//   ....[27]....
        /*0360*/ 	.word	0xffffffff


	//   ....[28]....
        /*0364*/ 	.word	0xffffffff


	//   ....[29]....
        /*0368*/ 	.word	0xffffffff


	//   ....[30]....
        /*036c*/ 	.word	0xffffffff


	//   ....[31]....
        /*0370*/ 	.word	0xffffffff


	//   ....[32]....
        /*0374*/ 	.word	0xffffffff


	//   ....[33]....
        /*0378*/ 	.word	0xffffffff


	//   ....[34]....
        /*037c*/ 	.word	0xffffffff


	//   ....[35]....
        /*0380*/ 	.word	0xffffffff


	//   ....[36]....
        /*0384*/ 	.word	0xffffffff


	//   ....[37]....
        /*0388*/ 	.word	0xffffffff


	//   ....[38]....
        /*038c*/ 	.word	0xffffffff


	//   ....[39]....
        /*0390*/ 	.word	0xffffffff


	//   ....[40]....
        /*0394*/ 	.word	0xffffffff


	//   ....[41]....
        /*0398*/ 	.word	0xffffffff


	//   ....[42]....
        /*039c*/ 	.word	0xffffffff


	//   ....[43]....
        /*03a0*/ 	.word	0xffffffff


	//   ....[44]....
        /*03a4*/ 	.word	0xffffffff


	//   ....[45]....
        /*03a8*/ 	.word	0xffffffff


	//   ....[46]....
        /*03ac*/ 	.word	0xffffffff


	//   ....[47]....
        /*03b0*/ 	.word	0xffffffff


	//   ....[48]....
        /*03b4*/ 	.word	0xffffffff


	//   ....[49]....
        /*03b8*/ 	.word	0xffffffff


	//   ....[50]....
        /*03bc*/ 	.word	0xffffffff


	//   ....[51]....
        /*03c0*/ 	.word	0xffffffff


	//   ....[52]....
        /*03c4*/ 	.word	0xffffffff


	//   ....[53]....
        /*03c8*/ 	.word	0xffffffff


	//   ....[54]....
        /*03cc*/ 	.word	0x0500000f


	//   ....[55]....
        /*03d0*/ 	.word	0x0500000f


	//   ....[56]....
        /*03d4*/ 	.word	0x0500000f


	//   ....[57]....
        /*03d8*/ 	.word	0x0500000f


	//   ....[58]....
        /*03dc*/ 	.word	0x0500000f


	//   ....[59]....
        /*03e0*/ 	.word	0x0500000f


	//   ....[60]....
        /*03e4*/ 	.word	0x0500000f


	//   ....[61]....
        /*03e8*/ 	.word	0x0500000f


	//   ....[62]....
        /*03ec*/ 	.word	0x0500000f


	//   ....[63]....
        /*03f0*/ 	.word	0x0500000f


	//   ....[64]....
        /*03f4*/ 	.word	0x0500000f


	//   ....[65]....
        /*03f8*/ 	.word	0x0500000f


	//   ....[66]....
        /*03fc*/ 	.word	0x0500000f


	//   ....[67]....
        /*0400*/ 	.word	0x0500000f


	//   ....[68]....
        /*0404*/ 	.word	0x0500000f


	//   ....[69]....
        /*0408*/ 	.word	0x0500000f


	//   ....[70]....
        /*040c*/ 	.word	0x0500000f


	//   ....[71]....
        /*0410*/ 	.word	0x0500000f


	//   ....[72]....
        /*0414*/ 	.word	0x0500000f


	//   ....[73]....
        /*0418*/ 	.word	0x0500000f


	//   ....[74]....
        /*041c*/ 	.word	0x0500000f


	//   ....[75]....
        /*0420*/ 	.word	0x0500000f


	//   ....[76]....
        /*0424*/ 	.word	0x0500000f


	//   ....[77]....
        /*0428*/ 	.word	0x0500000f


	//   ....[78]....
        /*042c*/ 	.word	0x0500000f


	//   ....[79]....
        /*0430*/ 	.word	0x0500000f


	//   ....[80]....
        /*0434*/ 	.word	0x0500000f


	//   ....[81]....
        /*0438*/ 	.word	0x0500000f


	//   ....[82]....
        /*043c*/ 	.word	0x0500000f


	//----- nvinfo : EIATTR_COOP_GROUP_INSTR_OFFSETS
	.align		4
.L_232:
        /*0440*/ 	.byte	0x04, 0x28
        /*0442*/ 	.short	(.L_234 - .L_233)


	//   ....[0]....
.L_233:
        /*0444*/ 	.word	0x00000070


	//   ....[1]....
        /*0448*/ 	.word	0x000001d0


	//   ....[2]....
        /*044c*/ 	.word	0x00000220


	//   ....[3]....
        /*0450*/ 	.word	0x00000450


	//   ....[4]....
        /*0454*/ 	.word	0x000005b0


	//   ....[5]....
        /*0458*/ 	.word	0x000006d0


	//   ....[6]....
        /*045c*/ 	.word	0x00000830


	//   ....[7]....
        /*0460*/ 	.word	0x00005cd0


	//   ....[8]....
        /*0464*/ 	.word	0x000091b0


	//   ....[9]....
        /*0468*/ 	.word	0x00009230


	//   ....[10]....
        /*046c*/ 	.word	0x00009620


	//   ....[11]....
        /*0470*/ 	.word	0x00009680


	//   ....[12]....
        /*0474*/ 	.word	0x0000ad80


	//   ....[13]....
        /*0478*/ 	.word	0x0000ade0


	//   ....[14]....
        /*047c*/ 	.word	0x0000b280


	//   ....[15]....
        /*0480*/ 	.word	0x0000b440


	//   ....[16]....
        /*0484*/ 	.word	0x0000c8a0


	//   ....[17]....
        /*0488*/ 	.word	0x0000c910


	//   ....[18]....
        /*048c*/ 	.word	0x0000c980


	//   ....[19]....
        /*0490*/ 	.word	0x0000c9a0


	//   ....[20]....
        /*0494*/ 	.word	0x0000fc60


	//   ....[21]....
        /*0498*/ 	.word	0x0000fdf0


	//   ....[22]....
        /*049c*/ 	.word	0x0000fe20


	//   ....[23]....
        /*04a0*/ 	.word	0x0000fe60


	//   ....[24]....
        /*04a4*/ 	.word	0x0000fec0


	//   ....[25]....
        /*04a8*/ 	.word	0x0000ff20


	//   ....[26]....
        /*04ac*/ 	.word	0x0000ff60


	//   ....[27]....
        /*04b0*/ 	.word	0x00010110


	//   ....[28]....
        /*04b4*/ 	.word	0x00010170


	//   ....[29]....
        /*04b8*/ 	.word	0x000101b0


	//   ....[30]....
        /*04bc*/ 	.word	0x000101f0


	//   ....[31]....
        /*04c0*/ 	.word	0x00010220


	//   ....[32]....
        /*04c4*/ 	.word	0x00010250


	//   ....[33]....
        /*04c8*/ 	.word	0x000102e0


	//   ....[34]....
        /*04cc*/ 	.word	0x00010310


	//   ....[35]....
        /*04d0*/ 	.word	0x000103a0


	//   ....[36]....
        /*04d4*/ 	.word	0x000144c0


	//   ....[37]....
        /*04d8*/ 	.word	0x000144d0


	//   ....[38]....
        /*04dc*/ 	.word	0x000145e0


	//   ....[39]....
        /*04e0*/ 	.word	0x00014640


	//   ....[40]....
        /*04e4*/ 	.word	0x00014680


	//   ....[41]....
        /*04e8*/ 	.word	0x000146c0


	//   ....[42]....
        /*04ec*/ 	.word	0x000146f0


	//   ....[43]....
        /*04f0*/ 	.word	0x00014720


	//   ....[44]....
        /*04f4*/ 	.word	0x000148b0


	//   ....[45]....
        /*04f8*/ 	.word	0x00014910


	//   ....[46]....
        /*04fc*/ 	.word	0x00014950


	//   ....[47]....
        /*0500*/ 	.word	0x00014990


	//   ....[48]....
        /*0504*/ 	.word	0x000149c0


	//   ....[49]....
        /*0508*/ 	.word	0x000149f0


	//   ....[50]....
        /*050c*/ 	.word	0x00014ab0


	//   ....[51]....
        /*0510*/ 	.word	0x00014ad0


	//   ....[52]....
        /*0514*/ 	.word	0x00014b40


	//   ....[53]....
        /*0518*/ 	.word	0x00014f90


	//   ....[54]....
        /*051c*/ 	.word	0x000153d0


	//   ....[55]....
        /*0520*/ 	.word	0x00015470


	//   ....[56]....
        /*0524*/ 	.word	0x00015510


	//   ....[57]....
        /*0528*/ 	.word	0x000155b0


	//   ....[58]....
        /*052c*/ 	.word	0x00015650


	//   ....[59]....
        /*0530*/ 	.word	0x00015740


	//   ....[60]....
        /*0534*/ 	.word	0x000157e0


	//   ....[61]....
        /*0538*/ 	.word	0x00015880


	//   ....[62]....
        /*053c*/ 	.word	0x00015920


	//   ....[63]....
        /*0540*/ 	.word	0x00015b80


	//   ....[64]....
        /*0544*/ 	.word	0x00015e60


	//   ....[65]....
        /*0548*/ 	.word	0x00016280


	//   ....[66]....
        /*054c*/ 	.word	0x00016310


	//   ....[67]....
        /*0550*/ 	.word	0x000163b0


	//   ....[68]....
        /*0554*/ 	.word	0x00016460


	//   ....[69]....
        /*0558*/ 	.word	0x000164e0


	//   ....[70]....
        /*055c*/ 	.word	0x00016560


	//   ....[71]....
        /*0560*/ 	.word	0x000165e0


	//   ....[72]....
        /*0564*/ 	.word	0x00016660


	//   ....[73]....
        /*0568*/ 	.word	0x000166f0


	//   ....[74]....
        /*056c*/ 	.word	0x000167a0


	//   ....[75]....
        /*0570*/ 	.word	0x00016820


	//   ....[76]....
        /*0574*/ 	.word	0x000168a0


	//   ....[77]....
        /*0578*/ 	.word	0x00016920


	//   ....[78]....
        /*057c*/ 	.word	0x000169a0


	//   ....[79]....
        /*0580*/ 	.word	0x00016a10


	//   ....[80]....
        /*0584*/ 	.word	0x00016ab0


	//   ....[81]....
        /*0588*/ 	.word	0x00016b40


	//   ....[82]....
        /*058c*/ 	.word	0x00016c60


	//----- nvinfo : EIATTR_REG_RECONFIG
	.align		4
.L_234:
        /*0590*/ 	.byte	0x01, 0x54
	.zero		2


	//----- nvinfo : EIATTR_SYSCALL_OFFSETS
	.align		4
        /*0594*/ 	.byte	0x04, 0x46
        /*0596*/ 	.short	(.L_236 - .L_235)


	//   ....[0]....
.L_235:
        /*0598*/ 	.word	0x000016e0


	//   ....[1]....
        /*059c*/ 	.word	0x00001830


	//   ....[2]....
        /*05a0*/ 	.word	0x00005e70


	//   ....[3]....
        /*05a4*/ 	.word	0x00006300


	//   ....[4]....
        /*05a8*/ 	.word	0x00011c60


	//   ....[5]....
        /*05ac*/ 	.word	0x00011da0


	//   ....[6]....
        /*05b0*/ 	.word	0x00011ea0


	//----- nvinfo : EIATTR_MBARRIER_INSTR_OFFSETS
	.align		4
.L_236:
        /*05b4*/ 	.byte	0x04, 0x39
        /*05b6*/ 	.short	(.L_238 - .L_237)


	//   ....[0]....
.L_237:
        /*05b8*/ 	.word	0x00000300
        /*05bc*/ 	.word	0x000000ff
        /*05c0*/ 	.word	0x00022800
        /*05c4*/ 	.short	0x0100
        /*05c6*/ 	.byte	0x08
	.zero		1


	//   ....[1]....
        /*05c8*/ 	.word	0x00000310
        /*05cc*/ 	.word	0x000000ff
        /*05d0*/ 	.word	0x00022820
        /*05d4*/ 	.short	0x0100
        /*05d6*/ 	.byte	0x08
	.zero		1


	//   ....[2]....
        /*05d8*/ 	.word	0x00000400
        /*05dc*/ 	.word	0x000000ff
        /*05e0*/ 	.word	0x00022830
        /*05e4*/ 	.short	0x0100
        /*05e6*/ 	.byte	0x08
	.zero		1


	//   ....[3]....
        /*05e8*/ 	.word	0x00000410
        /*05ec*/ 	.word	0x000000ff
        /*05f0*/ 	.word	0x00022840
        /*05f4*/ 	.short	0x0100
        /*05f6*/ 	.byte	0x08
	.zero		1


	//   ....[4]....
        /*05f8*/ 	.word	0x00000420
        /*05fc*/ 	.word	0x000000ff
        /*0600*/ 	.word	0x00022838
        /*0604*/ 	.short	0x0100
        /*0606*/ 	.byte	0x08
	.zero		1


	//   ....[5]....
        /*0608*/ 	.word	0x00000430
        /*060c*/ 	.word	0x000000ff
        /*0610*/ 	.word	0x00022848
        /*0614*/ 	.short	0x0100
        /*0616*/ 	.byte	0x08
	.zero		1


	//   ....[6]....
        /*0618*/ 	.word	0x00000560
        /*061c*/ 	.word	0x000000ff
        /*0620*/ 	.word	0x00022850
        /*0624*/ 	.short	0x0100
        /*0626*/ 	.byte	0x08
	.zero		1


	//   ....[7]....
        /*0628*/ 	.word	0x00000570
        /*062c*/ 	.word	0x000000ff
        /*0630*/ 	.word	0x00022860
        /*0634*/ 	.short	0x0100
        /*0636*/ 	.byte	0x08
	.zero		1


	//   ....[8]....
        /*0638*/ 	.word	0x00000580
        /*063c*/ 	.word	0x000000ff
        /*0640*/ 	.word	0x00022858
        /*0644*/ 	.short	0x0100
        /*0646*/ 	.byte	0x08
	.zero		1


	//   ....[9]....
        /*0648*/ 	.word	0x00000590
        /*064c*/ 	.word	0x000000ff
        /*0650*/ 	.word	0x00022868
        /*0654*/ 	.short	0x0100
        /*0656*/ 	.byte	0x08
	.zero		1


	//   ....[10]....
        /*0658*/ 	.word	0x00000680
        /*065c*/ 	.word	0x000000ff
        /*0660*/ 	.word	0x00022870
        /*0664*/ 	.short	0x0100
        /*0666*/ 	.byte	0x06
	.zero		1


	//   ....[11]....
        /*0668*/ 	.word	0x00000690
        /*066c*/ 	.word	0x000000ff
        /*0670*/ 	.word	0x00022880
        /*0674*/ 	.short	0x0100
        /*0676*/ 	.byte	0x06
	.zero		1


	//   ....[12]....
        /*0678*/ 	.word	0x000006a0
        /*067c*/ 	.word	0x000000ff
        /*0680*/ 	.word	0x00022878
        /*0684*/ 	.short	0x0100
        /*0686*/ 	.byte	0x06
	.zero		1


	//   ....[13]....
        /*0688*/ 	.word	0x000006b0
        /*068c*/ 	.word	0x000000ff
        /*0690*/ 	.word	0x00022888
        /*0694*/ 	.short	0x0100
        /*0696*/ 	.byte	0x06
	.zero		1


	//   ....[14]....
        /*0698*/ 	.word	0x000007e0
        /*069c*/ 	.word	0x000000ff
        /*06a0*/ 	.word	0x00022890
        /*06a4*/ 	.short	0x0100
        /*06a6*/ 	.byte	0x08
	.zero		1


	//   ....[15]....
        /*06a8*/ 	.word	0x000007f0
        /*06ac*/ 	.word	0x000000ff
        /*06b0*/ 	.word	0x000228a0
        /*06b4*/ 	.short	0x0100
        /*06b6*/ 	.byte	0x08
	.zero		1


	//   ....[16]....
        /*06b8*/ 	.word	0x00000800
        /*06bc*/ 	.word	0x000000ff
        /*06c0*/ 	.word	0x00022898
        /*06c4*/ 	.short	0x0100
        /*06c6*/ 	.byte	0x08
	.zero		1


	//   ....[17]....
        /*06c8*/ 	.word	0x00000810
        /*06cc*/ 	.word	0x000000ff
        /*06d0*/ 	.word	0x000228a8
        /*06d4*/ 	.short	0x0100
        /*06d6*/ 	.byte	0x08
	.zero		1


	//   ....[18]....
        /*06d8*/ 	.word	0x00000940
        /*06dc*/ 	.word	0x000000ff
        /*06e0*/ 	.word	0x000228b0
        /*06e4*/ 	.short	0x0100
        /*06e6*/ 	.byte	0x08
	.zero		1


	//   ....[19]....
        /*06e8*/ 	.word	0x00000950
        /*06ec*/ 	.word	0x000000ff
        /*06f0*/ 	.word	0x000228c0
        /*06f4*/ 	.short	0x0100
        /*06f6*/ 	.byte	0x08
	.zero		1


	//   ....[20]....
        /*06f8*/ 	.word	0x00000960
        /*06fc*/ 	.word	0x000000ff
        /*0700*/ 	.word	0x000228b8
        /*0704*/ 	.short	0x0100
        /*0706*/ 	.byte	0x08
	.zero		1


	//   ....[21]....
        /*0708*/ 	.word	0x00000970
        /*070c*/ 	.word	0x000000ff
        /*0710*/ 	.word	0x000228c8
        /*0714*/ 	.short	0x0100
        /*0716*/ 	.byte	0x08
	.zero		1


	//   ....[22]....
        /*0718*/ 	.word	0x00002b10
        /*071c*/ 	.word	0x0000005a
        /*0720*/ 	.word	0x00022890
        /*0724*/ 	.short	0x010a
        /*0726*/ 	.byte	0x3f
	.zero		1


	//   ....[23]....
        /*0728*/ 	.word	0x00003e10
        /*072c*/ 	.word	0x0000005a
        /*0730*/ 	.word	0x00022890
        /*0734*/ 	.short	0x010a
        /*0736*/ 	.byte	0x3f
	.zero		1


	//   ....[24]....
        /*0738*/ 	.word	0x00004f00
        /*073c*/ 	.word	0x0000005a
        /*0740*/ 	.word	0x00022890
        /*0744*/ 	.short	0x010a
        /*0746*/ 	.byte	0x3f
	.zero		1


	//   ....[25]....
        /*0748*/ 	.word	0x00005110
        /*074c*/ 	.word	0x00000004
        /*0750*/ 	.word	0x00000000
        /*0754*/ 	.short	0x0101
        /*0756*/ 	.byte	0x3f
	.zero		1


	//   ....[26]....
        /*0758*/ 	.word	0x00005150
        /*075c*/ 	.word	0x0000005a
        /*0760*/ 	.word	0x000228b0
        /*0764*/ 	.short	0x010a
        /*0766*/ 	.byte	0x3f
	.zero		1


	//   ....[27]....
        /*0768*/ 	.word	0x000057a0
        /*076c*/ 	.word	0x0000005a
        /*0770*/ 	.word	0x00000000
        /*0774*/ 	.short	0x0101
        /*0776*/ 	.byte	0x3f
	.zero		1


	//   ....[28]....
        /*0778*/ 	.word	0x00005f00
        /*077c*/ 	.word	0x00000012
        /*0780*/ 	.word	0x00022800
        /*0784*/ 	.short	0x010a
        /*0786*/ 	.byte	0x3f
	.zero		1


	//   ....[29]....
        /*0788*/ 	.word	0x00005f50
        /*078c*/ 	.word	0x00000012
        /*0790*/ 	.word	0x00022800
        /*0794*/ 	.short	0x010a
        /*0796*/ 	.byte	0x3f
	.zero		1


	//   ....[30]....
        /*0798*/ 	.word	0x00006610
        /*079c*/ 	.word	0x00000012
        /*07a0*/ 	.word	0x00022800
        /*07a4*/ 	.short	0x010a
        /*07a6*/ 	.byte	0x3f
	.zero		1


	//   ....[31]....
        /*07a8*/ 	.word	0x00007440
        /*07ac*/ 	.word	0x00000012
        /*07b0*/ 	.word	0x00022800
        /*07b4*/ 	.short	0x010a
        /*07b6*/ 	.byte	0x3f
	.zero		1


	//   ....[32]....
        /*07b8*/ 	.word	0x00008230
        /*07bc*/ 	.word	0x00000003
        /*07c0*/ 	.word	0x00022830
        /*07c4*/ 	.short	0x010a
        /*07c6*/ 	.byte	0x3f
	.zero		1


	//   ....[33]....
        /*07c8*/ 	.word	0x000082d0
        /*07cc*/ 	.word	0x00000003
        /*07d0*/ 	.word	0x00022830
        /*07d4*/ 	.short	0x010a
        /*07d6*/ 	.byte	0x3f
	.zero		1


	//   ....[34]....
        /*07d8*/ 	.word	0x00009b10
        /*07dc*/ 	.word	0x0000000d
        /*07e0*/ 	.word	0x00000000
        /*07e4*/ 	.short	0x0101
        /*07e6*/ 	.byte	0x3f
	.zero		1


	//   ....[35]....
        /*07e8*/ 	.word	0x00009f60
        /*07ec*/ 	.word	0x00000003
        /*07f0*/ 	.word	0x00022850
        /*07f4*/ 	.short	0x010a
        /*07f6*/ 	.byte	0x3f
	.zero		1


	//   ....[36]....
        /*07f8*/ 	.word	0x00009fb0
        /*07fc*/ 	.word	0x00000003
        /*0800*/ 	.word	0x00022850
        /*0804*/ 	.short	0x010a
        /*0806*/ 	.byte	0x3f
	.zero		1


	//   ....[37]....
        /*0808*/ 	.word	0x0000a390
        /*080c*/ 	.word	0x00000003
        /*0810*/ 	.word	0x00000000
        /*0814*/ 	.short	0x0101
        /*0816*/ 	.byte	0x3f
	.zero		1


	//   ....[38]....
        /*0818*/ 	.word	0x0000a4a0
        /*081c*/ 	.word	0x0000000c
        /*0820*/ 	.word	0x00022830
        /*0824*/ 	.short	0x010a
        /*0826*/ 	.byte	0x3f
	.zero		1


	//   ....[39]....
        /*0828*/ 	.word	0x0000a500
        /*082c*/ 	.word	0x0000000c
        /*0830*/ 	.word	0x00022830
        /*0834*/ 	.short	0x010a
        /*0836*/ 	.byte	0x3f
	.zero		1


	//   ....[40]....
        /*0838*/ 	.word	0x0000b800
        /*083c*/ 	.word	0x0000009a
        /*0840*/ 	.word	0x00000000
        /*0844*/ 	.short	0x0101
        /*0846*/ 	.byte	0x3f
	.zero		1


	//   ....[41]....
        /*0848*/ 	.word	0x0000c470
        /*084c*/ 	.word	0x0000000c
        /*0850*/ 	.word	0x00022850
        /*0854*/ 	.short	0x010a
        /*0856*/ 	.byte	0x3f
	.zero		1


	//   ....[42]....
        /*0858*/ 	.word	0x0000c4c0
        /*085c*/ 	.word	0x0000000c
        /*0860*/ 	.word	0x00022850
        /*0864*/ 	.short	0x010a
        /*0866*/ 	.byte	0x3f
	.zero		1


	//   ....[43]....
        /*0868*/ 	.word	0x0000c870
        /*086c*/ 	.word	0x0000000c
        /*0870*/ 	.word	0x00000000
        /*0874*/ 	.short	0x0101
        /*0876*/ 	.byte	0x3f
	.zero		1


	//   ....[44]....
        /*0878*/ 	.word	0x0000e990
        /*087c*/ 	.word	0x00000000
        /*0880*/ 	.word	0x00000000
        /*0884*/ 	.short	0x0101
        /*0886*/ 	.byte	0x3f
	.zero		1


	//   ....[45]....
        /*0888*/ 	.word	0x00010dd0
        /*088c*/ 	.word	0x00000005
        /*0890*/ 	.word	0x00022820
        /*0894*/ 	.short	0x010a
        /*0896*/ 	.byte	0x3f
	.zero		1


	//   ....[46]....
        /*0898*/ 	.word	0x00010e60
        /*089c*/ 	.word	0x00000006
        /*08a0*/ 	.word	0x000228a0
        /*08a4*/ 	.short	0x010a
        /*08a6*/ 	.byte	0x3f
	.zero		1


	//   ....[47]....
        /*08a8*/ 	.word	0x00011040
        /*08ac*/ 	.word	0x00000006
        /*08b0*/ 	.word	0x000228c0
        /*08b4*/ 	.short	0x010a
        /*08b6*/ 	.byte	0x3f
	.zero		1


	//   ....[48]....
        /*08b8*/ 	.word	0x00011450
        /*08bc*/ 	.word	0x00000007
        /*08c0*/ 	.word	0x000228a0
        /*08c4*/ 	.short	0x010a
        /*08c6*/ 	.byte	0x3f
	.zero		1


	//   ....[49]....
        /*08c8*/ 	.word	0x00011610
        /*08cc*/ 	.word	0x00000007
        /*08d0*/ 	.word	0x000228c0
        /*08d4*/ 	.short	0x010a
        /*08d6*/ 	.byte	0x3f
	.zero		1


	//   ....[50]....
        /*08d8*/ 	.word	0x00012400
        /*08dc*/ 	.word	0x00000005
        /*08e0*/ 	.word	0x00022840
        /*08e4*/ 	.short	0x010a
        /*08e6*/ 	.byte	0x3f
	.zero		1


	//   ....[51]....
        /*08e8*/ 	.word	0x00012800
        /*08ec*/ 	.word	0x00000007
        /*08f0*/ 	.word	0x00022820
        /*08f4*/ 	.short	0x010a
        /*08f6*/ 	.byte	0x3f
	.zero		1


	//   ....[52]....
        /*08f8*/ 	.word	0x000128c0
        /*08fc*/ 	.word	0x00000002
        /*0900*/ 	.word	0x00022860
        /*0904*/ 	.short	0x010a
        /*0906*/ 	.byte	0x3f
	.zero		1


	//   ....[53]....
        /*0908*/ 	.word	0x00012f30
        /*090c*/ 	.word	0x00000002
        /*0910*/ 	.word	0x00022840
        /*0914*/ 	.short	0x010a
        /*0916*/ 	.byte	0x3f
	.zero		1


	//   ....[54]....
        /*0918*/ 	.word	0x00013140
        /*091c*/ 	.word	0x00000002
        /*0920*/ 	.word	0x00022860
        /*0924*/ 	.short	0x010a
        /*0926*/ 	.byte	0x3f
	.zero		1


	//   ....[55]....
        /*0928*/ 	.word	0x000136c0
        /*092c*/ 	.word	0x00000003
        /*0930*/ 	.word	0x00022840
        /*0934*/ 	.short	0x010a
        /*0936*/ 	.byte	0x3f
	.zero		1


	//   ....[56]....
        /*0938*/ 	.word	0x000138c0
        /*093c*/ 	.word	0x00000003
        /*0940*/ 	.word	0x00022860
        /*0944*/ 	.short	0x010a
        /*0946*/ 	.byte	0x3f
	.zero		1


	//   ....[57]....
        /*0948*/ 	.word	0x00013dc0
        /*094c*/ 	.word	0x00000003
        /*0950*/ 	.word	0x00022840
        /*0954*/ 	.short	0x010a
        /*0956*/ 	.byte	0x3f
	.zero		1


	//   ....[58]....
        /*0958*/ 	.word	0x00013fd0
        /*095c*/ 	.word	0x00000003
        /*0960*/ 	.word	0x00022860
        /*0964*/ 	.short	0x010a
        /*0966*/ 	.byte	0x3f
	.zero		1


	//   ....[59]....
        /*0968*/ 	.word	0x00014f10
        /*096c*/ 	.word	0x00000000
        /*0970*/ 	.word	0x00022820
        /*0974*/ 	.short	0x010a
        /*0976*/ 	.byte	0x3f
	.zero		1


	//   ....[60]....
        /*0978*/ 	.word	0x000150c0
        /*097c*/ 	.word	0x00000006
        /*0980*/ 	.word	0x00000000
        /*0984*/ 	.short	0x010a
        /*0986*/ 	.byte	0x3f
	.zero		1


	//   ....[61]....
        /*0988*/ 	.word	0x00015130
        /*098c*/ 	.word	0x00000007
        /*0990*/ 	.word	0x00000000
        /*0994*/ 	.short	0x010a
        /*0996*/ 	.byte	0x3f
	.zero		1


	//   ....[62]....
        /*0998*/ 	.word	0x000151a0
        /*099c*/ 	.word	0x00000004
        /*09a0*/ 	.word	0x00000000
        /*09a4*/ 	.short	0x010a
        /*09a6*/ 	.byte	0x3f
	.zero		1


	//   ....[63]....
        /*09a8*/ 	.word	0x000151d0
        /*09ac*/ 	.word	0x00000003
        /*09b0*/ 	.word	0x00000000
        /*09b4*/ 	.short	0x010a
        /*09b6*/ 	.byte	0x3f
	.zero		1


	//   ....[64]....
        /*09b8*/ 	.word	0x00015230
        /*09bc*/ 	.word	0x0000005a
        /*09c0*/ 	.word	0x00022890
        /*09c4*/ 	.short	0x010a
        /*09c6*/ 	.byte	0x3f
	.zero		1


	//   ....[65]....
        /*09c8*/ 	.word	0x00015280
        /*09cc*/ 	.word	0x0000005a
        /*09d0*/ 	.word	0x00022890
        /*09d4*/ 	.short	0x010a
        /*09d6*/ 	.byte	0x3f
	.zero		1


	//   ....[66]....
        /*09d8*/ 	.word	0x000152d0
        /*09dc*/ 	.word	0x0000005a
        /*09e0*/ 	.word	0x00022890
        /*09e4*/ 	.short	0x010a
        /*09e6*/ 	.byte	0x3f
	.zero		1


	//   ....[67]....
        /*09e8*/ 	.word	0x00015320
        /*09ec*/ 	.word	0x0000005a
        /*09f0*/ 	.word	0x000228b0
        /*09f4*/ 	.short	0x010a
        /*09f6*/ 	.byte	0x3f
	.zero		1


	//   ....[68]....
        /*09f8*/ 	.word	0x00015690
        /*09fc*/ 	.word	0x00000012
        /*0a00*/ 	.word	0x00022800
        /*0a04*/ 	.short	0x010a
        /*0a06*/ 	.byte	0x3f
	.zero		1


	//   ....[69]....
        /*0a08*/ 	.word	0x00015960
        /*0a0c*/ 	.word	0x00000012
        /*0a10*/ 	.word	0x00022800
        /*0a14*/ 	.short	0x010a
        /*0a16*/ 	.byte	0x3f
	.zero		1


	//   ....[70]....
        /*0a18*/ 	.word	0x000159b0
        /*0a1c*/ 	.word	0x00000003
        /*0a20*/ 	.word	0x00022830
        /*0a24*/ 	.short	0x010a
        /*0a26*/ 	.byte	0x3f
	.zero		1


	//   ....[71]....
        /*0a28*/ 	.word	0x00015a00
        /*0a2c*/ 	.word	0x00000003
        /*0a30*/ 	.word	0x00022850
        /*0a34*/ 	.short	0x010a
        /*0a36*/ 	.byte	0x3f
	.zero		1


	//   ....[72]....
        /*0a38*/ 	.word	0x00015a50
        /*0a3c*/ 	.word	0x0000000c
        /*0a40*/ 	.word	0x00022830
        /*0a44*/ 	.short	0x010a
        /*0a46*/ 	.byte	0x3f
	.zero		1


	//   ....[73]....
        /*0a48*/ 	.word	0x00015aa0
        /*0a4c*/ 	.word	0x0000000c
        /*0a50*/ 	.word	0x00022850
        /*0a54*/ 	.short	0x010a
        /*0a56*/ 	.byte	0x3f
	.zero		1


	//   ....[74]....
        /*0a58*/ 	.word	0x00015c40
        /*0a5c*/ 	.word	0x00000005
        /*0a60*/ 	.word	0x00022820
        /*0a64*/ 	.short	0x010a
        /*0a66*/ 	.byte	0x3f
	.zero		1


	//   ....[75]....
        /*0a68*/ 	.word	0x00015c90
        /*0a6c*/ 	.word	0x00000006
        /*0a70*/ 	.word	0x000228a0
        /*0a74*/ 	.short	0x010a
        /*0a76*/ 	.byte	0x3f
	.zero		1


	//   ....[76]....
        /*0a78*/ 	.word	0x00015ce0
        /*0a7c*/ 	.word	0x00000006
        /*0a80*/ 	.word	0x000228c0
        /*0a84*/ 	.short	0x010a
        /*0a86*/ 	.byte	0x3f
	.zero		1


	//   ....[77]....
        /*0a88*/ 	.word	0x00015d30
        /*0a8c*/ 	.word	0x00000007
        /*0a90*/ 	.word	0x000228a0
        /*0a94*/ 	.short	0x010a
        /*0a96*/ 	.byte	0x3f
	.zero		1


	//   ....[78]....
        /*0a98*/ 	.word	0x00015d80
        /*0a9c*/ 	.word	0x00000007
        /*0aa0*/ 	.word	0x000228c0
        /*0aa4*/ 	.short	0x010a
        /*0aa6*/ 	.byte	0x3f
	.zero		1


	//   ....[79]....
        /*0aa8*/ 	.word	0x00015f20
        /*0aac*/ 	.word	0x00000005
        /*0ab0*/ 	.word	0x00022840
        /*0ab4*/ 	.short	0x010a
        /*0ab6*/ 	.byte	0x3f
	.zero		1


	//   ....[80]....
        /*0ab8*/ 	.word	0x00015fa0
        /*0abc*/ 	.word	0x00000005
        /*0ac0*/ 	.word	0x00022820
        /*0ac4*/ 	.short	0x010a
        /*0ac6*/ 	.byte	0x3f
	.zero		1


	//   ....[81]....
        /*0ac8*/ 	.word	0x00015ff0
        /*0acc*/ 	.word	0x00000002
        /*0ad0*/ 	.word	0x00022860
        /*0ad4*/ 	.short	0x010a
        /*0ad6*/ 	.byte	0x3f
	.zero		1


	//   ....[82]....
        /*0ad8*/ 	.word	0x00016040
        /*0adc*/ 	.word	0x00000002
        /*0ae0*/ 	.word	0x00022840
        /*0ae4*/ 	.short	0x010a
        /*0ae6*/ 	.byte	0x3f
	.zero		1


	//   ....[83]....
        /*0ae8*/ 	.word	0x00016090
        /*0aec*/ 	.word	0x00000002
        /*0af0*/ 	.word	0x00022860
        /*0af4*/ 	.short	0x010a
        /*0af6*/ 	.byte	0x3f
	.zero		1


	//   ....[84]....
        /*0af8*/ 	.word	0x000160e0
        /*0afc*/ 	.word	0x00000003
        /*0b00*/ 	.word	0x00022840
        /*0b04*/ 	.short	0x010a
        /*0b06*/ 	.byte	0x3f
	.zero		1


	//   ....[85]....
        /*0b08*/ 	.word	0x00016130
        /*0b0c*/ 	.word	0x00000003
        /*0b10*/ 	.word	0x00022860
        /*0b14*/ 	.short	0x010a
        /*0b16*/ 	.byte	0x3f
	.zero		1


	//   ....[86]....
        /*0b18*/ 	.word	0x00016180
        /*0b1c*/ 	.word	0x00000003
        /*0b20*/ 	.word	0x00022840
        /*0b24*/ 	.short	0x010a
        /*0b26*/ 	.byte	0x3f
	.zero		1


	//   ....[87]....
        /*0b28*/ 	.word	0x000161d0
        /*0b2c*/ 	.word	0x00000003
        /*0b30*/ 	.word	0x00022860
        /*0b34*/ 	.short	0x010a
        /*0b36*/ 	.byte	0x3f
	.zero		1


	//   ....[88]....
        /*0b38*/ 	.word	0x00016b80
        /*0b3c*/ 	.word	0x00000000
        /*0b40*/ 	.word	0x00022820
        /*0b44*/ 	.short	0x010a
        /*0b46*/ 	.byte	0x3f
	.zero		1


	//   ....[89]....
        /*0b48*/ 	.word	0x00016d20
        /*0b4c*/ 	.word	0x00000006
        /*0b50*/ 	.word	0x00000000
        /*0b54*/ 	.short	0x010a
        /*0b56*/ 	.byte	0x3f
	.zero		1


	//   ....[90]....
        /*0b58*/ 	.word	0x00016d70
        /*0b5c*/ 	.word	0x00000007
        /*0b60*/ 	.word	0x00000000
        /*0b64*/ 	.short	0x010a
        /*0b66*/ 	.byte	0x3f
	.zero		1


	//   ....[91]....
        /*0b68*/ 	.word	0x00016dc0
        /*0b6c*/ 	.word	0x00000004
        /*0b70*/ 	.word	0x00000000
        /*0b74*/ 	.short	0x010a
        /*0b76*/ 	.byte	0x3f
	.zero		1


	//----- nvinfo : EIATTR_NUM_MBARRIERS
	.align		4
.L_238:
        /*0b78*/ 	.byte	0x03, 0x38
        /*0b7a*/ 	.short	0x0016


	//----- nvinfo : EIATTR_EXIT_INSTR_OFFSETS
	.align		4
        /*0b7c*/ 	.byte	0x04, 0x1c
        /*0b7e*/ 	.short	(.L_240 - .L_239)


	//   ....[0]....
.L_239:
        /*0b80*/ 	.word	0x00015220


	//----- nvinfo : EIATTR_MAX_THREADS
	.align		4
.L_240:
        /*0b84*/ 	.byte	0x04, 0x05
        /*0b86*/ 	.short	(.L_242 - .L_241)
.L_241:
        /*0b88*/ 	.word	0x00000180
        /*0b8c*/ 	.word	0x00000001
        /*0b90*/ 	.word	0x00000001


	//----- nvinfo : EIATTR_CRS_STACK_SIZE
	.align		4
.L_242:
        /*0b94*/ 	.byte	0x04, 0x1e
        /*0b96*/ 	.short	(.L_244 - .L_243)
.L_243:
        /*0b98*/ 	.word	0x00000000


	//----- nvinfo : EIATTR_CBANK_PARAM_SIZE
	.align		4
.L_244:
        /*0b9c*/ 	.byte	0x03, 0x19
        /*0b9e*/ 	.short	0x0a70


	//----- nvinfo : EIATTR_PARAM_CBANK
	.align		4
        /*0ba0*/ 	.byte	0x04, 0x0a
        /*0ba2*/ 	.short	(.L_246 - .L_245)
	.align		4
.L_245:
        /*0ba4*/ 	.word	index@(.nv.constant0._ZN7cutlass13device_kernelIN5flash11enable_sm90INS1_16FlashAttnFwdSm90INS1_25CollectiveMainloopFwdSm90ILi2EN4cute5tupleIJNS5_1CILi1EEES8_S8_EEENS6_IJNS7_ILi128EEENS7_ILi96EEENS7_ILi64EEEEEELi256ENS_10bfloat16_tEfNS_4arch4Sm90ELb0ELb0ELb1ELb1ELb0ELb1ELb0ELb1ELb0ELb0ELb0ELb0EEENS1_21CollectiveEpilogueFwdINS6_IJSA_NS7_ILi256EEESB_EEES9_SE_SG_Li256ELb1ELb0ELb0ELb0EEENS1_36VarlenDynamicPersistentTileSchedulerILi128ELi96ELi256ELi32ELb0ELb0ELb1ELb0ELb1ELb1EEEEEEEEEvNT_6ParamsE)
        /*0ba8*/ 	.short	0x0210
        /*0baa*/ 	.short	0x0a70


	//----- nvinfo : EIATTR_SW_WAR
	.align		4
.L_246:
        /*0bac*/ 	.byte	0x04, 0x36
        /*0bae*/ 	.short	(.L_248 - .L_247)
.L_247:
        /*0bb0*/ 	.word	0x00000008
.L_248:


//--------------------- .nv.info._ZN7cutlass13device_kernelIN5flash11enable_sm90INS1_16FlashAttnFwdSm90INS1_25CollectiveMainloopFwdSm90ILi2EN4cute5tupleIJNS5_1CILi1EEES8_S8_EEENS6_IJNS7_ILi128EEENS7_ILi96EEENS7_ILi64EEEEEELi256ENS_10bfloat16_tEfNS_4arch4Sm90ELb0ELb0ELb1ELb1ELb0ELb0ELb1ELb1ELb0ELb0ELb0ELb0EEENS1_21CollectiveEpilogueFwdINS6_IJSA_NS7_ILi256EEESB_EEES9_SE_SG_Li256ELb1ELb0ELb0ELb0EEENS1_36VarlenDynamicPersistentTileSchedulerILi128ELi96ELi256ELi32ELb0ELb0ELb1ELb0ELb1ELb1EEEEEEEEEvNT_6ParamsE --------------------------
	.section	.nv.info._ZN7cutlass13device_kernelIN5flash11enable_sm90INS1_16FlashAttnFwdSm90INS1_25CollectiveMainloopFwdSm90ILi2EN4cute5tupleIJNS5_1CILi1EEES8_S8_EEENS6_IJNS7_ILi128EEENS7_ILi96EEENS7_ILi64EEEEEELi256ENS_10bfloat16_tEfNS_4arch4Sm90ELb0ELb0ELb1ELb1ELb0ELb0ELb1ELb1ELb0ELb0ELb0ELb0EEENS1_21CollectiveEpilogueFwdINS6_IJSA_NS7_ILi256EEESB_EEES9_SE_SG_Li256ELb1ELb0ELb0ELb0EEENS1_36VarlenDynamicPersistentTileSchedulerILi128ELi96ELi256ELi32ELb0ELb0ELb1ELb0ELb1ELb1EEEEEEEEEvNT_6ParamsE,"",@"SHT_CUDA_INFO"
	.sectionflags	@""
	.align	4


	//----- nvinfo : EIATTR_CUDA_API_VERSION
	.align		4
        /*0000*/ 	.byte	0x04, 0x37
        /*0002*/ 	.short	(.L_250 - .L_249)
.L_249:
        /*0004*/ 	.word	0x00000082


	//----- nvinfo : EIATTR_KPARAM_INFO
	.align		4
.L_250:
        /*0008*/ 	.byte	0x04, 0x17
        /*000a*/ 	.short	(.L_252 - .L_251)
.L_251:
        /*000c*/ 	.word	0x00000000
        /*0010*/ 	.short	0x0000
        /*0012*/ 	.short	0x0070
        /*0014*/ 	.byte	0x00, 0xf0, 0x01, 0x2c


	//----- nvinfo : EIATTR_SPARSE_MMA_MASK
	.align		4
.L_252:
        /*0018*/ 	.byte	0x03, 0x50
        /*001a*/ 	.short	0x0000


	//----- nvinfo : EIATTR_MAXREG_COUNT
	.align		4
        /*001c*/ 	.byte	0x03, 0x1b
        /*001e*/ 	.short	0x00a8


	//----- nvinfo : EIATTR_NUM_BARRIERS
	.align		4
        /*0020*/ 	.byte	0x02, 0x4c
        /*0022*/ 	.byte	0x10
	.zero		1


	//----- nvinfo : EIATTR_EXTERNS
	.align		4
        /*0024*/ 	.byte	0x04, 0x0f
        /*0026*/ 	.short	(.L_254 - .L_253)


	//   ....[0]....
	.align		4
.L_253:
        /*0028*/ 	.word	index@(__assertfail)


	//----- nvinfo : EIATTR_ANNOTATIONS
	.align		4
.L_254:
        /*002c*/ 	.byte	0x04, 0x55
        /*002e*/ 	.short	(.L_256 - .L_255)


	//   ....[0]....
.L_255:
        /* <DEDUP_REMOVED lines=30> */


	//----- nvinfo : EIATTR_MERCURY_ISA_VERSION
	.align		4
.L_256:
        /*0200*/ 	.byte	0x03, 0x5f
        /*0202*/ 	.short	0x0101


	//----- nvinfo : EIATTR_UNUSED_LOAD_BYTE_OFFSET
	.align		4
        /*0204*/ 	.byte	0x04, 0x44
        /*0206*/ 	.short	(.L_258 - .L_257)


	//   ....[0]....
.L_257:
        /*0208*/ 	.word	0x00000ae0
        /*020c*/ 	.word	0x0000fff0


	//   ....[1]....
        /*0210*/ 	.word	0x000076b0
        /*0214*/ 	.word	0x0000fff0


	//----- nvinfo : EIATTR_INT_WARP_WIDE_INSTR_OFFSETS
	.align		4
.L_258:
        /*0218*/ 	.byte	0x04, 0x31
        /*021a*/ 	.short	(.L_260 - .L_259)


	//   ....[0]....
.L_259:
        /*021c*/ 	.word	0x00000190


	//   ....[1]....
        /*0220*/ 	.word	0x000001d0


	//   ....[2]....
        /*0224*/ 	.word	0x00000240


	//   ....[3]....
        /*0228*/ 	.word	0x00000250


	//   ....[4]....
        /*022c*/ 	.word	0x0000b090


	//   ....[5]....
        /*0230*/ 	.word	0x0000b120


	//   ....[6]....
        /*0234*/ 	.word	0x0000b5b0


	//   ....[7]....
        /*0238*/ 	.word	0x0000b5e0


	//   ....[8]....
        /*023c*/ 	.word	0x0000dc00


	//   ....[9]....
        /*0240*/ 	.word	0x0000dc90


	//----- nvinfo : EIATTR_COOP_GROUP_MASK_REGIDS
	.align		4
.L_260:
        /*0244*/ 	.byte	0x04, 0x29
        /*0246*/ 	.short	(.L_262 - .L_261)


	//   ....[0]....
.L_261:
        /*0248*/ 	.word	0xffffffff


	//   ....[1]....
        /*024c*/ 	.word	0xffffffff


	//   ....[2]....
        /*0250*/ 	.word	0xffffffff


	//   ....[3]....
        /*0254*/ 	.word	0xffffffff


	//   ....[4]....
        /*0258*/ 	.word	0xffffffff


	//   ....[5]....
        /*025c*/ 	.word	0xffffffff


	//   ....[6]....
        /*0260*/ 	.word	0xffffffff


	//   ....[7]....
        /*0264*/ 	.word	0xffffffff


	//   ....[8]....
        /*0268*/ 	.word	0xffffffff


	//   ....[9]....
        /*026c*/ 	.word	0xffffffff


	//   ....[10]....
        /*0270*/ 	.word	0xffffffff


	//   ....[11]....
        /*0274*/ 	.word	0xffffffff


	//   ....[12]....
        /*0278*/ 	.word	0xffffffff


	//   ....[13]....
        /*027c*/ 	.word	0xffffffff


	//   ....[14]....
        /*0280*/ 	.word	0xffffffff


	//   ....[15]....
        /*0284*/ 	.word	0xffffffff


	//   ....[16]....
        /*0288*/ 	.word	0xffffffff


	//   ....[17]....
        /*028c*/ 	.word	0xffffffff


	//   ....[18]....
        /*0290*/ 	.word	0xffffffff


	//   ....[19]....
        /*0294*/ 	.word	0xffffffff


	//   ....[20]....
        /*0298*/ 	.word	0xffffffff


	//   ....[21]....
        /*029c*/ 	.word	0xffffffff


	//   ....[22]....
        /*02a0*/ 	.word	0xffffffff


	//   ....[23]....
        /*02a4*/ 	.word	0xffffffff


	//   ....[24]....
        /*02a8*/ 	.word	0xffffffff


	//   ....[25]....
        /*02ac*/ 	.word	0xffffffff


	//   ....[26]....
        /*02b0*/ 	.word	0xffffffff


	//   ....[27]....
        /*02b4*/ 	.word	0xffffffff


	//   ....[28]....
        /*02b8*/ 	.word	0xffffffff


	//   ....[29]....
        /*02bc*/ 	.word	0xffffffff


	//   ....[30]....
        /*02c0*/ 	.word	0xffffffff


	//   ....[31]....
        /*02c4*/ 	.word	0xffffffff


	//   ....[32]....
        /*02c8*/ 	.word	0xffffffff


	//   ....[33]....
        /*02cc*/ 	.word	0xffffffff


	//   ....[34]....
        /*02d0*/ 	.word	0xffffffff


	//   ....[35]....
        /*02d4*/ 	.word	0xffffffff


	//   ....[36]....
        /*02d8*/ 	.word	0xffffffff


	//   ....[37]....
        /*02dc*/ 	.word	0xffffffff


	//   ....[38]....
        /*02e0*/ 	.word	0xffffffff


	//   ....[39]....
        /*02e4*/ 	.word	0xffffffff


	//   ....[40]....
        /*02e8*/ 	.word	0xffffffff


	//   ....[41]....
        /*02ec*/ 	.word	0xffffffff


	//   ....[42]....
        /*02f0*/ 	.word	0xffffffff


	//   ....[43]....
        /*02f4*/ 	.word	0xffffffff


	//   ....[44]....
        /*02f8*/ 	.word	0xffffffff


	//   ....[45]....
        /*02fc*/ 	.word	0xffffffff


	//   ....[46]....
        /*0300*/ 	.word	0xffffffff


	//   ....[47]....
        /*0304*/ 	.word	0xffffffff


	//   ....[48]....
        /*0308*/ 	.word	0xffffffff


	//   ....[49]....
        /*030c*/ 	.word	0xffffffff


	//   ....[50]....
        /*0310*/ 	.word	0xffffffff


	//   ....[51]....
        /*0314*/ 	.word	0xffffffff


	//   ....[52]....
        /*0318*/ 	.word	0xffffffff


	//   ....[53]....
        /*031c*/ 	.word	0xffffffff


	//   ....[54]....
        /*0320*/ 	.word	0x0500000f


	//   ....[55]....
        /*0324*/ 	.word	0x0500000f


	//   ....[56]....
        /*0328*/ 	.word	0x0500000f


	//   ....[57]....
        /*032c*/ 	.word	0x0500000f


	//   ....[58]....
        /*0330*/ 	.word	0x0500000f


	//   ....[59]....
        /*0334*/ 	.word	0x0500000f


	//   ....[60]....
        /*0338*/ 	.word	0x0500000f


	//   ....[61]....
        /*033c*/ 	.word	0x0500000f


	//   ....[62]....
        /*0340*/ 	.word	0x0500000f


	//   ....[63]....
        /*0344*/ 	.word	0x0500000f


	//   ....[64]....
        /*0348*/ 	.word	0x0500000f


	//   ....[65]....
        /*034c*/ 	.word	0x0500000f


	//   ....[66]....
        /*0350*/ 	.word	0x0500000f


	//   ....[67]....
        /*0354*/ 	.word	0x0500000f


	//   ....[68]....
        /*0358*/ 	.word	0x0500000f


	//   ....[69]....
        /*035c*/ 	.word	0x0500000f


	//   ....[70]....
        /*0360*/ 	.word	0x0500000f


	//   ....[71]....
        /*0364*/ 	.word	0x0500000f


	//   ....[72]....
        /*0368*/ 	.word	0x0500000f


	//----- nvinfo : EIATTR_COOP_GROUP_INSTR_OFFSETS
	.align		4
.L_262:
        /*036c*/ 	.byte	0x04, 0x28
        /*036e*/ 	.short	(.L_264 - .L_263)


	//   ....[0]....
.L_263:
        /*0370*/ 	.word	0x00000070


	//   ....[1]....
        /*0374*/ 	.word	0x000001a0


	//   ....[2]....
        /*0378*/ 	.word	0x000001f0


	//   ....[3]....
        /*037c*/ 	.word	0x00000440


	//   ....[4]....
        /*0380*/ 	.word	0x000005a0


	//   ....[5]....
        /*0384*/ 	.word	0x000006c0


	//   ....[6]....
        /*0388*/ 	.word	0x00000820


	//   ....[7]....
        /*038c*/ 	.word	0x000016b0


	//   ....[8]....
        /*0390*/ 	.word	0x000034d0


	//   ....[9]....
        /*0394*/ 	.word	0x00003520


	//   ....[10]....
        /*0398*/ 	.word	0x00003540


	//   ....[11]....
        /*039c*/ 	.word	0x00003560


	//   ....[12]....
        /*03a0*/ 	.word	0x00005590


	//   ....[13]....
        /*03a4*/ 	.word	0x000055e0


	//   ....[14]....
        /*03a8*/ 	.word	0x00005600


	//   ....[15]....
        /*03ac*/ 	.word	0x00005620


	//   ....[16]....
        /*03b0*/ 	.word	0x00006c10


	//   ....[17]....
        /*03b4*/ 	.word	0x00006c50


	//   ....[18]....
        /*03b8*/ 	.word	0x00006d20


	//   ....[19]....
        /*03bc*/ 	.word	0x00006d50


	//   ....[20]....
        /*03c0*/ 	.word	0x0000a200


	//   ....[21]....
        /*03c4*/ 	.word	0x0000a390


	//   ....[22]....
        /*03c8*/ 	.word	0x0000a3c0


	//   ....[23]....
        /*03cc*/ 	.word	0x0000a400


	//   ....[24]....
        /*03d0*/ 	.word	0x0000a460


	//   ....[25]....
        /*03d4*/ 	.word	0x0000a4c0


	//   ....[26]....
        /*03d8*/ 	.word	0x0000a500


	//   ....[27]....
        /*03dc*/ 	.word	0x0000a6b0


	//   ....[28]....
        /*03e0*/ 	.word	0x0000a710


	//   ....[29]....
        /*03e4*/ 	.word	0x0000a750


	//   ....[30]....
        /*03e8*/ 	.word	0x0000a790


	//   ....[31]....
        /*03ec*/ 	.word	0x0000a7c0


	//   ....[32]....
        /*03f0*/ 	.word	0x0000a7f0


	//   ....[33]....
        /*03f4*/ 	.word	0x0000a880


	//   ....[34]....
        /*03f8*/ 	.word	0x0000a8b0


	//   ....[35]....
        /*03fc*/ 	.word	0x0000a940


	//   ....[36]....
        /*0400*/ 	.word	0x0000dd20


	//   ....[37]....
        /*0404*/ 	.word	0x0000dd30


	//   ....[38]....
        /*0408*/ 	.word	0x0000de40


	//   ....[39]....
        /*040c*/ 	.word	0x0000dea0


	//   ....[40]....
        /*0410*/ 	.word	0x0000dee0


	//   ....[41]....
        /*0414*/ 	.word	0x0000df20


	//   ....[42]....
        /*0418*/ 	.word	0x0000df50


	//   ....[43]....
        /*041c*/ 	.word	0x0000df80


	//   ....[44]....
        /*0420*/ 	.word	0x0000e110


	//   ....[45]....
        /*0424*/ 	.word	0x0000e170


	//   ....[46]....
        /*0428*/ 	.word	0x0000e1b0


	//   ....[47]....
        /*042c*/ 	.word	0x0000e1f0


	//   ....[48]....
        /*0430*/ 	.word	0x0000e220


	//   ....[49]....
        /*0434*/ 	.word	0x0000e250


	//   ....[50]....
        /*0438*/ 	.word	0x0000e310


	//   ....[51]....
        /*043c*/ 	.word	0x0000e330


	//   ....[52]....
        /*0440*/ 	.word	0x0000e3a0


	//   ....[53]....
        /*0444*/ 	.word	0x0000e7d0


	//   ....[54]....
        /*0448*/ 	.word	0x0000ed30


	//   ....[55]....
        /*044c*/ 	.word	0x0000f150


	//   ....[56]....
        /*0450*/ 	.word	0x0000f1e0


	//   ....[57]....
        /*0454*/ 	.word	0x0000f280


	//   ....[58]....
        /*0458*/ 	.word	0x0000f330


	//   ....[59]....
        /*045c*/ 	.word	0x0000f3b0


	//   ....[60]....
        /*0460*/ 	.word	0x0000f430


	//   ....[61]....
        /*0464*/ 	.word	0x0000f4b0


	//   ....[62]....
        /*0468*/ 	.word	0x0000f530


	//   ....[63]....
        /*046c*/ 	.word	0x0000f5c0


	//   ....[64]....
        /*0470*/ 	.word	0x0000f670


	//   ....[65]....
        /*0474*/ 	.word	0x0000f6f0


	//   ....[66]....
        /*0478*/ 	.word	0x0000f770


	//   ....[67]....
        /*047c*/ 	.word	0x0000f7f0


	//   ....[68]....
        /*0480*/ 	.word	0x0000f870


	//   ....[69]....
        /*0484*/ 	.word	0x0000f8e0


	//   ....[70]....
        /*0488*/ 	.word	0x0000f980


	//   ....[71]....
        /*048c*/ 	.word	0x0000fa10


	//   ....[72]....
        /*0490*/ 	.word	0x0000fb30


	//----- nvinfo : EIATTR_REG_RECONFIG
	.align		4
.L_264:
        /*0494*/ 	.byte	0x01, 0x54
	.zero		2


	//----- nvinfo : EIATTR_SYSCALL_OFFSETS
	.align		4
        /*0498*/ 	.byte	0x04, 0x46
        /*049a*/ 	.short	(.L_266 - .L_265)


	//   ....[0]....
.L_265:
        /*049c*/ 	.word	0x00001820


	//   ....[1]....
        /*04a0*/ 	.word	0x0000b2b0


	//   ....[2]....
        /*04a4*/ 	.word	0x0000b3f0


	//   ....[3]....
        /*04a8*/ 	.word	0x0000b4f0


	//----- nvinfo : EIATTR_MBARRIER_INSTR_OFFSETS
	.align		4
.L_266:
        /*04ac*/ 	.byte	0x04, 0x39
        /*04ae*/ 	.short	(.L_268 - .L_267)


	//   ....[0]....
.L_267:
        /*04b0*/ 	.word	0x000002e0
        /*04b4*/ 	.word	0x000000ff
        /*04b8*/ 	.word	0x00032400
        /*04bc*/ 	.short	0x0100
        /*04be*/ 	.byte	0x08
	.zero		1


	//   ....[1]....
        /*04c0*/ 	.word	0x000002f0
        /*04c4*/ 	.word	0x000000ff
        /*04c8*/ 	.word	0x00032410
        /*04cc*/ 	.short	0x0100
        /*04ce*/ 	.byte	0x08
	.zero		1


	//   ....[2]....
        /*04d0*/ 	.word	0x00000300
        /*04d4*/ 	.word	0x000000ff
        /*04d8*/ 	.word	0x00032420
        /*04dc*/ 	.short	0x0100
        /*04de*/ 	.byte	0x08
	.zero		1


	//   ....[3]....
        /*04e0*/ 	.word	0x000003f0
        /*04e4*/ 	.word	0x000000ff
        /*04e8*/ 	.word	0x00032430
        /*04ec*/ 	.short	0x0100
        /*04ee*/ 	.byte	0x08
	.zero		1


	//   ....[4]....
        /*04f0*/ 	.word	0x00000400
        /*04f4*/ 	.word	0x000000ff
        /*04f8*/ 	.word	0x00032440
        /*04fc*/ 	.short	0x0100
        /*04fe*/ 	.byte	0x08
	.zero		1


	//   ....[5]....
        /*0500*/ 	.word	0x00000410
        /*0504*/ 	.word	0x000000ff
        /*0508*/ 	.word	0x00032438
        /*050c*/ 	.short	0x0100
        /*050e*/ 	.byte	0x08
	.zero		1


	//   ....[6]....
        /*0510*/ 	.word	0x00000420
        /*0514*/ 	.word	0x000000ff
        /*0518*/ 	.word	0x00032448
        /*051c*/ 	.short	0x0100
        /*051e*/ 	.byte	0x08
	.zero		1


	//   ....[7]....
        /*0520*/ 	.word	0x00000550
        /*0524*/ 	.word	0x000000ff
        /*0528*/ 	.word	0x00032450
        /*052c*/ 	.short	0x0100
        /*052e*/ 	.byte	0x08
	.zero		1


	//   ....[8]....
        /*0530*/ 	.word	0x00000560
        /*0534*/ 	.word	0x000000ff
        /*0538*/ 	.word	0x00032460
        /*053c*/ 	.short	0x0100
        /*053e*/ 	.byte	0x08
	.zero		1


	//   ....[9]....
        /*0540*/ 	.word	0x00000570
        /*0544*/ 	.word	0x000000ff
        /*0548*/ 	.word	0x00032458
        /*054c*/ 	.short	0x0100
        /*054e*/ 	.byte	0x08
	.zero		1


	//   ....[10]....
        /*0550*/ 	.word	0x00000580
        /*0554*/ 	.word	0x000000ff
        /*0558*/ 	.word	0x00032468
        /*055c*/ 	.short	0x0100
        /*055e*/ 	.byte	0x08
	.zero		1


	//   ....[11]....
        /*0560*/ 	.word	0x00000670
        /*0564*/ 	.word	0x000000ff
        /*0568*/ 	.word	0x00032470
        /*056c*/ 	.short	0x0100
        /*056e*/ 	.byte	0x06
	.zero		1


	//   ....[12]....
        /*0570*/ 	.word	0x00000680
        /*0574*/ 	.word	0x000000ff
        /*0578*/ 	.word	0x00032480
        /*057c*/ 	.short	0x0100
        /*057e*/ 	.byte	0x06
	.zero		1


	//   ....[13]....
        /*0580*/ 	.word	0x00000690
        /*0584*/ 	.word	0x000000ff
        /*0588*/ 	.word	0x00032478
        /*058c*/ 	.short	0x0100
        /*058e*/ 	.byte	0x06
	.zero		1


	//   ....[14]....
        /*0590*/ 	.word	0x000006a0
        /*0594*/ 	.word	0x000000ff
        /*0598*/ 	.word	0x00032488
        /*059c*/ 	.short	0x0100
        /*059e*/ 	.byte	0x06
	.zero		1


	//   ....[15]....
        /*05a0*/ 	.word	0x000007d0
        /*05a4*/ 	.word	0x000000ff
        /*05a8*/ 	.word	0x00032490
        /*05ac*/ 	.short	0x0100
        /*05ae*/ 	.byte	0x08
	.zero		1


	//   ....[16]....
        /*05b0*/ 	.word	0x000007e0
        /*05b4*/ 	.word	0x000000ff
        /*05b8*/ 	.word	0x000324a0
        /*05bc*/ 	.short	0x0100
        /*05be*/ 	.byte	0x08
	.zero		1


	//   ....[17]....
        /*05c0*/ 	.word	0x000007f0
        /*05c4*/ 	.word	0x000000ff
        /*05c8*/ 	.word	0x00032498
        /*05cc*/ 	.short	0x0100
        /*05ce*/ 	.byte	0x08
	.zero		1


	//   ....[18]....
        /*05d0*/ 	.word	0x00000800
        /*05d4*/ 	.word	0x000000ff
        /*05d8*/ 	.word	0x000324a8
        /*05dc*/ 	.short	0x0100
        /*05de*/ 	.byte	0x08
	.zero		1


	//   ....[19]....
        /*05e0*/ 	.word	0x00000930
        /*05e4*/ 	.word	0x000000ff
        /*05e8*/ 	.word	0x000324b0
        /*05ec*/ 	.short	0x0100
        /*05ee*/ 	.byte	0x08
	.zero		1


	//   ....[20]....
        /*05f0*/ 	.word	0x00000940
        /*05f4*/ 	.word	0x000000ff
        /*05f8*/ 	.word	0x000324c0
        /*05fc*/ 	.short	0x0100
        /*05fe*/ 	.byte	0x08
	.zero		1


	//   ....[21]....
        /*0600*/ 	.word	0x00000950
        /*0604*/ 	.word	0x000000ff
        /*0608*/ 	.word	0x000324b8
        /*060c*/ 	.short	0x0100
        /*060e*/ 	.byte	0x08
	.zero		1


	//   ....[22]....
        /*0610*/ 	.word	0x00000960
        /*0614*/ 	.word	0x000000ff
        /*0618*/ 	.word	0x000324c8
        /*061c*/ 	.short	0x0100
        /*061e*/ 	.byte	0x08
	.zero		1


	//   ....[23]....
        /*0620*/ 	.word	0x000018e0
        /*0624*/ 	.word	0x00000004
        /*0628*/ 	.word	0x00032400
        /*062c*/ 	.short	0x010a
        /*062e*/ 	.byte	0x3f
	.zero		1


	//   ....[24]....
        /*0630*/ 	.word	0x000019c0
        /*0634*/ 	.word	0x00000000
        /*0638*/ 	.word	0x00032430
        /*063c*/ 	.short	0x010a
        /*063e*/ 	.byte	0x3f
	.zero		1


	//   ....[25]....
        /*0640*/ 	.word	0x00001a10
        /*0644*/ 	.word	0x00000000
        /*0648*/ 	.word	0x00032430
        /*064c*/ 	.short	0x010a
        /*064e*/ 	.byte	0x3f
	.zero		1


	//   ....[26]....
        /*0650*/ 	.word	0x00001d80
        /*0654*/ 	.word	0x00000004
        /*0658*/ 	.word	0x00032410
        /*065c*/ 	.short	0x010a
        /*065e*/ 	.byte	0x3f
	.zero		1


	//   ....[27]....
        /*0660*/ 	.word	0x00001dc0
        /*0664*/ 	.word	0x00000000
        /*0668*/ 	.word	0x00032450
        /*066c*/ 	.short	0x010a
        /*066e*/ 	.byte	0x3f
	.zero		1


	//   ....[28]....
        /*0670*/ 	.word	0x00001e00
        /*0674*/ 	.word	0x00000000
        /*0678*/ 	.word	0x00032450
        /*067c*/ 	.short	0x010a
        /*067e*/ 	.byte	0x3f
	.zero		1


	//   ....[29]....
        /*0680*/ 	.word	0x000037c0
        /*0684*/ 	.word	0x00000018
        /*0688*/ 	.word	0x00000000
        /*068c*/ 	.short	0x0101
        /*068e*/ 	.byte	0x3f
	.zero		1


	//   ....[30]....
        /*0690*/ 	.word	0x000042a0
        /*0694*/ 	.word	0x00000000
        /*0698*/ 	.word	0x00000000
        /*069c*/ 	.short	0x0101
        /*069e*/ 	.byte	0x3f
	.zero		1


	//   ....[31]....
        /*06a0*/ 	.word	0x00004400
        /*06a4*/ 	.word	0x000000ff
        /*06a8*/ 	.word	0x00032430
        /*06ac*/ 	.short	0x010a
        /*06ae*/ 	.byte	0x05
	.zero		1


	//   ....[32]....
        /*06b0*/ 	.word	0x00004440
        /*06b4*/ 	.word	0x000000ff
        /*06b8*/ 	.word	0x00032430
        /*06bc*/ 	.short	0x010a
        /*06be*/ 	.byte	0x05
	.zero		1


	//   ....[33]....
        /*06c0*/ 	.word	0x00004650
        /*06c4*/ 	.word	0x000000ff
        /*06c8*/ 	.word	0x00032450
        /*06cc*/ 	.short	0x010a
        /*06ce*/ 	.byte	0x05
	.zero		1


	//   ....[34]....
        /*06d0*/ 	.word	0x00004690
        /*06d4*/ 	.word	0x000000ff
        /*06d8*/ 	.word	0x00032450
        /*06dc*/ 	.short	0x010a
        /*06de*/ 	.byte	0x05
	.zero		1


	//   ....[35]....
        /*06e0*/ 	.word	0x000058a0
        /*06e4*/ 	.word	0x00000098
        /*06e8*/ 	.word	0x00000000
        /*06ec*/ 	.short	0x0101
        /*06ee*/ 	.byte	0x3f
	.zero		1


	//   ....[36]....
        /*06f0*/ 	.word	0x00006bf0
        /*06f4*/ 	.word	0x000000d6
        /*06f8*/ 	.word	0x00000000
        /*06fc*/ 	.short	0x0101
        /*06fe*/ 	.byte	0x3f
	.zero		1


	//   ....[37]....
        /*0700*/ 	.word	0x00008e30
        /*0704*/ 	.word	0x00000097
        /*0708*/ 	.word	0x00000000
        /*070c*/ 	.short	0x0101
        /*070e*/ 	.byte	0x3f
	.zero		1


	//   ....[38]....
        /*0710*/ 	.word	0x0000ba50
        /*0714*/ 	.word	0x00000008
        /*0718*/ 	.word	0x00032440
        /*071c*/ 	.short	0x010a
        /*071e*/ 	.byte	0x3f
	.zero		1


	//   ....[39]....
        /*0720*/ 	.word	0x0000c070
        /*0724*/ 	.word	0x00000008
        /*0728*/ 	.word	0x00032420
        /*072c*/ 	.short	0x010a
        /*072e*/ 	.byte	0x3f
	.zero		1


	//   ....[40]....
        /*0730*/ 	.word	0x0000c140
        /*0734*/ 	.word	0x00000008
        /*0738*/ 	.word	0x00032460
        /*073c*/ 	.short	0x010a
        /*073e*/ 	.byte	0x3f
	.zero		1


	//   ....[41]....
        /*0740*/ 	.word	0x0000c7b0
        /*0744*/ 	.word	0x00000003
        /*0748*/ 	.word	0x00032440
        /*074c*/ 	.short	0x010a
        /*074e*/ 	.byte	0x3f
	.zero		1


	//   ....[42]....
        /*0750*/ 	.word	0x0000c9c0
        /*0754*/ 	.word	0x00000003
        /*0758*/ 	.word	0x00032460
        /*075c*/ 	.short	0x010a
        /*075e*/ 	.byte	0x3f
	.zero		1


	//   ....[43]....
        /*0760*/ 	.word	0x0000cf30
        /*0764*/ 	.word	0x00000002
        /*0768*/ 	.word	0x00032440
        /*076c*/ 	.short	0x010a
        /*076e*/ 	.byte	0x3f
	.zero		1


	//   ....[44]....
        /*0770*/ 	.word	0x0000d130
        /*0774*/ 	.word	0x00000002
        /*0778*/ 	.word	0x00032460
        /*077c*/ 	.short	0x010a
        /*077e*/ 	.byte	0x3f
	.zero		1


	//   ....[45]....
        /*0780*/ 	.word	0x0000d610
        /*0784*/ 	.word	0x00000002
        /*0788*/ 	.word	0x00032440
        /*078c*/ 	.short	0x010a
        /*078e*/ 	.byte	0x3f
	.zero		1


	//   ....[46]....
        /*0790*/ 	.word	0x0000d820
        /*0794*/ 	.word	0x00000002
        /*0798*/ 	.word	0x00032460
        /*079c*/ 	.short	0x010a
        /*079e*/ 	.byte	0x3f
	.zero		1


	//   ....[47]....
        /*07a0*/ 	.word	0x0000e760
        /*07a4*/ 	.word	0x00000000
        /*07a8*/ 	.word	0x00032420
        /*07ac*/ 	.short	0x010a
        /*07ae*/ 	.byte	0x3f
	.zero		1


	//   ....[48]....
        /*07b0*/ 	.word	0x0000e930
        /*07b4*/ 	.word	0x00000006
        /*07b8*/ 	.word	0x00000000
        /*07bc*/ 	.short	0x010a
        /*07be*/ 	.byte	0x3f
	.zero		1


	//   ....[49]....
        /*07c0*/ 	.word	0x0000e9a0
        /*07c4*/ 	.word	0x00000007
        /*07c8*/ 	.word	0x00000000
        /*07cc*/ 	.short	0x010a
        /*07ce*/ 	.byte	0x3f
	.zero		1


	//   ....[50]....
        /*07d0*/ 	.word	0x0000ea10
        /*07d4*/ 	.word	0x00000004
        /*07d8*/ 	.word	0x00000000
        /*07dc*/ 	.short	0x010a
        /*07de*/ 	.byte	0x3f
	.zero		1


	//   ....[51]....
        /*07e0*/ 	.word	0x0000ea40
        /*07e4*/ 	.word	0x00000003
        /*07e8*/ 	.word	0x00000000
        /*07ec*/ 	.short	0x010a
        /*07ee*/ 	.byte	0x3f
	.zero		1


	//   ....[52]....
        /*07f0*/ 	.word	0x0000eaa0
        /*07f4*/ 	.word	0x00000004
        /*07f8*/ 	.word	0x00032400
        /*07fc*/ 	.short	0x010a
        /*07fe*/ 	.byte	0x3f
	.zero		1


	//   ....[53]....
        /*0800*/ 	.word	0x0000eaf0
        /*0804*/ 	.word	0x00000000
        /*0808*/ 	.word	0x00032430
        /*080c*/ 	.short	0x010a
        /*080e*/ 	.byte	0x3f
	.zero		1


	//   ....[54]....
        /*0810*/ 	.word	0x0000eb40
        /*0814*/ 	.word	0x00000004
        /*0818*/ 	.word	0x00032410
        /*081c*/ 	.short	0x010a
        /*081e*/ 	.byte	0x3f
	.zero		1


	//   ....[55]....
        /*0820*/ 	.word	0x0000eb90
        /*0824*/ 	.word	0x00000000
        /*0828*/ 	.word	0x00032450
        /*082c*/ 	.short	0x010a
        /*082e*/ 	.byte	0x3f
	.zero		1


	//   ....[56]....
        /*0830*/ 	.word	0x0000ebf0
        /*0834*/ 	.word	0x00000099
        /*0838*/ 	.word	0x00032430
        /*083c*/ 	.short	0x010a
        /*083e*/ 	.byte	0x3f
	.zero		1


	//   ....[57]....
        /*0840*/ 	.word	0x0000ec50
        /*0844*/ 	.word	0x000000d1
        /*0848*/ 	.word	0x00032450
        /*084c*/ 	.short	0x010a
        /*084e*/ 	.byte	0x3f
	.zero		1


	//   ....[58]....
        /*0850*/ 	.word	0x0000edf0
        /*0854*/ 	.word	0x00000008
        /*0858*/ 	.word	0x00032440
        /*085c*/ 	.short	0x010a
        /*085e*/ 	.byte	0x3f
	.zero		1


	//   ....[59]....
        /*0860*/ 	.word	0x0000ee70
        /*0864*/ 	.word	0x00000008
        /*0868*/ 	.word	0x00032420
        /*086c*/ 	.short	0x010a
        /*086e*/ 	.byte	0x3f
	.zero		1


	//   ....[60]....
        /*0870*/ 	.word	0x0000eec0
        /*0874*/ 	.word	0x00000008
        /*0878*/ 	.word	0x00032460
        /*087c*/ 	.short	0x010a
        /*087e*/ 	.byte	0x3f
	.zero		1


	//   ....[61]....
        /*0880*/ 	.word	0x0000ef10
        /*0884*/ 	.word	0x00000003
        /*0888*/ 	.word	0x00032440
        /*088c*/ 	.short	0x010a
        /*088e*/ 	.byte	0x3f
	.zero		1


	//   ....[62]....
        /*0890*/ 	.word	0x0000ef60
        /*0894*/ 	.word	0x00000003
        /*0898*/ 	.word	0x00032460
        /*089c*/ 	.short	0x010a
        /*089e*/ 	.byte	0x3f
	.zero		1


	//   ....[63]....
        /*08a0*/ 	.word	0x0000efb0
        /*08a4*/ 	.word	0x00000002
        /*08a8*/ 	.word	0x00032440
        /*08ac*/ 	.short	0x010a
        /*08ae*/ 	.byte	0x3f
	.zero		1


	//   ....[64]....
        /*08b0*/ 	.word	0x0000f000
        /*08b4*/ 	.word	0x00000002
        /*08b8*/ 	.word	0x00032460
        /*08bc*/ 	.short	0x010a
        /*08be*/ 	.byte	0x3f
	.zero		1


	//   ....[65]....
        /*08c0*/ 	.word	0x0000f050
        /*08c4*/ 	.word	0x00000002
        /*08c8*/ 	.word	0x00032440
        /*08cc*/ 	.short	0x010a
        /*08ce*/ 	.byte	0x3f
	.zero		1


	//   ....[66]....
        /*08d0*/ 	.word	0x0000f0a0
        /*08d4*/ 	.word	0x00000002
        /*08d8*/ 	.word	0x00032460
        /*08dc*/ 	.short	0x010a
        /*08de*/ 	.byte	0x3f
	.zero		1


	//   ....[67]....
        /*08e0*/ 	.word	0x0000fa50
        /*08e4*/ 	.word	0x00000000
        /*08e8*/ 	.word	0x00032420
        /*08ec*/ 	.short	0x010a
        /*08ee*/ 	.byte	0x3f
	.zero		1


	//   ....[68]....
        /*08f0*/ 	.word	0x0000fbf0
        /*08f4*/ 	.word	0x00000006
        /*08f8*/ 	.word	0x00000000
        /*08fc*/ 	.short	0x010a
        /*08fe*/ 	.byte	0x3f
	.zero		1


	//   ....[69]....
        /*0900*/ 	.word	0x0000fc40
        /*0904*/ 	.word	0x00000007
        /*0908*/ 	.word	0x00000000
        /*090c*/ 	.short	0x010a
        /*090e*/ 	.byte	0x3f
	.zero		1


	//   ....[70]....
        /*0910*/ 	.word	0x0000fc90
        /*0914*/ 	.word	0x00000004
        /*0918*/ 	.word	0x00000000
        /*091c*/ 	.short	0x010a
        /*091e*/ 	.byte	0x3f
	.zero		1


	//----- nvinfo : EIATTR_NUM_MBARRIERS
	.align		4
.L_268:
        /*0920*/ 	.byte	0x03, 0x38
        /*0922*/ 	.short	0x0017


	//----- nvinfo : EIATTR_EXIT_INSTR_OFFSETS
	.align		4
        /*0924*/ 	.byte	0x04, 0x1c
        /*0926*/ 	.short	(.L_270 - .L_269)


	//   ....[0]....
.L_269:
        /*0928*/ 	.word	0x00000b20


	//   ....[1]....
        /*092c*/ 	.word	0x0000a1c0


	//   ....[2]....
        /*0930*/ 	.word	0x0000a220


	//   ....[3]....
        /*0934*/ 	.word	0x0000ea90


	//----- nvinfo : EIATTR_MAX_THREADS
	.align		4
.L_270:
        /*0938*/ 	.byte	0x04, 0x05
        /*093a*/ 	.short	(.L_272 - .L_271)
.L_271:
        /*093c*/ 	.word	0x00000180
        /*0940*/ 	.word	0x00000001
        /*0944*/ 	.word	0x00000001


	//----- nvinfo : EIATTR_CRS_STACK_SIZE
	.align		4
.L_272:
        /*0948*/ 	.byte	0x04, 0x1e
        /*094a*/ 	.short	(.L_274 - .L_273)
.L_273:
        /*094c*/ 	.word	0x00000000


	//----- nvinfo : EIATTR_CBANK_PARAM_SIZE
	.align		4
.L_274:
        /*0950*/ 	.byte	0x03, 0x19
        /*0952*/ 	.short	0x0b70


	//----- nvinfo : EIATTR_PARAM_CBANK
	.align		4
        /*0954*/ 	.byte	0x04, 0x0a
        /*0956*/ 	.short	(.L_276 - .L_275)
	.align		4
.L_275:
        /*0958*/ 	.word	index@(.nv.constant0._ZN7cutlass13device_kernelIN5flash11enable_sm90INS1_16FlashAttnFwdSm90INS1_25CollectiveMainloopFwdSm90ILi2EN4cute5tupleIJNS5_1CILi1EEES8_S8_EEENS6_IJNS7_ILi128EEENS7_ILi96EEENS7_ILi64EEEEEELi256ENS_10bfloat16_tEfNS_4arch4Sm90ELb0ELb0ELb1ELb1ELb0ELb0ELb1ELb1ELb0ELb0ELb0ELb0EEENS1_21CollectiveEpilogueFwdINS6_IJSA_NS7_ILi256EEESB_EEES9_SE_SG_Li256ELb1ELb0ELb0ELb0EEENS1_36VarlenDynamicPersistentTileSchedulerILi128ELi96ELi256ELi32ELb0ELb0ELb1ELb0ELb1ELb1EEEEEEEEEvNT_6ParamsE)
        /*095c*/ 	.short	0x0210
        /*095e*/ 	.short	0x0b70


	//----- nvinfo : EIATTR_SW_WAR
	.align		4
.L_276:
        /*0960*/ 	.byte	0x04, 0x36
        /*0962*/ 	.short	(.L_278 - .L_277)
.L_277:
        /*0964*/ 	.word	0x00000008
.L_278:


//--------------------- .nv.info._ZN7cutlass13device_kernelIN5flash11enable_sm90INS1_16FlashAttnFwdSm90INS1_25CollectiveMainloopFwdSm90ILi2EN4cute5tupleIJNS5_1CILi1EEES8_S8_EEENS6_IJNS7_ILi128EEENS7_ILi96EEENS7_ILi64EEEEEELi256ENS_10bfloat16_tEfNS_4arch4Sm90ELb0ELb0ELb1ELb1ELb0ELb1ELb1ELb1ELb0ELb0ELb0ELb0EEENS1_21CollectiveEpilogueFwdINS6_IJSA_NS7_ILi256EEESB_EEES9_SE_SG_Li256ELb1ELb0ELb0ELb0EEENS1_36VarlenDynamicPersistentTileSchedulerILi128ELi96ELi256ELi32ELb0ELb0ELb1ELb0ELb1ELb1EEEEEEEEEvNT_6ParamsE --------------------------
	.section	.nv.info._ZN7cutlass13device_kernelIN5flash11enable_sm90INS1_16FlashAttnFwdSm90INS1_25CollectiveMainloopFwdSm90ILi2EN4cute5tupleIJNS5_1CILi1EEES8_S8_EEENS6_IJNS7_ILi128EEENS7_ILi96EEENS7_ILi64EEEEEELi256ENS_10bfloat16_tEfNS_4arch4Sm90ELb0ELb0ELb1ELb1ELb0ELb1ELb1ELb1ELb0ELb0ELb0ELb0EEENS1_21CollectiveEpilogueFwdINS6_IJSA_NS7_ILi256EEESB_EEES9_SE_SG_Li256ELb1ELb0ELb0ELb0EEENS1_36VarlenDynamicPersistentTileSchedulerILi128ELi96ELi256ELi32ELb0ELb0ELb1ELb0ELb1ELb1EEEEEEEEEvNT_6ParamsE,"",@"SHT_CUDA_INFO"
	.sectionflags	@""
	.align	4


	//----- nvinfo : EIATTR_CUDA_API_VERSION
	.align		4
        /*0000*/ 	.byte	0x04, 0x37
        /*0002*/ 	.short	(.L_280 - .L_279)
.L_279:
        /*0004*/ 	.word	0x00000082


	//----- nvinfo : EIATTR_KPARAM_INFO
	.align		4
.L_280:
        /*0008*/ 	.byte	0x04, 0x17
        /*000a*/ 	.short	(.L_282 - .L_281)
.L_281:
        /*000c*/ 	.word	0x00000000
        /*0010*/ 	.short	0x0000
        /*0012*/ 	.short	0x0070
        /*0014*/ 	.byte	0x00, 0xf0, 0x01, 0x2c


	//----- nvinfo : EIATTR_SPARSE_MMA_MASK
	.align		4
.L_282:
        /*0018*/ 	.byte	0x03, 0x50
        /*001a*/ 	.short	0x0000


	//----- nvinfo : EIATTR_MAXREG_COUNT
	.align		4
        /*001c*/ 	.byte	0x03, 0x1b
        /*001e*/ 	.short	0x00a8


	//----- nvinfo : EIATTR_NUM_BARRIERS
	.align		4
        /*0020*/ 	.byte	0x02, 0x4c
        /*0022*/ 	.byte	0x10
	.zero		1


	//----- nvinfo : EIATTR_EXTERNS
	.align		4
        /*0024*/ 	.byte	0x04, 0x0f
        /*0026*/ 	.short	(.L_284 - .L_283)


	//   ....[0]....
	.align		4
.L_283:
        /*0028*/ 	.word	index@(__assertfail)


	//----- nvinfo : EIATTR_ANNOTATIONS
	.align		4
.L_284:
        /*002c*/ 	.byte	0x04, 0x55
        /*002e*/ 	.short	(.L_286 - .L_285)


	//   ....[0]....
.L_285:
        /* <DEDUP_REMOVED lines=66> */


	//----- nvinfo : EIATTR_MERCURY_ISA_VERSION
	.align		4
.L_286:
        /*0438*/ 	.byte	0x03, 0x5f
        /*043a*/ 	.short	0x0101


	//----- nvinfo : EIATTR_UNUSED_LOAD_BYTE_OFFSET
	.align		4
        /*043c*/ 	.byte	0x04, 0x44
        /*043e*/ 	.short	(.L_288 - .L_287)


	//   ....[0]....
.L_287:
        /*0440*/ 	.word	0x00000b70
        /*0444*/ 	.word	0x0000fff0


	//   ....[1]....
        /*0448*/ 	.word	0x0000ed60
        /*044c*/ 	.word	0x0000fff0


	//----- nvinfo : EIATTR_INT_WARP_WIDE_INSTR_OFFSETS
	.align		4
.L_288:
        /*0450*/ 	.byte	0x04, 0x31
        /*0452*/ 	.short	(.L_290 - .L_289)


	//   ....[0]....
.L_289:
        /*0454*/ 	.word	0x000001f0


	//   ....[1]....
        /*0458*/ 	.word	0x00000230


	//   ....[2]....
        /*045c*/ 	.word	0x000002a0


	//   ....[3]....
        /*0460*/ 	.word	0x000002b0


	//   ....[4]....
        /*0464*/ 	.word	0x00013510


	//   ....[5]....
        /*0468*/ 	.word	0x000135a0


	//   ....[6]....
        /*046c*/ 	.word	0x00013a20


	//   ....[7]....
        /*0470*/ 	.word	0x00013a50


	//   ....[8]....
        /*0474*/ 	.word	0x00016070


	//   ....[9]....
        /*0478*/ 	.word	0x00016100


	//----- nvinfo : EIATTR_COOP_GROUP_MASK_REGIDS
	.align		4
.L_290:
        /*047c*/ 	.byte	0x04, 0x29
        /*047e*/ 	.short	(.L_292 - .L_291)


	//   ....[0]....
.L_291:
        /*0480*/ 	.word	0xffffffff


	//   ....[1]....
        /*0484*/ 	.word	0xffffffff


	//   ....[2]....
        /*0488*/ 	.word	0xffffffff


	//   ....[3]....
        /*048c*/ 	.word	0xffffffff


	//   ....[4]....
        /*0490*/ 	.word	0xffffffff


	//   ....[5]....
        /*0494*/ 	.word	0xffffffff


	//   ....[6]....
        /*0498*/ 	.word	0xffffffff


	//   ....[7]....
        /*049c*/ 	.word	0xffffffff


	//   ....[8]....
        /*04a0*/ 	.word	0xffffffff


	//   ....[9]....
        /*04a4*/ 	.word	0xffffffff


	//   ....[10]....
        /*04a8*/ 	.word	0xffffffff


	//   ....[11]....
        /*04ac*/ 	.word	0xffffffff


	//   ....[12]....
        /*04b0*/ 	.word	0xffffffff


	//   ....[13]....
        /*04b4*/ 	.word	0xffffffff


	//   ....[14]....
        /*04b8*/ 	.word	0xffffffff


	//   ....[15]....
        /*04bc*/ 	.word	0xffffffff


	//   ....[16]....
        /*04c0*/ 	.word	0xffffffff


	//   ....[17]....
        /*04c4*/ 	.word	0xffffffff


	//   ....[18]....
        /*04c8*/ 	.word	0xffffffff


	//   ....[19]....
        /*04cc*/ 	.word	0xffffffff


	//   ....[20]....
        /*04d0*/ 	.word	0xffffffff


	//   ....[21]....
        /*04d4*/ 	.word	0xffffffff


	//   ....[22]....
        /*04d8*/ 	.word	0xffffffff


	//   ....[23]....
        /*04dc*/ 	.word	0xffffffff


	//   ....[24]....
        /*04e0*/ 	.word	0xffffffff


	//   ....[25]....
        /*04e4*/ 	.word	0xffffffff


	//   ....[26]....
        /*04e8*/ 	.word	0xffffffff


	//   ....[27]....
        /*04ec*/ 	.word	0xffffffff


	//   ....[28]....
        /*04f0*/ 	.word	0xffffffff


	//   ....[29]....
        /*04f4*/ 	.word	0xffffffff


	//   ....[30]....
        /*04f8*/ 	.word	0xffffffff


	//   ....[31]....
        /*04fc*/ 	.word	0xffffffff


	//   ....[32]....
        /*0500*/ 	.word	0xffffffff


	//   ....[33]....
        /*0504*/ 	.word	0xffffffff


	//   ....[34]....
        /*0508*/ 	.word	0xffffffff


	//   ....[35]....
        /*050c*/ 	.word	0xffffffff


	//   ....[36]....
        /*0510*/ 	.word	0xffffffff


	//   ....[37]....
        /*0514*/ 	.word	0xffffffff


	//   ....[38]....
        /*0518*/ 	.word	0xffffffff


	//   ....[39]....
        /*051c*/ 	.word	0xffffffff


	//   ....[40]....
        /*0520*/ 	.word	0xffffffff


	//   ....[41]....
        /*0524*/ 	.word	0xffffffff


	//   ....[42]....
        /*0528*/ 	.word	0xffffffff


	//   ....[43]....
        /*052c*/ 	.word	0xffffffff


	//   ....[44]....
        /*0530*/ 	.word	0xffffffff


	//   ....[45]....
        /*0534*/ 	.word	0xffffffff


	//   ....[46]....
        /*0538*/ 	.word	0xffffffff


	//   ....[47]....
        /*053c*/ 	.word	0xffffffff


	//   ....[48]....
        /*0540*/ 	.word	0xffffffff


	//   ....[49]....
        /*0544*/ 	.word	0xffffffff


	//   ....[50]....
        /*0548*/ 	.word	0xffffffff


	//   ....[51]....
        /*054c*/ 	.word	0xffffffff


	//   ....[52]....
        /*0550*/ 	.word	0xffffffff


	//   ....[53]....
        /*0554*/ 	.word	0xffffffff


	//   ....[54]....
        /*0558*/ 	.word	0x0500000f


	//   ....[55]....
        /*055c*/ 	.word	0x0500000f


	//   ....[56]....
        /*0560*/ 	.word	0x0500000f


	//   ....[57]....
        /*0564*/ 	.word	0x0500000f


	//   ....[58]....
        /*0568*/ 	.word	0x0500000f


	//   ....[59]....
        /*056c*/ 	.word	0x0500000f


	//   ....[60]....
        /*0570*/ 	.word	0x0500000f


	//   ....[61]....
        /*0574*/ 	.word	0x0500000f


	//   ....[62]....
        /*0578*/ 	.word	0x0500000f


	//   ....[63]....
        /*057c*/ 	.word	0x0500000f


	//   ....[64]....
        /*0580*/ 	.word	0x0500000f


	//   ....[65]....
        /*0584*/ 	.word	0x0500000f


	//   ....[66]....
        /*0588*/ 	.word	0x0500000f


	//   ....[67]....
        /*058c*/ 	.word	0x0500000f


	//   ....[68]....
        /*0590*/ 	.word	0x0500000f


	//   ....[69]....
        /*0594*/ 	.word	0x0500000f


	//   ....[70]....
        /*0598*/ 	.word	0x0500000f


	//   ....[71]....
        /*059c*/ 	.word	0x0500000f


	//   ....[72]....
        /*05a0*/ 	.word	0x0500000f


	//   ....[73]....
        /*05a4*/ 	.word	0x0500000f


	//   ....[74]....
        /*05a8*/ 	.word	0x0500000f


	//   ....[75]....
        /*05ac*/ 	.word	0x0500000f


	//   ....[76]....
        /*05b0*/ 	.word	0x0500000f


	//   ....[77]....
        /*05b4*/ 	.word	0x0500000f


	//   ....[78]....
        /*05b8*/ 	.word	0x0500000f


	//   ....[79]....
        /*05bc*/ 	.word	0x0500000f


	//   ....[80]....
        /*05c0*/ 	.word	0x0500000f


	//   ....[81]....
        /*05c4*/ 	.word	0x0500000f


	//   ....[82]....
        /*05c8*/ 	.word	0x0500000f


	//----- nvinfo : EIATTR_COOP_GROUP_INSTR_OFFSETS
	.align		4
.L_292:
        /*05cc*/ 	.byte	0x04, 0x28
        /*05ce*/ 	.short	(.L_294 - .L_293)


	//   ....[0]....
.L_293:
        /*05d0*/ 	.word	0x00000070


	//   ....[1]....
        /*05d4*/ 	.word	0x00000200


	//   ....[2]....
        /*05d8*/ 	.word	0x00000250


	//   ....[3]....
        /*05dc*/ 	.word	0x000004a0


	//   ....[4]....
        /*05e0*/ 	.word	0x00000600


	//   ....[5]....
        /*05e4*/ 	.word	0x00000720


	//   ....[6]....
        /*05e8*/ 	.word	0x00000880


	//   ....[7]....
        /*05ec*/ 	.word	0x00005f90


	//   ....[8]....
        /*05f0*/ 	.word	0x0000a550


	//   ....[9]....
        /*05f4*/ 	.word	0x0000a570


	//   ....[10]....
        /*05f8*/ 	.word	0x0000a590


	//   ....[11]....
        /*05fc*/ 	.word	0x0000a5b0


	//   ....[12]....
        /*0600*/ 	.word	0x0000cac0


	//   ....[13]....
        /*0604*/ 	.word	0x0000cb90


	//   ....[14]....
        /*0608*/ 	.word	0x0000cbb0


	//   ....[15]....
        /*060c*/ 	.word	0x0000cbf0


	//   ....[16]....
        /*0610*/ 	.word	0x0000e2c0


	//   ....[17]....
        /*0614*/ 	.word	0x0000e320


	//   ....[18]....
        /*0618*/ 	.word	0x0000e380


	//   ....[19]....
        /*061c*/ 	.word	0x0000e3b0


	//   ....[20]....
        /*0620*/ 	.word	0x00011750


	//   ....[21]....
        /*0624*/ 	.word	0x000118e0


	//   ....[22]....
        /*0628*/ 	.word	0x00011910


	//   ....[23]....
        /*062c*/ 	.word	0x00011950


	//   ....[24]....
        /*0630*/ 	.word	0x000119b0


	//   ....[25]....
        /*0634*/ 	.word	0x00011a10


	//   ....[26]....
        /*0638*/ 	.word	0x00011a50


	//   ....[27]....
        /*063c*/ 	.word	0x00011c00


	//   ....[28]....
        /*0640*/ 	.word	0x00011c60


	//   ....[29]....
        /*0644*/ 	.word	0x00011ca0


	//   ....[30]....
        /*0648*/ 	.word	0x00011ce0


	//   ....[31]....
        /*064c*/ 	.word	0x00011d10


	//   ....[32]....
        /*0650*/ 	.word	0x00011d40


	//   ....[33]....
        /*0654*/ 	.word	0x00011dd0


	//   ....[34]....
        /*0658*/ 	.word	0x00011e00


	//   ....[35]....
        /*065c*/ 	.word	0x00011e90


	//   ....[36]....
        /*0660*/ 	.word	0x00016190


	//   ....[37]....
        /*0664*/ 	.word	0x000161a0


	//   ....[38]....
        /*0668*/ 	.word	0x000162b0


	//   ....[39]....
        /*066c*/ 	.word	0x00016310


	//   ....[40]....
        /*0670*/ 	.word	0x00016350


	//   ....[41]....
        /*0674*/ 	.word	0x00016390


	//   ....[42]....
        /*0678*/ 	.word	0x000163c0


	//   ....[43]....
        /*067c*/ 	.word	0x000163f0


	//   ....[44]....
        /*0680*/ 	.word	0x00016580


	//   ....[45]....
        /*0684*/ 	.word	0x000165e0


	//   ....[46]....
        /*0688*/ 	.word	0x00016620


	//   ....[47]....
        /*068c*/ 	.word	0x00016660


	//   ....[48]....
        /*0690*/ 	.word	0x00016690


	//   ....[49]....
        /*0694*/ 	.word	0x000166c0


	//   ....[50]....
        /*0698*/ 	.word	0x00016780


	//   ....[51]....
        /*069c*/ 	.word	0x000167a0


	//   ....[52]....
        /*06a0*/ 	.word	0x00016810


	//   ....[53]....
        /*06a4*/ 	.word	0x00016c40


	//   ....[54]....
        /*06a8*/ 	.word	0x000170f0


	//   ....[55]....
        /*06ac*/ 	.word	0x00017190


	//   ....[56]....
        /*06b0*/ 	.word	0x00017230


	//   ....[57]....
        /*06b4*/ 	.word	0x000172d0


	//   ....[58]....
        /*06b8*/ 	.word	0x00017370


	//   ....[59]....
        /*06bc*/ 	.word	0x00017460


	//   ....[60]....
        /*06c0*/ 	.word	0x00017500


	//   ....[61]....
        /*06c4*/ 	.word	0x000175a0


	//   ....[62]....
        /*06c8*/ 	.word	0x00017640


	//   ....[63]....
        /*06cc*/ 	.word	0x000178f0


	//   ....[64]....
        /*06d0*/ 	.word	0x00017bd0


	//   ....[65]....
        /*06d4*/ 	.word	0x00017ff0


	//   ....[66]....
        /*06d8*/ 	.word	0x00018080


	//   ....[67]....
        /*06dc*/ 	.word	0x00018120


	//   ....[68]....
        /*06e0*/ 	.word	0x000181d0


	//   ....[69]....
        /*06e4*/ 	.word	0x00018250


	//   ....[70]....
        /*06e8*/ 	.word	0x000182d0


	//   ....[71]....
        /*06ec*/ 	.word	0x00018350


	//   ....[72]....
        /*06f0*/ 	.word	0x000183d0


	//   ....[73]....
        /*06f4*/ 	.word	0x00018460


	//   ....[74]....
        /*06f8*/ 	.word	0x00018510


	//   ....[75]....
        /*06fc*/ 	.word	0x00018590


	//   ....[76]....
        /*0700*/ 	.word	0x00018610


	//   ....[77]....
        /*0704*/ 	.word	0x00018690


	//   ....[78]....
        /*0708*/ 	.word	0x00018710


	//   ....[79]....
        /*070c*/ 	.word	0x00018780


	//   ....[80]....
        /*0710*/ 	.word	0x00018820


	//   ....[81]....
        /*0714*/ 	.word	0x000188b0


	//   ....[82]....
        /*0718*/ 	.word	0x000189d0


	//----- nvinfo : EIATTR_REG_RECONFIG
	.align		4
.L_294:
        /*071c*/ 	.byte	0x01, 0x54
	.zero		2


	//----- nvinfo : EIATTR_SYSCALL_OFFSETS
	.align		4
        /*0720*/ 	.byte	0x04, 0x46
        /*0722*/ 	.short	(.L_296 - .L_295)


	//   ....[0]....
.L_295:
        /*0724*/ 	.word	0x000017f0


	//   ....[1]....
        /*0728*/ 	.word	0x00001940


	//   ....[2]....
        /*072c*/ 	.word	0x00006100


	//   ....[3]....
        /*0730*/ 	.word	0x000065f0


	//   ....[4]....
        /*0734*/ 	.word	0x00013730


	//   ....[5]....
        /*0738*/ 	.word	0x00013870


	//   ....[6]....
        /*073c*/ 	.word	0x00013970


	//----- nvinfo : EIATTR_MBARRIER_INSTR_OFFSETS
	.align		4
.L_296:
        /*0740*/ 	.byte	0x04, 0x39
        /*0742*/ 	.short	(.L_298 - .L_297)


	//   ....[0]....
.L_297:
        /*0744*/ 	.word	0x00000340
        /*0748*/ 	.word	0x000000ff
        /*074c*/ 	.word	0x00032400
        /*0750*/ 	.short	0x0100
        /*0752*/ 	.byte	0x08
	.zero		1


	//   ....[1]....
        /*0754*/ 	.word	0x00000350
        /*0758*/ 	.word	0x000000ff
        /*075c*/ 	.word	0x00032410
        /*0760*/ 	.short	0x0100
        /*0762*/ 	.byte	0x08
	.zero		1


	//   ....[2]....
        /*0764*/ 	.word	0x00000360
        /*0768*/ 	.word	0x000000ff
        /*076c*/ 	.word	0x00032420
        /*0770*/ 	.short	0x0100
        /*0772*/ 	.byte	0x08
	.zero		1


	//   ....[3]....
        /*0774*/ 	.word	0x00000450
        /*0778*/ 	.word	0x000000ff
        /*077c*/ 	.word	0x00032430
        /*0780*/ 	.short	0x0100
        /*0782*/ 	.byte	0x08
	.zero		1


	//   ....[4]....
        /*0784*/ 	.word	0x00000460
        /*0788*/ 	.word	0x000000ff
        /*078c*/ 	.word	0x00032440
        /*0790*/ 	.short	0x0100
        /*0792*/ 	.byte	0x08
	.zero		1


	//   ....[5]....
        /*0794*/ 	.word	0x00000470
        /*0798*/ 	.word	0x000000ff
        /*079c*/ 	.word	0x00032438
        /*07a0*/ 	.short	0x0100
        /*07a2*/ 	.byte	0x08
	.zero		1


	//   ....[6]....
        /*07a4*/ 	.word	0x00000480
        /*07a8*/ 	.word	0x000000ff
        /*07ac*/ 	.word	0x00032448
        /*07b0*/ 	.short	0x0100
        /*07b2*/ 	.byte	0x08
	.zero		1


	//   ....[7]....
        /*07b4*/ 	.word	0x000005b0
        /*07b8*/ 	.word	0x000000ff
        /*07bc*/ 	.word	0x00032450
        /*07c0*/ 	.short	0x0100
        /*07c2*/ 	.byte	0x08
	.zero		1


	//   ....[8]....
        /*07c4*/ 	.word	0x000005c0
        /*07c8*/ 	.word	0x000000ff
        /*07cc*/ 	.word	0x00032460
        /*07d0*/ 	.short	0x0100
        /*07d2*/ 	.byte	0x08
	.zero		1


	//   ....[9]....
        /*07d4*/ 	.word	0x000005d0
        /*07d8*/ 	.word	0x000000ff
        /*07dc*/ 	.word	0x00032458
        /*07e0*/ 	.short	0x0100
        /*07e2*/ 	.byte	0x08
	.zero		1


	//   ....[10]....
        /*07e4*/ 	.word	0x000005e0
        /*07e8*/ 	.word	0x000000ff
        /*07ec*/ 	.word	0x00032468
        /*07f0*/ 	.short	0x0100
        /*07f2*/ 	.byte	0x08
	.zero		1


	//   ....[11]....
        /*07f4*/ 	.word	0x000006d0
        /*07f8*/ 	.word	0x000000ff
        /*07fc*/ 	.word	0x00032470
        /*0800*/ 	.short	0x0100
        /*0802*/ 	.byte	0x06
	.zero		1


	//   ....[12]....
        /*0804*/ 	.word	0x000006e0
        /*0808*/ 	.word	0x000000ff
        /*080c*/ 	.word	0x00032480
        /*0810*/ 	.short	0x0100
        /*0812*/ 	.byte	0x06
	.zero		1


	//   ....[13]....
        /*0814*/ 	.word	0x000006f0
        /*0818*/ 	.word	0x000000ff
        /*081c*/ 	.word	0x00032478
        /*0820*/ 	.short	0x0100
        /*0822*/ 	.byte	0x06
	.zero		1


	//   ....[14]....
        /*0824*/ 	.word	0x00000700
        /*0828*/ 	.word	0x000000ff
        /*082c*/ 	.word	0x00032488
        /*0830*/ 	.short	0x0100
        /*0832*/ 	.byte	0x06
	.zero		1


	//   ....[15]....
        /*0834*/ 	.word	0x00000830
        /*0838*/ 	.word	0x000000ff
        /*083c*/ 	.word	0x00032490
        /*0840*/ 	.short	0x0100
        /*0842*/ 	.byte	0x08
	.zero		1


	//   ....[16]....
        /*0844*/ 	.word	0x00000840
        /*0848*/ 	.word	0x000000ff
        /*084c*/ 	.word	0x000324a0
        /*0850*/ 	.short	0x0100
        /*0852*/ 	.byte	0x08
	.zero		1


	//   ....[17]....
        /*0854*/ 	.word	0x00000850
        /*0858*/ 	.word	0x000000ff
        /*085c*/ 	.word	0x00032498
        /*0860*/ 	.short	0x0100
        /*0862*/ 	.byte	0x08
	.zero		1


	//   ....[18]....
        /*0864*/ 	.word	0x00000860
        /*0868*/ 	.word	0x000000ff
        /*086c*/ 	.word	0x000324a8
        /*0870*/ 	.short	0x0100
        /*0872*/ 	.byte	0x08
	.zero		1


	//   ....[19]....
        /*0874*/ 	.word	0x00000990
        /*0878*/ 	.word	0x000000ff
        /*087c*/ 	.word	0x000324b0
        /*0880*/ 	.short	0x0100
        /*0882*/ 	.byte	0x08
	.zero		1


	//   ....[20]....
        /*0884*/ 	.word	0x000009a0
        /*0888*/ 	.word	0x000000ff
        /*088c*/ 	.word	0x000324c0
        /*0890*/ 	.short	0x0100
        /*0892*/ 	.byte	0x08
	.zero		1


	//   ....[21]....
        /*0894*/ 	.word	0x000009b0
        /*0898*/ 	.word	0x000000ff
        /*089c*/ 	.word	0x000324b8
        /*08a0*/ 	.short	0x0100
        /*08a2*/ 	.byte	0x08
	.zero		1


	//   ....[22]....
        /*08a4*/ 	.word	0x000009c0
        /*08a8*/ 	.word	0x000000ff
        /*08ac*/ 	.word	0x000324c8
        /*08b0*/ 	.short	0x0100
        /*08b2*/ 	.byte	0x08
	.zero		1


	//   ....[23]....
        /*08b4*/ 	.word	0x00002d00
        /*08b8*/ 	.word	0x0000005f
        /*08bc*/ 	.word	0x00032490
        /*08c0*/ 	.short	0x010a
        /*08c2*/ 	.byte	0x3f
	.zero		1


	//   ....[24]....
        /*08c4*/ 	.word	0x00004020
        /*08c8*/ 	.word	0x0000005f
        /*08cc*/ 	.word	0x00032490
        /*08d0*/ 	.short	0x010a
        /*08d2*/ 	.byte	0x3f
	.zero		1


	//   ....[25]....
        /*08d4*/ 	.word	0x00005130
        /*08d8*/ 	.word	0x0000005f
        /*08dc*/ 	.word	0x00032490
        /*08e0*/ 	.short	0x010a
        /*08e2*/ 	.byte	0x3f
	.zero		1


	//   ....[26]....
        /*08e4*/ 	.word	0x00005340
        /*08e8*/ 	.word	0x00000028
        /*08ec*/ 	.word	0x00000000
        /*08f0*/ 	.short	0x0101
        /*08f2*/ 	.byte	0x3f
	.zero		1


	//   ....[27]....
        /*08f4*/ 	.word	0x00005380
        /*08f8*/ 	.word	0x0000005f
        /*08fc*/ 	.word	0x000324b0
        /*0900*/ 	.short	0x010a
        /*0902*/ 	.byte	0x3f
	.zero		1


	//   ....[28]....
        /*0904*/ 	.word	0x000059e0
        /*0908*/ 	.word	0x0000005f
        /*090c*/ 	.word	0x00000000
        /*0910*/ 	.short	0x0101
        /*0912*/ 	.byte	0x3f
	.zero		1


	//   ....[29]....
        /*0914*/ 	.word	0x00006190
        /*0918*/ 	.word	0x00000012
        /*091c*/ 	.word	0x00032400
        /*0920*/ 	.short	0x010a
        /*0922*/ 	.byte	0x3f
	.zero		1


	//   ....[30]....
        /*0924*/ 	.word	0x000061e0
        /*0928*/ 	.word	0x00000012
        /*092c*/ 	.word	0x00032400
        /*0930*/ 	.short	0x010a
        /*0932*/ 	.byte	0x3f
	.zero		1


	//   ....[31]....
        /*0934*/ 	.word	0x00006910
        /*0938*/ 	.word	0x00000012
        /*093c*/ 	.word	0x00032400
        /*0940*/ 	.short	0x010a
        /*0942*/ 	.byte	0x3f
	.zero		1


	//   ....[32]....
        /*0944*/ 	.word	0x00007740
        /*0948*/ 	.word	0x00000012
        /*094c*/ 	.word	0x00032400
        /*0950*/ 	.short	0x010a
        /*0952*/ 	.byte	0x3f
	.zero		1


	//   ....[33]....
        /*0954*/ 	.word	0x00008580
        /*0958*/ 	.word	0x00000000
        /*095c*/ 	.word	0x00032430
        /*0960*/ 	.short	0x010a
        /*0962*/ 	.byte	0x3f
	.zero		1


	//   ....[34]....
        /*0964*/ 	.word	0x000085f0
        /*0968*/ 	.word	0x00000000
        /*096c*/ 	.word	0x00032430
        /*0970*/ 	.short	0x010a
        /*0972*/ 	.byte	0x3f
	.zero		1


	//   ....[35]....
        /*0974*/ 	.word	0x000089e0
        /*0978*/ 	.word	0x00000012
        /*097c*/ 	.word	0x00032410
        /*0980*/ 	.short	0x010a
        /*0982*/ 	.byte	0x3f
	.zero		1


	//   ....[36]....
        /*0984*/ 	.word	0x00008a30
        /*0988*/ 	.word	0x00000000
        /*098c*/ 	.word	0x00032450
        /*0990*/ 	.short	0x010a
        /*0992*/ 	.byte	0x3f
	.zero		1


	//   ....[37]....
        /*0994*/ 	.word	0x00008ab0
        /*0998*/ 	.word	0x00000000
        /*099c*/ 	.word	0x00032450
        /*09a0*/ 	.short	0x010a
        /*09a2*/ 	.byte	0x3f
	.zero		1


	//   ....[38]....
        /*09a4*/ 	.word	0x0000a710
        /*09a8*/ 	.word	0x00000018
        /*09ac*/ 	.word	0x00000000
        /*09b0*/ 	.short	0x0101
        /*09b2*/ 	.byte	0x3f
	.zero		1


	//   ....[39]....
        /*09b4*/ 	.word	0x0000b3f0
        /*09b8*/ 	.word	0x00000000
        /*09bc*/ 	.word	0x00000000
        /*09c0*/ 	.short	0x0101
        /*09c2*/ 	.byte	0x3f
	.zero		1


	//   ....[40]....
        /*09c4*/ 	.word	0x0000b500
        /*09c8*/ 	.word	0x00000003
        /*09cc*/ 	.word	0x00032430
        /*09d0*/ 	.short	0x010a
        /*09d2*/ 	.byte	0x3f
	.zero		1


	//   ....[41]....
        /*09d4*/ 	.word	0x0000b560
        /*09d8*/ 	.word	0x00000003
        /*09dc*/ 	.word	0x00032430
        /*09e0*/ 	.short	0x010a
        /*09e2*/ 	.byte	0x3f
	.zero		1


	//   ....[42]....
        /*09e4*/ 	.word	0x0000b810
        /*09e8*/ 	.word	0x00000003
        /*09ec*/ 	.word	0x00032450
        /*09f0*/ 	.short	0x010a
        /*09f2*/ 	.byte	0x3f
	.zero		1


	//   ....[43]....
        /*09f4*/ 	.word	0x0000b860
        /*09f8*/ 	.word	0x00000003
        /*09fc*/ 	.word	0x00032450
        /*0a00*/ 	.short	0x010a
        /*0a02*/ 	.byte	0x3f
	.zero		1


	//   ....[44]....
        /*0a04*/ 	.word	0x0000cd60
        /*0a08*/ 	.word	0x0000000a
        /*0a0c*/ 	.word	0x00000000
        /*0a10*/ 	.short	0x0101
        /*0a12*/ 	.byte	0x3f
	.zero		1


	//   ....[45]....
        /*0a14*/ 	.word	0x0000e290
        /*0a18*/ 	.word	0x00000003
        /*0a1c*/ 	.word	0x00000000
        /*0a20*/ 	.short	0x0101
        /*0a22*/ 	.byte	0x3f
	.zero		1


	//   ....[46]....
        /*0a24*/ 	.word	0x00010450
        /*0a28*/ 	.word	0x00000000
        /*0a2c*/ 	.word	0x00000000
        /*0a30*/ 	.short	0x0101
        /*0a32*/ 	.byte	0x3f
	.zero		1


	//   ....[47]....
        /*0a34*/ 	.word	0x000128b0
        /*0a38*/ 	.word	0x00000005
        /*0a3c*/ 	.word	0x00032420
        /*0a40*/ 	.short	0x010a
        /*0a42*/ 	.byte	0x3f
	.zero		1


	//   ....[48]....
        /*0a44*/ 	.word	0x00012930
        /*0a48*/ 	.word	0x00000007
        /*0a4c*/ 	.word	0x000324a0
        /*0a50*/ 	.short	0x010a
        /*0a52*/ 	.byte	0x3f
	.zero		1


	//   ....[49]....
        /*0a54*/ 	.word	0x00012b10
        /*0a58*/ 	.word	0x00000007
        /*0a5c*/ 	.word	0x000324c0
        /*0a60*/ 	.short	0x010a
        /*0a62*/ 	.byte	0x3f
	.zero		1


	//   ....[50]....
        /*0a64*/ 	.word	0x00012f20
        /*0a68*/ 	.word	0x00000007
        /*0a6c*/ 	.word	0x000324a0
        /*0a70*/ 	.short	0x010a
        /*0a72*/ 	.byte	0x3f
	.zero		1


	//   ....[51]....
        /*0a74*/ 	.word	0x000130e0
        /*0a78*/ 	.word	0x00000007
        /*0a7c*/ 	.word	0x000324c0
        /*0a80*/ 	.short	0x010a
        /*0a82*/ 	.byte	0x3f
	.zero		1


	//   ....[52]....
        /*0a84*/ 	.word	0x00013ed0
        /*0a88*/ 	.word	0x00000005
        /*0a8c*/ 	.word	0x00032440
        /*0a90*/ 	.short	0x010a
        /*0a92*/ 	.byte	0x3f
	.zero		1


	//   ....[53]....
        /*0a94*/ 	.word	0x000144f0
        /*0a98*/ 	.word	0x00000005
        /*0a9c*/ 	.word	0x00032420
        /*0aa0*/ 	.short	0x010a
        /*0aa2*/ 	.byte	0x3f
	.zero		1


	//   ....[54]....
        /*0aa4*/ 	.word	0x000145c0
        /*0aa8*/ 	.word	0x00000002
        /*0aac*/ 	.word	0x00032460
        /*0ab0*/ 	.short	0x010a
        /*0ab2*/ 	.byte	0x3f
	.zero		1


	//   ....[55]....
        /*0ab4*/ 	.word	0x00014c30
        /*0ab8*/ 	.word	0x00000002
        /*0abc*/ 	.word	0x00032440
        /*0ac0*/ 	.short	0x010a
        /*0ac2*/ 	.byte	0x3f
	.zero		1


	//   ....[56]....
        /*0ac4*/ 	.word	0x00014e40
        /*0ac8*/ 	.word	0x00000002
        /*0acc*/ 	.word	0x00032460
        /*0ad0*/ 	.short	0x010a
        /*0ad2*/ 	.byte	0x3f
	.zero		1


	//   ....[57]....
        /*0ad4*/ 	.word	0x000153a0
        /*0ad8*/ 	.word	0x00000003
        /*0adc*/ 	.word	0x00032440
        /*0ae0*/ 	.short	0x010a
        /*0ae2*/ 	.byte	0x3f
	.zero		1


	//   ....[58]....
        /*0ae4*/ 	.word	0x000155a0
        /*0ae8*/ 	.word	0x00000003
        /*0aec*/ 	.word	0x00032460
        /*0af0*/ 	.short	0x010a
        /*0af2*/ 	.byte	0x3f
	.zero		1


	//   ....[59]....
        /*0af4*/ 	.word	0x00015a80
        /*0af8*/ 	.word	0x00000003
        /*0afc*/ 	.word	0x00032440
        /*0b00*/ 	.short	0x010a
        /*0b02*/ 	.byte	0x3f
	.zero		1


	//   ....[60]....
        /*0b04*/ 	.word	0x00015c90
        /*0b08*/ 	.word	0x00000003
        /*0b0c*/ 	.word	0x00032460
        /*0b10*/ 	.short	0x010a
        /*0b12*/ 	.byte	0x3f
	.zero		1


	//   ....[61]....
        /*0b14*/ 	.word	0x00016bd0
        /*0b18*/ 	.word	0x00000000
        /*0b1c*/ 	.word	0x00032420
        /*0b20*/ 	.short	0x010a
        /*0b22*/ 	.byte	0x3f
	.zero		1


	//   ....[62]....
        /*0b24*/ 	.word	0x00016d90
        /*0b28*/ 	.word	0x00000006
        /*0b2c*/ 	.word	0x00000000
        /*0b30*/ 	.short	0x010a
        /*0b32*/ 	.byte	0x3f
	.zero		1


	//   ....[63]....
        /*0b34*/ 	.word	0x00016e00
        /*0b38*/ 	.word	0x00000007
        /*0b3c*/ 	.word	0x00000000
        /*0b40*/ 	.short	0x010a
        /*0b42*/ 	.byte	0x3f
	.zero		1


	//   ....[64]....
        /*0b44*/ 	.word	0x00016e70
        /*0b48*/ 	.word	0x00000004
        /*0b4c*/ 	.word	0x00000000
        /*0b50*/ 	.short	0x010a
        /*0b52*/ 	.byte	0x3f
	.zero		1


	//   ....[65]....
        /*0b54*/ 	.word	0x00016ea0
        /*0b58*/ 	.word	0x00000003
        /*0b5c*/ 	.word	0x00000000
        /*0b60*/ 	.short	0x010a
        /*0b62*/ 	.byte	0x3f
	.zero		1


	//   ....[66]....
        /*0b64*/ 	.word	0x00016f00
        /*0b68*/ 	.word	0x0000005f
        /*0b6c*/ 	.word	0x00032490
        /*0b70*/ 	.short	0x010a
        /*0b72*/ 	.byte	0x3f
	.zero		1


	//   ....[67]....
        /*0b74*/ 	.word	0x00016f50
        /*0b78*/ 	.word	0x0000005f
        /*0b7c*/ 	.word	0x00032490
        /*0b80*/ 	.short	0x010a
        /*0b82*/ 	.byte	0x3f
	.zero		1


	//   ....[68]....
        /*0b84*/ 	.word	0x00016fa0
        /*0b88*/ 	.word	0x0000005f
        /*0b8c*/ 	.word	0x00032490
        /*0b90*/ 	.short	0x010a
        /*0b92*/ 	.byte	0x3f
	.zero		1


	//   ....[69]....
        /*0b94*/ 	.word	0x00016ff0
        /*0b98*/ 	.word	0x0000005f
        /*0b9c*/ 	.word	0x000324b0
        /*0ba0*/ 	.short	0x010a
        /*0ba2*/ 	.byte	0x3f
	.zero		1


	//   ....[70]....
        /*0ba4*/ 	.word	0x000173b0
        /*0ba8*/ 	.word	0x00000012
        /*0bac*/ 	.word	0x00032400
        /*0bb0*/ 	.short	0x010a
        /*0bb2*/ 	.byte	0x3f
	.zero		1


	//   ....[71]....
        /*0bb4*/ 	.word	0x00017680
        /*0bb8*/ 	.word	0x00000012
        /*0bbc*/ 	.word	0x00032400
        /*0bc0*/ 	.short	0x010a
        /*0bc2*/ 	.byte	0x3f
	.zero		1


	//   ....[72]....
        /*0bc4*/ 	.word	0x000176d0
        /*0bc8*/ 	.word	0x00000000
        /*0bcc*/ 	.word	0x00032430
        /*0bd0*/ 	.short	0x010a
        /*0bd2*/ 	.byte	0x3f
	.zero		1


	//   ....[73]....
        /*0bd4*/ 	.word	0x00017720
        /*0bd8*/ 	.word	0x00000012
        /*0bdc*/ 	.word	0x00032410
        /*0be0*/ 	.short	0x010a
        /*0be2*/ 	.byte	0x3f
	.zero		1


	//   ....[74]....
        /*0be4*/ 	.word	0x00017770
        /*0be8*/ 	.word	0x00000000
        /*0bec*/ 	.word	0x00032450
        /*0bf0*/ 	.short	0x010a
        /*0bf2*/ 	.byte	0x3f
	.zero		1


	//   ....[75]....
        /*0bf4*/ 	.word	0x000177c0
        /*0bf8*/ 	.word	0x00000003
        /*0bfc*/ 	.word	0x00032430
        /*0c00*/ 	.short	0x010a
        /*0c02*/ 	.byte	0x3f
	.zero		1


	//   ....[76]....
        /*0c04*/ 	.word	0x00017810
        /*0c08*/ 	.word	0x00000003
        /*0c0c*/ 	.word	0x00032450
        /*0c10*/ 	.short	0x010a
        /*0c12*/ 	.byte	0x3f
	.zero		1


	//   ....[77]....
        /*0c14*/ 	.word	0x000179b0
        /*0c18*/ 	.word	0x00000005
        /*0c1c*/ 	.word	0x00032420
        /*0c20*/ 	.short	0x010a
        /*0c22*/ 	.byte	0x3f
	.zero		1


	//   ....[78]....
        /*0c24*/ 	.word	0x00017a00
        /*0c28*/ 	.word	0x00000007
        /*0c2c*/ 	.word	0x000324a0
        /*0c30*/ 	.short	0x010a
        /*0c32*/ 	.byte	0x3f
	.zero		1


	//   ....[79]....
        /*0c34*/ 	.word	0x00017a50
        /*0c38*/ 	.word	0x00000007
        /*0c3c*/ 	.word	0x000324c0
        /*0c40*/ 	.short	0x010a
        /*0c42*/ 	.byte	0x3f
	.zero		1


	//   ....[80]....
        /*0c44*/ 	.word	0x00017aa0
        /*0c48*/ 	.word	0x00000007
        /*0c4c*/ 	.word	0x000324a0
        /*0c50*/ 	.short	0x010a
        /*0c52*/ 	.byte	0x3f
	.zero		1


	//   ....[81]....
        /*0c54*/ 	.word	0x00017af0
        /*0c58*/ 	.word	0x00000007
        /*0c5c*/ 	.word	0x000324c0
        /*0c60*/ 	.short	0x010a
        /*0c62*/ 	.byte	0x3f
	.zero		1


	//   ....[82]....
        /*0c64*/ 	.word	0x00017c90
        /*0c68*/ 	.word	0x00000005
        /*0c6c*/ 	.word	0x00032440
        /*0c70*/ 	.short	0x010a
        /*0c72*/ 	.byte	0x3f
	.zero		1


	//   ....[83]....
        /*0c74*/ 	.word	0x00017d10
        /*0c78*/ 	.word	0x00000005
        /*0c7c*/ 	.word	0x00032420
        /*0c80*/ 	.short	0x010a
        /*0c82*/ 	.byte	0x3f
	.zero		1


	//   ....[84]....
        /*0c84*/ 	.word	0x00017d60
        /*0c88*/ 	.word	0x00000002
        /*0c8c*/ 	.word	0x00032460
        /*0c90*/ 	.short	0x010a
        /*0c92*/ 	.byte	0x3f
	.zero		1


	//   ....[85]....
        /*0c94*/ 	.word	0x00017db0
        /*0c98*/ 	.word	0x00000002
        /*0c9c*/ 	.word	0x00032440
        /*0ca0*/ 	.short	0x010a
        /*0ca2*/ 	.byte	0x3f
	.zero		1


	//   ....[86]....
        /*0ca4*/ 	.word	0x00017e00
        /*0ca8*/ 	.word	0x00000002
        /*0cac*/ 	.word	0x00032460
        /*0cb0*/ 	.short	0x010a
        /*0cb2*/ 	.byte	0x3f
	.zero		1


	//   ....[87]....
        /*0cb4*/ 	.word	0x00017e50
        /*0cb8*/ 	.word	0x00000003
        /*0cbc*/ 	.word	0x00032440
        /*0cc0*/ 	.short	0x010a
        /*0cc2*/ 	.byte	0x3f
	.zero		1


	//   ....[88]....
        /*0cc4*/ 	.word	0x00017ea0
        /*0cc8*/ 	.word	0x00000003
        /*0ccc*/ 	.word	0x00032460
        /*0cd0*/ 	.short	0x010a
        /*0cd2*/ 	.byte	0x3f
	.zero		1


	//   ....[89]....
        /*0cd4*/ 	.word	0x00017ef0
        /*0cd8*/ 	.word	0x00000003
        /*0cdc*/ 	.word	0x00032440
        /*0ce0*/ 	.short	0x010a
        /*0ce2*/ 	.byte	0x3f
	.zero		1


	//   ....[90]....
        /*0ce4*/ 	.word	0x00017f40
        /*0ce8*/ 	.word	0x00000003
        /*0cec*/ 	.word	0x00032460
        /*0cf0*/ 	.short	0x010a
        /*0cf2*/ 	.byte	0x3f
	.zero		1


	//   ....[91]....
        /*0cf4*/ 	.word	0x000188f0
        /*0cf8*/ 	.word	0x00000000
        /*0cfc*/ 	.word	0x00032420
        /*0d00*/ 	.short	0x010a
        /*0d02*/ 	.byte	0x3f
	.zero		1


	//   ....[92]....
        /*0d04*/ 	.word	0x00018a90
        /*0d08*/ 	.word	0x00000006
        /*0d0c*/ 	.word	0x00000000
        /*0d10*/ 	.short	0x010a
        /*0d12*/ 	.byte	0x3f
	.zero		1


	//   ....[93]....
        /*0d14*/ 	.word	0x00018ae0
        /*0d18*/ 	.word	0x00000007
        /*0d1c*/ 	.word	0x00000000
        /*0d20*/ 	.short	0x010a
        /*0d22*/ 	.byte	0x3f
	.zero		1


	//   ....[94]....
        /*0d24*/ 	.word	0x00018b30
        /*0d28*/ 	.word	0x00000004
        /*0d2c*/ 	.word	0x00000000
        /*0d30*/ 	.short	0x010a
        /*0d32*/ 	.byte	0x3f
	.zero		1


	//----- nvinfo : EIATTR_NUM_MBARRIERS
	.align		4
.L_298:
        /*0d34*/ 	.byte	0x03, 0x38
        /*0d36*/ 	.short	0x0017


	//----- nvinfo : EIATTR_EXIT_INSTR_OFFSETS
	.align		4
        /*0d38*/ 	.byte	0x04, 0x1c
        /*0d3a*/ 	.short	(.L_300 - .L_299)


	//   ....[0]....
.L_299:
        /*0d3c*/ 	.word	0x00016ef0


	//----- nvinfo : EIATTR_MAX_THREADS
	.align		4
.L_300:
        /*0d40*/ 	.byte	0x04, 0x05
        /*0d42*/ 	.short	(.L_302 - .L_301)
.L_301:
        /*0d44*/ 	.word	0x00000180
        /*0d48*/ 	.word	0x00000001
        /*0d4c*/ 	.word	0x00000001


	//----- nvinfo : EIATTR_CRS_STACK_SIZE
	.align		4
.L_302:
        /*0d50*/ 	.byte	0x04, 0x1e
        /*0d52*/ 	.short	(.L_304 - .L_303)
.L_303:
        /*0d54*/ 	.word	0x00000000


	//----- nvinfo : EIATTR_CBANK_PARAM_SIZE
	.align		4
.L_304:
        /*0d58*/ 	.byte	0x03, 0x19
        /*0d5a*/ 	.short	0x0b70


	//----- nvinfo : EIATTR_PARAM_CBANK
	.align		4
        /*0d5c*/ 	.byte	0x04, 0x0a
        /*0d5e*/ 	.short	(.L_306 - .L_305)
	.align		4
.L_305:
        /*0d60*/ 	.word	index@(.nv.constant0._ZN7cutlass13device_kernelIN5flash11enable_sm90INS1_16FlashAttnFwdSm90INS1_25CollectiveMainloopFwdSm90ILi2EN4cute5tupleIJNS5_1CILi1EEES8_S8_EEENS6_IJNS7_ILi128EEENS7_ILi96EEENS7_ILi64EEEEEELi256ENS_10bfloat16_tEfNS_4arch4Sm90ELb0ELb0ELb1ELb1ELb0ELb1ELb1ELb1ELb0ELb0ELb0ELb0EEENS1_21CollectiveEpilogueFwdINS6_IJSA_NS7_ILi256EEESB_EEES9_SE_SG_Li256ELb1ELb0ELb0ELb0EEENS1_36VarlenDynamicPersistentTileSchedulerILi128ELi96ELi256ELi32ELb0ELb0ELb1ELb0ELb1ELb1EEEEEEEEEvNT_6ParamsE)
        /*0d64*/ 	.short	0x0210
        /*0d66*/ 	.short	0x0b70


	//----- nvinfo : EIATTR_SW_WAR
	.align		4
.L_306:
        /*0d68*/ 	.byte	0x04, 0x36
        /*0d6a*/ 	.short	(.L_308 - .L_307)
.L_307:
        /*0d6c*/ 	.word	0x00000008
.L_308:


//--------------------- .nv.info._ZN7cutlass13device_kernelIN5flash11enable_sm90INS1_16FlashAttnFwdSm90INS1_25CollectiveMainloopFwdSm90ILi2EN4cute5tupleIJNS5_1CILi1EEES8_S8_EEENS6_IJNS7_ILi128EEENS7_ILi96EEENS7_ILi64EEEEEELi256ENS_10bfloat16_tEfNS_4arch4Sm90ELb0ELb1ELb1ELb0ELb0ELb0ELb0ELb1ELb0ELb0ELb0ELb0EEENS1_21CollectiveEpilogueFwdINS6_IJSA_NS7_ILi256EEESB_EEES9_SE_SG_Li256ELb0ELb0ELb0ELb0EEENS1_30DynamicPersistentTileSchedulerILi256ELi32ELb0ELb0ELb1EEEEEEEEEvNT_6ParamsE --------------------------
	.section	.nv.info._ZN7cutlass13device_kernelIN5flash11enable_sm90INS1_16FlashAttnFwdSm90INS1_25CollectiveMainloopFwdSm90ILi2EN4cute5tupleIJNS5_1CILi1EEES8_S8_EEENS6_IJNS7_ILi128EEENS7_ILi96EEENS7_ILi64EEEEEELi256ENS_10bfloat16_tEfNS_4arch4Sm90ELb0ELb1ELb1ELb0ELb0ELb0ELb0ELb1ELb0ELb0ELb0ELb0EEENS1_21CollectiveEpilogueFwdINS6_IJSA_NS7_ILi256EEESB_EEES9_SE_SG_Li256ELb0ELb0ELb0ELb0EEENS1_30DynamicPersistentTileSchedulerILi256ELi32ELb0ELb0ELb1EEEEEEEEEvNT_6ParamsE,"",@"SHT_CUDA_INFO"
	.sectionflags	@""
	.align	4


	//----- nvinfo : EIATTR_CUDA_API_VERSION
	.align		4
        /*0000*/ 	.byte	0x04, 0x37
        /*0002*/ 	.short	(.L_310 - .L_309)
.L_309:
        /*0004*/ 	.word	0x00000082


	//----- nvinfo : EIATTR_KPARAM_INFO
	.align		4
.L_310:
        /*0008*/ 	.byte	0x04, 0x17
        /*000a*/ 	.short	(.L_312 - .L_311)
.L_311:
        /*000c*/ 	.word	0x00000000
        /*0010*/ 	.short	0x0000
        /*0012*/ 	.short	0x0070
        /*0014*/ 	.byte	0x00, 0xf0, 0x01, 0x2e


	//----- nvinfo : EIATTR_SPARSE_MMA_MASK
	.align		4
.L_312:
        /*0018*/ 	.byte	0x03, 0x50
        /*001a*/ 	.short	0x0000


	//----- nvinfo : EIATTR_MAXREG_COUNT
	.align		4
        /*001c*/ 	.byte	0x03, 0x1b
        /*001e*/ 	.short	0x00a8


	//----- nvinfo : EIATTR_NUM_BARRIERS
	.align		4
        /*0020*/ 	.byte	0x02, 0x4c
        /*0022*/ 	.byte	0x10
	.zero		1


	//----- nvinfo : EIATTR_EXTERNS
	.align		4
        /*0024*/ 	.byte	0x04, 0x0f
        /*0026*/ 	.short	(.L_314 - .L_313)


	//   ....[0]....
	.align		4
.L_313:
        /*0028*/ 	.word	index@(__assertfail)


	//----- nvinfo : EIATTR_MERCURY_ISA_VERSION
	.align		4
.L_314:
        /*002c*/ 	.byte	0x03, 0x5f
        /*002e*/ 	.short	0x0101


	//----- nvinfo : EIATTR_INT_WARP_WIDE_INSTR_OFFSETS
	.align		4
        /*0030*/ 	.byte	0x04, 0x31
        /*0032*/ 	.short	(.L_316 - .L_315)


	//   ....[0]....
.L_315:
        /*0034*/ 	.word	0x00000180


	//   ....[1]....
        /*0038*/ 	.word	0x000001b0


	//   ....[2]....
        /*003c*/ 	.word	0x000001c0


	//   ....[3]....
        /*0040*/ 	.word	0x00010760


	//   ....[4]....
        /*0044*/ 	.word	0x000107f0


	//   ....[5]....
        /*0048*/ 	.word	0x00010ce0


	//   ....[6]....
        /*004c*/ 	.word	0x00012900


	//   ....[7]....
        /*0050*/ 	.word	0x00012990


	//----- nvinfo : EIATTR_COOP_GROUP_MASK_REGIDS
	.align		4
.L_316:
        /*0054*/ 	.byte	0x04, 0x29
        /*0056*/ 	.short	(.L_318 - .L_317)


	//   ....[0]....
.L_317:
        /*0058*/ 	.word	0xffffffff


	//   ....[1]....
        /*005c*/ 	.word	0xffffffff


	//   ....[2]....
        /*0060*/ 	.word	0xffffffff


	//   ....[3]....
        /*0064*/ 	.word	0xffffffff


	//   ....[4]....
        /*0068*/ 	.word	0xffffffff


	//   ....[5]....
        /*006c*/ 	.word	0xffffffff


	//   ....[6]....
        /*0070*/ 	.word	0xffffffff


	//   ....[7]....
        /*0074*/ 	.word	0xffffffff


	//   ....[8]....
        /*0078*/ 	.word	0xffffffff


	//   ....[9]....
        /*007c*/ 	.word	0xffffffff


	//   ....[10]....
        /*0080*/ 	.word	0xffffffff


	//   ....[11]....
        /*0084*/ 	.word	0xffffffff


	//   ....[12]....
        /*0088*/ 	.word	0xffffffff


	//   ....[13]....
        /*008c*/ 	.word	0xffffffff


	//   ....[14]....
        /*0090*/ 	.word	0xffffffff


	//   ....[15]....
        /*0094*/ 	.word	0xffffffff


	//   ....[16]....
        /*0098*/ 	.word	0xffffffff


	//   ....[17]....
        /*009c*/ 	.word	0xffffffff


	//   ....[18]....
        /*00a0*/ 	.word	0xffffffff


	//   ....[19]....
        /*00a4*/ 	.word	0xffffffff


	//   ....[20]....
        /*00a8*/ 	.word	0xffffffff


	//   ....[21]....
        /*00ac*/ 	.word	0xffffffff


	//   ....[22]....
        /*00b0*/ 	.word	0xffffffff


	//   ....[23]....
        /*00b4*/ 	.word	0xffffffff


	//   ....[24]....
        /*00b8*/ 	.word	0xffffffff


	//   ....[25]....
        /*00bc*/ 	.word	0xffffffff


	//   ....[26]....
        /*00c0*/ 	.word	0xffffffff


	//   ....[27]....
        /*00c4*/ 	.word	0xffffffff


	//   ....[28]....
        /*00c8*/ 	.word	0xffffffff


	//   ....[29]....
        /*00cc*/ 	.word	0xffffffff


	//   ....[30]....
        /*00d0*/ 	.word	0xffffffff


	//   ....[31]....
        /*00d4*/ 	.word	0xffffffff


	//   ....[32]....
        /*00d8*/ 	.word	0x0500000f


	//   ....[33]....
        /*00dc*/ 	.word	0x0500000f


	//----- nvinfo : EIATTR_COOP_GROUP_INSTR_OFFSETS
	.align		4
.L_318:
        /*00e0*/ 	.byte	0x04, 0x28
        /*00e2*/ 	.short	(.L_320 - .L_319)


	//   ....[0]....
.L_319:
        /*00e4*/ 	.word	0x00000060


	//   ....[1]....
        /*00e8*/ 	.word	0x00000190


	//   ....[2]....
        /*00ec*/ 	.word	0x000001e0


	//   ....[3]....
        /*00f0*/ 	.word	0x000003d0


	//   ....[4]....
        /*00f4*/ 	.word	0x00000530


	//   ....[5]....
        /*00f8*/ 	.word	0x00000650


	//   ....[6]....
        /*00fc*/ 	.word	0x000007b0


	//   ....[7]....
        /*0100*/ 	.word	0x00001940


	//   ....[8]....
        /*0104*/ 	.word	0x00003400


	//   ....[9]....
        /*0108*/ 	.word	0x00003510


	//   ....[10]....
        /*010c*/ 	.word	0x00003b10


	//   ....[11]....
        /*0110*/ 	.word	0x00003b90


	//   ....[12]....
        /*0114*/ 	.word	0x00006280


	//   ....[13]....
        /*0118*/ 	.word	0x000063a0


	//   ....[14]....
        /*011c*/ 	.word	0x00006a00


	//   ....[15]....
        /*0120*/ 	.word	0x00006a90


	//   ....[16]....
        /*0124*/ 	.word	0x000089e0


	//   ....[17]....
        /*0128*/ 	.word	0x00008a80


	//   ....[18]....
        /*012c*/ 	.word	0x00008ed0


	//   ....[19]....
        /*0130*/ 	.word	0x00009050


	//   ....[20]....
        /*0134*/ 	.word	0x0000bd50


	//   ....[21]....
        /*0138*/ 	.word	0x0000be70


	//   ....[22]....
        /*013c*/ 	.word	0x0000c510


	//   ....[23]....
        /*0140*/ 	.word	0x0000c5f0


	//   ....[24]....
        /*0144*/ 	.word	0x0000d990


	//   ....[25]....
        /*0148*/ 	.word	0x0000d9d0


	//   ....[26]....
        /*014c*/ 	.word	0x0000da90


	//   ....[27]....
        /*0150*/ 	.word	0x0000dab0


	//   ....[28]....
        /*0154*/ 	.word	0x0000f190


	//   ....[29]....
        /*0158*/ 	.word	0x0000feb0


	//   ....[30]....
        /*015c*/ 	.word	0x00012a10


	//   ....[31]....
        /*0160*/ 	.word	0x00012bc0


	//   ....[32]....
        /*0164*/ 	.word	0x000131c0


	//   ....[33]....
        /*0168*/ 	.word	0x000135a0


	//----- nvinfo : EIATTR_REG_RECONFIG
	.align		4
.L_320:
        /*016c*/ 	.byte	0x01, 0x54
	.zero		2


	//----- nvinfo : EIATTR_SYSCALL_OFFSETS
	.align		4
        /*0170*/ 	.byte	0x04, 0x46
        /*0172*/ 	.short	(.L_322 - .L_321)


	//   ....[0]....
.L_321:
        /*0174*/ 	.word	0x00001ac0


	//   ....[1]....
        /*0178*/ 	.word	0x00010980


	//   ....[2]....
        /*017c*/ 	.word	0x00010ac0


	//   ....[3]....
        /*0180*/ 	.word	0x00010bc0


	//----- nvinfo : EIATTR_MBARRIER_INSTR_OFFSETS
	.align		4
.L_322:
        /*0184*/ 	.byte	0x04, 0x39
        /*0186*/ 	.short	(.L_324 - .L_323)


	//   ....[0]....
.L_323:
        /*0188*/ 	.word	0x00000280
        /*018c*/ 	.word	0x000000ff
        /*0190*/ 	.word	0x00022800
        /*0194*/ 	.short	0x0100
        /*0196*/ 	.byte	0x06
	.zero		1


	//   ....[1]....
        /*0198*/ 	.word	0x00000290
        /*019c*/ 	.word	0x000000ff
        /*01a0*/ 	.word	0x00022820
        /*01a4*/ 	.short	0x0100
        /*01a6*/ 	.byte	0x06
	.zero		1


	//   ....[2]....
        /*01a8*/ 	.word	0x00000380
        /*01ac*/ 	.word	0x000000ff
        /*01b0*/ 	.word	0x00022830
        /*01b4*/ 	.short	0x0100
        /*01b6*/ 	.byte	0x08
	.zero		1


	//   ....[3]....
        /*01b8*/ 	.word	0x00000390
        /*01bc*/ 	.word	0x000000ff
        /*01c0*/ 	.word	0x00022840
        /*01c4*/ 	.short	0x0100
        /*01c6*/ 	.byte	0x08
	.zero		1


	//   ....[4]....
        /*01c8*/ 	.word	0x000003a0
        /*01cc*/ 	.word	0x000000ff
        /*01d0*/ 	.word	0x00022838
        /*01d4*/ 	.short	0x0100
        /*01d6*/ 	.byte	0x08
	.zero		1


	//   ....[5]....
        /*01d8*/ 	.word	0x000003b0
        /*01dc*/ 	.word	0x000000ff
        /*01e0*/ 	.word	0x00022848
        /*01e4*/ 	.short	0x0100
        /*01e6*/ 	.byte	0x08
	.zero		1


	//   ....[6]....
        /*01e8*/ 	.word	0x000004e0
        /*01ec*/ 	.word	0x000000ff
        /*01f0*/ 	.word	0x00022850
        /*01f4*/ 	.short	0x0100
        /*01f6*/ 	.byte	0x08
	.zero		1


	//   ....[7]....
        /*01f8*/ 	.word	0x000004f0
        /*01fc*/ 	.word	0x000000ff
        /*0200*/ 	.word	0x00022860
        /*0204*/ 	.short	0x0100
        /*0206*/ 	.byte	0x08
	.zero		1


	//   ....[8]....
        /*0208*/ 	.word	0x00000500
        /*020c*/ 	.word	0x000000ff
        /*0210*/ 	.word	0x00022858
        /*0214*/ 	.short	0x0100
        /*0216*/ 	.byte	0x08
	.zero		1


	//   ....[9]....
        /*0218*/ 	.word	0x00000510
        /*021c*/ 	.word	0x000000ff
        /*0220*/ 	.word	0x00022868
        /*0224*/ 	.short	0x0100
        /*0226*/ 	.byte	0x08
	.zero		1


	//   ....[10]....
        /*0228*/ 	.word	0x00000600
        /*022c*/ 	.word	0x000000ff
        /*0230*/ 	.word	0x00022870
        /*0234*/ 	.short	0x0100
        /*0236*/ 	.byte	0x06
	.zero		1


	//   ....[11]....
        /*0238*/ 	.word	0x00000610
        /*023c*/ 	.word	0x000000ff
        /*0240*/ 	.word	0x00022880
        /*0244*/ 	.short	0x0100
        /*0246*/ 	.byte	0x06
	.zero		1


	//   ....[12]....
        /*0248*/ 	.word	0x00000620
        /*024c*/ 	.word	0x000000ff
        /*0250*/ 	.word	0x00022878
        /*0254*/ 	.short	0x0100
        /*0256*/ 	.byte	0x06
	.zero		1


	//   ....[13]....
        /*0258*/ 	.word	0x00000630
        /*025c*/ 	.word	0x000000ff
        /*0260*/ 	.word	0x00022888
        /*0264*/ 	.short	0x0100
        /*0266*/ 	.byte	0x06
	.zero		1


	//   ....[14]....
        /*0268*/ 	.word	0x00000760
        /*026c*/ 	.word	0x000000ff
        /*0270*/ 	.word	0x00022890
        /*0274*/ 	.short	0x0100
        /*0276*/ 	.byte	0x08
	.zero		1


	//   ....[15]....
        /*0278*/ 	.word	0x00000770
        /*027c*/ 	.word	0x000000ff
        /*0280*/ 	.word	0x000228a0
        /*0284*/ 	.short	0x0100
        /*0286*/ 	.byte	0x08
	.zero		1


	//   ....[16]....
        /*0288*/ 	.word	0x00000780
        /*028c*/ 	.word	0x000000ff
        /*0290*/ 	.word	0x00022898
        /*0294*/ 	.short	0x0100
        /*0296*/ 	.byte	0x08
	.zero		1


	//   ....[17]....
        /*0298*/ 	.word	0x00000790
        /*029c*/ 	.word	0x000000ff
        /*02a0*/ 	.word	0x000228a8
        /*02a4*/ 	.short	0x0100
        /*02a6*/ 	.byte	0x08
	.zero		1


	//   ....[18]....
        /*02a8*/ 	.word	0x000008c0
        /*02ac*/ 	.word	0x000000ff
        /*02b0*/ 	.word	0x000228b0
        /*02b4*/ 	.short	0x0100
        /*02b6*/ 	.byte	0x08
	.zero		1


	//   ....[19]....
        /*02b8*/ 	.word	0x000008d0
        /*02bc*/ 	.word	0x000000ff
        /*02c0*/ 	.word	0x000228c0
        /*02c4*/ 	.short	0x0100
        /*02c6*/ 	.byte	0x08
	.zero		1


	//   ....[20]....
        /*02c8*/ 	.word	0x000008e0
        /*02cc*/ 	.word	0x000000ff
        /*02d0*/ 	.word	0x000228b8
        /*02d4*/ 	.short	0x0100
        /*02d6*/ 	.byte	0x08
	.zero		1


	//   ....[21]....
        /*02d8*/ 	.word	0x000008f0
        /*02dc*/ 	.word	0x000000ff
        /*02e0*/ 	.word	0x000228c8
        /*02e4*/ 	.short	0x0100
        /*02e6*/ 	.byte	0x08
	.zero		1


	//   ....[22]....
        /*02e8*/ 	.word	0x00001b30
        /*02ec*/ 	.word	0x000000ff
        /*02f0*/ 	.word	0x00022800
        /*02f4*/ 	.short	0x010a
        /*02f6*/ 	.byte	0x2e
	.zero		1


	//   ....[23]....
        /*02f8*/ 	.word	0x00001be0
        /*02fc*/ 	.word	0x000000ff
        /*0300*/ 	.word	0x00022830
        /*0304*/ 	.short	0x010a
        /*0306*/ 	.byte	0x15
	.zero		1


	//   ....[24]....
        /*0308*/ 	.word	0x00001c20
        /*030c*/ 	.word	0x000000ff
        /*0310*/ 	.word	0x00022830
        /*0314*/ 	.short	0x010a
        /*0316*/ 	.byte	0x15
	.zero		1


	//   ....[25]....
        /*0318*/ 	.word	0x00002200
        /*031c*/ 	.word	0x00000000
        /*0320*/ 	.word	0x00000000
        /*0324*/ 	.short	0x0101
        /*0326*/ 	.byte	0x3f
	.zero		1


	//   ....[26]....
        /*0328*/ 	.word	0x00004450
        /*032c*/ 	.word	0x000000ff
        /*0330*/ 	.word	0x00022850
        /*0334*/ 	.short	0x010a
        /*0336*/ 	.byte	0x15
	.zero		1


	//   ....[27]....
        /*0338*/ 	.word	0x00004490
        /*033c*/ 	.word	0x000000ff
        /*0340*/ 	.word	0x00022850
        /*0344*/ 	.short	0x010a
        /*0346*/ 	.byte	0x15
	.zero		1


	//   ....[28]....
        /*0348*/ 	.word	0x000047b0
        /*034c*/ 	.word	0x00000007
        /*0350*/ 	.word	0x00000000
        /*0354*/ 	.short	0x0101
        /*0356*/ 	.byte	0x3f
	.zero		1


	//   ....[29]....
        /*0358*/ 	.word	0x00004a70
        /*035c*/ 	.word	0x000000ff
        /*0360*/ 	.word	0x00022830
        /*0364*/ 	.short	0x010a
        /*0366*/ 	.byte	0x1c
	.zero		1


	//   ....[30]....
        /*0368*/ 	.word	0x00004ab0
        /*036c*/ 	.word	0x000000ff
        /*0370*/ 	.word	0x00022830
        /*0374*/ 	.short	0x010a
        /*0376*/ 	.byte	0x1c
	.zero		1


	//   ....[31]....
        /*0378*/ 	.word	0x00004fa0
        /*037c*/ 	.word	0x0000000e
        /*0380*/ 	.word	0x00000000
        /*0384*/ 	.short	0x0101
        /*0386*/ 	.byte	0x3f
	.zero		1


	//   ....[32]....
        /*0388*/ 	.word	0x00007b70
        /*038c*/ 	.word	0x000000ff
        /*0390*/ 	.word	0x00022850
        /*0394*/ 	.short	0x010a
        /*0396*/ 	.byte	0x1c
	.zero		1


	//   ....[33]....
        /*0398*/ 	.word	0x00007bb0
        /*039c*/ 	.word	0x000000ff
        /*03a0*/ 	.word	0x00022850
        /*03a4*/ 	.short	0x010a
        /*03a6*/ 	.byte	0x1c
	.zero		1


	//   ....[34]....
        /*03a8*/ 	.word	0x00007e80
        /*03ac*/ 	.word	0x000000b1
        /*03b0*/ 	.word	0x00000000
        /*03b4*/ 	.short	0x0101
        /*03b6*/ 	.byte	0x3f
	.zero		1


	//   ....[35]....
        /*03b8*/ 	.word	0x00008200
        /*03bc*/ 	.word	0x000000ff
        /*03c0*/ 	.word	0x00022830
        /*03c4*/ 	.short	0x010a
        /*03c6*/ 	.byte	0x1a
	.zero		1


	//   ....[36]....
        /*03c8*/ 	.word	0x00008240
        /*03cc*/ 	.word	0x000000ff
        /*03d0*/ 	.word	0x00022830
        /*03d4*/ 	.short	0x010a
        /*03d6*/ 	.byte	0x1a
	.zero		1


	//   ....[37]....
        /*03d8*/ 	.word	0x000093d0
        /*03dc*/ 	.word	0x00000098
        /*03e0*/ 	.word	0x00000000
        /*03e4*/ 	.short	0x0101
        /*03e6*/ 	.byte	0x3f
	.zero		1


	//   ....[38]....
        /*03e8*/ 	.word	0x0000a0d0
        /*03ec*/ 	.word	0x000000ff
        /*03f0*/ 	.word	0x00022850
        /*03f4*/ 	.short	0x010a
        /*03f6*/ 	.byte	0x1a
	.zero		1


	//   ....[39]....
        /*03f8*/ 	.word	0x0000a110
        /*03fc*/ 	.word	0x000000ff
        /*0400*/ 	.word	0x00022850
        /*0404*/ 	.short	0x010a
        /*0406*/ 	.byte	0x1a
	.zero		1


	//   ....[40]....
        /*0408*/ 	.word	0x0000a3e0
        /*040c*/ 	.word	0x000000d2
        /*0410*/ 	.word	0x00000000
        /*0414*/ 	.short	0x0101
        /*0416*/ 	.byte	0x3f
	.zero		1


	//   ....[41]....
        /*0418*/ 	.word	0x0000a540
        /*041c*/ 	.word	0x000000ff
        /*0420*/ 	.word	0x00022830
        /*0424*/ 	.short	0x010a
        /*0426*/ 	.byte	0x1b
	.zero		1


	//   ....[42]....
        /*0428*/ 	.word	0x0000a580
        /*042c*/ 	.word	0x000000ff
        /*0430*/ 	.word	0x00022830
        /*0434*/ 	.short	0x010a
        /*0436*/ 	.byte	0x1b
	.zero		1


	//   ....[43]....
        /*0438*/ 	.word	0x0000aa70
        /*043c*/ 	.word	0x00000098
        /*0440*/ 	.word	0x00000000
        /*0444*/ 	.short	0x0101
        /*0446*/ 	.byte	0x3f
	.zero		1


	//   ....[44]....
        /*0448*/ 	.word	0x0000d640
        /*044c*/ 	.word	0x000000ff
        /*0450*/ 	.word	0x00022850
        /*0454*/ 	.short	0x010a
        /*0456*/ 	.byte	0x1b
	.zero		1


	//   ....[45]....
        /*0458*/ 	.word	0x0000d680
        /*045c*/ 	.word	0x000000ff
        /*0460*/ 	.word	0x00022850
        /*0464*/ 	.short	0x010a
        /*0466*/ 	.byte	0x1b
	.zero		1


	//   ....[46]....
        /*0468*/ 	.word	0x0000d950
        /*046c*/ 	.word	0x000000b1
        /*0470*/ 	.word	0x00000000
        /*0474*/ 	.short	0x0101
        /*0476*/ 	.byte	0x3f
	.zero		1


	//   ....[47]....
        /*0478*/ 	.word	0x0000f3d0
        /*047c*/ 	.word	0x000000ff
        /*0480*/ 	.word	0x00000000
        /*0484*/ 	.short	0x0101
        /*0486*/ 	.byte	0x05
	.zero		1


	//   ....[48]....
        /*0488*/ 	.word	0x00010f80
        /*048c*/ 	.word	0x00000008
        /*0490*/ 	.word	0x00022840
        /*0494*/ 	.short	0x010a
        /*0496*/ 	.byte	0x3f
	.zero		1


	//   ....[49]....
        /*0498*/ 	.word	0x00011260
        /*049c*/ 	.word	0x000000ff
        /*04a0*/ 	.word	0x00022820
        /*04a4*/ 	.short	0x010a
        /*04a6*/ 	.byte	0x25
	.zero		1


	//   ....[50]....
        /*04a8*/ 	.word	0x00011300
        /*04ac*/ 	.word	0x00000008
        /*04b0*/ 	.word	0x00022860
        /*04b4*/ 	.short	0x010a
        /*04b6*/ 	.byte	0x3f
	.zero		1


	//   ....[51]....
        /*04b8*/ 	.word	0x00011830
        /*04bc*/ 	.word	0x00000002
        /*04c0*/ 	.word	0x00022840
        /*04c4*/ 	.short	0x010a
        /*04c6*/ 	.byte	0x3f
	.zero		1


	//   ....[52]....
        /*04c8*/ 	.word	0x000119a0
        /*04cc*/ 	.word	0x00000002
        /*04d0*/ 	.word	0x00022860
        /*04d4*/ 	.short	0x010a
        /*04d6*/ 	.byte	0x3f
	.zero		1


	//   ....[53]....
        /*04d8*/ 	.word	0x00011e90
        /*04dc*/ 	.word	0x00000003
        /*04e0*/ 	.word	0x00022840
        /*04e4*/ 	.short	0x010a
        /*04e6*/ 	.byte	0x3f
	.zero		1


	//   ....[54]....
        /*04e8*/ 	.word	0x00012000
        /*04ec*/ 	.word	0x00000003
        /*04f0*/ 	.word	0x00022860
        /*04f4*/ 	.short	0x010a
        /*04f6*/ 	.byte	0x3f
	.zero		1


	//   ....[55]....
        /*04f8*/ 	.word	0x00012470
        /*04fc*/ 	.word	0x00000002
        /*0500*/ 	.word	0x00022840
        /*0504*/ 	.short	0x010a
        /*0506*/ 	.byte	0x3f
	.zero		1


	//   ....[56]....
        /*0508*/ 	.word	0x000125e0
        /*050c*/ 	.word	0x00000002
        /*0510*/ 	.word	0x00022860
        /*0514*/ 	.short	0x010a
        /*0516*/ 	.byte	0x3f
	.zero		1


	//   ....[57]....
        /*0518*/ 	.word	0x00012b70
        /*051c*/ 	.word	0x00000007
        /*0520*/ 	.word	0x00022820
        /*0524*/ 	.short	0x010a
        /*0526*/ 	.byte	0x3f
	.zero		1


	//   ....[58]....
        /*0528*/ 	.word	0x00012cc0
        /*052c*/ 	.word	0x00000005
        /*0530*/ 	.word	0x00000000
        /*0534*/ 	.short	0x010a
        /*0536*/ 	.byte	0x3f
	.zero		1


	//   ....[59]....
        /*0538*/ 	.word	0x00012d30
        /*053c*/ 	.word	0x00000003
        /*0540*/ 	.word	0x00000000
        /*0544*/ 	.short	0x010a
        /*0546*/ 	.byte	0x3f
	.zero		1


	//   ....[60]....
        /*0548*/ 	.word	0x00012d90
        /*054c*/ 	.word	0x00000005
        /*0550*/ 	.word	0x00000000
        /*0554*/ 	.short	0x010a
        /*0556*/ 	.byte	0x3f
	.zero		1


	//   ....[61]....
        /*0558*/ 	.word	0x00012dc0
        /*055c*/ 	.word	0x00000003
        /*0560*/ 	.word	0x00000000
        /*0564*/ 	.short	0x010a
        /*0566*/ 	.byte	0x3f
	.zero		1


	//   ....[62]....
        /*0568*/ 	.word	0x00012e30
        /*056c*/ 	.word	0x00000003
        /*0570*/ 	.word	0x00022800
        /*0574*/ 	.short	0x010a
        /*0576*/ 	.byte	0x3f
	.zero		1


	//   ....[63]....
        /*0578*/ 	.word	0x00012e90
        /*057c*/ 	.word	0x00000003
        /*0580*/ 	.word	0x00022830
        /*0584*/ 	.short	0x010a
        /*0586*/ 	.byte	0x3f
	.zero		1


	//   ....[64]....
        /*0588*/ 	.word	0x00012ee0
        /*058c*/ 	.word	0x00000007
        /*0590*/ 	.word	0x00022850
        /*0594*/ 	.short	0x010a
        /*0596*/ 	.byte	0x3f
	.zero		1


	//   ....[65]....
        /*0598*/ 	.word	0x00012f40
        /*059c*/ 	.word	0x0000000b
        /*05a0*/ 	.word	0x00022830
        /*05a4*/ 	.short	0x010a
        /*05a6*/ 	.byte	0x3f
	.zero		1


	//   ....[66]....
        /*05a8*/ 	.word	0x00012f90
        /*05ac*/ 	.word	0x000000b1
        /*05b0*/ 	.word	0x00022850
        /*05b4*/ 	.short	0x010a
        /*05b6*/ 	.byte	0x3f
	.zero		1


	//   ....[67]....
        /*05b8*/ 	.word	0x00012ff0
        /*05bc*/ 	.word	0x00000008
        /*05c0*/ 	.word	0x00022830
        /*05c4*/ 	.short	0x010a
        /*05c6*/ 	.byte	0x3f
	.zero		1


	//   ....[68]....
        /*05c8*/ 	.word	0x00013040
        /*05cc*/ 	.word	0x000000d2
        /*05d0*/ 	.word	0x00022850
        /*05d4*/ 	.short	0x010a
        /*05d6*/ 	.byte	0x3f
	.zero		1


	//   ....[69]....
        /*05d8*/ 	.word	0x000130a0
        /*05dc*/ 	.word	0x00000009
        /*05e0*/ 	.word	0x00022830
        /*05e4*/ 	.short	0x010a
        /*05e6*/ 	.byte	0x3f
	.zero		1


	//   ....[70]....
        /*05e8*/ 	.word	0x000130f0
        /*05ec*/ 	.word	0x000000b1
        /*05f0*/ 	.word	0x00022850
        /*05f4*/ 	.short	0x010a
        /*05f6*/ 	.byte	0x3f
	.zero		1


	//   ....[71]....
        /*05f8*/ 	.word	0x00013270
        /*05fc*/ 	.word	0x00000008
        /*0600*/ 	.word	0x00022840
        /*0604*/ 	.short	0x010a
        /*0606*/ 	.byte	0x3f
	.zero		1


	//   ....[72]....
        /*0608*/ 	.word	0x000132d0
        /*060c*/ 	.word	0x00000008
        /*0610*/ 	.word	0x00022820
        /*0614*/ 	.short	0x010a
        /*0616*/ 	.byte	0x3f
	.zero		1


	//   ....[73]....
        /*0618*/ 	.word	0x00013320
        /*061c*/ 	.word	0x00000008
        /*0620*/ 	.word	0x00022860
        /*0624*/ 	.short	0x010a
        /*0626*/ 	.byte	0x3f
	.zero		1


	//   ....[74]....
        /*0628*/ 	.word	0x00013370
        /*062c*/ 	.word	0x00000002
        /*0630*/ 	.word	0x00022840
        /*0634*/ 	.short	0x010a
        /*0636*/ 	.byte	0x3f
	.zero		1


	//   ....[75]....
        /*0638*/ 	.word	0x000133c0
        /*063c*/ 	.word	0x00000002
        /*0640*/ 	.word	0x00022860
        /*0644*/ 	.short	0x010a
        /*0646*/ 	.byte	0x3f
	.zero		1


	//   ....[76]....
        /*0648*/ 	.word	0x00013410
        /*064c*/ 	.word	0x00000003
        /*0650*/ 	.word	0x00022840
        /*0654*/ 	.short	0x010a
        /*0656*/ 	.byte	0x3f
	.zero		1


	//   ....[77]....
        /*0658*/ 	.word	0x00013460
        /*065c*/ 	.word	0x00000003
        /*0660*/ 	.word	0x00022860
        /*0664*/ 	.short	0x010a
        /*0666*/ 	.byte	0x3f
	.zero		1


	//   ....[78]....
        /*0668*/ 	.word	0x000134b0
        /*066c*/ 	.word	0x00000002
        /*0670*/ 	.word	0x00022840
        /*0674*/ 	.short	0x010a
        /*0676*/ 	.byte	0x3f
	.zero		1


	//   ....[79]....
        /*0678*/ 	.word	0x00013500
        /*067c*/ 	.word	0x00000002
        /*0680*/ 	.word	0x00022860
        /*0684*/ 	.short	0x010a
        /*0686*/ 	.byte	0x3f
	.zero		1


	//   ....[80]....
        /*0688*/ 	.word	0x000135e0
        /*068c*/ 	.word	0x00000007
        /*0690*/ 	.word	0x00022820
        /*0694*/ 	.short	0x010a
        /*0696*/ 	.byte	0x3f
	.zero		1


	//   ....[81]....
        /*0698*/ 	.word	0x00013630
        /*069c*/ 	.word	0x00000005
        /*06a0*/ 	.word	0x00000000
        /*06a4*/ 	.short	0x010a
        /*06a6*/ 	.byte	0x3f
	.zero		1


	//   ....[82]....
        /*06a8*/ 	.word	0x00013680
        /*06ac*/ 	.word	0x00000003
        /*06b0*/ 	.word	0x00000000
        /*06b4*/ 	.short	0x010a
        /*06b6*/ 	.byte	0x3f
	.zero		1


	//   ....[83]....
        /*06b8*/ 	.word	0x000136d0
        /*06bc*/ 	.word	0x00000005
        /*06c0*/ 	.word	0x00000000
        /*06c4*/ 	.short	0x010a
        /*06c6*/ 	.byte	0x3f
	.zero		1


	//----- nvinfo : EIATTR_NUM_MBARRIERS
	.align		4
.L_324:
        /*06c8*/ 	.byte	0x03, 0x38
        /*06ca*/ 	.short	0x0016


	//----- nvinfo : EIATTR_EXIT_INSTR_OFFSETS
	.align		4
        /*06cc*/ 	.byte	0x04, 0x1c
        /*06ce*/ 	.short	(.L_326 - .L_325)


	//   ....[0]....
.L_325:
        /*06d0*/ 	.word	0x00000a30


	//   ....[1]....
        /*06d4*/ 	.word	0x0000fe70


	//   ....[2]....
        /*06d8*/ 	.word	0x0000fed0


	//   ....[3]....
        /*06dc*/ 	.word	0x00012be0


	//   ....[4]....
        /*06e0*/ 	.word	0x00012e10


	//----- nvinfo : EIATTR_MAX_THREADS
	.align		4
.L_326:
        /*06e4*/ 	.byte	0x04, 0x05
        /*06e6*/ 	.short	(.L_328 - .L_327)
.L_327:
        /*06e8*/ 	.word	0x00000180
        /*06ec*/ 	.word	0x00000001
        /*06f0*/ 	.word	0x00000001


	//----- nvinfo : EIATTR_CRS_STACK_SIZE
	.align		4
.L_328:
        /*06f4*/ 	.byte	0x04, 0x1e
        /*06f6*/ 	.short	(.L_330 - .L_329)
.L_329:
        /*06f8*/ 	.word	0x00000000


	//----- nvinfo : EIATTR_CBANK_PARAM_SIZE
	.align		4
.L_330:
        /*06fc*/ 	.byte	0x03, 0x19
        /*06fe*/ 	.short	0x0bf0


	//----- nvinfo : EIATTR_PARAM_CBANK
	.align		4
        /*0700*/ 	.byte	0x04, 0x0a
        /*0702*/ 	.short	(.L_332 - .L_331)
	.align		4
.L_331:
        /*0704*/ 	.word	index@(.nv.constant0._ZN7cutlass13device_kernelIN5flash11enable_sm90INS1_16FlashAttnFwdSm90INS1_25CollectiveMainloopFwdSm90ILi2EN4cute5tupleIJNS5_1CILi1EEES8_S8_EEENS6_IJNS7_ILi128EEENS7_ILi96EEENS7_ILi64EEEEEELi256ENS_10bfloat16_tEfNS_4arch4Sm90ELb0ELb1ELb1ELb0ELb0ELb0ELb0ELb1ELb0ELb0ELb0ELb0EEENS1_21CollectiveEpilogueFwdINS6_IJSA_NS7_ILi256EEESB_EEES9_SE_SG_Li256ELb0ELb0ELb0ELb0EEENS1_30DynamicPersistentTileSchedulerILi256ELi32ELb0ELb0ELb1EEEEEEEEEvNT_6ParamsE)
        /*0708*/ 	.short	0x0210
        /*070a*/ 	.short	0x0bf0


	//----- nvinfo : EIATTR_SW_WAR
	.align		4
.L_332:
        /*070c*/ 	.byte	0x04, 0x36
        /*070e*/ 	.short	(.L_334 - .L_333)
.L_333:
        /*0710*/ 	.word	0x00000008
.L_334:


//--------------------- .nv.info._ZN7cutlass13device_kernelIN5flash11enable_sm90INS1_16FlashAttnFwdSm90INS1_25CollectiveMainloopFwdSm90ILi2EN4cute5tupleIJNS5_1CILi1EEES8_S8_EEENS6_IJNS7_ILi128EEENS7_ILi96EEENS7_ILi64EEEEEELi256ENS_10bfloat16_tEfNS_4arch4Sm90ELb0ELb1ELb1ELb0ELb0ELb0ELb1ELb1ELb0ELb0ELb0ELb0EEENS1_21CollectiveEpilogueFwdINS6_IJSA_NS7_ILi256EEESB_EEES9_SE_SG_Li256ELb0ELb0ELb0ELb0EEENS1_30DynamicPersistentTileSchedulerILi256ELi32ELb0ELb0ELb1EEEEEEEEEvNT_6ParamsE --------------------------
	.section	.nv.info._ZN7cutlass13device_kernelIN5flash11enable_sm90INS1_16FlashAttnFwdSm90INS1_25CollectiveMainloopFwdSm90ILi2EN4cute5tupleIJNS5_1CILi1EEES8_S8_EEENS6_IJNS7_ILi128EEENS7_ILi96EEENS7_ILi64EEEEEELi256ENS_10bfloat16_tEfNS_4arch4Sm90ELb0ELb1ELb1ELb0ELb0ELb0ELb1ELb1ELb0ELb0ELb0ELb0EEENS1_21CollectiveEpilogueFwdINS6_IJSA_NS7_ILi256EEESB_EEES9_SE_SG_Li256ELb0ELb0ELb0ELb0EEENS1_30DynamicPersistentTileSchedulerILi256ELi32ELb0ELb0ELb1EEEEEEEEEvNT_6ParamsE,"",@"SHT_CUDA_INFO"
	.sectionflags	@""
	.align	4


	//----- nvinfo : EIATTR_CUDA_API_VERSION
	.align		4
        /*0000*/ 	.byte	0x04, 0x37
        /*0002*/ 	.short	(.L_336 - .L_335)
.L_335:
        /*0004*/ 	.word	0x00000082


	//----- nvinfo : EIATTR_KPARAM_INFO
	.align		4
.L_336:
        /*0008*/ 	.byte	0x04, 0x17
        /*000a*/ 	.short	(.L_338 - .L_337)
.L_337:
        /*000c*/ 	.word	0x00000000
        /*0010*/ 	.short	0x0000
        /*0012*/ 	.short	0x0070
        /*0014*/ 	.byte	0x00, 0xf0, 0x01, 0x32


	//----- nvinfo : EIATTR_SPARSE_MMA_MASK
	.align		4
.L_338:
        /*0018*/ 	.byte	0x03, 0x50
        /*001a*/ 	.short	0x0000


	//----- nvinfo : EIATTR_MAXREG_COUNT
	.align		4
        /*001c*/ 	.byte	0x03, 0x1b
        /*001e*/ 	.short	0x00a8


	//----- nvinfo : EIATTR_NUM_BARRIERS
	.align		4
        /*0020*/ 	.byte	0x02, 0x4c
        /*0022*/ 	.byte	0x10
	.zero		1


	//----- nvinfo : EIATTR_EXTERNS
	.align		4
        /*0024*/ 	.byte	0x04, 0x0f
        /*0026*/ 	.short	(.L_340 - .L_339)


	//   ....[0]....
	.align		4
.L_339:
        /*0028*/ 	.word	index@(__assertfail)


	//----- nvinfo : EIATTR_ANNOTATIONS
	.align		4
.L_340:
        /*002c*/ 	.byte	0x04, 0x55
        /*002e*/ 	.short	(.L_342 - .L_341)


	//   ....[0]....
.L_341:
        /*0030*/ 	.word	0x00000001
        /*0034*/ 	.byte	0x00, 0x0a, 0x00, 0x00, 0x01, 0x00, 0x00, 0x00, 0x30, 0x0a, 0x00, 0x00, 0x01, 0x00, 0x00, 0x00
        /*0044*/ 	.byte	0x30, 0x16, 0x02, 0x00, 0x01, 0x00, 0x00, 0x00, 0xa0, 0x16, 0x02, 0x00, 0x01, 0x00, 0x00, 0x00
        /*0054*/ 	.byte	0xe0, 0x16, 0x02, 0x00, 0x01, 0x00, 0x00, 0x00, 0x00, 0x17, 0x02, 0x00, 0x01, 0x00, 0x00, 0x00
        /*0064*/ 	.byte	0x30, 0x28, 0x02, 0x00, 0x01, 0x00, 0x00, 0x00, 0x90, 0x28, 0x02, 0x00, 0x01, 0x00, 0x00, 0x00
        /*0074*/ 	.byte	0x80, 0x42, 0x02, 0x00, 0x01, 0x00, 0x00, 0x00, 0xb0, 0x43, 0x02, 0x00, 0x01, 0x00, 0x00, 0x00
        /*0084*/ 	.byte	0x80, 0x44, 0x02, 0x00, 0x01, 0x00, 0x00, 0x00, 0x20, 0x45, 0x02, 0x00, 0x01, 0x00, 0x00, 0x00
        /*0094*/ 	.byte	0xf0, 0x5d, 0x02, 0x00, 0x01, 0x00, 0x00, 0x00, 0x20, 0x5e, 0x02, 0x00


	//----- nvinfo : EIATTR_MERCURY_ISA_VERSION
	.align		4
.L_342:
        /*00a0*/ 	.byte	0x03, 0x5f
        /*00a2*/ 	.short	0x0101


	//----- nvinfo : EIATTR_INT_WARP_WIDE_INSTR_OFFSETS
	.align		4
        /*00a4*/ 	.byte	0x04, 0x31
        /*00a6*/ 	.short	(.L_344 - .L_343)


	//   ....[0]....
.L_343:
        /*00a8*/ 	.word	0x00000200


	//   ....[1]....
        /*00ac*/ 	.word	0x00000230


	//   ....[2]....
        /*00b0*/ 	.word	0x00000240


	//   ....[3]....
        /*00b4*/ 	.word	0x000002b0


	//   ....[4]....
        /*00b8*/ 	.word	0x00021e90


	//   ....[5]....
        /*00bc*/ 	.word	0x00021f20


	//   ....[6]....
        /*00c0*/ 	.word	0x00022410


	//   ....[7]....
        /*00c4*/ 	.word	0x00024300


	//   ....[8]....
        /*00c8*/ 	.word	0x00024390


	//----- nvinfo : EIATTR_COOP_GROUP_MASK_REGIDS
	.align		4
.L_344:
        /*00cc*/ 	.byte	0x04, 0x29
        /*00ce*/ 	.short	(.L_346 - .L_345)


	//   ....[0]....
.L_345:
        /*00d0*/ 	.word	0xffffffff


	//   ....[1]....
        /*00d4*/ 	.word	0xffffffff


	//   ....[2]....
        /*00d8*/ 	.word	0xffffffff


	//   ....[3]....
        /*00dc*/ 	.word	0xffffffff


	//   ....[4]....
        /*00e0*/ 	.word	0xffffffff


	//   ....[5]....
        /*00e4*/ 	.word	0xffffffff


	//   ....[6]....
        /*00e8*/ 	.word	0xffffffff


	//   ....[7]....
        /*00ec*/ 	.word	0xffffffff


	//   ....[8]....
        /*00f0*/ 	.word	0xffffffff


	//   ....[9]....
        /*00f4*/ 	.word	0xffffffff


	//   ....[10]....
        /*00f8*/ 	.word	0xffffffff


	//   ....[11]....
        /*00fc*/ 	.word	0xffffffff


	//   ....[12]....
        /*0100*/ 	.word	0xffffffff


	//   ....[13]....
        /*0104*/ 	.word	0xffffffff


	//   ....[14]....
        /*0108*/ 	.word	0xffffffff


	//   ....[15]....
        /*010c*/ 	.word	0xffffffff


	//   ....[16]....
        /*0110*/ 	.word	0xffffffff


	//   ....[17]....
        /*0114*/ 	.word	0xffffffff


	//   ....[18]....
        /*0118*/ 	.word	0xffffffff


	//   ....[19]....
        /*011c*/ 	.word	0xffffffff


	//   ....[20]....
        /*0120*/ 	.word	0xffffffff


	//   ....[21]....
        /*0124*/ 	.word	0xffffffff


	//   ....[22]....
        /*0128*/ 	.word	0xffffffff


	//   ....[23]....
        /*012c*/ 	.word	0xffffffff


	//   ....[24]....
        /*0130*/ 	.word	0xffffffff


	//   ....[25]....
        /*0134*/ 	.word	0xffffffff


	//   ....[26]....
        /*0138*/ 	.word	0xffffffff


	//   ....[27]....
        /*013c*/ 	.word	0xffffffff


	//   ....[28]....
        /*0140*/ 	.word	0x0500000f


	//   ....[29]....
        /*0144*/ 	.word	0x0500000f


	//   ....[30]....
        /*0148*/ 	.word	0xffffffff


	//   ....[31]....
        /*014c*/ 	.word	0xffffffff


	//   ....[32]....
        /*0150*/ 	.word	0xffffffff


	//   ....[33]....
        /*0154*/ 	.word	0xffffffff


	//----- nvinfo : EIATTR_COOP_GROUP_INSTR_OFFSETS
	.align		4
.L_346:
        /*0158*/ 	.byte	0x04, 0x28
        /*015a*/ 	.short	(.L_348 - .L_347)


	//   ....[0]....
.L_347:
        /*015c*/ 	.word	0x000000b0


	//   ....[1]....
        /*0160*/ 	.word	0x00000210


	//   ....[2]....
        /*0164*/ 	.word	0x00000260


	//   ....[3]....
        /*0168*/ 	.word	0x00000470


	//   ....[4]....
        /*016c*/ 	.word	0x000005d0


	//   ....[5]....
        /*0170*/ 	.word	0x000006f0


	//   ....[6]....
        /*0174*/ 	.word	0x00000850


	//   ....[7]....
        /*0178*/ 	.word	0x00001e10


	//   ....[8]....
        /*017c*/ 	.word	0x00005d80


	//   ....[9]....
        /*0180*/ 	.word	0x00005e10


	//   ....[10]....
        /*0184*/ 	.word	0x00006180


	//   ....[11]....
        /*0188*/ 	.word	0x000061b0


	//   ....[12]....
        /*018c*/ 	.word	0x0000b8a0


	//   ....[13]....
        /*0190*/ 	.word	0x0000b920


	//   ....[14]....
        /*0194*/ 	.word	0x0000bd60


	//   ....[15]....
        /*0198*/ 	.word	0x0000be60


	//   ....[16]....
        /*019c*/ 	.word	0x00016b60


	//   ....[17]....
        /*01a0*/ 	.word	0x00016ba0


	//   ....[18]....
        /*01a4*/ 	.word	0x00016ea0


	//   ....[19]....
        /*01a8*/ 	.word	0x00016f20


	//   ....[20]....
        /*01ac*/ 	.word	0x0001ed00


	//   ....[21]....
        /*01b0*/ 	.word	0x0001ed20


	//   ....[22]....
        /*01b4*/ 	.word	0x0001ed80


	//   ....[23]....
        /*01b8*/ 	.word	0x0001edc0


	//   ....[24]....
        /*01bc*/ 	.word	0x00020930


	//   ....[25]....
        /*01c0*/ 	.word	0x000215f0


	//   ....[26]....
        /*01c4*/ 	.word	0x00024420


	//   ....[27]....
        /*01c8*/ 	.word	0x00024600


	//   ....[28]....
        /*01cc*/ 	.word	0x00024b80


	//   ....[29]....
        /*01d0*/ 	.word	0x00024f50


	//   ....[30]....
        /*01d4*/ 	.word	0x00028dc0


	//   ....[31]....
        /*01d8*/ 	.word	0x00028e20


	//   ....[32]....
        /*01dc*/ 	.word	0x00028e80


	//   ....[33]....
        /*01e0*/ 	.word	0x00028ea0


	//----- nvinfo : EIATTR_REG_RECONFIG
	.align		4
.L_348:
        /*01e4*/ 	.byte	0x01, 0x54
	.zero		2


	//----- nvinfo : EIATTR_SYSCALL_OFFSETS
	.align		4
        /*01e8*/ 	.byte	0x04, 0x46
        /*01ea*/ 	.short	(.L_350 - .L_349)


	//   ....[0]....
.L_349:
        /*01ec*/ 	.word	0x00002360


	//   ....[1]....
        /*01f0*/ 	.word	0x000220a0


	//   ....[2]....
        /*01f4*/ 	.word	0x000221d0


	//   ....[3]....
        /*01f8*/ 	.word	0x000222d0


	//----- nvinfo : EIATTR_MBARRIER_INSTR_OFFSETS
	.align		4
.L_350:
        /*01fc*/ 	.byte	0x04, 0x39
        /*01fe*/ 	.short	(.L_352 - .L_351)


	//   ....[0]....
.L_351:
        /*0200*/ 	.word	0x00000310
        /*0204*/ 	.word	0x000000ff
        /*0208*/ 	.word	0x00032400
        /*020c*/ 	.short	0x0100
        /*020e*/ 	.byte	0x06
	.zero		1


	//   ....[1]....
        /*0210*/ 	.word	0x00000320
        /*0214*/ 	.word	0x000000ff
        /*0218*/ 	.word	0x00032410
        /*021c*/ 	.short	0x0100
        /*021e*/ 	.byte	0x06
	.zero		1


	//   ....[2]....
        /*0220*/ 	.word	0x00000330
        /*0224*/ 	.word	0x000000ff
        /*0228*/ 	.word	0x00032420
        /*022c*/ 	.short	0x0100
        /*022e*/ 	.byte	0x06
	.zero		1


	//   ....[3]....
        /*0230*/ 	.word	0x00000420
        /*0234*/ 	.word	0x000000ff
        /*0238*/ 	.word	0x00032430
        /*023c*/ 	.short	0x0100
        /*023e*/ 	.byte	0x08
	.zero		1


	//   ....[4]....
        /*0240*/ 	.word	0x00000430
        /*0244*/ 	.word	0x000000ff
        /*0248*/ 	.word	0x00032440
        /*024c*/ 	.short	0x0100
        /*024e*/ 	.byte	0x08
	.zero		1


	//   ....[5]....
        /*0250*/ 	.word	0x00000440
        /*0254*/ 	.word	0x000000ff
        /*0258*/ 	.word	0x00032438
        /*025c*/ 	.short	0x0100
        /*025e*/ 	.byte	0x08
	.zero		1


	//   ....[6]....
        /*0260*/ 	.word	0x00000450
        /*0264*/ 	.word	0x000000ff
        /*0268*/ 	.word	0x00032448
        /*026c*/ 	.short	0x0100
        /*026e*/ 	.byte	0x08
	.zero		1


	//   ....[7]....
        /*0270*/ 	.word	0x00000580
        /*0274*/ 	.word	0x000000ff
        /*0278*/ 	.word	0x00032450
        /*027c*/ 	.short	0x0100
        /*027e*/ 	.byte	0x08
	.zero		1


	//   ....[8]....
        /*0280*/ 	.word	0x00000590
        /*0284*/ 	.word	0x000000ff
        /*0288*/ 	.word	0x00032460
        /*028c*/ 	.short	0x0100
        /*028e*/ 	.byte	0x08
	.zero		1


	//   ....[9]....
        /*0290*/ 	.word	0x000005a0
        /*0294*/ 	.word	0x000000ff
        /*0298*/ 	.word	0x00032458
        /*029c*/ 	.short	0x0100
        /*029e*/ 	.byte	0x08
	.zero		1


	//   ....[10]....
        /*02a0*/ 	.word	0x000005b0
        /*02a4*/ 	.word	0x000000ff
        /*02a8*/ 	.word	0x00032468
        /*02ac*/ 	.short	0x0100
        /*02ae*/ 	.byte	0x08
	.zero		1


	//   ....[11]....
        /*02b0*/ 	.word	0x000006a0
        /*02b4*/ 	.word	0x000000ff
        /*02b8*/ 	.word	0x00032470
        /*02bc*/ 	.short	0x0100
        /*02be*/ 	.byte	0x06
	.zero		1


	//   ....[12]....
        /*02c0*/ 	.word	0x000006b0
        /*02c4*/ 	.word	0x000000ff
        /*02c8*/ 	.word	0x00032480
        /*02cc*/ 	.short	0x0100
        /*02ce*/ 	.byte	0x06
	.zero		1


	//   ....[13]....
        /*02d0*/ 	.word	0x000006c0
        /*02d4*/ 	.word	0x000000ff
        /*02d8*/ 	.word	0x00032478
        /*02dc*/ 	.short	0x0100
        /*02de*/ 	.byte	0x06
	.zero		1


	//   ....[14]....
        /*02e0*/ 	.word	0x000006d0
        /*02e4*/ 	.word	0x000000ff
        /*02e8*/ 	.word	0x00032488
        /*02ec*/ 	.short	0x0100
        /*02ee*/ 	.byte	0x06
	.zero		1


	//   ....[15]....
        /*02f0*/ 	.word	0x00000800
        /*02f4*/ 	.word	0x000000ff
        /*02f8*/ 	.word	0x00032490
        /*02fc*/ 	.short	0x0100
        /*02fe*/ 	.byte	0x08
	.zero		1


	//   ....[16]....
        /*0300*/ 	.word	0x00000810
        /*0304*/ 	.word	0x000000ff
        /*0308*/ 	.word	0x000324a0
        /*030c*/ 	.short	0x0100
        /*030e*/ 	.byte	0x08
	.zero		1


	//   ....[17]....
        /*0310*/ 	.word	0x00000820
        /*0314*/ 	.word	0x000000ff
        /*0318*/ 	.word	0x00032498
        /*031c*/ 	.short	0x0100
        /*031e*/ 	.byte	0x08
	.zero		1


	//   ....[18]....
        /*0320*/ 	.word	0x00000830
        /*0324*/ 	.word	0x000000ff
        /*0328*/ 	.word	0x000324a8
        /*032c*/ 	.short	0x0100
        /*032e*/ 	.byte	0x08
	.zero		1


	//   ....[19]....
        /*0330*/ 	.word	0x00000960
        /*0334*/ 	.word	0x000000ff
        /*0338*/ 	.word	0x000324b0
        /*033c*/ 	.short	0x0100
        /*033e*/ 	.byte	0x08
	.zero		1


	//   ....[20]....
        /*0340*/ 	.word	0x00000970
        /*0344*/ 	.word	0x000000ff
        /*0348*/ 	.word	0x000324c0
        /*034c*/ 	.short	0x0100
        /*034e*/ 	.byte	0x08
	.zero		1


	//   ....[21]....
        /*0350*/ 	.word	0x00000980
        /*0354*/ 	.word	0x000000ff
        /*0358*/ 	.word	0x000324b8
        /*035c*/ 	.short	0x0100
        /*035e*/ 	.byte	0x08
	.zero		1


	//   ....[22]....
        /*0360*/ 	.word	0x00000990
        /*0364*/ 	.word	0x000000ff
        /*0368*/ 	.word	0x000324c8
        /*036c*/ 	.short	0x0100
        /*036e*/ 	.byte	0x08
	.zero		1


	//   ....[23]....
        /*0370*/ 	.word	0x000025e0
        /*0374*/ 	.word	0x000000ff
        /*0378*/ 	.word	0x00032400
        /*037c*/ 	.short	0x010a
        /*037e*/ 	.byte	0x32
	.zero		1


	//   ....[24]....
        /*0380*/ 	.word	0x00002a40
        /*0384*/ 	.word	0x0000000c
        /*0388*/ 	.word	0x00000000
        /*038c*/ 	.short	0x010a
        /*038e*/ 	.byte	0x3f
	.zero		1


	//   ....[25]....
        /*0390*/ 	.word	0x00002aa0
        /*0394*/ 	.word	0x0000000c
        /*0398*/ 	.word	0x00000000
        /*039c*/ 	.short	0x010a
        /*039e*/ 	.byte	0x3f
	.zero		1


	//   ....[26]....
        /*03a0*/ 	.word	0x00002e50
        /*03a4*/ 	.word	0x000000ff
        /*03a8*/ 	.word	0x00032410
        /*03ac*/ 	.short	0x010a
        /*03ae*/ 	.byte	0x32
	.zero		1


	//   ....[27]....
        /*03b0*/ 	.word	0x00002f50
        /*03b4*/ 	.word	0x00000008
        /*03b8*/ 	.word	0x00000000
        /*03bc*/ 	.short	0x010a
        /*03be*/ 	.byte	0x3f
	.zero		1


	//   ....[28]....
        /*03c0*/ 	.word	0x00002fb0
        /*03c4*/ 	.word	0x00000008
        /*03c8*/ 	.word	0x00000000
        /*03cc*/ 	.short	0x010a
        /*03ce*/ 	.byte	0x3f
	.zero		1


	//   ....[29]....
        /*03d0*/ 	.word	0x00003c90
        /*03d4*/ 	.word	0x00000006
        /*03d8*/ 	.word	0x00000000
        /*03dc*/ 	.short	0x0101
        /*03de*/ 	.byte	0x3f
	.zero		1


	//   ....[30]....
        /*03e0*/ 	.word	0x00009450
        /*03e4*/ 	.word	0x00000015
        /*03e8*/ 	.word	0x00000000
        /*03ec*/ 	.short	0x0101
        /*03ee*/ 	.byte	0x3f
	.zero		1


	//   ....[31]....
        /*03f0*/ 	.word	0x00009af0
        /*03f4*/ 	.word	0x00000003
        /*03f8*/ 	.word	0x00000000
        /*03fc*/ 	.short	0x010a
        /*03fe*/ 	.byte	0x3f
	.zero		1


	//   ....[32]....
        /*0400*/ 	.word	0x00009bf0
        /*0404*/ 	.word	0x00000000
        /*0408*/ 	.word	0x00000000
        /*040c*/ 	.short	0x010a
        /*040e*/ 	.byte	0x3f
	.zero		1


	//   ....[33]....
        /*0410*/ 	.word	0x0000a020
        /*0414*/ 	.word	0x00000003
        /*0418*/ 	.word	0x00000000
        /*041c*/ 	.short	0x010a
        /*041e*/ 	.byte	0x3f
	.zero		1


	//   ....[34]....
        /*0420*/ 	.word	0x0000a0d0
        /*0424*/ 	.word	0x00000004
        /*0428*/ 	.word	0x00000000
        /*042c*/ 	.short	0x010a
        /*042e*/ 	.byte	0x3f
	.zero		1


	//   ....[35]....
        /*0430*/ 	.word	0x0000adc0
        /*0434*/ 	.word	0x00000003
        /*0438*/ 	.word	0x00000000
        /*043c*/ 	.short	0x0101
        /*043e*/ 	.byte	0x3f
	.zero		1


	//   ....[36]....
        /*0440*/ 	.word	0x000136e0
        /*0444*/ 	.word	0x00000000
        /*0448*/ 	.word	0x00000000
        /*044c*/ 	.short	0x0101
        /*044e*/ 	.byte	0x3f
	.zero		1


	//   ....[37]....
        /*0450*/ 	.word	0x000138e0
        /*0454*/ 	.word	0x00000005
        /*0458*/ 	.word	0x00000000
        /*045c*/ 	.short	0x010a
        /*045e*/ 	.byte	0x3f
	.zero		1


	//   ....[38]....
        /*0460*/ 	.word	0x000139e0
        /*0464*/ 	.word	0x00000000
        /*0468*/ 	.word	0x00000000
        /*046c*/ 	.short	0x010a
        /*046e*/ 	.byte	0x3f
	.zero		1


	//   ....[39]....
        /*0470*/ 	.word	0x00013e10
        /*0474*/ 	.word	0x00000005
        /*0478*/ 	.word	0x00000000
        /*047c*/ 	.short	0x010a
        /*047e*/ 	.byte	0x3f
	.zero		1


	//   ....[40]....
        /*0480*/ 	.word	0x00013ec0
        /*0484*/ 	.word	0x00000004
        /*0488*/ 	.word	0x00000000
        /*048c*/ 	.short	0x010a
        /*048e*/ 	.byte	0x3f
	.zero		1


	//   ....[41]....
        /*0490*/ 	.word	0x00014bb0
        /*0494*/ 	.word	0x00000004
        /*0498*/ 	.word	0x00000000
        /*049c*/ 	.short	0x0101
        /*049e*/ 	.byte	0x3f
	.zero		1


	//   ....[42]....
        /*04a0*/ 	.word	0x0001e890
        /*04a4*/ 	.word	0x00000000
        /*04a8*/ 	.word	0x00000000
        /*04ac*/ 	.short	0x0101
        /*04ae*/ 	.byte	0x3f
	.zero		1


	//   ....[43]....
        /*04b0*/ 	.word	0x00020b60
        /*04b4*/ 	.word	0x000000ff
        /*04b8*/ 	.word	0x00000000
        /*04bc*/ 	.short	0x0101
        /*04be*/ 	.byte	0x05
	.zero		1


	//   ....[44]....
        /*04c0*/ 	.word	0x00022690
        /*04c4*/ 	.word	0x0000000a
        /*04c8*/ 	.word	0x00032440
        /*04cc*/ 	.short	0x010a
        /*04ce*/ 	.byte	0x3f
	.zero		1


	//   ....[45]....
        /*04d0*/ 	.word	0x00022bc0
        /*04d4*/ 	.word	0x00000012
        /*04d8*/ 	.word	0x00032420
        /*04dc*/ 	.short	0x010a
        /*04de*/ 	.byte	0x3f
	.zero		1


	//   ....[46]....
        /*04e0*/ 	.word	0x00022c40
        /*04e4*/ 	.word	0x0000000a
        /*04e8*/ 	.word	0x00032460
        /*04ec*/ 	.short	0x010a
        /*04ee*/ 	.byte	0x3f
	.zero		1


	//   ....[47]....
        /*04f0*/ 	.word	0x00023180
        /*04f4*/ 	.word	0x00000002
        /*04f8*/ 	.word	0x00032440
        /*04fc*/ 	.short	0x010a
        /*04fe*/ 	.byte	0x3f
	.zero		1


	//   ....[48]....
        /*0500*/ 	.word	0x00023310
        /*0504*/ 	.word	0x00000002
        /*0508*/ 	.word	0x00032460
        /*050c*/ 	.short	0x010a
        /*050e*/ 	.byte	0x3f
	.zero		1


	//   ....[49]....
        /*0510*/ 	.word	0x00023800
        /*0514*/ 	.word	0x00000003
        /*0518*/ 	.word	0x00032440
        /*051c*/ 	.short	0x010a
        /*051e*/ 	.byte	0x3f
	.zero		1


	//   ....[50]....
        /*0520*/ 	.word	0x00023990
        /*0524*/ 	.word	0x00000003
        /*0528*/ 	.word	0x00032460
        /*052c*/ 	.short	0x010a
        /*052e*/ 	.byte	0x3f
	.zero		1


	//   ....[51]....
        /*0530*/ 	.word	0x00023e20
        /*0534*/ 	.word	0x00000002
        /*0538*/ 	.word	0x00032440
        /*053c*/ 	.short	0x010a
        /*053e*/ 	.byte	0x3f
	.zero		1


	//   ....[52]....
        /*0540*/ 	.word	0x00023fb0
        /*0544*/ 	.word	0x00000002
        /*0548*/ 	.word	0x00032460
        /*054c*/ 	.short	0x010a
        /*054e*/ 	.byte	0x3f
	.zero		1


	//   ....[53]....
        /*0550*/ 	.word	0x000245b0
        /*0554*/ 	.word	0x00000007
        /*0558*/ 	.word	0x00032420
        /*055c*/ 	.short	0x010a
        /*055e*/ 	.byte	0x3f
	.zero		1


	//   ....[54]....
        /*0560*/ 	.word	0x00024700
        /*0564*/ 	.word	0x00000005
        /*0568*/ 	.word	0x00000000
        /*056c*/ 	.short	0x010a
        /*056e*/ 	.byte	0x3f
	.zero		1


	//   ....[55]....
        /*0570*/ 	.word	0x00024770
        /*0574*/ 	.word	0x00000003
        /*0578*/ 	.word	0x00000000
        /*057c*/ 	.short	0x010a
        /*057e*/ 	.byte	0x3f
	.zero		1


	//   ....[56]....
        /*0580*/ 	.word	0x000247d0
        /*0584*/ 	.word	0x00000005
        /*0588*/ 	.word	0x00000000
        /*058c*/ 	.short	0x010a
        /*058e*/ 	.byte	0x3f
	.zero		1


	//   ....[57]....
        /*0590*/ 	.word	0x00024800
        /*0594*/ 	.word	0x00000003
        /*0598*/ 	.word	0x00000000
        /*059c*/ 	.short	0x010a
        /*059e*/ 	.byte	0x3f
	.zero		1


	//   ....[58]....
        /*05a0*/ 	.word	0x00024870
        /*05a4*/ 	.word	0x00000009
        /*05a8*/ 	.word	0x00032400
        /*05ac*/ 	.short	0x010a
        /*05ae*/ 	.byte	0x3f
	.zero		1


	//   ....[59]....
        /*05b0*/ 	.word	0x000248c0
        /*05b4*/ 	.word	0x0000000c
        /*05b8*/ 	.word	0x00000000
        /*05bc*/ 	.short	0x010a
        /*05be*/ 	.byte	0x3f
	.zero		1


	//   ....[60]....
        /*05c0*/ 	.word	0x00024920
        /*05c4*/ 	.word	0x00000009
        /*05c8*/ 	.word	0x00032410
        /*05cc*/ 	.short	0x010a
        /*05ce*/ 	.byte	0x3f
	.zero		1


	//   ....[61]....
        /*05d0*/ 	.word	0x00024970
        /*05d4*/ 	.word	0x00000008
        /*05d8*/ 	.word	0x00000000
        /*05dc*/ 	.short	0x010a
        /*05de*/ 	.byte	0x3f
	.zero		1


	//   ....[62]....
        /*05e0*/ 	.word	0x000249c0
        /*05e4*/ 	.word	0x00000000
        /*05e8*/ 	.word	0x00000000
        /*05ec*/ 	.short	0x010a
        /*05ee*/ 	.byte	0x3f
	.zero		1


	//   ....[63]....
        /*05f0*/ 	.word	0x00024a10
        /*05f4*/ 	.word	0x00000004
        /*05f8*/ 	.word	0x00000000
        /*05fc*/ 	.short	0x010a
        /*05fe*/ 	.byte	0x3f
	.zero		1


	//   ....[64]....
        /*0600*/ 	.word	0x00024a60
        /*0604*/ 	.word	0x00000000
        /*0608*/ 	.word	0x00000000
        /*060c*/ 	.short	0x010a
        /*060e*/ 	.byte	0x3f
	.zero		1


	//   ....[65]....
        /*0610*/ 	.word	0x00024ab0
        /*0614*/ 	.word	0x00000004
        /*0618*/ 	.word	0x00000000
        /*061c*/ 	.short	0x010a
        /*061e*/ 	.byte	0x3f
	.zero		1


	//   ....[66]....
        /*0620*/ 	.word	0x00024c30
        /*0624*/ 	.word	0x0000000a
        /*0628*/ 	.word	0x00032440
        /*062c*/ 	.short	0x010a
        /*062e*/ 	.byte	0x3f
	.zero		1


	//   ....[67]....
        /*0630*/ 	.word	0x00024c80
        /*0634*/ 	.word	0x00000012
        /*0638*/ 	.word	0x00032420
        /*063c*/ 	.short	0x010a
        /*063e*/ 	.byte	0x3f
	.zero		1


	//   ....[68]....
        /*0640*/ 	.word	0x00024cd0
        /*0644*/ 	.word	0x0000000a
        /*0648*/ 	.word	0x00032460
        /*064c*/ 	.short	0x010a
        /*064e*/ 	.byte	0x3f
	.zero		1


	//   ....[69]....
        /*0650*/ 	.word	0x00024d20
        /*0654*/ 	.word	0x00000002
        /*0658*/ 	.word	0x00032440
        /*065c*/ 	.short	0x010a
        /*065e*/ 	.byte	0x3f
	.zero		1


	//   ....[70]....
        /*0660*/ 	.word	0x00024d70
        /*0664*/ 	.word	0x00000002
        /*0668*/ 	.word	0x00032460
        /*066c*/ 	.short	0x010a
        /*066e*/ 	.byte	0x3f
	.zero		1


	//   ....[71]....
        /*0670*/ 	.word	0x00024dc0
        /*0674*/ 	.word	0x00000003
        /*0678*/ 	.word	0x00032440
        /*067c*/ 	.short	0x010a
        /*067e*/ 	.byte	0x3f
	.zero		1


	//   ....[72]....
        /*0680*/ 	.word	0x00024e10
        /*0684*/ 	.word	0x00000003
        /*0688*/ 	.word	0x00032460
        /*068c*/ 	.short	0x010a
        /*068e*/ 	.byte	0x3f
	.zero		1


	//   ....[73]....
        /*0690*/ 	.word	0x00024e60
        /*0694*/ 	.word	0x00000002
        /*0698*/ 	.word	0x00032440
        /*069c*/ 	.short	0x010a
        /*069e*/ 	.byte	0x3f
	.zero		1


	//   ....[74]....
        /*06a0*/ 	.word	0x00024eb0
        /*06a4*/ 	.word	0x00000002
        /*06a8*/ 	.word	0x00032460
        /*06ac*/ 	.short	0x010a
        /*06ae*/ 	.byte	0x3f
	.zero		1


	//   ....[75]....
        /*06b0*/ 	.word	0x00024f90
        /*06b4*/ 	.word	0x00000007
        /*06b8*/ 	.word	0x00032420
        /*06bc*/ 	.short	0x010a
        /*06be*/ 	.byte	0x3f
	.zero		1


	//   ....[76]....
        /*06c0*/ 	.word	0x00024fe0
        /*06c4*/ 	.word	0x00000005
        /*06c8*/ 	.word	0x00000000
        /*06cc*/ 	.short	0x010a
        /*06ce*/ 	.byte	0x3f
	.zero		1


	//   ....[77]....
        /*06d0*/ 	.word	0x00025030
        /*06d4*/ 	.word	0x00000003
        /*06d8*/ 	.word	0x00000000
        /*06dc*/ 	.short	0x010a
        /*06de*/ 	.byte	0x3f
	.zero		1


	//   ....[78]....
        /*06e0*/ 	.word	0x00025080
        /*06e4*/ 	.word	0x00000005
        /*06e8*/ 	.word	0x00000000
        /*06ec*/ 	.short	0x010a
        /*06ee*/ 	.byte	0x3f
	.zero		1


	//   ....[79]....
        /*06f0*/ 	.word	0x00025420
        /*06f4*/ 	.word	0x0000000c
        /*06f8*/ 	.word	0x00000000
        /*06fc*/ 	.short	0x010a
        /*06fe*/ 	.byte	0x3f
	.zero		1


	//   ....[80]....
        /*0700*/ 	.word	0x00025560
        /*0704*/ 	.word	0x00000002
        /*0708*/ 	.word	0x00000000
        /*070c*/ 	.short	0x010a
        /*070e*/ 	.byte	0x3f
	.zero		1


	//   ....[81]....
        /*0710*/ 	.word	0x00025bc0
        /*0714*/ 	.word	0x0000000b
        /*0718*/ 	.word	0x00000000
        /*071c*/ 	.short	0x010a
        /*071e*/ 	.byte	0x3f
	.zero		1


	//   ....[82]....
        /*0720*/ 	.word	0x00025d00
        /*0724*/ 	.word	0x00000008
        /*0728*/ 	.word	0x00000000
        /*072c*/ 	.short	0x010a
        /*072e*/ 	.byte	0x3f
	.zero		1


	//   ....[83]....
        /*0730*/ 	.word	0x00026ee0
        /*0734*/ 	.word	0x00000002
        /*0738*/ 	.word	0x00000000
        /*073c*/ 	.short	0x0101
        /*073e*/ 	.byte	0x3f
	.zero		1


	//   ....[84]....
        /*0740*/ 	.word	0x00040aa0
        /*0744*/ 	.word	0x00000004
        /*0748*/ 	.word	0x00000000
        /*074c*/ 	.short	0x0101
        /*074e*/ 	.byte	0x3f
	.zero		1


	//   ....[85]....
        /*0750*/ 	.word	0x00040ae0
        /*0754*/ 	.word	0x00000002
        /*0758*/ 	.word	0x00000000
        /*075c*/ 	.short	0x010a
        /*075e*/ 	.byte	0x3f
	.zero		1


	//   ....[86]....
        /*0760*/ 	.word	0x00040b30
        /*0764*/ 	.word	0x00000008
        /*0768*/ 	.word	0x00000000
        /*076c*/ 	.short	0x010a
        /*076e*/ 	.byte	0x3f
	.zero		1


	//----- nvinfo : EIATTR_NUM_MBARRIERS
	.align		4
.L_352:
        /*0770*/ 	.byte	0x03, 0x38
        /*0772*/ 	.short	0x0017


	//----- nvinfo : EIATTR_EXIT_INSTR_OFFSETS
	.align		4
        /*0774*/ 	.byte	0x04, 0x1c
        /*0776*/ 	.short	(.L_354 - .L_353)


	//   ....[0]....
.L_353:
        /*0778*/ 	.word	0x00000b80


	//   ....[1]....
        /*077c*/ 	.word	0x000215b0


	//   ....[2]....
        /*0780*/ 	.word	0x00021610


	//   ....[3]....
        /*0784*/ 	.word	0x00024620


	//   ....[4]....
        /*0788*/ 	.word	0x00024850


	//----- nvinfo : EIATTR_MAX_THREADS
	.align		4
.L_354:
        /*078c*/ 	.byte	0x04, 0x05
        /*078e*/ 	.short	(.L_356 - .L_355)
.L_355:
        /*0790*/ 	.word	0x00000180
        /*0794*/ 	.word	0x00000001
        /*0798*/ 	.word	0x00000001


	//----- nvinfo : EIATTR_CRS_STACK_SIZE
	.align		4
.L_356:
        /*079c*/ 	.byte	0x04, 0x1e
        /*079e*/ 	.short	(.L_358 - .L_357)
.L_357:
        /*07a0*/ 	.word	0x00000000


	//----- nvinfo : EIATTR_CBANK_PARAM_SIZE
	.align		4
.L_358:
        /*07a4*/ 	.byte	0x03, 0x19
        /*07a6*/ 	.short	0x0cf0


	//----- nvinfo : EIATTR_PARAM_CBANK
	.align		4
        /*07a8*/ 	.byte	0x04, 0x0a
        /*07aa*/ 	.short	(.L_360 - .L_359)
	.align		4
.L_359:
        /*07ac*/ 	.word	index@(.nv.constant0._ZN7cutlass13device_kernelIN5flash11enable_sm90INS1_16FlashAttnFwdSm90INS1_25CollectiveMainloopFwdSm90ILi2EN4cute5tupleIJNS5_1CILi1EEES8_S8_EEENS6_IJNS7_ILi128EEENS7_ILi96EEENS7_ILi64EEEEEELi256ENS_10bfloat16_tEfNS_4arch4Sm90ELb0ELb1ELb1ELb0ELb0ELb0ELb1ELb1ELb0ELb0ELb0ELb0EEENS1_21CollectiveEpilogueFwdINS6_IJSA_NS7_ILi256EEESB_EEES9_SE_SG_Li256ELb0ELb0ELb0ELb0EEENS1_30DynamicPersistentTileSchedulerILi256ELi32ELb0ELb0ELb1EEEEEEEEEvNT_6ParamsE)
        /*07b0*/ 	.short	0x0210
        /*07b2*/ 	.short	0x0cf0


	//----- nvinfo : EIATTR_SW_WAR
	.align		4
.L_360:
        /*07b4*/ 	.byte	0x04, 0x36
        /*07b6*/ 	.short	(.L_362 - .L_361)
.L_361:
        /*07b8*/ 	.word	0x00000008
.L_362:


//--------------------- .nv.info._ZN7cutlass13device_kernelIN5flash11enable_sm90INS1_16FlashAttnFwdSm90INS1_25CollectiveMainloopFwdSm90ILi2EN4cute5tupleIJNS5_1CILi1EEES8_S8_EEENS6_IJNS7_ILi128EEENS7_ILi96EEENS7_ILi64EEEEEELi256ENS_10bfloat16_tEfNS_4arch4Sm90ELb0ELb1ELb1ELb1ELb0ELb0ELb0ELb1ELb0ELb0ELb0ELb0EEENS1_21CollectiveEpilogueFwdINS6_IJSA_NS7_ILi256EEESB_EEES9_SE_SG_Li256ELb1ELb0ELb0ELb0EEENS1_36VarlenDynamicPersistentTileSchedulerILi128ELi96ELi256ELi32ELb0ELb0ELb1ELb1ELb0ELb1EEEEEEEEEvNT_6ParamsE --------------------------
	.section	.nv.info._ZN7cutlass13device_kernelIN5flash11enable_sm90INS1_16FlashAttnFwdSm90INS1_25CollectiveMainloopFwdSm90ILi2EN4cute5tupleIJNS5_1CILi1EEES8_S8_EEENS6_IJNS7_ILi128EEENS7_ILi96EEENS7_ILi64EEEEEELi256ENS_10bfloat16_tEfNS_4arch4Sm90ELb0ELb1ELb1ELb1ELb0ELb0ELb0ELb1ELb0ELb0ELb0ELb0EEENS1_21CollectiveEpilogueFwdINS6_IJSA_NS7_ILi256EEESB_EEES9_SE_SG_Li256ELb1ELb0ELb0ELb0EEENS1_36VarlenDynamicPersistentTileSchedulerILi128ELi96ELi256ELi32ELb0ELb0ELb1ELb1ELb0ELb1EEEEEEEEEvNT_6ParamsE,"",@"SHT_CUDA_INFO"
	.sectionflags	@""
	.align	4


	//----- nvinfo : EIATTR_CUDA_API_VERSION
	.align		4
        /*0000*/ 	.byte	0x04, 0x37
        /*0002*/ 	.short	(.L_364 - .L_363)
.L_363:
        /*0004*/ 	.word	0x00000082


	//----- nvinfo : EIATTR_KPARAM_INFO
	.align		4
.L_364:
        /*0008*/ 	.byte	0x04, 0x17
        /*000a*/ 	.short	(.L_366 - .L_365)
.L_365:
        /*000c*/ 	.word	0x00000000
        /*0010*/ 	.short	0x0000
        /*0012*/ 	.short	0x0070
        /*0014*/ 	.byte	0x00, 0xf0, 0x01, 0x28


	//----- nvinfo : EIATTR_SPARSE_MMA_MASK
	.align		4
.L_366:
        /*0018*/ 	.byte	0x03, 0x50
        /*001a*/ 	.short	0x0000


	//----- nvinfo : EIATTR_MAXREG_COUNT
	.align		4
        /*001c*/ 	.byte	0x03, 0x1b
        /*001e*/ 	.short	0x00a8


	//----- nvinfo : EIATTR_NUM_BARRIERS
	.align		4
        /*0020*/ 	.byte	0x02, 0x4c
        /*0022*/ 	.byte	0x10
	.zero		1


	//----- nvinfo : EIATTR_EXTERNS
	.align		4
        /*0024*/ 	.byte	0x04, 0x0f
        /*0026*/ 	.short	(.L_368 - .L_367)


	//   ....[0]....
	.align		4
.L_367:
        /*0028*/ 	.word	index@(__assertfail)


	//----- nvinfo : EIATTR_ANNOTATIONS
	.align		4
.L_368:
        /*002c*/ 	.byte	0x04, 0x55
        /*002e*/ 	.short	(.L_370 - .L_369)


	//   ....[0]....
.L_369:
        /* <DEDUP_REMOVED lines=27> */


	//----- nvinfo : EIATTR_MERCURY_ISA_VERSION
	.align		4
.L_370:
        /*01d0*/ 	.byte	0x03, 0x5f
        /*01d2*/ 	.short	0x0101


	//----- nvinfo : EIATTR_UNUSED_LOAD_BYTE_OFFSET
	.align		4
        /*01d4*/ 	.byte	0x04, 0x44
        /*01d6*/ 	.short	(.L_372 - .L_371)


	//   ....[0]....
.L_371:
        /*01d8*/ 	.word	0x00000a70
        /*01dc*/ 	.word	0x0000fff0


	//   ....[1]....
        /*01e0*/ 	.word	0x0000e6d0
        /*01e4*/ 	.word	0x0000fff0


	//----- nvinfo : EIATTR_INT_WARP_WIDE_INSTR_OFFSETS
	.align		4
.L_372:
        /*01e8*/ 	.byte	0x04, 0x31
        /*01ea*/ 	.short	(.L_374 - .L_373)


	//   ....[0]....
.L_373:
        /*01ec*/ 	.word	0x00000160


	//   ....[1]....
        /*01f0*/ 	.word	0x000001a0


	//   ....[2]....
        /*01f4*/ 	.word	0x00000210


	//   ....[3]....
        /*01f8*/ 	.word	0x00012600


	//   ....[4]....
        /*01fc*/ 	.word	0x00012690


	//   ....[5]....
        /*0200*/ 	.word	0x00012b90


	//   ....[6]....
        /*0204*/ 	.word	0x00012c10


	//   ....[7]....
        /*0208*/ 	.word	0x00014f30


	//   ....[8]....
        /*020c*/ 	.word	0x00014fc0


	//----- nvinfo : EIATTR_COOP_GROUP_MASK_REGIDS
	.align		4
.L_374:
        /*0210*/ 	.byte	0x04, 0x29
        /*0212*/ 	.short	(.L_376 - .L_375)


	//   ....[0]....
.L_375:
        /*0214*/ 	.word	0xffffffff


	//   ....[1]....
        /*0218*/ 	.word	0xffffffff


	//   ....[2]....
        /*021c*/ 	.word	0xffffffff


	//   ....[3]....
        /*0220*/ 	.word	0xffffffff


	//   ....[4]....
        /*0224*/ 	.word	0xffffffff


	//   ....[5]....
        /*0228*/ 	.word	0xffffffff


	//   ....[6]....
        /*022c*/ 	.word	0xffffffff


	//   ....[7]....
        /*0230*/ 	.word	0xffffffff


	//   ....[8]....
        /*0234*/ 	.word	0xffffffff


	//   ....[9]....
        /*0238*/ 	.word	0xffffffff


	//   ....[10]....
        /*023c*/ 	.word	0xffffffff


	//   ....[11]....
        /*0240*/ 	.word	0xffffffff


	//   ....[12]....
        /*0244*/ 	.word	0xffffffff


	//   ....[13]....
        /*0248*/ 	.word	0xffffffff


	//   ....[14]....
        /*024c*/ 	.word	0xffffffff


	//   ....[15]....
        /*0250*/ 	.word	0xffffffff


	//   ....[16]....
        /*0254*/ 	.word	0xffffffff


	//   ....[17]....
        /*0258*/ 	.word	0xffffffff


	//   ....[18]....
        /*025c*/ 	.word	0xffffffff


	//   ....[19]....
        /*0260*/ 	.word	0xffffffff


	//   ....[20]....
        /*0264*/ 	.word	0xffffffff


	//   ....[21]....
        /*0268*/ 	.word	0xffffffff


	//   ....[22]....
        /*026c*/ 	.word	0xffffffff


	//   ....[23]....
        /*0270*/ 	.word	0xffffffff


	//   ....[24]....
        /*0274*/ 	.word	0xffffffff


	//   ....[25]....
        /*0278*/ 	.word	0xffffffff


	//   ....[26]....
        /*027c*/ 	.word	0xffffffff


	//   ....[27]....
        /*0280*/ 	.word	0xffffffff


	//   ....[28]....
        /*0284*/ 	.word	0xffffffff


	//   ....[29]....
        /*0288*/ 	.word	0xffffffff


	//   ....[30]....
        /*028c*/ 	.word	0xffffffff


	//   ....[31]....
        /*0290*/ 	.word	0xffffffff


	//   ....[32]....
        /*0294*/ 	.word	0xffffffff


	//   ....[33]....
        /*0298*/ 	.word	0xffffffff


	//   ....[34]....
        /*029c*/ 	.word	0xffffffff


	//   ....[35]....
        /*02a0*/ 	.word	0xffffffff


	//   ....[36]....
        /*02a4*/ 	.word	0xffffffff


	//   ....[37]....
        /*02a8*/ 	.word	0xffffffff


	//   ....[38]....
        /*02ac*/ 	.word	0xffffffff


	//   ....[39]....
        /*02b0*/ 	.word	0xffffffff


	//   ....[40]....
        /*02b4*/ 	.word	0xffffffff


	//   ....[41]....
        /*02b8*/ 	.word	0xffffffff


	//   ....[42]....
        /*02bc*/ 	.word	0xffffffff


	//   ....[43]....
        /*02c0*/ 	.word	0xffffffff


	//   ....[44]....
        /*02c4*/ 	.word	0xffffffff


	//   ....[45]....
        /*02c8*/ 	.word	0xffffffff


	//   ....[46]....
        /*02cc*/ 	.word	0xffffffff


	//   ....[47]....
        /*02d0*/ 	.word	0xffffffff


	//   ....[48]....
        /*02d4*/ 	.word	0xffffffff


	//   ....[49]....
        /*02d8*/ 	.word	0xffffffff


	//   ....[50]....
        /*02dc*/ 	.word	0xffffffff


	//   ....[51]....
        /*02e0*/ 	.word	0xffffffff


	//   ....[52]....
        /*02e4*/ 	.word	0xffffffff


	//   ....[53]....
        /*02e8*/ 	.word	0xffffffff


	//   ....[54]....
        /*02ec*/ 	.word	0xffffffff


	//   ....[55]....
        /*02f0*/ 	.word	0xffffffff


	//   ....[56]....
        /*02f4*/ 	.word	0xffffffff


	//   ....[57]....
        /*02f8*/ 	.word	0xffffffff


	//   ....[58]....
        /*02fc*/ 	.word	0xffffffff


	//   ....[59]....
        /*0300*/ 	.word	0xffffffff


	//   ....[60]....
        /*0304*/ 	.word	0xffffffff


	//   ....[61]....
        /*0308*/ 	.word	0xffffffff


	//   ....[62]....
        /*030c*/ 	.word	0x0500000f


	//   ....[63]....
        /*0310*/ 	.word	0x0500000f


	//   ....[64]....
        /*0314*/ 	.word	0x0500000f


	//   ....[65]....
        /*0318*/ 	.word	0x0500000f


	//   ....[66]....
        /*031c*/ 	.word	0x0500000f


	//   ....[67]....
        /*0320*/ 	.word	0x0500000f


	//   ....[68]....
        /*0324*/ 	.word	0x0500000f


	//   ....[69]....
        /*0328*/ 	.word	0x0500000f


	//   ....[70]....
        /*032c*/ 	.word	0x0500000f


	//   ....[71]....
        /*0330*/ 	.word	0x0500000f


	//   ....[72]....
        /*0334*/ 	.word	0x0500000f


	//   ....[73]....
        /*0338*/ 	.word	0x0500000f


	//   ....[74]....
        /*033c*/ 	.word	0x0500000f


	//   ....[75]....
        /*0340*/ 	.word	0x0500000f


	//   ....[76]....
        /*0344*/ 	.word	0x0500000f


	//   ....[77]....
        /*0348*/ 	.word	0x0500000f


	//   ....[78]....
        /*034c*/ 	.word	0x0500000f


	//   ....[79]....
        /*0350*/ 	.word	0x0500000f


	//   ....[80]....
        /*0354*/ 	.word	0x0500000f


	//----- nvinfo : EIATTR_COOP_GROUP_INSTR_OFFSETS
	.align		4
.L_376:
        /*0358*/ 	.byte	0x04, 0x28
        /*035a*/ 	.short	(.L_378 - .L_377)


	//   ....[0]....
.L_377:
        /*035c*/ 	.word	0x00000070


	//   ....[1]....
        /*0360*/ 	.word	0x00000170


	//   ....[2]....
        /*0364*/ 	.word	0x000001c0


	//   ....[3]....
        /*0368*/ 	.word	0x000003f0


	//   ....[4]....
        /*036c*/ 	.word	0x00000550


	//   ....[5]....
        /*0370*/ 	.word	0x00000670


	//   ....[6]....
        /*0374*/ 	.word	0x000007d0


	//   ....[7]....
        /*0378*/ 	.word	0x000019e0


	//   ....[8]....
        /*037c*/ 	.word	0x00003610


	//   ....[9]....
        /*0380*/ 	.word	0x00003720


	//   ....[10]....
        /*0384*/ 	.word	0x00003c80


	//   ....[11]....
        /*0388*/ 	.word	0x00003ce0


	//   ....[12]....
        /*038c*/ 	.word	0x00006470


	//   ....[13]....
        /*0390*/ 	.word	0x00006580


	//   ....[14]....
        /*0394*/ 	.word	0x00006bf0


	//   ....[15]....
        /*0398*/ 	.word	0x00006d90


	//   ....[16]....
        /*039c*/ 	.word	0x00008c20


	//   ....[17]....
        /*03a0*/ 	.word	0x00008ca0


	//   ....[18]....
        /*03a4*/ 	.word	0x00009110


	//   ....[19]....
        /*03a8*/ 	.word	0x000092d0


	//   ....[20]....
        /*03ac*/ 	.word	0x0000bff0


	//   ....[21]....
        /*03b0*/ 	.word	0x0000c110


	//   ....[22]....
        /*03b4*/ 	.word	0x0000c8b0


	//   ....[23]....
        /*03b8*/ 	.word	0x0000ca80


	//   ....[24]....
        /*03bc*/ 	.word	0x0000dc50


	//   ....[25]....
        /*03c0*/ 	.word	0x0000dc90


	//   ....[26]....
        /*03c4*/ 	.word	0x0000dd60


	//   ....[27]....
        /*03c8*/ 	.word	0x0000dd70


	//   ....[28]....
        /*03cc*/ 	.word	0x00011190


	//   ....[29]....
        /*03d0*/ 	.word	0x00011310


	//   ....[30]....
        /*03d4*/ 	.word	0x00011340


	//   ....[31]....
        /*03d8*/ 	.word	0x00011380


	//   ....[32]....
        /*03dc*/ 	.word	0x000113f0


	//   ....[33]....
        /*03e0*/ 	.word	0x00011450


	//   ....[34]....
        /*03e4*/ 	.word	0x00011490


	//   ....[35]....
        /*03e8*/ 	.word	0x00011630


	//   ....[36]....
        /*03ec*/ 	.word	0x00011690


	//   ....[37]....
        /*03f0*/ 	.word	0x000116d0


	//   ....[38]....
        /*03f4*/ 	.word	0x00011710


	//   ....[39]....
        /*03f8*/ 	.word	0x00011740


	//   ....[40]....
        /*03fc*/ 	.word	0x00011770


	//   ....[41]....
        /*0400*/ 	.word	0x00011810


	//   ....[42]....
        /*0404*/ 	.word	0x00011870


	//   ....[43]....
        /*0408*/ 	.word	0x00011900


	//   ....[44]....
        /*040c*/ 	.word	0x00015050


	//   ....[45]....
        /*0410*/ 	.word	0x00015060


	//   ....[46]....
        /*0414*/ 	.word	0x00015170


	//   ....[47]....
        /*0418*/ 	.word	0x000151d0


	//   ....[48]....
        /*041c*/ 	.word	0x00015210


	//   ....[49]....
        /*0420*/ 	.word	0x00015250


	//   ....[50]....
        /*0424*/ 	.word	0x00015280


	//   ....[51]....
        /*0428*/ 	.word	0x000152b0


	//   ....[52]....
        /*042c*/ 	.word	0x00015440


	//   ....[53]....
        /*0430*/ 	.word	0x000154a0


	//   ....[54]....
        /*0434*/ 	.word	0x000154e0


	//   ....[55]....
        /*0438*/ 	.word	0x00015520


	//   ....[56]....
        /*043c*/ 	.word	0x00015550


	//   ....[57]....
        /*0440*/ 	.word	0x00015580


	//   ....[58]....
        /*0444*/ 	.word	0x00015640


	//   ....[59]....
        /*0448*/ 	.word	0x00015660


	//   ....[60]....
        /*044c*/ 	.word	0x000156d0


	//   ....[61]....
        /*0450*/ 	.word	0x00015d60


	//   ....[62]....
        /*0454*/ 	.word	0x000163a0


	//   ....[63]....
        /*0458*/ 	.word	0x000167c0


	//   ....[64]....
        /*045c*/ 	.word	0x00016850


	//   ....[65]....
        /*0460*/ 	.word	0x000168f0


	//   ....[66]....
        /*0464*/ 	.word	0x000169a0


	//   ....[67]....
        /*0468*/ 	.word	0x00016a20


	//   ....[68]....
        /*046c*/ 	.word	0x00016aa0


	//   ....[69]....
        /*0470*/ 	.word	0x00016b20


	//   ....[70]....
        /*0474*/ 	.word	0x00016ba0


	//   ....[71]....
        /*0478*/ 	.word	0x00016c30


	//   ....[72]....
        /*047c*/ 	.word	0x00016ce0


	//   ....[73]....
        /*0480*/ 	.word	0x00016d60


	//   ....[74]....
        /*0484*/ 	.word	0x00016de0


	//   ....[75]....
        /*0488*/ 	.word	0x00016e60


	//   ....[76]....
        /*048c*/ 	.word	0x00016ee0


	//   ....[77]....
        /*0490*/ 	.word	0x00016f50


	//   ....[78]....
        /*0494*/ 	.word	0x00016ff0


	//   ....[79]....
        /*0498*/ 	.word	0x00017080


	//   ....[80]....
        /*049c*/ 	.word	0x000171b0


	//----- nvinfo : EIATTR_REG_RECONFIG
	.align		4
.L_378:
        /*04a0*/ 	.byte	0x01, 0x54
	.zero		2


	//----- nvinfo : EIATTR_SYSCALL_OFFSETS
	.align		4
        /*04a4*/ 	.byte	0x04, 0x46
        /*04a6*/ 	.short	(.L_380 - .L_379)


	//   ....[0]....
.L_379:
        /*04a8*/ 	.word	0x00001bc0


	//   ....[1]....
        /*04ac*/ 	.word	0x00012820


	//   ....[2]....
        /*04b0*/ 	.word	0x00012960


	//   ....[3]....
        /*04b4*/ 	.word	0x00012a60


	//----- nvinfo : EIATTR_MBARRIER_INSTR_OFFSETS
	.align		4
.L_380:
        /*04b8*/ 	.byte	0x04, 0x39
        /*04ba*/ 	.short	(.L_382 - .L_381)


	//   ....[0]....
.L_381:
        /*04bc*/ 	.word	0x000002a0
        /*04c0*/ 	.word	0x000000ff
        /*04c4*/ 	.word	0x00022800
        /*04c8*/ 	.short	0x0100
        /*04ca*/ 	.byte	0x08
	.zero		1


	//   ....[1]....
        /*04cc*/ 	.word	0x000002b0
        /*04d0*/ 	.word	0x000000ff
        /*04d4*/ 	.word	0x00022820
        /*04d8*/ 	.short	0x0100
        /*04da*/ 	.byte	0x08
	.zero		1


	//   ....[2]....
        /*04dc*/ 	.word	0x000003a0
        /*04e0*/ 	.word	0x000000ff
        /*04e4*/ 	.word	0x00022830
        /*04e8*/ 	.short	0x0100
        /*04ea*/ 	.byte	0x08
	.zero		1


	//   ....[3]....
        /*04ec*/ 	.word	0x000003b0
        /*04f0*/ 	.word	0x000000ff
        /*04f4*/ 	.word	0x00022840
        /*04f8*/ 	.short	0x0100
        /*04fa*/ 	.byte	0x08
	.zero		1


	//   ....[4]....
        /*04fc*/ 	.word	0x000003c0
        /*0500*/ 	.word	0x000000ff
        /*0504*/ 	.word	0x00022838
        /*0508*/ 	.short	0x0100
        /*050a*/ 	.byte	0x08
	.zero		1


	//   ....[5]....
        /*050c*/ 	.word	0x000003d0
        /*0510*/ 	.word	0x000000ff
        /*0514*/ 	.word	0x00022848
        /*0518*/ 	.short	0x0100
        /*051a*/ 	.byte	0x08
	.zero		1


	//   ....[6]....
        /*051c*/ 	.word	0x00000500
        /*0520*/ 	.word	0x000000ff
        /*0524*/ 	.word	0x00022850
        /*0528*/ 	.short	0x0100
        /*052a*/ 	.byte	0x08
	.zero		1


	//   ....[7]....
        /*052c*/ 	.word	0x00000510
        /*0530*/ 	.word	0x000000ff
        /*0534*/ 	.word	0x00022860
        /*0538*/ 	.short	0x0100
        /*053a*/ 	.byte	0x08
	.zero		1


	//   ....[8]....
        /*053c*/ 	.word	0x00000520
        /*0540*/ 	.word	0x000000ff
        /*0544*/ 	.word	0x00022858
        /*0548*/ 	.short	0x0100
        /*054a*/ 	.byte	0x08
	.zero		1


	//   ....[9]....
        /*054c*/ 	.word	0x00000530
        /*0550*/ 	.word	0x000000ff
        /*0554*/ 	.word	0x00022868
        /*0558*/ 	.short	0x0100
        /*055a*/ 	.byte	0x08
	.zero		1


	//   ....[10]....
        /*055c*/ 	.word	0x00000620
        /*0560*/ 	.word	0x000000ff
        /*0564*/ 	.word	0x00022870
        /*0568*/ 	.short	0x0100
        /*056a*/ 	.byte	0x06
	.zero		1


	//   ....[11]....
        /*056c*/ 	.word	0x00000630
        /*0570*/ 	.word	0x000000ff
        /*0574*/ 	.word	0x00022880
        /*0578*/ 	.short	0x0100
        /*057a*/ 	.byte	0x06
	.zero		1


	//   ....[12]....
        /*057c*/ 	.word	0x00000640
        /*0580*/ 	.word	0x000000ff
        /*0584*/ 	.word	0x00022878
        /*0588*/ 	.short	0x0100
        /*058a*/ 	.byte	0x06
	.zero		1


	//   ....[13]....
        /*058c*/ 	.word	0x00000650
        /*0590*/ 	.word	0x000000ff
        /*0594*/ 	.word	0x00022888
        /*0598*/ 	.short	0x0100
        /*059a*/ 	.byte	0x06
	.zero		1


	//   ....[14]....
        /*059c*/ 	.word	0x00000780
        /*05a0*/ 	.word	0x000000ff
        /*05a4*/ 	.word	0x00022890
        /*05a8*/ 	.short	0x0100
        /*05aa*/ 	.byte	0x08
	.zero		1


	//   ....[15]....
        /*05ac*/ 	.word	0x00000790
        /*05b0*/ 	.word	0x000000ff
        /*05b4*/ 	.word	0x000228a0
        /*05b8*/ 	.short	0x0100
        /*05ba*/ 	.byte	0x08
	.zero		1


	//   ....[16]....
        /*05bc*/ 	.word	0x000007a0
        /*05c0*/ 	.word	0x000000ff
        /*05c4*/ 	.word	0x00022898
        /*05c8*/ 	.short	0x0100
        /*05ca*/ 	.byte	0x08
	.zero		1


	//   ....[17]....
        /*05cc*/ 	.word	0x000007b0
        /*05d0*/ 	.word	0x000000ff
        /*05d4*/ 	.word	0x000228a8
        /*05d8*/ 	.short	0x0100
        /*05da*/ 	.byte	0x08
	.zero		1


	//   ....[18]....
        /*05dc*/ 	.word	0x000008e0
        /*05e0*/ 	.word	0x000000ff
        /*05e4*/ 	.word	0x000228b0
        /*05e8*/ 	.short	0x0100
        /*05ea*/ 	.byte	0x08
	.zero		1


	//   ....[19]....
        /*05ec*/ 	.word	0x000008f0
        /*05f0*/ 	.word	0x000000ff
        /*05f4*/ 	.word	0x000228c0
        /*05f8*/ 	.short	0x0100
        /*05fa*/ 	.byte	0x08
	.zero		1


	//   ....[20]....
        /*05fc*/ 	.word	0x00000900
        /*0600*/ 	.word	0x000000ff
        /*0604*/ 	.word	0x000228b8
        /*0608*/ 	.short	0x0100
        /*060a*/ 	.byte	0x08
	.zero		1


	//   ....[21]....
        /*060c*/ 	.word	0x00000910
        /*0610*/ 	.word	0x000000ff
        /*0614*/ 	.word	0x000228c8
        /*0618*/ 	.short	0x0100
        /*061a*/ 	.byte	0x08
	.zero		1


	//   ....[22]....
        /*061c*/ 	.word	0x00001c70
        /*0620*/ 	.word	0x00000009
        /*0624*/ 	.word	0x00022800
        /*0628*/ 	.short	0x010a
        /*062a*/ 	.byte	0x3f
	.zero		1


	//   ....[23]....
        /*062c*/ 	.word	0x00001d40
        /*0630*/ 	.word	0x00000005
        /*0634*/ 	.word	0x00022830
        /*0638*/ 	.short	0x010a
        /*063a*/ 	.byte	0x3f
	.zero		1


	//   ....[24]....
        /*063c*/ 	.word	0x00001d80
        /*0640*/ 	.word	0x00000005
        /*0644*/ 	.word	0x00022830
        /*0648*/ 	.short	0x010a
        /*064a*/ 	.byte	0x3f
	.zero		1


	//   ....[25]....
        /*064c*/ 	.word	0x00002330
        /*0650*/ 	.word	0x00000000
        /*0654*/ 	.word	0x00000000
        /*0658*/ 	.short	0x0101
        /*065a*/ 	.byte	0x3f
	.zero		1


	//   ....[26]....
        /*065c*/ 	.word	0x000045c0
        /*0660*/ 	.word	0x00000005
        /*0664*/ 	.word	0x00022850
        /*0668*/ 	.short	0x010a
        /*066a*/ 	.byte	0x3f
	.zero		1


	//   ....[27]....
        /*066c*/ 	.word	0x00004600
        /*0670*/ 	.word	0x00000005
        /*0674*/ 	.word	0x00022850
        /*0678*/ 	.short	0x010a
        /*067a*/ 	.byte	0x3f
	.zero		1


	//   ....[28]....
        /*067c*/ 	.word	0x00004930
        /*0680*/ 	.word	0x00000005
        /*0684*/ 	.word	0x00000000
        /*0688*/ 	.short	0x0101
        /*068a*/ 	.byte	0x3f
	.zero		1


	//   ....[29]....
        /*068c*/ 	.word	0x00004c40
        /*0690*/ 	.word	0x000000ff
        /*0694*/ 	.word	0x00022830
        /*0698*/ 	.short	0x010a
        /*069a*/ 	.byte	0x1c
	.zero		1


	//   ....[30]....
        /*069c*/ 	.word	0x00004c80
        /*06a0*/ 	.word	0x000000ff
        /*06a4*/ 	.word	0x00022830
        /*06a8*/ 	.short	0x010a
        /*06aa*/ 	.byte	0x1c
	.zero		1


	//   ....[31]....
        /*06ac*/ 	.word	0x00005190
        /*06b0*/ 	.word	0x00000014
        /*06b4*/ 	.word	0x00000000
        /*06b8*/ 	.short	0x0101
        /*06ba*/ 	.byte	0x3f
	.zero		1


	//   ....[32]....
        /*06bc*/ 	.word	0x00007d30
        /*06c0*/ 	.word	0x000000ff
        /*06c4*/ 	.word	0x00022850
        /*06c8*/ 	.short	0x010a
        /*06ca*/ 	.byte	0x1c
	.zero		1


	//   ....[33]....
        /*06cc*/ 	.word	0x00007d70
        /*06d0*/ 	.word	0x000000ff
        /*06d4*/ 	.word	0x00022850
        /*06d8*/ 	.short	0x010a
        /*06da*/ 	.byte	0x1c
	.zero		1


	//   ....[34]....
        /*06dc*/ 	.word	0x00008070
        /*06e0*/ 	.word	0x000000b1
        /*06e4*/ 	.word	0x00000000
        /*06e8*/ 	.short	0x0101
        /*06ea*/ 	.byte	0x3f
	.zero		1


	//   ....[35]....
        /*06ec*/ 	.word	0x00008430
        /*06f0*/ 	.word	0x000000ff
        /*06f4*/ 	.word	0x00022830
        /*06f8*/ 	.short	0x010a
        /*06fa*/ 	.byte	0x19
	.zero		1


	//   ....[36]....
        /*06fc*/ 	.word	0x00008470
        /*0700*/ 	.word	0x000000ff
        /*0704*/ 	.word	0x00022830
        /*0708*/ 	.short	0x010a
        /*070a*/ 	.byte	0x19
	.zero		1


	//   ....[37]....
        /*070c*/ 	.word	0x000095d0
        /*0710*/ 	.word	0x00000099
        /*0714*/ 	.word	0x00000000
        /*0718*/ 	.short	0x0101
        /*071a*/ 	.byte	0x3f
	.zero		1


	//   ....[38]....
        /*071c*/ 	.word	0x0000a300
        /*0720*/ 	.word	0x000000ff
        /*0724*/ 	.word	0x00022850
        /*0728*/ 	.short	0x010a
        /*072a*/ 	.byte	0x19
	.zero		1


	//   ....[39]....
        /*072c*/ 	.word	0x0000a340
        /*0730*/ 	.word	0x000000ff
        /*0734*/ 	.word	0x00022850
        /*0738*/ 	.short	0x010a
        /*073a*/ 	.byte	0x19
	.zero		1


	//   ....[40]....
        /*073c*/ 	.word	0x0000a630
        /*0740*/ 	.word	0x000000d6
        /*0744*/ 	.word	0x00000000
        /*0748*/ 	.short	0x0101
        /*074a*/ 	.byte	0x3f
	.zero		1


	//   ....[41]....
        /*074c*/ 	.word	0x0000a7f0
        /*0750*/ 	.word	0x000000ff
        /*0754*/ 	.word	0x00022830
        /*0758*/ 	.short	0x010a
        /*075a*/ 	.byte	0x1b
	.zero		1


	//   ....[42]....
        /*075c*/ 	.word	0x0000a830
        /*0760*/ 	.word	0x000000ff
        /*0764*/ 	.word	0x00022830
        /*0768*/ 	.short	0x010a
        /*076a*/ 	.byte	0x1b
	.zero		1


	//   ....[43]....
        /*076c*/ 	.word	0x0000ad40
        /*0770*/ 	.word	0x00000006
        /*0774*/ 	.word	0x00000000
        /*0778*/ 	.short	0x0101
        /*077a*/ 	.byte	0x3f
	.zero		1


	//   ....[44]....
        /*077c*/ 	.word	0x0000d8e0
        /*0780*/ 	.word	0x000000ff
        /*0784*/ 	.word	0x00022850
        /*0788*/ 	.short	0x010a
        /*078a*/ 	.byte	0x1b
	.zero		1


	//   ....[45]....
        /*078c*/ 	.word	0x0000d920
        /*0790*/ 	.word	0x000000ff
        /*0794*/ 	.word	0x00022850
        /*0798*/ 	.short	0x010a
        /*079a*/ 	.byte	0x1b
	.zero		1


	//   ....[46]....
        /*079c*/ 	.word	0x0000dc10
        /*07a0*/ 	.word	0x000000b0
        /*07a4*/ 	.word	0x00000000
        /*07a8*/ 	.short	0x0101
        /*07aa*/ 	.byte	0x3f
	.zero		1


	//   ....[47]....
        /*07ac*/ 	.word	0x0000fe00
        /*07b0*/ 	.word	0x00000011
        /*07b4*/ 	.word	0x00000000
        /*07b8*/ 	.short	0x0101
        /*07ba*/ 	.byte	0x3f
	.zero		1


	//   ....[48]....
        /*07bc*/ 	.word	0x00012f70
        /*07c0*/ 	.word	0x00000009
        /*07c4*/ 	.word	0x00022840
        /*07c8*/ 	.short	0x010a
        /*07ca*/ 	.byte	0x3f
	.zero		1


	//   ....[49]....
        /*07cc*/ 	.word	0x00013360
        /*07d0*/ 	.word	0x0000000a
        /*07d4*/ 	.word	0x00022820
        /*07d8*/ 	.short	0x010a
        /*07da*/ 	.byte	0x3f
	.zero		1


	//   ....[50]....
        /*07dc*/ 	.word	0x00013420
        /*07e0*/ 	.word	0x00000006
        /*07e4*/ 	.word	0x00022860
        /*07e8*/ 	.short	0x010a
        /*07ea*/ 	.byte	0x3f
	.zero		1


	//   ....[51]....
        /*07ec*/ 	.word	0x00013a80
        /*07f0*/ 	.word	0x00000002
        /*07f4*/ 	.word	0x00022840
        /*07f8*/ 	.short	0x010a
        /*07fa*/ 	.byte	0x3f
	.zero		1


	//   ....[52]....
        /*07fc*/ 	.word	0x00013c90
        /*0800*/ 	.word	0x00000002
        /*0804*/ 	.word	0x00022860
        /*0808*/ 	.short	0x010a
        /*080a*/ 	.byte	0x3f
	.zero		1


	//   ....[53]....
        /*080c*/ 	.word	0x00014230
        /*0810*/ 	.word	0x00000002
        /*0814*/ 	.word	0x00022840
        /*0818*/ 	.short	0x010a
        /*081a*/ 	.byte	0x3f
	.zero		1


	//   ....[54]....
        /*081c*/ 	.word	0x00014430
        /*0820*/ 	.word	0x00000002
        /*0824*/ 	.word	0x00022860
        /*0828*/ 	.short	0x010a
        /*082a*/ 	.byte	0x3f
	.zero		1


	//   ....[55]....
        /*082c*/ 	.word	0x00014940
        /*0830*/ 	.word	0x00000002
        /*0834*/ 	.word	0x00022840
        /*0838*/ 	.short	0x010a
        /*083a*/ 	.byte	0x3f
	.zero		1


	//   ....[56]....
        /*083c*/ 	.word	0x00014b50
        /*0840*/ 	.word	0x00000002
        /*0844*/ 	.word	0x00022860
        /*0848*/ 	.short	0x010a
        /*084a*/ 	.byte	0x3f
	.zero		1


	//   ....[57]....
        /*084c*/ 	.word	0x00015ce0
        /*0850*/ 	.word	0x00000000
        /*0854*/ 	.word	0x00022820
        /*0858*/ 	.short	0x010a
        /*085a*/ 	.byte	0x3f
	.zero		1


	//   ....[58]....
        /*085c*/ 	.word	0x00015ea0
        /*0860*/ 	.word	0x00000006
        /*0864*/ 	.word	0x00000000
        /*0868*/ 	.short	0x010a
        /*086a*/ 	.byte	0x3f
	.zero		1


	//   ....[59]....
        /*086c*/ 	.word	0x00015f10
        /*0870*/ 	.word	0x00000007
        /*0874*/ 	.word	0x00000000
        /*0878*/ 	.short	0x010a
        /*087a*/ 	.byte	0x3f
	.zero		1


	//   ....[60]....
        /*087c*/ 	.word	0x00015f80
        /*0880*/ 	.word	0x00000004
        /*0884*/ 	.word	0x00000000
        /*0888*/ 	.short	0x010a
        /*088a*/ 	.byte	0x3f
	.zero		1


	//   ....[61]....
        /*088c*/ 	.word	0x00015fb0
        /*0890*/ 	.word	0x00000003
        /*0894*/ 	.word	0x00000000
        /*0898*/ 	.short	0x010a
        /*089a*/ 	.byte	0x3f
	.zero		1


	//   ....[62]....
        /*089c*/ 	.word	0x00016010
        /*08a0*/ 	.word	0x00000009
        /*08a4*/ 	.word	0x00022800
        /*08a8*/ 	.short	0x010a
        /*08aa*/ 	.byte	0x3f
	.zero		1


	//   ....[63]....
        /*08ac*/ 	.word	0x00016060
        /*08b0*/ 	.word	0x00000005
        /*08b4*/ 	.word	0x00022830
        /*08b8*/ 	.short	0x010a
        /*08ba*/ 	.byte	0x3f
	.zero		1


	//   ....[64]....
        /*08bc*/ 	.word	0x000160b0
        /*08c0*/ 	.word	0x00000005
        /*08c4*/ 	.word	0x00022850
        /*08c8*/ 	.short	0x010a
        /*08ca*/ 	.byte	0x3f
	.zero		1


	//   ....[65]....
        /*08cc*/ 	.word	0x00016110
        /*08d0*/ 	.word	0x00000015
        /*08d4*/ 	.word	0x00022830
        /*08d8*/ 	.short	0x010a
        /*08da*/ 	.byte	0x3f
	.zero		1


	//   ....[66]....
        /*08dc*/ 	.word	0x00016160
        /*08e0*/ 	.word	0x000000b1
        /*08e4*/ 	.word	0x00022850
        /*08e8*/ 	.short	0x010a
        /*08ea*/ 	.byte	0x3f
	.zero		1


	//   ....[67]....
        /*08ec*/ 	.word	0x000161c0
        /*08f0*/ 	.word	0x00000006
        /*08f4*/ 	.word	0x00022830
        /*08f8*/ 	.short	0x010a
        /*08fa*/ 	.byte	0x3f
	.zero		1


	//   ....[68]....
        /*08fc*/ 	.word	0x00016210
        /*0900*/ 	.word	0x000000d6
        /*0904*/ 	.word	0x00022850
        /*0908*/ 	.short	0x010a
        /*090a*/ 	.byte	0x3f
	.zero		1


	//   ....[69]....
        /*090c*/ 	.word	0x00016270
        /*0910*/ 	.word	0x00000006
        /*0914*/ 	.word	0x00022830
        /*0918*/ 	.short	0x010a
        /*091a*/ 	.byte	0x3f
	.zero		1


	//   ....[70]....
        /*091c*/ 	.word	0x000162c0
        /*0920*/ 	.word	0x000000b0
        /*0924*/ 	.word	0x00022850
        /*0928*/ 	.short	0x010a
        /*092a*/ 	.byte	0x3f
	.zero		1


	//   ....[71]....
        /*092c*/ 	.word	0x00016460
        /*0930*/ 	.word	0x00000009
        /*0934*/ 	.word	0x00022840
        /*0938*/ 	.short	0x010a
        /*093a*/ 	.byte	0x3f
	.zero		1


	//   ....[72]....
        /*093c*/ 	.word	0x000164e0
        /*0940*/ 	.word	0x00000009
        /*0944*/ 	.word	0x00022820
        /*0948*/ 	.short	0x010a
        /*094a*/ 	.byte	0x3f
	.zero		1


	//   ....[73]....
        /*094c*/ 	.word	0x00016530
        /*0950*/ 	.word	0x00000006
        /*0954*/ 	.word	0x00022860
        /*0958*/ 	.short	0x010a
        /*095a*/ 	.byte	0x3f
	.zero		1


	//   ....[74]....
        /*095c*/ 	.word	0x00016580
        /*0960*/ 	.word	0x00000002
        /*0964*/ 	.word	0x00022840
        /*0968*/ 	.short	0x010a
        /*096a*/ 	.byte	0x3f
	.zero		1


	//   ....[75]....
        /*096c*/ 	.word	0x000165d0
        /*0970*/ 	.word	0x00000002
        /*0974*/ 	.word	0x00022860
        /*0978*/ 	.short	0x010a
        /*097a*/ 	.byte	0x3f
	.zero		1


	//   ....[76]....
        /*097c*/ 	.word	0x00016620
        /*0980*/ 	.word	0x00000002
        /*0984*/ 	.word	0x00022840
        /*0988*/ 	.short	0x010a
        /*098a*/ 	.byte	0x3f
	.zero		1


	//   ....[77]....
        /*098c*/ 	.word	0x00016670
        /*0990*/ 	.word	0x00000002
        /*0994*/ 	.word	0x00022860
        /*0998*/ 	.short	0x010a
        /*099a*/ 	.byte	0x3f
	.zero		1


	//   ....[78]....
        /*099c*/ 	.word	0x000166c0
        /*09a0*/ 	.word	0x00000002
        /*09a4*/ 	.word	0x00022840
        /*09a8*/ 	.short	0x010a
        /*09aa*/ 	.byte	0x3f
	.zero		1


	//   ....[79]....
        /*09ac*/ 	.word	0x00016710
        /*09b0*/ 	.word	0x00000002
        /*09b4*/ 	.word	0x00022860
        /*09b8*/ 	.short	0x010a
        /*09ba*/ 	.byte	0x3f
	.zero		1


	//   ....[80]....
        /*09bc*/ 	.word	0x000170d0
        /*09c0*/ 	.word	0x00000000
        /*09c4*/ 	.word	0x00022820
        /*09c8*/ 	.short	0x010a
        /*09ca*/ 	.byte	0x3f
	.zero		1


	//   ....[81]....
        /*09cc*/ 	.word	0x00017270
        /*09d0*/ 	.word	0x00000006
        /*09d4*/ 	.word	0x00000000
        /*09d8*/ 	.short	0x010a
        /*09da*/ 	.byte	0x3f
	.zero		1


	//   ....[82]....
        /*09dc*/ 	.word	0x000172c0
        /*09e0*/ 	.word	0x00000007
        /*09e4*/ 	.word	0x00000000
        /*09e8*/ 	.short	0x010a
        /*09ea*/ 	.byte	0x3f
	.zero		1


	//   ....[83]....
        /*09ec*/ 	.word	0x00017310
        /*09f0*/ 	.word	0x00000004
        /*09f4*/ 	.word	0x00000000
        /*09f8*/ 	.short	0x010a
        /*09fa*/ 	.byte	0x3f
	.zero		1


	//----- nvinfo : EIATTR_NUM_MBARRIERS
	.align		4
.L_382:
        /*09fc*/ 	.byte	0x03, 0x38
        /*09fe*/ 	.short	0x0016


	//----- nvinfo : EIATTR_EXIT_INSTR_OFFSETS
	.align		4
        /*0a00*/ 	.byte	0x04, 0x1c
        /*0a02*/ 	.short	(.L_384 - .L_383)


	//   ....[0]....
.L_383:
        /*0a04*/ 	.word	0x00000ab0


	//   ....[1]....
        /*0a08*/ 	.word	0x00011150


	//   ....[2]....
        /*0a0c*/ 	.word	0x000111b0


	//   ....[3]....
        /*0a10*/ 	.word	0x00016000


	//----- nvinfo : EIATTR_MAX_THREADS
	.align		4
.L_384:
        /*0a14*/ 	.byte	0x04, 0x05
        /*0a16*/ 	.short	(.L_386 - .L_385)
.L_385:
        /*0a18*/ 	.word	0x00000180
        /*0a1c*/ 	.word	0x00000001
        /*0a20*/ 	.word	0x00000001


	//----- nvinfo : EIATTR_CRS_STACK_SIZE
	.align		4
.L_386:
        /*0a24*/ 	.byte	0x04, 0x1e
        /*0a26*/ 	.short	(.L_388 - .L_387)
.L_387:
        /*0a28*/ 	.word	0x00000000


	//----- nvinfo : EIATTR_CBANK_PARAM_SIZE
	.align		4
.L_388:
        /*0a2c*/ 	.byte	0x03, 0x19
        /*0a2e*/ 	.short	0x0a70


	//----- nvinfo : EIATTR_PARAM_CBANK
	.align		4
        /*0a30*/ 	.byte	0x04, 0x0a
        /*0a32*/ 	.short	(.L_390 - .L_389)
	.align		4
.L_389:
        /*0a34*/ 	.word	index@(.nv.constant0._ZN7cutlass13device_kernelIN5flash11enable_sm90INS1_16FlashAttnFwdSm90INS1_25CollectiveMainloopFwdSm90ILi2EN4cute5tupleIJNS5_1CILi1EEES8_S8_EEENS6_IJNS7_ILi128EEENS7_ILi96EEENS7_ILi64EEEEEELi256ENS_10bfloat16_tEfNS_4arch4Sm90ELb0ELb1ELb1ELb1ELb0ELb0ELb0ELb1ELb0ELb0ELb0ELb0EEENS1_21CollectiveEpilogueFwdINS6_IJSA_NS7_ILi256EEESB_EEES9_SE_SG_Li256ELb1ELb0ELb0ELb0EEENS1_36VarlenDynamicPersistentTileSchedulerILi128ELi96ELi256ELi32ELb0ELb0ELb1ELb1ELb0ELb1EEEEEEEEEvNT_6ParamsE)
        /*0a38*/ 	.short	0x0210
        /*0a3a*/ 	.short	0x0a70


	//----- nvinfo : EIATTR_SW_WAR
	.align		4
.L_390:
        /*0a3c*/ 	.byte	0x04, 0x36
        /*0a3e*/ 	.short	(.L_392 - .L_391)
.L_391:
        /*0a40*/ 	.word	0x00000008
.L_392:


//--------------------- .nv.info._ZN7cutlass13device_kernelIN5flash11enable_sm90INS1_16FlashAttnFwdSm90INS1_25CollectiveMainloopFwdSm90ILi2EN4cute5tupleIJNS5_1CILi1EEES8_S8_EEENS6_IJNS7_ILi128EEENS7_ILi96EEENS7_ILi64EEEEEELi256ENS_10bfloat16_tEfNS_4arch4Sm90ELb0ELb1ELb1ELb1ELb0ELb1ELb0ELb1ELb0ELb0ELb0ELb0EEENS1_21CollectiveEpilogueFwdINS6_IJSA_NS7_ILi256EEESB_EEES9_SE_SG_Li256ELb1ELb0ELb0ELb0EEENS1_36VarlenDynamicPersistentTileSchedulerILi128ELi96ELi256ELi32ELb0ELb0ELb1ELb1ELb0ELb1EEEEEEEEEvNT_6ParamsE --------------------------
	.section	.nv.info._ZN7cutlass13device_kernelIN5flash11enable_sm90INS1_16FlashAttnFwdSm90INS1_25CollectiveMainloopFwdSm90ILi2EN4cute5tupleIJNS5_1CILi1EEES8_S8_EEENS6_IJNS7_ILi128EEENS7_ILi96EEENS7_ILi64EEEEEELi256ENS_10bfloat16_tEfNS_4arch4Sm90ELb0ELb1ELb1ELb1ELb0ELb1ELb0ELb1ELb0ELb0ELb0ELb0EEENS1_21CollectiveEpilogueFwdINS6_IJSA_NS7_ILi256EEESB_EEES9_SE_SG_Li256ELb1ELb0ELb0ELb0EEENS1_36VarlenDynamicPersistentTileSchedulerILi128ELi96ELi256ELi32ELb0ELb0ELb1ELb1ELb0ELb1EEEEEEEEEvNT_6ParamsE,"",@"SHT_CUDA_INFO"
	.sectionflags	@""
	.align	4


	//----- nvinfo : EIATTR_CUDA_API_VERSION
	.align		4
        /*0000*/ 	.byte	0x04, 0x37
        /*0002*/ 	.short	(.L_394 - .L_393)
.L_393:
        /*0004*/ 	.word	0x00000082


	//----- nvinfo : EIATTR_KPARAM_INFO
	.align		4
.L_394:
        /*0008*/ 	.byte	0x04, 0x17
        /*000a*/ 	.short	(.L_396 - .L_395)
.L_395:
        /*000c*/ 	.word	0x00000000
        /*0010*/ 	.short	0x0000
        /*0012*/ 	.short	0x0070
        /*0014*/ 	.byte	0x00, 0xf0, 0x01, 0x28


	//----- nvinfo : EIATTR_SPARSE_MMA_MASK
	.align		4
.L_396:
        /*0018*/ 	.byte	0x03, 0x50
        /*001a*/ 	.short	0x0000


	//----- nvinfo : EIATTR_MAXREG_COUNT
	.align		4
        /*001c*/ 	.byte	0x03, 0x1b
        /*001e*/ 	.short	0x00a8


	//----- nvinfo : EIATTR_NUM_BARRIERS
	.align		4
        /*0020*/ 	.byte	0x02, 0x4c
        /*0022*/ 	.byte	0x10
	.zero		1


	//----- nvinfo : EIATTR_EXTERNS
	.align		4
        /*0024*/ 	.byte	0x04, 0x0f
        /*0026*/ 	.short	(.L_398 - .L_397)


	//   ....[0]....
	.align		4
.L_397:
        /*0028*/ 	.word	index@(__assertfail)


	//----- nvinfo : EIATTR_ANNOTATIONS
	.align		4
.L_398:
        /*002c*/ 	.byte	0x04, 0x55
        /*002e*/ 	.short	(.L_400 - .L_399)


	//   ....[0]....
.L_399:
        /* <DEDUP_REMOVED lines=42> */


	//----- nvinfo : EIATTR_MERCURY_ISA_VERSION
	.align		4
.L_400:
        /*02b8*/ 	.byte	0x03, 0x5f
        /*02ba*/ 	.short	0x0101


	//----- nvinfo : EIATTR_UNUSED_LOAD_BYTE_OFFSET
	.align		4
        /*02bc*/ 	.byte	0x04, 0x44
        /*02be*/ 	.short	(.L_402 - .L_401)


	//   ....[0]....
.L_401:
        /*02c0*/ 	.word	0x00000b00
        /*02c4*/ 	.word	0x0000fff0


	//   ....[1]....
        /*02c8*/ 	.word	0x00016760
        /*02cc*/ 	.word	0x0000fff0


	//----- nvinfo : EIATTR_INT_WARP_WIDE_INSTR_OFFSETS
	.align		4
.L_402:
        /*02d0*/ 	.byte	0x04, 0x31
        /*02d2*/ 	.short	(.L_404 - .L_403)


	//   ....[0]....
.L_403:
        /*02d4*/ 	.word	0x000001b0


	//   ....[1]....
        /*02d8*/ 	.word	0x00000250


	//   ....[2]....
        /*02dc*/ 	.word	0x000002c0


	//   ....[3]....
        /*02e0*/ 	.word	0x0001b800


	//   ....[4]....
        /*02e4*/ 	.word	0x0001b890


	//   ....[5]....
        /*02e8*/ 	.word	0x0001bd80


	//   ....[6]....
        /*02ec*/ 	.word	0x0001bdc0


	//   ....[7]....
        /*02f0*/ 	.word	0x0001e120


	//   ....[8]....
        /*02f4*/ 	.word	0x0001e1b0


	//----- nvinfo : EIATTR_COOP_GROUP_MASK_REGIDS
	.align		4
.L_404:
        /*02f8*/ 	.byte	0x04, 0x29
        /*02fa*/ 	.short	(.L_406 - .L_405)


	//   ....[0]....
.L_405:
        /*02fc*/ 	.word	0xffffffff


	//   ....[1]....
        /*0300*/ 	.word	0xffffffff


	//   ....[2]....
        /*0304*/ 	.word	0xffffffff


	//   ....[3]....
        /*0308*/ 	.word	0xffffffff


	//   ....[4]....
        /*030c*/ 	.word	0xffffffff


	//   ....[5]....
        /*0310*/ 	.word	0xffffffff


	//   ....[6]....
        /*0314*/ 	.word	0xffffffff


	//   ....[7]....
        /*0318*/ 	.word	0xffffffff


	//   ....[8]....
        /*031c*/ 	.word	0xffffffff


	//   ....[9]....
        /*0320*/ 	.word	0xffffffff


	//   ....[10]....
        /*0324*/ 	.word	0xffffffff


	//   ....[11]....
        /*0328*/ 	.word	0xffffffff


	//   ....[12]....
        /*032c*/ 	.word	0xffffffff


	//   ....[13]....
        /*0330*/ 	.word	0xffffffff


	//   ....[14]....
        /*0334*/ 	.word	0xffffffff


	//   ....[15]....
        /*0338*/ 	.word	0xffffffff


	//   ....[16]....
        /*033c*/ 	.word	0xffffffff


	//   ....[17]....
        /*0340*/ 	.word	0xffffffff


	//   ....[18]....
        /*0344*/ 	.word	0xffffffff


	//   ....[19]....
        /*0348*/ 	.word	0xffffffff


	//   ....[20]....
        /*034c*/ 	.word	0xffffffff


	//   ....[21]....
        /*0350*/ 	.word	0xffffffff


	//   ....[22]....
        /*0354*/ 	.word	0xffffffff


	//   ....[23]....
        /*0358*/ 	.word	0xffffffff


	//   ....[24]....
        /*035c*/ 	.word	0xffffffff


	//   ....[25]....
        /*0360*/ 	.word	0xffffffff


	//   ....[26]....
        /*0364*/ 	.word	0xffffffff


	//   ....[27]....
        /*0368*/ 	.word	0xffffffff


	//   ....[28]....
        /*036c*/ 	.word	0xffffffff


	//   ....[29]....
        /*0370*/ 	.word	0xffffffff


	//   ....[30]....
        /*0374*/ 	.word	0xffffffff


	//   ....[31]....
        /*0378*/ 	.word	0xffffffff


	//   ....[32]....
        /*037c*/ 	.word	0xffffffff


	//   ....[33]....
        /*0380*/ 	.word	0xffffffff


	//   ....[34]....
        /*0384*/ 	.word	0xffffffff


	//   ....[35]....
        /*0388*/ 	.word	0xffffffff


	//   ....[36]....
        /*038c*/ 	.word	0xffffffff


	//   ....[37]....
        /*0390*/ 	.word	0xffffffff


	//   ....[38]....
        /*0394*/ 	.word	0xffffffff


	//   ....[39]....
        /*0398*/ 	.word	0xffffffff


	//   ....[40]....
        /*039c*/ 	.word	0xffffffff


	//   ....[41]....
        /*03a0*/ 	.word	0xffffffff


	//   ....[42]....
        /*03a4*/ 	.word	0xffffffff


	//   ....[43]....
        /*03a8*/ 	.word	0xffffffff


	//   ....[44]....
        /*03ac*/ 	.word	0xffffffff


	//   ....[45]....
        /*03b0*/ 	.word	0xffffffff


	//   ....[46]....
        /*03b4*/ 	.word	0xffffffff


	//   ....[47]....
        /*03b8*/ 	.word	0xffffffff


	//   ....[48]....
        /*03bc*/ 	.word	0xffffffff


	//   ....[49]....
        /*03c0*/ 	.word	0xffffffff


	//   ....[50]....
        /*03c4*/ 	.word	0xffffffff


	//   ....[51]....
        /*03c8*/ 	.word	0xffffffff


	//   ....[52]....
        /*03cc*/ 	.word	0xffffffff


	//   ....[53]....
        /*03d0*/ 	.word	0xffffffff


	//   ....[54]....
        /*03d4*/ 	.word	0xffffffff


	//   ....[55]....
        /*03d8*/ 	.word	0xffffffff


	//   ....[56]....
        /*03dc*/ 	.word	0xffffffff


	//   ....[57]....
        /*03e0*/ 	.word	0xffffffff


	//   ....[58]....
        /*03e4*/ 	.word	0xffffffff


	//   ....[59]....
        /*03e8*/ 	.word	0xffffffff


	//   ....[60]....
        /*03ec*/ 	.word	0xffffffff


	//   ....[61]....
        /*03f0*/ 	.word	0xffffffff


	//   ....[62]....
        /*03f4*/ 	.word	0x0500000f


	//   ....[63]....
        /*03f8*/ 	.word	0x0500000f


	//   ....[64]....
        /*03fc*/ 	.word	0x0500000f


	//   ....[65]....
        /*0400*/ 	.word	0x0500000f


	//   ....[66]....
        /*0404*/ 	.word	0x0500000f


	//   ....[67]....
        /*0408*/ 	.word	0x0500000f


	//   ....[68]....
        /*040c*/ 	.word	0x0500000f


	//   ....[69]....
        /*0410*/ 	.word	0x0500000f


	//   ....[70]....
        /*0414*/ 	.word	0x0500000f


	//   ....[71]....
        /*0418*/ 	.word	0x0500000f


	//   ....[72]....
        /*041c*/ 	.word	0x0500000f


	//   ....[73]....
        /*0420*/ 	.word	0x0500000f


	//   ....[74]....
        /*0424*/ 	.word	0x0500000f


	//   ....[75]....
        /*0428*/ 	.word	0x0500000f


	//   ....[76]....
        /*042c*/ 	.word	0x0500000f


	//   ....[77]....
        /*0430*/ 	.word	0x0500000f


	//   ....[78]....
        /*0434*/ 	.word	0x0500000f


	//   ....[79]....
        /*0438*/ 	.word	0x0500000f


	//   ....[80]....
        /*043c*/ 	.word	0x0500000f


	//   ....[81]....
        /*0440*/ 	.word	0x0500000f


	//   ....[82]....
        /*0444*/ 	.word	0x0500000f


	//   ....[83]....
        /*0448*/ 	.word	0x0500000f


	//   ....[84]....
        /*044c*/ 	.word	0x0500000f


	//   ....[85]....
        /*0450*/ 	.word	0x0500000f


	//   ....[86]....
        /*0454*/ 	.word	0x0500000f


	//   ....[87]....
        /*0458*/ 	.word	0x0500000f


	//   ....[88]....
        /*045c*/ 	.word	0x0500000f


	//   ....[89]....
        /*0460*/ 	.word	0x0500000f


	//   ....[90]....
        /*0464*/ 	.word	0x0500000f


	//   ....[91]....
        /*0468*/ 	.word	0x0500000f


	//   ....[92]....
        /*046c*/ 	.word	0x0500000f


	//   ....[93]....
        /*0470*/ 	.word	0x0500000f


	//   ....[94]....
        /*0474*/ 	.word	0x0500000f


	//   ....[95]....
        /*0478*/ 	.word	0x0500000f


	//   ....[96]....
        /*047c*/ 	.word	0x0500000f


	//   ....[97]....
        /*0480*/ 	.word	0x0500000f


	//   ....[98]....
        /*0484*/ 	.word	0x0500000f


	//----- nvinfo : EIATTR_COOP_GROUP_INSTR_OFFSETS
	.align		4
.L_406:
        /*0488*/ 	.byte	0x04, 0x28
        /*048a*/ 	.short	(.L_408 - .L_407)


	//   ....[0]....
.L_407:
        /*048c*/ 	.word	0x00000060


	//   ....[1]....
        /*0490*/ 	.word	0x000001c0


	//   ....[2]....
        /*0494*/ 	.word	0x00000270


	//   ....[3]....
        /*0498*/ 	.word	0x00000430


	//   ....[4]....
        /*049c*/ 	.word	0x00000590


	//   ....[5]....
        /*04a0*/ 	.word	0x000006b0


	//   ....[6]....
        /*04a4*/ 	.word	0x00000810


	//   ....[7]....
        /*04a8*/ 	.word	0x000063d0


	//   ....[8]....
        /*04ac*/ 	.word	0x0000b0f0


	//   ....[9]....
        /*04b0*/ 	.word	0x0000b1d0


	//   ....[10]....
        /*04b4*/ 	.word	0x0000b800


	//   ....[11]....
        /*04b8*/ 	.word	0x0000b8b0


	//   ....[12]....
        /*04bc*/ 	.word	0x0000e3e0


	//   ....[13]....
        /*04c0*/ 	.word	0x0000e430


	//   ....[14]....
        /*04c4*/ 	.word	0x0000ebe0


	//   ....[15]....
        /*04c8*/ 	.word	0x0000edb0


	//   ....[16]....
        /*04cc*/ 	.word	0x00010a70


	//   ....[17]....
        /*04d0*/ 	.word	0x00010ad0


	//   ....[18]....
        /*04d4*/ 	.word	0x00010f60


	//   ....[19]....
        /*04d8*/ 	.word	0x00011120


	//   ....[20]....
        /*04dc*/ 	.word	0x00013f90


	//   ....[21]....
        /*04e0*/ 	.word	0x000143d0


	//   ....[22]....
        /*04e4*/ 	.word	0x000146c0


	//   ....[23]....
        /*04e8*/ 	.word	0x00014720


	//   ....[24]....
        /*04ec*/ 	.word	0x00015ce0


	//   ....[25]....
        /*04f0*/ 	.word	0x00015d50


	//   ....[26]....
        /*04f4*/ 	.word	0x00015da0


	//   ....[27]....
        /*04f8*/ 	.word	0x00015dd0


	//   ....[28]....
        /*04fc*/ 	.word	0x00019120


	//   ....[29]....
        /*0500*/ 	.word	0x00019290


	//   ....[30]....
        /*0504*/ 	.word	0x000192c0


	//   ....[31]....
        /*0508*/ 	.word	0x00019300


	//   ....[32]....
        /*050c*/ 	.word	0x00019370


	//   ....[33]....
        /*0510*/ 	.word	0x000193d0


	//   ....[34]....
        /*0514*/ 	.word	0x00019410


	//   ....[35]....
        /*0518*/ 	.word	0x000195b0


	//   ....[36]....
        /*051c*/ 	.word	0x00019610


	//   ....[37]....
        /*0520*/ 	.word	0x00019650


	//   ....[38]....
        /*0524*/ 	.word	0x00019690


	//   ....[39]....
        /*0528*/ 	.word	0x000196c0


	//   ....[40]....
        /*052c*/ 	.word	0x000196f0


	//   ....[41]....
        /*0530*/ 	.word	0x00019790


	//   ....[42]....
        /*0534*/ 	.word	0x000197f0


	//   ....[43]....
        /*0538*/ 	.word	0x00019880


	//   ....[44]....
        /*053c*/ 	.word	0x0001e240


	//   ....[45]....
        /*0540*/ 	.word	0x0001e250


	//   ....[46]....
        /*0544*/ 	.word	0x0001e360


	//   ....[47]....
        /*0548*/ 	.word	0x0001e3c0


	//   ....[48]....
        /*054c*/ 	.word	0x0001e400


	//   ....[49]....
        /*0550*/ 	.word	0x0001e440


	//   ....[50]....
        /*0554*/ 	.word	0x0001e470


	//   ....[51]....
        /*0558*/ 	.word	0x0001e4a0


	//   ....[52]....
        /*055c*/ 	.word	0x0001e630


	//   ....[53]....
        /*0560*/ 	.word	0x0001e690


	//   ....[54]....
        /*0564*/ 	.word	0x0001e6d0


	//   ....[55]....
        /*0568*/ 	.word	0x0001e710


	//   ....[56]....
        /*056c*/ 	.word	0x0001e740


	//   ....[57]....
        /*0570*/ 	.word	0x0001e770


	//   ....[58]....
        /*0574*/ 	.word	0x0001e830


	//   ....[59]....
        /*0578*/ 	.word	0x0001e850


	//   ....[60]....
        /*057c*/ 	.word	0x0001e8c0


	//   ....[61]....
        /*0580*/ 	.word	0x0001ef50


	//   ....[62]....
        /*0584*/ 	.word	0x0001f3e0


	//   ....[63]....
        /*0588*/ 	.word	0x0001f480


	//   ....[64]....
        /*058c*/ 	.word	0x0001f520


	//   ....[65]....
        /*0590*/ 	.word	0x0001f5c0


	//   ....[66]....
        /*0594*/ 	.word	0x0001f660


	//   ....[67]....
        /*0598*/ 	.word	0x0001f700


	//   ....[68]....
        /*059c*/ 	.word	0x0001f7a0


	//   ....[69]....
        /*05a0*/ 	.word	0x0001f840


	//   ....[70]....
        /*05a4*/ 	.word	0x0001f8e0


	//   ....[71]....
        /*05a8*/ 	.word	0x0001f9d0


	//   ....[72]....
        /*05ac*/ 	.word	0x0001fa70


	//   ....[73]....
        /*05b0*/ 	.word	0x0001fb10


	//   ....[74]....
        /*05b4*/ 	.word	0x0001fbb0


	//   ....[75]....
        /*05b8*/ 	.word	0x0001fc50


	//   ....[76]....
        /*05bc*/ 	.word	0x0001fcf0


	//   ....[77]....
        /*05c0*/ 	.word	0x0001fd90


	//   ....[78]....
        /*05c4*/ 	.word	0x0001fe30


	//   ....[79]....
        /*05c8*/ 	.word	0x000201d0


	//   ....[80]....
        /*05cc*/ 	.word	0x000204b0


	//   ....[81]....
        /*05d0*/ 	.word	0x000208d0


	//   ....[82]....
        /*05d4*/ 	.word	0x00020960


	//   ....[83]....
        /*05d8*/ 	.word	0x00020a00


	//   ....[84]....
        /*05dc*/ 	.word	0x00020ab0


	//   ....[85]....
        /*05e0*/ 	.word	0x00020b30


	//   ....[86]....
        /*05e4*/ 	.word	0x00020bb0


	//   ....[87]....
        /*05e8*/ 	.word	0x00020c30


	//   ....[88]....
        /*05ec*/ 	.word	0x00020cb0


	//   ....[89]....
        /*05f0*/ 	.word	0x00020d40


	//   ....[90]....
        /*05f4*/ 	.word	0x00020df0


	//   ....[91]....
        /*05f8*/ 	.word	0x00020e70


	//   ....[92]....
        /*05fc*/ 	.word	0x00020ef0


	//   ....[93]....
        /*0600*/ 	.word	0x00020f70


	//   ....[94]....
        /*0604*/ 	.word	0x00020ff0


	//   ....[95]....
        /*0608*/ 	.word	0x00021060


	//   ....[96]....
        /*060c*/ 	.word	0x00021100


	//   ....[97]....
        /*0610*/ 	.word	0x00021190


	//   ....[98]....
        /*0614*/ 	.word	0x000212c0


	//----- nvinfo : EIATTR_REG_RECONFIG
	.align		4
.L_408:
        /*0618*/ 	.byte	0x01, 0x54
	.zero		2


	//----- nvinfo : EIATTR_SYSCALL_OFFSETS
	.align		4
        /*061c*/ 	.byte	0x04, 0x46
        /*061e*/ 	.short	(.L_410 - .L_409)


	//   ....[0]....
.L_409:
        /*0620*/ 	.word	0x00001a50


	//   ....[1]....
        /*0624*/ 	.word	0x00001ba0


	//   ....[2]....
        /*0628*/ 	.word	0x00006570


	//   ....[3]....
        /*062c*/ 	.word	0x00006a00


	//   ....[4]....
        /*0630*/ 	.word	0x0001ba20


	//   ....[5]....
        /*0634*/ 	.word	0x0001bb60


	//   ....[6]....
        /*0638*/ 	.word	0x0001bc60


	//----- nvinfo : EIATTR_MBARRIER_INSTR_OFFSETS
	.align		4
.L_410:
        /*063c*/ 	.byte	0x04, 0x39
        /*063e*/ 	.short	(.L_412 - .L_411)


	//   ....[0]....
.L_411:
        /*0640*/ 	.word	0x000002e0
        /*0644*/ 	.word	0x000000ff
        /*0648*/ 	.word	0x00022800
        /*064c*/ 	.short	0x0100
        /*064e*/ 	.byte	0x08
	.zero		1


	//   ....[1]....
        /*0650*/ 	.word	0x000002f0
        /*0654*/ 	.word	0x000000ff
        /*0658*/ 	.word	0x00022820
        /*065c*/ 	.short	0x0100
        /*065e*/ 	.byte	0x08
	.zero		1


	//   ....[2]....
        /*0660*/ 	.word	0x000003e0
        /*0664*/ 	.word	0x000000ff
        /*0668*/ 	.word	0x00022830
        /*066c*/ 	.short	0x0100
        /*066e*/ 	.byte	0x08
	.zero		1


	//   ....[3]....
        /*0670*/ 	.word	0x000003f0
        /*0674*/ 	.word	0x000000ff
        /*0678*/ 	.word	0x00022840
        /*067c*/ 	.short	0x0100
        /*067e*/ 	.byte	0x08
	.zero		1


	//   ....[4]....
        /*0680*/ 	.word	0x00000400
        /*0684*/ 	.word	0x000000ff
        /*0688*/ 	.word	0x00022838
        /*068c*/ 	.short	0x0100
        /*068e*/ 	.byte	0x08
	.zero		1


	//   ....[5]....
        /*0690*/ 	.word	0x00000410
        /*0694*/ 	.word	0x000000ff
        /*0698*/ 	.word	0x00022848
        /*069c*/ 	.short	0x0100
        /*069e*/ 	.byte	0x08
	.zero		1


	//   ....[6]....
        /*06a0*/ 	.word	0x00000540
        /*06a4*/ 	.word	0x000000ff
        /*06a8*/ 	.word	0x00022850
        /*06ac*/ 	.short	0x0100
        /*06ae*/ 	.byte	0x08
	.zero		1


	//   ....[7]....
        /*06b0*/ 	.word	0x00000550
        /*06b4*/ 	.word	0x000000ff
        /*06b8*/ 	.word	0x00022860
        /*06bc*/ 	.short	0x0100
        /*06be*/ 	.byte	0x08
	.zero		1


	//   ....[8]....
        /*06c0*/ 	.word	0x00000560
        /*06c4*/ 	.word	0x000000ff
        /*06c8*/ 	.word	0x00022858
        /*06cc*/ 	.short	0x0100
        /*06ce*/ 	.byte	0x08
	.zero		1


	//   ....[9]....
        /*06d0*/ 	.word	0x00000570
        /*06d4*/ 	.word	0x000000ff
        /*06d8*/ 	.word	0x00022868
        /*06dc*/ 	.short	0x0100
        /*06de*/ 	.byte	0x08
	.zero		1


	//   ....[10]....
        /*06e0*/ 	.word	0x00000660
        /*06e4*/ 	.word	0x000000ff
        /*06e8*/ 	.word	0x00022870
        /*06ec*/ 	.short	0x0100
        /*06ee*/ 	.byte	0x06
	.zero		1


	//   ....[11]....
        /*06f0*/ 	.word	0x00000670
        /*06f4*/ 	.word	0x000000ff
        /*06f8*/ 	.word	0x00022880
        /*06fc*/ 	.short	0x0100
        /*06fe*/ 	.byte	0x06
	.zero		1


	//   ....[12]....
        /*0700*/ 	.word	0x00000680
        /*0704*/ 	.word	0x000000ff
        /*0708*/ 	.word	0x00022878
        /*070c*/ 	.short	0x0100
        /*070e*/ 	.byte	0x06
	.zero		1


	//   ....[13]....
        /*0710*/ 	.word	0x00000690
        /*0714*/ 	.word	0x000000ff
        /*0718*/ 	.word	0x00022888
        /*071c*/ 	.short	0x0100
        /*071e*/ 	.byte	0x06
	.zero		1


	//   ....[14]....
        /*0720*/ 	.word	0x000007c0
        /*0724*/ 	.word	0x000000ff
        /*0728*/ 	.word	0x00022890
        /*072c*/ 	.short	0x0100
        /*072e*/ 	.byte	0x08
	.zero		1


	//   ....[15]....
        /*0730*/ 	.word	0x000007d0
        /*0734*/ 	.word	0x000000ff
        /*0738*/ 	.word	0x000228a0
        /*073c*/ 	.short	0x0100
        /*073e*/ 	.byte	0x08
	.zero		1


	//   ....[16]....
        /*0740*/ 	.word	0x000007e0
        /*0744*/ 	.word	0x000000ff
        /*0748*/ 	.word	0x00022898
        /*074c*/ 	.short	0x0100
        /*074e*/ 	.byte	0x08
	.zero		1


	//   ....[17]....
        /*0750*/ 	.word	0x000007f0
        /*0754*/ 	.word	0x000000ff
        /*0758*/ 	.word	0x000228a8
        /*075c*/ 	.short	0x0100
        /*075e*/ 	.byte	0x08
	.zero		1


	//   ....[18]....
        /*0760*/ 	.word	0x00000920
        /*0764*/ 	.word	0x000000ff
        /*0768*/ 	.word	0x000228b0
        /*076c*/ 	.short	0x0100
        /*076e*/ 	.byte	0x08
	.zero		1


	//   ....[19]....
        /*0770*/ 	.word	0x00000930
        /*0774*/ 	.word	0x000000ff
        /*0778*/ 	.word	0x000228c0
        /*077c*/ 	.short	0x0100
        /*077e*/ 	.byte	0x08
	.zero		1


	//   ....[20]....
        /*0780*/ 	.word	0x00000940
        /*0784*/ 	.word	0x000000ff
        /*0788*/ 	.word	0x000228b8
        /*078c*/ 	.short	0x0100
        /*078e*/ 	.byte	0x08
	.zero		1


	//   ....[21]....
        /*0790*/ 	.word	0x00000950
        /*0794*/ 	.word	0x000000ff
        /*0798*/ 	.word	0x000228c8
        /*079c*/ 	.short	0x0100
        /*079e*/ 	.byte	0x08
	.zero		1


	//   ....[22]....
        /*07a0*/ 	.word	0x00002e90
        /*07a4*/ 	.word	0x0000005c
        /*07a8*/ 	.word	0x00022890
        /*07ac*/ 	.short	0x010a
        /*07ae*/ 	.byte	0x3f
	.zero		1


	//   ....[23]....
        /*07b0*/ 	.word	0x00004180
        /*07b4*/ 	.word	0x0000005c
        /*07b8*/ 	.word	0x00022890
        /*07bc*/ 	.short	0x010a
        /*07be*/ 	.byte	0x3f
	.zero		1


	//   ....[24]....
        /*07c0*/ 	.word	0x00005280
        /*07c4*/ 	.word	0x0000005c
        /*07c8*/ 	.word	0x00022890
        /*07cc*/ 	.short	0x010a
        /*07ce*/ 	.byte	0x3f
	.zero		1


	//   ....[25]....
        /*07d0*/ 	.word	0x00005490
        /*07d4*/ 	.word	0x00000004
        /*07d8*/ 	.word	0x00000000
        /*07dc*/ 	.short	0x0101
        /*07de*/ 	.byte	0x3f
	.zero		1


	//   ....[26]....
        /*07e0*/ 	.word	0x000054d0
        /*07e4*/ 	.word	0x0000005c
        /*07e8*/ 	.word	0x000228b0
        /*07ec*/ 	.short	0x010a
        /*07ee*/ 	.byte	0x3f
	.zero		1


	//   ....[27]....
        /*07f0*/ 	.word	0x00005b20
        /*07f4*/ 	.word	0x0000005c
        /*07f8*/ 	.word	0x00000000
        /*07fc*/ 	.short	0x0101
        /*07fe*/ 	.byte	0x3f
	.zero		1


	//   ....[28]....
        /*0800*/ 	.word	0x00006600
        /*0804*/ 	.word	0x00000011
        /*0808*/ 	.word	0x00022800
        /*080c*/ 	.short	0x010a
        /*080e*/ 	.byte	0x3f
	.zero		1


	//   ....[29]....
        /*0810*/ 	.word	0x00006650
        /*0814*/ 	.word	0x00000011
        /*0818*/ 	.word	0x00022800
        /*081c*/ 	.short	0x010a
        /*081e*/ 	.byte	0x3f
	.zero		1


	//   ....[30]....
        /*0820*/ 	.word	0x00007270
        /*0824*/ 	.word	0x00000011
        /*0828*/ 	.word	0x00022800
        /*082c*/ 	.short	0x010a
        /*082e*/ 	.byte	0x3f
	.zero		1


	//   ....[31]....
        /*0830*/ 	.word	0x00008700
        /*0834*/ 	.word	0x00000011
        /*0838*/ 	.word	0x00022800
        /*083c*/ 	.short	0x010a
        /*083e*/ 	.byte	0x3f
	.zero		1


	//   ....[32]....
        /*0840*/ 	.word	0x00009750
        /*0844*/ 	.word	0x00000005
        /*0848*/ 	.word	0x00022830
        /*084c*/ 	.short	0x010a
        /*084e*/ 	.byte	0x3f
	.zero		1


	//   ....[33]....
        /*0850*/ 	.word	0x000097f0
        /*0854*/ 	.word	0x00000005
        /*0858*/ 	.word	0x00022830
        /*085c*/ 	.short	0x010a
        /*085e*/ 	.byte	0x3f
	.zero		1


	//   ....[34]....
        /*0860*/ 	.word	0x00009f30
        /*0864*/ 	.word	0x00000000
        /*0868*/ 	.word	0x00000000
        /*086c*/ 	.short	0x0101
        /*086e*/ 	.byte	0x3f
	.zero		1


	//   ....[35]....
        /*0870*/ 	.word	0x0000c0c0
        /*0874*/ 	.word	0x00000005
        /*0878*/ 	.word	0x00022850
        /*087c*/ 	.short	0x010a
        /*087e*/ 	.byte	0x3f
	.zero		1


	//   ....[36]....
        /*0880*/ 	.word	0x0000c110
        /*0884*/ 	.word	0x00000005
        /*0888*/ 	.word	0x00022850
        /*088c*/ 	.short	0x010a
        /*088e*/ 	.byte	0x3f
	.zero		1


	//   ....[37]....
        /*0890*/ 	.word	0x0000c4e0
        /*0894*/ 	.word	0x00000005
        /*0898*/ 	.word	0x00000000
        /*089c*/ 	.short	0x0101
        /*089e*/ 	.byte	0x3f
	.zero		1


	//   ....[38]....
        /*08a0*/ 	.word	0x0000c7f0
        /*08a4*/ 	.word	0x000000d1
        /*08a8*/ 	.word	0x00022830
        /*08ac*/ 	.short	0x010a
        /*08ae*/ 	.byte	0x3f
	.zero		1


	//   ....[39]....
        /*08b0*/ 	.word	0x0000c850
        /*08b4*/ 	.word	0x000000d1
        /*08b8*/ 	.word	0x00022830
        /*08bc*/ 	.short	0x010a
        /*08be*/ 	.byte	0x3f
	.zero		1


	//   ....[40]....
        /*08c0*/ 	.word	0x0000ccc0
        /*08c4*/ 	.word	0x000000a4
        /*08c8*/ 	.word	0x00000000
        /*08cc*/ 	.short	0x0101
        /*08ce*/ 	.byte	0x3f
	.zero		1


	//   ....[41]....
        /*08d0*/ 	.word	0x0000fa10
        /*08d4*/ 	.word	0x000000d1
        /*08d8*/ 	.word	0x00022850
        /*08dc*/ 	.short	0x010a
        /*08de*/ 	.byte	0x3f
	.zero		1


	//   ....[42]....
        /*08e0*/ 	.word	0x0000fa60
        /*08e4*/ 	.word	0x000000d1
        /*08e8*/ 	.word	0x00022850
        /*08ec*/ 	.short	0x010a
        /*08ee*/ 	.byte	0x3f
	.zero		1


	//   ....[43]....
        /*08f0*/ 	.word	0x0000fe20
        /*08f4*/ 	.word	0x000000d1
        /*08f8*/ 	.word	0x00000000
        /*08fc*/ 	.short	0x0101
        /*08fe*/ 	.byte	0x3f
	.zero		1


	//   ....[44]....
        /*0900*/ 	.word	0x00010180
        /*0904*/ 	.word	0x000000cd
        /*0908*/ 	.word	0x00022830
        /*090c*/ 	.short	0x010a
        /*090e*/ 	.byte	0x3f
	.zero		1


	//   ....[45]....
        /*0910*/ 	.word	0x000101e0
        /*0914*/ 	.word	0x000000cd
        /*0918*/ 	.word	0x00022830
        /*091c*/ 	.short	0x010a
        /*091e*/ 	.byte	0x3f
	.zero		1


	//   ....[46]....
        /*0920*/ 	.word	0x000116f0
        /*0924*/ 	.word	0x000000a6
        /*0928*/ 	.word	0x00000000
        /*092c*/ 	.short	0x0101
        /*092e*/ 	.byte	0x3f
	.zero		1


	//   ....[47]....
        /*0930*/ 	.word	0x00012150
        /*0934*/ 	.word	0x000000cd
        /*0938*/ 	.word	0x00022850
        /*093c*/ 	.short	0x010a
        /*093e*/ 	.byte	0x3f
	.zero		1


	//   ....[48]....
        /*0940*/ 	.word	0x000121a0
        /*0944*/ 	.word	0x000000cd
        /*0948*/ 	.word	0x00022850
        /*094c*/ 	.short	0x010a
        /*094e*/ 	.byte	0x3f
	.zero		1


	//   ....[49]....
        /*0950*/ 	.word	0x00012540
        /*0954*/ 	.word	0x000000cd
        /*0958*/ 	.word	0x00000000
        /*095c*/ 	.short	0x0101
        /*095e*/ 	.byte	0x3f
	.zero		1


	//   ....[50]....
        /*0960*/ 	.word	0x00012670
        /*0964*/ 	.word	0x000000cd
        /*0968*/ 	.word	0x00022830
        /*096c*/ 	.short	0x010a
        /*096e*/ 	.byte	0x3f
	.zero		1


	//   ....[51]....
        /*0970*/ 	.word	0x000126d0
        /*0974*/ 	.word	0x000000cd
        /*0978*/ 	.word	0x00022830
        /*097c*/ 	.short	0x010a
        /*097e*/ 	.byte	0x3f
	.zero		1


	//   ....[52]....
        /*0980*/ 	.word	0x00012b30
        /*0984*/ 	.word	0x000000a4
        /*0988*/ 	.word	0x00000000
        /*098c*/ 	.short	0x0101
        /*098e*/ 	.byte	0x3f
	.zero		1


	//   ....[53]....
        /*0990*/ 	.word	0x000158a0
        /*0994*/ 	.word	0x000000cd
        /*0998*/ 	.word	0x00022850
        /*099c*/ 	.short	0x010a
        /*099e*/ 	.byte	0x3f
	.zero		1


	//   ....[54]....
        /*09a0*/ 	.word	0x000158f0
        /*09a4*/ 	.word	0x000000cd
        /*09a8*/ 	.word	0x00022850
        /*09ac*/ 	.short	0x010a
        /*09ae*/ 	.byte	0x3f
	.zero		1


	//   ....[55]....
        /*09b0*/ 	.word	0x00015cb0
        /*09b4*/ 	.word	0x000000cd
        /*09b8*/ 	.word	0x00000000
        /*09bc*/ 	.short	0x0101
        /*09be*/ 	.byte	0x3f
	.zero		1


	//   ....[56]....
        /*09c0*/ 	.word	0x00017e50
        /*09c4*/ 	.word	0x00000000
        /*09c8*/ 	.word	0x00000000
        /*09cc*/ 	.short	0x0101
        /*09ce*/ 	.byte	0x3f
	.zero		1


	//   ....[57]....
        /*09d0*/ 	.word	0x0001a850
        /*09d4*/ 	.word	0x00000007
        /*09d8*/ 	.word	0x00022820
        /*09dc*/ 	.short	0x010a
        /*09de*/ 	.byte	0x3f
	.zero		1


	//   ....[58]....
        /*09e0*/ 	.word	0x0001a8e0
        /*09e4*/ 	.word	0x00000008
        /*09e8*/ 	.word	0x000228a0
        /*09ec*/ 	.short	0x010a
        /*09ee*/ 	.byte	0x3f
	.zero		1


	//   ....[59]....
        /*09f0*/ 	.word	0x0001aac0
        /*09f4*/ 	.word	0x00000008
        /*09f8*/ 	.word	0x000228c0
        /*09fc*/ 	.short	0x010a
        /*09fe*/ 	.byte	0x3f
	.zero		1


	//   ....[60]....
        /*0a00*/ 	.word	0x0001aed0
        /*0a04*/ 	.word	0x00000009
        /*0a08*/ 	.word	0x000228a0
        /*0a0c*/ 	.short	0x010a
        /*0a0e*/ 	.byte	0x3f
	.zero		1


	//   ....[61]....
        /*0a10*/ 	.word	0x0001b090
        /*0a14*/ 	.word	0x00000009
        /*0a18*/ 	.word	0x000228c0
        /*0a1c*/ 	.short	0x010a
        /*0a1e*/ 	.byte	0x3f
	.zero		1


	//   ....[62]....
        /*0a20*/ 	.word	0x0001c170
        /*0a24*/ 	.word	0x00000005
        /*0a28*/ 	.word	0x00022840
        /*0a2c*/ 	.short	0x010a
        /*0a2e*/ 	.byte	0x3f
	.zero		1


	//   ....[63]....
        /*0a30*/ 	.word	0x0001c560
        /*0a34*/ 	.word	0x00000007
        /*0a38*/ 	.word	0x00022820
        /*0a3c*/ 	.short	0x010a
        /*0a3e*/ 	.byte	0x3f
	.zero		1


	//   ....[64]....
        /*0a40*/ 	.word	0x0001c620
        /*0a44*/ 	.word	0x00000002
        /*0a48*/ 	.word	0x00022860
        /*0a4c*/ 	.short	0x010a
        /*0a4e*/ 	.byte	0x3f
	.zero		1


	//   ....[65]....
        /*0a50*/ 	.word	0x0001cc70
        /*0a54*/ 	.word	0x00000002
        /*0a58*/ 	.word	0x00022840
        /*0a5c*/ 	.short	0x010a
        /*0a5e*/ 	.byte	0x3f
	.zero		1


	//   ....[66]....
        /*0a60*/ 	.word	0x0001ce80
        /*0a64*/ 	.word	0x00000002
        /*0a68*/ 	.word	0x00022860
        /*0a6c*/ 	.short	0x010a
        /*0a6e*/ 	.byte	0x3f
	.zero		1


	//   ....[67]....
        /*0a70*/ 	.word	0x0001d420
        /*0a74*/ 	.word	0x00000002
        /*0a78*/ 	.word	0x00022840
        /*0a7c*/ 	.short	0x010a
        /*0a7e*/ 	.byte	0x3f
	.zero		1


	//   ....[68]....
        /*0a80*/ 	.word	0x0001d620
        /*0a84*/ 	.word	0x00000002
        /*0a88*/ 	.word	0x00022860
        /*0a8c*/ 	.short	0x010a
        /*0a8e*/ 	.byte	0x3f
	.zero		1


	//   ....[69]....
        /*0a90*/ 	.word	0x0001db30
        /*0a94*/ 	.word	0x00000002
        /*0a98*/ 	.word	0x00022840
        /*0a9c*/ 	.short	0x010a
        /*0a9e*/ 	.byte	0x3f
	.zero		1


	//   ....[70]....
        /*0aa0*/ 	.word	0x0001dd40
        /*0aa4*/ 	.word	0x00000002
        /*0aa8*/ 	.word	0x00022860
        /*0aac*/ 	.short	0x010a
        /*0aae*/ 	.byte	0x3f
	.zero		1


	//   ....[71]....
        /*0ab0*/ 	.word	0x0001eed0
        /*0ab4*/ 	.word	0x00000000
        /*0ab8*/ 	.word	0x00022820
        /*0abc*/ 	.short	0x010a
        /*0abe*/ 	.byte	0x3f
	.zero		1


	//   ....[72]....
        /*0ac0*/ 	.word	0x0001f080
        /*0ac4*/ 	.word	0x00000006
        /*0ac8*/ 	.word	0x00000000
        /*0acc*/ 	.short	0x010a
        /*0ace*/ 	.byte	0x3f
	.zero		1


	//   ....[73]....
        /*0ad0*/ 	.word	0x0001f0f0
        /*0ad4*/ 	.word	0x00000007
        /*0ad8*/ 	.word	0x00000000
        /*0adc*/ 	.short	0x010a
        /*0ade*/ 	.byte	0x3f
	.zero		1


	//   ....[74]....
        /*0ae0*/ 	.word	0x0001f160
        /*0ae4*/ 	.word	0x00000004
        /*0ae8*/ 	.word	0x00000000
        /*0aec*/ 	.short	0x010a
        /*0aee*/ 	.byte	0x3f
	.zero		1


	//   ....[75]....
        /*0af0*/ 	.word	0x0001f190
        /*0af4*/ 	.word	0x00000003
        /*0af8*/ 	.word	0x00000000
        /*0afc*/ 	.short	0x010a
        /*0afe*/ 	.byte	0x3f
	.zero		1


	//   ....[76]....
        /*0b00*/ 	.word	0x0001f1f0
        /*0b04*/ 	.word	0x0000005c
        /*0b08*/ 	.word	0x00022890
        /*0b0c*/ 	.short	0x010a
        /*0b0e*/ 	.byte	0x3f
	.zero		1


	//   ....[77]....
        /*0b10*/ 	.word	0x0001f240
        /*0b14*/ 	.word	0x0000005c
        /*0b18*/ 	.word	0x00022890
        /*0b1c*/ 	.short	0x010a
        /*0b1e*/ 	.byte	0x3f
	.zero		1


	//   ....[78]....
        /*0b20*/ 	.word	0x0001f290
        /*0b24*/ 	.word	0x0000005c
        /*0b28*/ 	.word	0x00022890
        /*0b2c*/ 	.short	0x010a
        /*0b2e*/ 	.byte	0x3f
	.zero		1


	//   ....[79]....
        /*0b30*/ 	.word	0x0001f2e0
        /*0b34*/ 	.word	0x0000005c
        /*0b38*/ 	.word	0x000228b0
        /*0b3c*/ 	.short	0x010a
        /*0b3e*/ 	.byte	0x3f
	.zero		1


	//   ....[80]....
        /*0b40*/ 	.word	0x0001f920
        /*0b44*/ 	.word	0x00000011
        /*0b48*/ 	.word	0x00022800
        /*0b4c*/ 	.short	0x010a
        /*0b4e*/ 	.byte	0x3f
	.zero		1


	//   ....[81]....
        /*0b50*/ 	.word	0x0001fe70
        /*0b54*/ 	.word	0x00000011
        /*0b58*/ 	.word	0x00022800
        /*0b5c*/ 	.short	0x010a
        /*0b5e*/ 	.byte	0x3f
	.zero		1


	//   ....[82]....
        /*0b60*/ 	.word	0x0001fec0
        /*0b64*/ 	.word	0x00000005
        /*0b68*/ 	.word	0x00022830
        /*0b6c*/ 	.short	0x010a
        /*0b6e*/ 	.byte	0x3f
	.zero		1


	//   ....[83]....
        /*0b70*/ 	.word	0x0001ff10
        /*0b74*/ 	.word	0x00000005
        /*0b78*/ 	.word	0x00022850
        /*0b7c*/ 	.short	0x010a
        /*0b7e*/ 	.byte	0x3f
	.zero		1


	//   ....[84]....
        /*0b80*/ 	.word	0x0001ff60
        /*0b84*/ 	.word	0x000000d1
        /*0b88*/ 	.word	0x00022830
        /*0b8c*/ 	.short	0x010a
        /*0b8e*/ 	.byte	0x3f
	.zero		1


	//   ....[85]....
        /*0b90*/ 	.word	0x0001ffb0
        /*0b94*/ 	.word	0x000000d1
        /*0b98*/ 	.word	0x00022850
        /*0b9c*/ 	.short	0x010a
        /*0b9e*/ 	.byte	0x3f
	.zero		1


	//   ....[86]....
        /*0ba0*/ 	.word	0x00020000
        /*0ba4*/ 	.word	0x000000cd
        /*0ba8*/ 	.word	0x00022830
        /*0bac*/ 	.short	0x010a
        /*0bae*/ 	.byte	0x3f
	.zero		1


	//   ....[87]....
        /*0bb0*/ 	.word	0x00020050
        /*0bb4*/ 	.word	0x000000cd
        /*0bb8*/ 	.word	0x00022850
        /*0bbc*/ 	.short	0x010a
        /*0bbe*/ 	.byte	0x3f
	.zero		1


	//   ....[88]....
        /*0bc0*/ 	.word	0x000200a0
        /*0bc4*/ 	.word	0x000000cd
        /*0bc8*/ 	.word	0x00022830
        /*0bcc*/ 	.short	0x010a
        /*0bce*/ 	.byte	0x3f
	.zero		1


	//   ....[89]....
        /*0bd0*/ 	.word	0x000200f0
        /*0bd4*/ 	.word	0x000000cd
        /*0bd8*/ 	.word	0x00022850
        /*0bdc*/ 	.short	0x010a
        /*0bde*/ 	.byte	0x3f
	.zero		1


	//   ....[90]....
        /*0be0*/ 	.word	0x00020290
        /*0be4*/ 	.word	0x00000007
        /*0be8*/ 	.word	0x00022820
        /*0bec*/ 	.short	0x010a
        /*0bee*/ 	.byte	0x3f
	.zero		1


	//   ....[91]....
        /*0bf0*/ 	.word	0x000202e0
        /*0bf4*/ 	.word	0x00000008
        /*0bf8*/ 	.word	0x000228a0
        /*0bfc*/ 	.short	0x010a
        /*0bfe*/ 	.byte	0x3f
	.zero		1


	//   ....[92]....
        /*0c00*/ 	.word	0x00020330
        /*0c04*/ 	.word	0x00000008
        /*0c08*/ 	.word	0x000228c0
        /*0c0c*/ 	.short	0x010a
        /*0c0e*/ 	.byte	0x3f
	.zero		1


	//   ....[93]....
        /*0c10*/ 	.word	0x00020380
        /*0c14*/ 	.word	0x00000009
        /*0c18*/ 	.word	0x000228a0
        /*0c1c*/ 	.short	0x010a
        /*0c1e*/ 	.byte	0x3f
	.zero		1


	//   ....[94]....
        /*0c20*/ 	.word	0x000203d0
        /*0c24*/ 	.word	0x00000009
        /*0c28*/ 	.word	0x000228c0
        /*0c2c*/ 	.short	0x010a
        /*0c2e*/ 	.byte	0x3f
	.zero		1


	//   ....[95]....
        /*0c30*/ 	.word	0x00020570
        /*0c34*/ 	.word	0x00000005
        /*0c38*/ 	.word	0x00022840
        /*0c3c*/ 	.short	0x010a
        /*0c3e*/ 	.byte	0x3f
	.zero		1


	//   ....[96]....
        /*0c40*/ 	.word	0x000205f0
        /*0c44*/ 	.word	0x00000005
        /*0c48*/ 	.word	0x00022820
        /*0c4c*/ 	.short	0x010a
        /*0c4e*/ 	.byte	0x3f
	.zero		1


	//   ....[97]....
        /*0c50*/ 	.word	0x00020640
        /*0c54*/ 	.word	0x00000002
        /*0c58*/ 	.word	0x00022860
        /*0c5c*/ 	.short	0x010a
        /*0c5e*/ 	.byte	0x3f
	.zero		1


	//   ....[98]....
        /*0c60*/ 	.word	0x00020690
        /*0c64*/ 	.word	0x00000002
        /*0c68*/ 	.word	0x00022840
        /*0c6c*/ 	.short	0x010a
        /*0c6e*/ 	.byte	0x3f
	.zero		1


	//   ....[99]....
        /*0c70*/ 	.word	0x000206e0
        /*0c74*/ 	.word	0x00000002
        /*0c78*/ 	.word	0x00022860
        /*0c7c*/ 	.short	0x010a
        /*0c7e*/ 	.byte	0x3f
	.zero		1


	//   ....[100]....
        /*0c80*/ 	.word	0x00020730
        /*0c84*/ 	.word	0x00000002
        /*0c88*/ 	.word	0x00022840
        /*0c8c*/ 	.short	0x010a
        /*0c8e*/ 	.byte	0x3f
	.zero		1


	//   ....[101]....
        /*0c90*/ 	.word	0x00020780
        /*0c94*/ 	.word	0x00000002
        /*0c98*/ 	.word	0x00022860
        /*0c9c*/ 	.short	0x010a
        /*0c9e*/ 	.byte	0x3f
	.zero		1


	//   ....[102]....
        /*0ca0*/ 	.word	0x000207d0
        /*0ca4*/ 	.word	0x00000002
        /*0ca8*/ 	.word	0x00022840
        /*0cac*/ 	.short	0x010a
        /*0cae*/ 	.byte	0x3f
	.zero		1


	//   ....[103]....
        /*0cb0*/ 	.word	0x00020820
        /*0cb4*/ 	.word	0x00000002
        /*0cb8*/ 	.word	0x00022860
        /*0cbc*/ 	.short	0x010a
        /*0cbe*/ 	.byte	0x3f
	.zero		1


	//   ....[104]....
        /*0cc0*/ 	.word	0x000211e0
        /*0cc4*/ 	.word	0x00000000
        /*0cc8*/ 	.word	0x00022820
        /*0ccc*/ 	.short	0x010a
        /*0cce*/ 	.byte	0x3f
	.zero		1


	//   ....[105]....
        /*0cd0*/ 	.word	0x00021380
        /*0cd4*/ 	.word	0x00000006
        /*0cd8*/ 	.word	0x00000000
        /*0cdc*/ 	.short	0x010a
        /*0cde*/ 	.byte	0x3f
	.zero		1


	//   ....[106]....
        /*0ce0*/ 	.word	0x000213d0
        /*0ce4*/ 	.word	0x00000007
        /*0ce8*/ 	.word	0x00000000
        /*0cec*/ 	.short	0x010a
        /*0cee*/ 	.byte	0x3f
	.zero		1


	//   ....[107]....
        /*0cf0*/ 	.word	0x00021420
        /*0cf4*/ 	.word	0x00000004
        /*0cf8*/ 	.word	0x00000000
        /*0cfc*/ 	.short	0x010a
        /*0cfe*/ 	.byte	0x3f
	.zero		1


	//----- nvinfo : EIATTR_NUM_MBARRIERS
	.align		4
.L_412:
        /*0d00*/ 	.byte	0x03, 0x38
        /*0d02*/ 	.short	0x0016


	//----- nvinfo : EIATTR_EXIT_INSTR_OFFSETS
	.align		4
        /*0d04*/ 	.byte	0x04, 0x1c
        /*0d06*/ 	.short	(.L_414 - .L_413)


	//   ....[0]....
.L_413:
        /*0d08*/ 	.word	0x0001f1e0


	//----- nvinfo : EIATTR_MAX_THREADS
	.align		4
.L_414:
        /*0d0c*/ 	.byte	0x04, 0x05
        /*0d0e*/ 	.short	(.L_416 - .L_415)
.L_415:
        /*0d10*/ 	.word	0x00000180
        /*0d14*/ 	.word	0x00000001
        /*0d18*/ 	.word	0x00000001


	//----- nvinfo : EIATTR_CRS_STACK_SIZE
	.align		4
.L_416:
        /*0d1c*/ 	.byte	0x04, 0x1e
        /*0d1e*/ 	.short	(.L_418 - .L_417)
.L_417:
        /*0d20*/ 	.word	0x00000000


	//----- nvinfo : EIATTR_CBANK_PARAM_SIZE
	.align		4
.L_418:
        /*0d24*/ 	.byte	0x03, 0x19
        /*0d26*/ 	.short	0x0a70


	//----- nvinfo : EIATTR_PARAM_CBANK
	.align		4
        /*0d28*/ 	.byte	0x04, 0x0a
        /*0d2a*/ 	.short	(.L_420 - .L_419)
	.align		4
.L_419:
        /*0d2c*/ 	.word	index@(.nv.constant0._ZN7cutlass13device_kernelIN5flash11enable_sm90INS1_16FlashAttnFwdSm90INS1_25CollectiveMainloopFwdSm90ILi2EN4cute5tupleIJNS5_1CILi1EEES8_S8_EEENS6_IJNS7_ILi128EEENS7_ILi96EEENS7_ILi64EEEEEELi256ENS_10bfloat16_tEfNS_4arch4Sm90ELb0ELb1ELb1ELb1ELb0ELb1ELb0ELb1ELb0ELb0ELb0ELb0EEENS1_21CollectiveEpilogueFwdINS6_IJSA_NS7_ILi256EEESB_EEES9_SE_SG_Li256ELb1ELb0ELb0ELb0EEENS1_36VarlenDynamicPersistentTileSchedulerILi128ELi96ELi256ELi32ELb0ELb0ELb1ELb1ELb0ELb1EEEEEEEEEvNT_6ParamsE)
        /*0d30*/ 	.short	0x0210
        /*0d32*/ 	.short	0x0a70


	//----- nvinfo : EIATTR_SW_WAR
	.align		4
.L_420:
        /*0d34*/ 	.byte	0x04, 0x36
        /*0d36*/ 	.short	(.L_422 - .L_421)
.L_421:
        /*0d38*/ 	.word	0x00000008
.L_422:


//--------------------- .nv.info._ZN7cutlass13device_kernelIN5flash11enable_sm90INS1_16FlashAttnFwdSm90INS1_25CollectiveMainloopFwdSm90ILi2EN4cute5tupleIJNS5_1CILi1EEES8_S8_EEENS6_IJNS7_ILi128EEENS7_ILi96EEENS7_ILi64EEEEEELi256ENS_10bfloat16_tEfNS_4arch4Sm90ELb0ELb1ELb1ELb1ELb0ELb0ELb1ELb1ELb0ELb0ELb0ELb0EEENS1_21CollectiveEpilogueFwdINS6_IJSA_NS7_ILi256EEESB_EEES9_SE_SG_Li256ELb1ELb0ELb0ELb0EEENS1_36VarlenDynamicPersistentTileSchedulerILi128ELi96ELi256ELi32ELb0ELb0ELb1ELb1ELb0ELb1EEEEEEEEEvNT_6ParamsE --------------------------
	.section	.nv.info._ZN7cutlass13device_kernelIN5flash11enable_sm90INS1_16FlashAttnFwdSm90INS1_25CollectiveMainloopFwdSm90ILi2EN4cute5tupleIJNS5_1CILi1EEES8_S8_EEENS6_IJNS7_ILi128EEENS7_ILi96EEENS7_ILi64EEEEEELi256ENS_10bfloat16_tEfNS_4arch4Sm90ELb0ELb1ELb1ELb1ELb0ELb0ELb1ELb1ELb0ELb0ELb0ELb0EEENS1_21CollectiveEpilogueFwdINS6_IJSA_NS7_ILi256EEESB_EEES9_SE_SG_Li256ELb1ELb0ELb0ELb0EEENS1_36VarlenDynamicPersistentTileSchedulerILi128ELi96ELi256ELi32ELb0ELb0ELb1ELb1ELb0ELb1EEEEEEEEEvNT_6ParamsE,"",@"SHT_CUDA_INFO"
	.sectionflags	@""
	.align	4


	//----- nvinfo : EIATTR_CUDA_API_VERSION
	.align		4
        /*0000*/ 	.byte	0x04, 0x37
        /*0002*/ 	.short	(.L_424 - .L_423)
.L_423:
        /*0004*/ 	.word	0x00000082


	//----- nvinfo : EIATTR_KPARAM_INFO
	.align		4
.L_424:
        /*0008*/ 	.byte	0x04, 0x17
        /*000a*/ 	.short	(.L_426 - .L_425)
.L_425:
        /*000c*/ 	.word	0x00000000
        /*0010*/ 	.short	0x0000
        /*0012*/ 	.short	0x0070
        /*0014*/ 	.byte	0x00, 0xf0, 0x01, 0x2c


	//----- nvinfo : EIATTR_SPARSE_MMA_MASK
	.align		4
.L_426:
        /*0018*/ 	.byte	0x03, 0x50
        /*001a*/ 	.short	0x0000


	//----- nvinfo : EIATTR_MAXREG_COUNT
	.align		4
        /*001c*/ 	.byte	0x03, 0x1b
        /*001e*/ 	.short	0x00a8


	//----- nvinfo : EIATTR_NUM_BARRIERS
	.align		4
        /*0020*/ 	.byte	0x02, 0x4c
        /*0022*/ 	.byte	0x10
	.zero		1


	//----- nvinfo : EIATTR_EXTERNS
	.align		4
        /*0024*/ 	.byte	0x04, 0x0f
        /*0026*/ 	.short	(.L_428 - .L_427)


	//   ....[0]....
	.align		4
.L_427:
        /*0028*/ 	.word	index@(__assertfail)


	//----- nvinfo : EIATTR_ANNOTATIONS
	.align		4
.L_428:
        /*002c*/ 	.byte	0x04, 0x55
        /*002e*/ 	.short	(.L_430 - .L_429)


	//   ....[0]....
.L_429:
        /* <DEDUP_REMOVED lines=29> */


	//----- nvinfo : EIATTR_MERCURY_ISA_VERSION
	.align		4
.L_430:
        /*01e8*/ 	.byte	0x03, 0x5f
        /*01ea*/ 	.short	0x0101


	//----- nvinfo : EIATTR_UNUSED_LOAD_BYTE_OFFSET
	.align		4
        /*01ec*/ 	.byte	0x04, 0x44
        /*01ee*/ 	.short	(.L_432 - .L_431)


	//   ....[0]....
.L_431:
        /*01f0*/ 	.word	0x00000ba0
        /*01f4*/ 	.word	0x0000fff0


	//   ....[1]....
        /*01f8*/ 	.word	0x00020030
        /*01fc*/ 	.word	0x0000fff0


	//----- nvinfo : EIATTR_INT_WARP_WIDE_INSTR_OFFSETS
	.align		4
.L_432:
        /*0200*/ 	.byte	0x04, 0x31
        /*0202*/ 	.short	(.L_434 - .L_433)


	//   ....[0]....
.L_433:
        /*0204*/ 	.word	0x000001d0


	//   ....[1]....
        /*0208*/ 	.word	0x00000210


	//   ....[2]....
        /*020c*/ 	.word	0x00000280


	//   ....[3]....
        /*0210*/ 	.word	0x00000290


	//   ....[4]....
        /*0214*/ 	.word	0x00023d30


	//   ....[5]....
        /*0218*/ 	.word	0x00023dc0


	//   ....[6]....
        /*021c*/ 	.word	0x000242c0


	//   ....[7]....
        /*0220*/ 	.word	0x00024340


	//   ....[8]....
        /*0224*/ 	.word	0x00026860


	//   ....[9]....
        /*0228*/ 	.word	0x000268f0


	//----- nvinfo : EIATTR_COOP_GROUP_MASK_REGIDS
	.align		4
.L_434:
        /*022c*/ 	.byte	0x04, 0x29
        /*022e*/ 	.short	(.L_436 - .L_435)


	//   ....[0]....
.L_435:
        /*0230*/ 	.word	0xffffffff


	//   ....[1]....
        /*0234*/ 	.word	0xffffffff


	//   ....[2]....
        /*0238*/ 	.word	0xffffffff


	//   ....[3]....
        /*023c*/ 	.word	0xffffffff


	//   ....[4]....
        /*0240*/ 	.word	0xffffffff


	//   ....[5]....
        /*0244*/ 	.word	0xffffffff


	//   ....[6]....
        /*0248*/ 	.word	0xffffffff


	//   ....[7]....
        /*024c*/ 	.word	0xffffffff


	//   ....[8]....
        /*0250*/ 	.word	0xffffffff


	//   ....[9]....
        /*0254*/ 	.word	0xffffffff


	//   ....[10]....
        /*0258*/ 	.word	0xffffffff


	//   ....[11]....
        /*025c*/ 	.word	0xffffffff


	//   ....[12]....
        /*0260*/ 	.word	0xffffffff


	//   ....[13]....
        /*0264*/ 	.word	0xffffffff


	//   ....[14]....
        /*0268*/ 	.word	0xffffffff


	//   ....[15]....
        /*026c*/ 	.word	0xffffffff


	//   ....[16]....
        /*0270*/ 	.word	0xffffffff


	//   ....[17]....
        /*0274*/ 	.word	0xffffffff


	//   ....[18]....
        /*0278*/ 	.word	0xffffffff


	//   ....[19]....
        /*027c*/ 	.word	0xffffffff


	//   ....[20]....
        /*0280*/ 	.word	0xffffffff


	//   ....[21]....
        /*0284*/ 	.word	0xffffffff


	//   ....[22]....
        /*0288*/ 	.word	0xffffffff


	//   ....[23]....
        /*028c*/ 	.word	0xffffffff


	//   ....[24]....
        /*0290*/ 	.word	0xffffffff


	//   ....[25]....
        /*0294*/ 	.word	0xffffffff


	//   ....[26]....
        /*0298*/ 	.word	0xffffffff


	//   ....[27]....
        /*029c*/ 	.word	0xffffffff


	//   ....[28]....
        /*02a0*/ 	.word	0xffffffff


	//   ....[29]....
        /*02a4*/ 	.word	0xffffffff


	//   ....[30]....
        /*02a8*/ 	.word	0xffffffff


	//   ....[31]....
        /*02ac*/ 	.word	0xffffffff


	//   ....[32]....
        /*02b0*/ 	.word	0xffffffff


	//   ....[33]....
        /*02b4*/ 	.word	0xffffffff


	//   ....[34]....
        /*02b8*/ 	.word	0xffffffff


	//   ....[35]....
        /*02bc*/ 	.word	0xffffffff


	//   ....[36]....
        /*02c0*/ 	.word	0xffffffff


	//   ....[37]....
        /*02c4*/ 	.word	0xffffffff


	//   ....[38]....
        /*02c8*/ 	.word	0xffffffff


	//   ....[39]....
        /*02cc*/ 	.word	0xffffffff


	//   ....[40]....
        /*02d0*/ 	.word	0xffffffff


	//   ....[41]....
        /*02d4*/ 	.word	0xffffffff


	//   ....[42]....
        /*02d8*/ 	.word	0xffffffff


	//   ....[43]....
        /*02dc*/ 	.word	0xffffffff


	//   ....[44]....
        /*02e0*/ 	.word	0xffffffff


	//   ....[45]....
        /*02e4*/ 	.word	0xffffffff


	//   ....[46]....
        /*02e8*/ 	.word	0xffffffff


	//   ....[47]....
        /*02ec*/ 	.word	0xffffffff


	//   ....[48]....
        /*02f0*/ 	.word	0xffffffff


	//   ....[49]....
        /*02f4*/ 	.word	0xffffffff


	//   ....[50]....
        /*02f8*/ 	.word	0xffffffff


	//   ....[51]....
        /*02fc*/ 	.word	0xffffffff


	//   ....[52]....
        /*0300*/ 	.word	0xffffffff


	//   ....[53]....
        /*0304*/ 	.word	0xffffffff


	//   ....[54]....
        /*0308*/ 	.word	0xffffffff


	//   ....[55]....
        /*030c*/ 	.word	0xffffffff


	//   ....[56]....
        /*0310*/ 	.word	0xffffffff


	//   ....[57]....
        /*0314*/ 	.word	0xffffffff


	//   ....[58]....
        /*0318*/ 	.word	0x0500000f


	//   ....[59]....
        /*031c*/ 	.word	0x0500000f


	//   ....[60]....
        /*0320*/ 	.word	0x0500000f


	//   ....[61]....
        /*0324*/ 	.word	0x0500000f


	//   ....[62]....
        /*0328*/ 	.word	0x0500000f


	//   ....[63]....
        /*032c*/ 	.word	0x0500000f


	//   ....[64]....
        /*0330*/ 	.word	0x0500000f


	//   ....[65]....
        /*0334*/ 	.word	0x0500000f


	//   ....[66]....
        /*0338*/ 	.word	0x0500000f


	//   ....[67]....
        /*033c*/ 	.word	0x0500000f


	//   ....[68]....
        /*0340*/ 	.word	0x0500000f


	//   ....[69]....
        /*0344*/ 	.word	0x0500000f


	//   ....[70]....
        /*0348*/ 	.word	0x0500000f


	//   ....[71]....
        /*034c*/ 	.word	0x0500000f


	//   ....[72]....
        /*0350*/ 	.word	0x0500000f


	//   ....[73]....
        /*0354*/ 	.word	0x0500000f


	//   ....[74]....
        /*0358*/ 	.word	0x0500000f


	//   ....[75]....
        /*035c*/ 	.word	0x0500000f


	//   ....[76]....
        /*0360*/ 	.word	0x0500000f


	//   ....[77]....
        /*0364*/ 	.word	0xffffffff


	//   ....[78]....
        /*0368*/ 	.word	0xffffffff


	//   ....[79]....
        /*036c*/ 	.word	0xffffffff


	//   ....[80]....
        /*0370*/ 	.word	0xffffffff


	//----- nvinfo : EIATTR_COOP_GROUP_INSTR_OFFSETS
	.align		4
.L_436:
        /*0374*/ 	.byte	0x04, 0x28
        /*0376*/ 	.short	(.L_438 - .L_437)


	//   ....[0]....
.L_437:
        /*0378*/ 	.word	0x000000b0


	//   ....[1]....
        /*037c*/ 	.word	0x000001e0


	//   ....[2]....
        /*0380*/ 	.word	0x00000230


	//   ....[3]....
        /*0384*/ 	.word	0x00000480


	//   ....[4]....
        /*0388*/ 	.word	0x000005e0


	//   ....[5]....
        /*038c*/ 	.word	0x00000700


	//   ....[6]....
        /*0390*/ 	.word	0x00000860


	//   ....[7]....
        /*0394*/ 	.word	0x00002240


	//   ....[8]....
        /*0398*/ 	.word	0x00006250


	//   ....[9]....
        /*039c*/ 	.word	0x000062d0


	//   ....[10]....
        /*03a0*/ 	.word	0x000065c0


	//   ....[11]....
        /*03a4*/ 	.word	0x000065e0


	//   ....[12]....
        /*03a8*/ 	.word	0x0000bda0


	//   ....[13]....
        /*03ac*/ 	.word	0x0000be20


	//   ....[14]....
        /*03b0*/ 	.word	0x0000c1c0


	//   ....[15]....
        /*03b4*/ 	.word	0x0000c1e0


	//   ....[16]....
        /*03b8*/ 	.word	0x00017020


	//   ....[17]....
        /*03bc*/ 	.word	0x000170c0


	//   ....[18]....
        /*03c0*/ 	.word	0x000172d0


	//   ....[19]....
        /*03c4*/ 	.word	0x00017350


	//   ....[20]....
        /*03c8*/ 	.word	0x0001f0b0


	//   ....[21]....
        /*03cc*/ 	.word	0x0001f0d0


	//   ....[22]....
        /*03d0*/ 	.word	0x0001f130


	//   ....[23]....
        /*03d4*/ 	.word	0x0001f170


	//   ....[24]....
        /*03d8*/ 	.word	0x000228b0


	//   ....[25]....
        /*03dc*/ 	.word	0x00022a40


	//   ....[26]....
        /*03e0*/ 	.word	0x00022a70


	//   ....[27]....
        /*03e4*/ 	.word	0x00022aa0


	//   ....[28]....
        /*03e8*/ 	.word	0x00022ae0


	//   ....[29]....
        /*03ec*/ 	.word	0x00022b30


	//   ....[30]....
        /*03f0*/ 	.word	0x00022b90


	//   ....[31]....
        /*03f4*/ 	.word	0x00022d70


	//   ....[32]....
        /*03f8*/ 	.word	0x00022dd0


	//   ....[33]....
        /*03fc*/ 	.word	0x00022e10


	//   ....[34]....
        /*0400*/ 	.word	0x00022e50


	//   ....[35]....
        /*0404*/ 	.word	0x00022e80


	//   ....[36]....
        /*0408*/ 	.word	0x00022eb0


	//   ....[37]....
        /*040c*/ 	.word	0x00022f40


	//   ....[38]....
        /*0410*/ 	.word	0x00022fa0


	//   ....[39]....
        /*0414*/ 	.word	0x00023030


	//   ....[40]....
        /*0418*/ 	.word	0x00026980


	//   ....[41]....
        /*041c*/ 	.word	0x00026990


	//   ....[42]....
        /*0420*/ 	.word	0x00026aa0


	//   ....[43]....
        /*0424*/ 	.word	0x00026b00


	//   ....[44]....
        /*0428*/ 	.word	0x00026b40


	//   ....[45]....
        /*042c*/ 	.word	0x00026b80


	//   ....[46]....
        /*0430*/ 	.word	0x00026bb0


	//   ....[47]....
        /*0434*/ 	.word	0x00026be0


	//   ....[48]....
        /*0438*/ 	.word	0x00026d70


	//   ....[49]....
        /*043c*/ 	.word	0x00026dd0


	//   ....[50]....
        /*0440*/ 	.word	0x00026e10


	//   ....[51]....
        /*0444*/ 	.word	0x00026e50


	//   ....[52]....
        /*0448*/ 	.word	0x00026e80


	//   ....[53]....
        /*044c*/ 	.word	0x00026eb0


	//   ....[54]....
        /*0450*/ 	.word	0x00026f70


	//   ....[55]....
        /*0454*/ 	.word	0x00026f90


	//   ....[56]....
        /*0458*/ 	.word	0x00027000


	//   ....[57]....
        /*045c*/ 	.word	0x00027670


	//   ....[58]....
        /*0460*/ 	.word	0x00027c50


	//   ....[59]....
        /*0464*/ 	.word	0x00028070


	//   ....[60]....
        /*0468*/ 	.word	0x00028100


	//   ....[61]....
        /*046c*/ 	.word	0x000281a0


	//   ....[62]....
        /*0470*/ 	.word	0x00028250


	//   ....[63]....
        /*0474*/ 	.word	0x000282d0


	//   ....[64]....
        /*0478*/ 	.word	0x00028350


	//   ....[65]....
        /*047c*/ 	.word	0x000283d0


	//   ....[66]....
        /*0480*/ 	.word	0x00028450


	//   ....[67]....
        /*0484*/ 	.word	0x000284e0


	//   ....[68]....
        /*0488*/ 	.word	0x00028590


	//   ....[69]....
        /*048c*/ 	.word	0x00028610


	//   ....[70]....
        /*0490*/ 	.word	0x00028690


	//   ....[71]....
        /*0494*/ 	.word	0x00028710


	//   ....[72]....
        /*0498*/ 	.word	0x00028790


	//   ....[73]....
        /*049c*/ 	.word	0x00028800


	//   ....[74]....
        /*04a0*/ 	.word	0x000288a0


	//   ....[75]....
        /*04a4*/ 	.word	0x00028930


	//   ....[76]....
        /*04a8*/ 	.word	0x00028a50


	//   ....[77]....
        /*04ac*/ 	.word	0x0002ca20


	//   ....[78]....
        /*04b0*/ 	.word	0x0002ca70


	//   ....[79]....
        /*04b4*/ 	.word	0x0002cad0


	//   ....[80]....
        /*04b8*/ 	.word	0x0002caf0


	//----- nvinfo : EIATTR_REG_RECONFIG
	.align		4
.L_438:
        /*04bc*/ 	.byte	0x01, 0x54
	.zero		2


	//----- nvinfo : EIATTR_SYSCALL_OFFSETS
	.align		4
        /*04c0*/ 	.byte	0x04, 0x46
        /*04c2*/ 	.short	(.L_440 - .L_439)


	//   ....[0]....
.L_439:
        /*04c4*/ 	.word	0x000027b0


	//   ....[1]....
        /*04c8*/ 	.word	0x00023f50


	//   ....[2]....
        /*04cc*/ 	.word	0x00024090


	//   ....[3]....
        /*04d0*/ 	.word	0x00024190


	//----- nvinfo : EIATTR_MBARRIER_INSTR_OFFSETS
	.align		4
.L_440:
        /*04d4*/ 	.byte	0x04, 0x39
        /*04d6*/ 	.short	(.L_442 - .L_441)


	//   ....[0]....
.L_441:
        /*04d8*/ 	.word	0x00000320
        /*04dc*/ 	.word	0x000000ff
        /*04e0*/ 	.word	0x00032400
        /*04e4*/ 	.short	0x0100
        /*04e6*/ 	.byte	0x08
	.zero		1


	//   ....[1]....
        /*04e8*/ 	.word	0x00000330
        /*04ec*/ 	.word	0x000000ff
        /*04f0*/ 	.word	0x00032410
        /*04f4*/ 	.short	0x0100
        /*04f6*/ 	.byte	0x08
	.zero		1


	//   ....[2]....
        /*04f8*/ 	.word	0x00000340
        /*04fc*/ 	.word	0x000000ff
        /*0500*/ 	.word	0x00032420
        /*0504*/ 	.short	0x0100
        /*0506*/ 	.byte	0x08
	.zero		1


	//   ....[3]....
        /*0508*/ 	.word	0x00000430
        /*050c*/ 	.word	0x000000ff
        /*0510*/ 	.word	0x00032430
        /*0514*/ 	.short	0x0100
        /*0516*/ 	.byte	0x08
	.zero		1


	//   ....[4]....
        /*0518*/ 	.word	0x00000440
        /*051c*/ 	.word	0x000000ff
        /*0520*/ 	.word	0x00032440
        /*0524*/ 	.short	0x0100
        /*0526*/ 	.byte	0x08
	.zero		1


	//   ....[5]....
        /*0528*/ 	.word	0x00000450
        /*052c*/ 	.word	0x000000ff
        /*0530*/ 	.word	0x00032438
        /*0534*/ 	.short	0x0100
        /*0536*/ 	.byte	0x08
	.zero		1


	//   ....[6]....
        /*0538*/ 	.word	0x00000460
        /*053c*/ 	.word	0x000000ff
        /*0540*/ 	.word	0x00032448
        /*0544*/ 	.short	0x0100
        /*0546*/ 	.byte	0x08
	.zero		1


	//   ....[7]....
        /*0548*/ 	.word	0x00000590
        /*054c*/ 	.word	0x000000ff
        /*0550*/ 	.word	0x00032450
        /*0554*/ 	.short	0x0100
        /*0556*/ 	.byte	0x08
	.zero		1


	//   ....[8]....
        /*0558*/ 	.word	0x000005a0
        /*055c*/ 	.word	0x000000ff
        /*0560*/ 	.word	0x00032460
        /*0564*/ 	.short	0x0100
        /*0566*/ 	.byte	0x08
	.zero		1


	//   ....[9]....
        /*0568*/ 	.word	0x000005b0
        /*056c*/ 	.word	0x000000ff
        /*0570*/ 	.word	0x00032458
        /*0574*/ 	.short	0x0100
        /*0576*/ 	.byte	0x08
	.zero		1


	//   ....[10]....
        /*0578*/ 	.word	0x000005c0
        /*057c*/ 	.word	0x000000ff
        /*0580*/ 	.word	0x00032468
        /*0584*/ 	.short	0x0100
        /*0586*/ 	.byte	0x08
	.zero		1


	//   ....[11]....
        /*0588*/ 	.word	0x000006b0
        /*058c*/ 	.word	0x000000ff
        /*0590*/ 	.word	0x00032470
        /*0594*/ 	.short	0x0100
        /*0596*/ 	.byte	0x06
	.zero		1


	//   ....[12]....
        /*0598*/ 	.word	0x000006c0
        /*059c*/ 	.word	0x000000ff
        /*05a0*/ 	.word	0x00032480
        /*05a4*/ 	.short	0x0100
        /*05a6*/ 	.byte	0x06
	.zero		1


	//   ....[13]....
        /*05a8*/ 	.word	0x000006d0
        /*05ac*/ 	.word	0x000000ff
        /*05b0*/ 	.word	0x00032478
        /*05b4*/ 	.short	0x0100
        /*05b6*/ 	.byte	0x06
	.zero		1


	//   ....[14]....
        /*05b8*/ 	.word	0x000006e0
        /*05bc*/ 	.word	0x000000ff
        /*05c0*/ 	.word	0x00032488
        /*05c4*/ 	.short	0x0100
        /*05c6*/ 	.byte	0x06
	.zero		1


	//   ....[15]....
        /*05c8*/ 	.word	0x00000810
        /*05cc*/ 	.word	0x000000ff
        /*05d0*/ 	.word	0x00032490
        /*05d4*/ 	.short	0x0100
        /*05d6*/ 	.byte	0x08
	.zero		1


	//   ....[16]....
        /*05d8*/ 	.word	0x00000820
        /*05dc*/ 	.word	0x000000ff
        /*05e0*/ 	.word	0x000324a0
        /*05e4*/ 	.short	0x0100
        /*05e6*/ 	.byte	0x08
	.zero		1


	//   ....[17]....
        /*05e8*/ 	.word	0x00000830
        /*05ec*/ 	.word	0x000000ff
        /*05f0*/ 	.word	0x00032498
        /*05f4*/ 	.short	0x0100
        /*05f6*/ 	.byte	0x08
	.zero		1


	//   ....[18]....
        /*05f8*/ 	.word	0x00000840
        /*05fc*/ 	.word	0x000000ff
        /*0600*/ 	.word	0x000324a8
        /*0604*/ 	.short	0x0100
        /*0606*/ 	.byte	0x08
	.zero		1


	//   ....[19]....
        /*0608*/ 	.word	0x00000970
        /*060c*/ 	.word	0x000000ff
        /*0610*/ 	.word	0x000324b0
        /*0614*/ 	.short	0x0100
        /*0616*/ 	.byte	0x08
	.zero		1


	//   ....[20]....
        /*0618*/ 	.word	0x00000980
        /*061c*/ 	.word	0x000000ff
        /*0620*/ 	.word	0x000324c0
        /*0624*/ 	.short	0x0100
        /*0626*/ 	.byte	0x08
	.zero		1


	//   ....[21]....
        /*0628*/ 	.word	0x00000990
        /*062c*/ 	.word	0x000000ff
        /*0630*/ 	.word	0x000324b8
        /*0634*/ 	.short	0x0100
        /*0636*/ 	.byte	0x08
	.zero		1


	//   ....[22]....
        /*0638*/ 	.word	0x000009a0
        /*063c*/ 	.word	0x000000ff
        /*0640*/ 	.word	0x000324c8
        /*0644*/ 	.short	0x0100
        /*0646*/ 	.byte	0x08
	.zero		1


	//   ....[23]....
        /*0648*/ 	.word	0x00002a30
        /*064c*/ 	.word	0x000000ff
        /*0650*/ 	.word	0x00032400
        /*0654*/ 	.short	0x010a
        /*0656*/ 	.byte	0x2c
	.zero		1


	//   ....[24]....
        /*0658*/ 	.word	0x00002e40
        /*065c*/ 	.word	0x00000014
        /*0660*/ 	.word	0x00000000
        /*0664*/ 	.short	0x010a
        /*0666*/ 	.byte	0x3f
	.zero		1


	//   ....[25]....
        /*0668*/ 	.word	0x00002ea0
        /*066c*/ 	.word	0x00000014
        /*0670*/ 	.word	0x00000000
        /*0674*/ 	.short	0x010a
        /*0676*/ 	.byte	0x3f
	.zero		1


	//   ....[26]....
        /*0678*/ 	.word	0x00003250
        /*067c*/ 	.word	0x000000ff
        /*0680*/ 	.word	0x00032410
        /*0684*/ 	.short	0x010a
        /*0686*/ 	.byte	0x2c
	.zero		1


	//   ....[27]....
        /*0688*/ 	.word	0x00003350
        /*068c*/ 	.word	0x00000008
        /*0690*/ 	.word	0x00000000
        /*0694*/ 	.short	0x010a
        /*0696*/ 	.byte	0x3f
	.zero		1


	//   ....[28]....
        /*0698*/ 	.word	0x000033b0
        /*069c*/ 	.word	0x00000008
        /*06a0*/ 	.word	0x00000000
        /*06a4*/ 	.short	0x010a
        /*06a6*/ 	.byte	0x3f
	.zero		1


	//   ....[29]....
        /*06a8*/ 	.word	0x000040a0
        /*06ac*/ 	.word	0x00000007
        /*06b0*/ 	.word	0x00000000
        /*06b4*/ 	.short	0x0101
        /*06b6*/ 	.byte	0x3f
	.zero		1


	//   ....[30]....
        /*06b8*/ 	.word	0x00009840
        /*06bc*/ 	.word	0x0000000d
        /*06c0*/ 	.word	0x00000000
        /*06c4*/ 	.short	0x0101
        /*06c6*/ 	.byte	0x3f
	.zero		1


	//   ....[31]....
        /*06c8*/ 	.word	0x00009ee0
        /*06cc*/ 	.word	0x00000003
        /*06d0*/ 	.word	0x00000000
        /*06d4*/ 	.short	0x010a
        /*06d6*/ 	.byte	0x3f
	.zero		1


	//   ....[32]....
        /*06d8*/ 	.word	0x00009fe0
        /*06dc*/ 	.word	0x00000000
        /*06e0*/ 	.word	0x00000000
        /*06e4*/ 	.short	0x010a
        /*06e6*/ 	.byte	0x3f
	.zero		1


	//   ....[33]....
        /*06e8*/ 	.word	0x0000a410
        /*06ec*/ 	.word	0x00000003
        /*06f0*/ 	.word	0x00000000
        /*06f4*/ 	.short	0x010a
        /*06f6*/ 	.byte	0x3f
	.zero		1


	//   ....[34]....
        /*06f8*/ 	.word	0x0000a4c0
        /*06fc*/ 	.word	0x00000004
        /*0700*/ 	.word	0x00000000
        /*0704*/ 	.short	0x010a
        /*0706*/ 	.byte	0x3f
	.zero		1


	//   ....[35]....
        /*0708*/ 	.word	0x0000b190
        /*070c*/ 	.word	0x00000003
        /*0710*/ 	.word	0x00000000
        /*0714*/ 	.short	0x0101
        /*0716*/ 	.byte	0x3f
	.zero		1


	//   ....[36]....
        /*0718*/ 	.word	0x00013ab0
        /*071c*/ 	.word	0x00000000
        /*0720*/ 	.word	0x00000000
        /*0724*/ 	.short	0x0101
        /*0726*/ 	.byte	0x3f
	.zero		1


	//   ....[37]....
        /*0728*/ 	.word	0x00013cb0
        /*072c*/ 	.word	0x00000005
        /*0730*/ 	.word	0x00000000
        /*0734*/ 	.short	0x010a
        /*0736*/ 	.byte	0x3f
	.zero		1


	//   ....[38]....
        /*0738*/ 	.word	0x00013db0
        /*073c*/ 	.word	0x00000000
        /*0740*/ 	.word	0x00000000
        /*0744*/ 	.short	0x010a
        /*0746*/ 	.byte	0x3f
	.zero		1


	//   ....[39]....
        /*0748*/ 	.word	0x000141e0
        /*074c*/ 	.word	0x00000005
        /*0750*/ 	.word	0x00000000
        /*0754*/ 	.short	0x010a
        /*0756*/ 	.byte	0x3f
	.zero		1


	//   ....[40]....
        /*0758*/ 	.word	0x00014290
        /*075c*/ 	.word	0x00000004
        /*0760*/ 	.word	0x00000000
        /*0764*/ 	.short	0x010a
        /*0766*/ 	.byte	0x3f
	.zero		1


	//   ....[41]....
        /*0768*/ 	.word	0x00014f60
        /*076c*/ 	.word	0x00000004
        /*0770*/ 	.word	0x00000000
        /*0774*/ 	.short	0x0101
        /*0776*/ 	.byte	0x3f
	.zero		1


	//   ....[42]....
        /*0778*/ 	.word	0x0001ec40
        /*077c*/ 	.word	0x00000000
        /*0780*/ 	.word	0x00000000
        /*0784*/ 	.short	0x0101
        /*0786*/ 	.byte	0x3f
	.zero		1


	//   ....[43]....
        /*0788*/ 	.word	0x00021520
        /*078c*/ 	.word	0x000000ff
        /*0790*/ 	.word	0x00000000
        /*0794*/ 	.short	0x0101
        /*0796*/ 	.byte	0x04
	.zero		1


	//   ....[44]....
        /*0798*/ 	.word	0x000246a0
        /*079c*/ 	.word	0x00000009
        /*07a0*/ 	.word	0x00032440
        /*07a4*/ 	.short	0x010a
        /*07a6*/ 	.byte	0x3f
	.zero		1


	//   ....[45]....
        /*07a8*/ 	.word	0x00024cb0
        /*07ac*/ 	.word	0x00000009
        /*07b0*/ 	.word	0x00032420
        /*07b4*/ 	.short	0x010a
        /*07b6*/ 	.byte	0x3f
	.zero		1


	//   ....[46]....
        /*07b8*/ 	.word	0x00024d80
        /*07bc*/ 	.word	0x00000009
        /*07c0*/ 	.word	0x00032460
        /*07c4*/ 	.short	0x010a
        /*07c6*/ 	.byte	0x3f
	.zero		1


	//   ....[47]....
        /*07c8*/ 	.word	0x000253e0
        /*07cc*/ 	.word	0x00000002
        /*07d0*/ 	.word	0x00032440
        /*07d4*/ 	.short	0x010a
        /*07d6*/ 	.byte	0x3f
	.zero		1


	//   ....[48]....
        /*07d8*/ 	.word	0x000255f0
        /*07dc*/ 	.word	0x00000002
        /*07e0*/ 	.word	0x00032460
        /*07e4*/ 	.short	0x010a
        /*07e6*/ 	.byte	0x3f
	.zero		1


	//   ....[49]....
        /*07e8*/ 	.word	0x00025b80
        /*07ec*/ 	.word	0x00000002
        /*07f0*/ 	.word	0x00032440
        /*07f4*/ 	.short	0x010a
        /*07f6*/ 	.byte	0x3f
	.zero		1


	//   ....[50]....
        /*07f8*/ 	.word	0x00025d80
        /*07fc*/ 	.word	0x00000002
        /*0800*/ 	.word	0x00032460
        /*0804*/ 	.short	0x010a
        /*0806*/ 	.byte	0x3f
	.zero		1


	//   ....[51]....
        /*0808*/ 	.word	0x00026270
        /*080c*/ 	.word	0x00000002
        /*0810*/ 	.word	0x00032440
        /*0814*/ 	.short	0x010a
        /*0816*/ 	.byte	0x3f
	.zero		1


	//   ....[52]....
        /*0818*/ 	.word	0x00026480
        /*081c*/ 	.word	0x00000002
        /*0820*/ 	.word	0x00032460
        /*0824*/ 	.short	0x010a
        /*0826*/ 	.byte	0x3f
	.zero		1


	//   ....[53]....
        /*0828*/ 	.word	0x00027600
        /*082c*/ 	.word	0x00000000
        /*0830*/ 	.word	0x00032420
        /*0834*/ 	.short	0x010a
        /*0836*/ 	.byte	0x3f
	.zero		1


	//   ....[54]....
        /*0838*/ 	.word	0x000277b0
        /*083c*/ 	.word	0x00000006
        /*0840*/ 	.word	0x00000000
        /*0844*/ 	.short	0x010a
        /*0846*/ 	.byte	0x3f
	.zero		1


	//   ....[55]....
        /*0848*/ 	.word	0x00027820
        /*084c*/ 	.word	0x00000007
        /*0850*/ 	.word	0x00000000
        /*0854*/ 	.short	0x010a
        /*0856*/ 	.byte	0x3f
	.zero		1


	//   ....[56]....
        /*0858*/ 	.word	0x00027890
        /*085c*/ 	.word	0x00000004
        /*0860*/ 	.word	0x00000000
        /*0864*/ 	.short	0x010a
        /*0866*/ 	.byte	0x3f
	.zero		1


	//   ....[57]....
        /*0868*/ 	.word	0x000278c0
        /*086c*/ 	.word	0x00000003
        /*0870*/ 	.word	0x00000000
        /*0874*/ 	.short	0x010a
        /*0876*/ 	.byte	0x3f
	.zero		1


	//   ....[58]....
        /*0878*/ 	.word	0x00027930
        /*087c*/ 	.word	0x00000007
        /*0880*/ 	.word	0x00032400
        /*0884*/ 	.short	0x010a
        /*0886*/ 	.byte	0x3f
	.zero		1


	//   ....[59]....
        /*0888*/ 	.word	0x00027980
        /*088c*/ 	.word	0x00000014
        /*0890*/ 	.word	0x00000000
        /*0894*/ 	.short	0x010a
        /*0896*/ 	.byte	0x3f
	.zero		1


	//   ....[60]....
        /*0898*/ 	.word	0x000279e0
        /*089c*/ 	.word	0x00000008
        /*08a0*/ 	.word	0x00032410
        /*08a4*/ 	.short	0x010a
        /*08a6*/ 	.byte	0x3f
	.zero		1


	//   ....[61]....
        /*08a8*/ 	.word	0x00027a30
        /*08ac*/ 	.word	0x00000008
        /*08b0*/ 	.word	0x00000000
        /*08b4*/ 	.short	0x010a
        /*08b6*/ 	.byte	0x3f
	.zero		1


	//   ....[62]....
        /*08b8*/ 	.word	0x00027a80
        /*08bc*/ 	.word	0x00000000
        /*08c0*/ 	.word	0x00000000
        /*08c4*/ 	.short	0x010a
        /*08c6*/ 	.byte	0x3f
	.zero		1


	//   ....[63]....
        /*08c8*/ 	.word	0x00027ad0
        /*08cc*/ 	.word	0x00000004
        /*08d0*/ 	.word	0x00000000
        /*08d4*/ 	.short	0x010a
        /*08d6*/ 	.byte	0x3f
	.zero		1


	//   ....[64]....
        /*08d8*/ 	.word	0x00027b20
        /*08dc*/ 	.word	0x00000000
        /*08e0*/ 	.word	0x00000000
        /*08e4*/ 	.short	0x010a
        /*08e6*/ 	.byte	0x3f
	.zero		1


	//   ....[65]....
        /*08e8*/ 	.word	0x00027b70
        /*08ec*/ 	.word	0x00000004
        /*08f0*/ 	.word	0x00000000
        /*08f4*/ 	.short	0x010a
        /*08f6*/ 	.byte	0x3f
	.zero		1


	//   ....[66]....
        /*08f8*/ 	.word	0x00027d10
        /*08fc*/ 	.word	0x00000009
        /*0900*/ 	.word	0x00032440
        /*0904*/ 	.short	0x010a
        /*0906*/ 	.byte	0x3f
	.zero		1


	//   ....[67]....
        /*0908*/ 	.word	0x00027d90
        /*090c*/ 	.word	0x00000009
        /*0910*/ 	.word	0x00032420
        /*0914*/ 	.short	0x010a
        /*0916*/ 	.byte	0x3f
	.zero		1


	//   ....[68]....
        /*0918*/ 	.word	0x00027de0
        /*091c*/ 	.word	0x00000009
        /*0920*/ 	.word	0x00032460
        /*0924*/ 	.short	0x010a
        /*0926*/ 	.byte	0x3f
	.zero		1


	//   ....[69]....
        /*0928*/ 	.word	0x00027e30
        /*092c*/ 	.word	0x00000002
        /*0930*/ 	.word	0x00032440
        /*0934*/ 	.short	0x010a
        /*0936*/ 	.byte	0x3f
	.zero		1


	//   ....[70]....
        /*0938*/ 	.word	0x00027e80
        /*093c*/ 	.word	0x00000002
        /*0940*/ 	.word	0x00032460
        /*0944*/ 	.short	0x010a
        /*0946*/ 	.byte	0x3f
	.zero		1


	//   ....[71]....
        /*0948*/ 	.word	0x00027ed0
        /*094c*/ 	.word	0x00000002
        /*0950*/ 	.word	0x00032440
        /*0954*/ 	.short	0x010a
        /*0956*/ 	.byte	0x3f
	.zero		1


	//   ....[72]....
        /*0958*/ 	.word	0x00027f20
        /*095c*/ 	.word	0x00000002
        /*0960*/ 	.word	0x00032460
        /*0964*/ 	.short	0x010a
        /*0966*/ 	.byte	0x3f
	.zero		1


	//   ....[73]....
        /*0968*/ 	.word	0x00027f70
        /*096c*/ 	.word	0x00000002
        /*0970*/ 	.word	0x00032440
        /*0974*/ 	.short	0x010a
        /*0976*/ 	.byte	0x3f
	.zero		1


	//   ....[74]....
        /*0978*/ 	.word	0x00027fc0
        /*097c*/ 	.word	0x00000002
        /*0980*/ 	.word	0x00032460
        /*0984*/ 	.short	0x010a
        /*0986*/ 	.byte	0x3f
	.zero		1


	//   ....[75]....
        /*0988*/ 	.word	0x00028970
        /*098c*/ 	.word	0x00000000
        /*0990*/ 	.word	0x00032420
        /*0994*/ 	.short	0x010a
        /*0996*/ 	.byte	0x3f
	.zero		1


	//   ....[76]....
        /*0998*/ 	.word	0x00028b10
        /*099c*/ 	.word	0x00000006
        /*09a0*/ 	.word	0x00000000
        /*09a4*/ 	.short	0x010a
        /*09a6*/ 	.byte	0x3f
	.zero		1


	//   ....[77]....
        /*09a8*/ 	.word	0x00028b60
        /*09ac*/ 	.word	0x00000007
        /*09b0*/ 	.word	0x00000000
        /*09b4*/ 	.short	0x010a
        /*09b6*/ 	.byte	0x3f
	.zero		1


	//   ....[78]....
        /*09b8*/ 	.word	0x00028bb0
        /*09bc*/ 	.word	0x00000004
        /*09c0*/ 	.word	0x00000000
        /*09c4*/ 	.short	0x010a
        /*09c6*/ 	.byte	0x3f
	.zero		1


	//   ....[79]....
        /*09c8*/ 	.word	0x00028f50
        /*09cc*/ 	.word	0x0000000c
        /*09d0*/ 	.word	0x00000000
        /*09d4*/ 	.short	0x010a
        /*09d6*/ 	.byte	0x3f
	.zero		1


	//   ....[80]....
        /*09d8*/ 	.word	0x00029090
        /*09dc*/ 	.word	0x00000002
        /*09e0*/ 	.word	0x00000000
        /*09e4*/ 	.short	0x010a
        /*09e6*/ 	.byte	0x3f
	.zero		1


	//   ....[81]....
        /*09e8*/ 	.word	0x000296f0
        /*09ec*/ 	.word	0x0000000b
        /*09f0*/ 	.word	0x00000000
        /*09f4*/ 	.short	0x010a
        /*09f6*/ 	.byte	0x3f
	.zero		1


	//   ....[82]....
        /*09f8*/ 	.word	0x00029830
        /*09fc*/ 	.word	0x00000008
        /*0a00*/ 	.word	0x00000000
        /*0a04*/ 	.short	0x010a
        /*0a06*/ 	.byte	0x3f
	.zero		1


	//   ....[83]....
        /*0a08*/ 	.word	0x0002aab0
        /*0a0c*/ 	.word	0x00000002
        /*0a10*/ 	.word	0x00000000
        /*0a14*/ 	.short	0x0101
        /*0a16*/ 	.byte	0x3f
	.zero		1


	//   ....[84]....
        /*0a18*/ 	.word	0x00044710
        /*0a1c*/ 	.word	0x00000004
        /*0a20*/ 	.word	0x00000000
        /*0a24*/ 	.short	0x0101
        /*0a26*/ 	.byte	0x3f
	.zero		1


	//   ....[85]....
        /*0a28*/ 	.word	0x00044740
        /*0a2c*/ 	.word	0x00000002
        /*0a30*/ 	.word	0x00000000
        /*0a34*/ 	.short	0x010a
        /*0a36*/ 	.byte	0x3f
	.zero		1


	//   ....[86]....
        /*0a38*/ 	.word	0x00044790
        /*0a3c*/ 	.word	0x00000008
        /*0a40*/ 	.word	0x00000000
        /*0a44*/ 	.short	0x010a
        /*0a46*/ 	.byte	0x3f
	.zero		1


	//----- nvinfo : EIATTR_NUM_MBARRIERS
	.align		4
.L_442:
        /*0a48*/ 	.byte	0x03, 0x38
        /*0a4a*/ 	.short	0x0017


	//----- nvinfo : EIATTR_EXIT_INSTR_OFFSETS
	.align		4
        /*0a4c*/ 	.byte	0x04, 0x1c
        /*0a4e*/ 	.short	(.L_444 - .L_443)


	//   ....[0]....
.L_443:
        /*0a50*/ 	.word	0x00000bd0


	//   ....[1]....
        /*0a54*/ 	.word	0x00022870


	//   ....[2]....
        /*0a58*/ 	.word	0x000228d0


	//   ....[3]....
        /*0a5c*/ 	.word	0x00027910


	//----- nvinfo : EIATTR_MAX_THREADS
	.align		4
.L_444:
        /*0a60*/ 	.byte	0x04, 0x05
        /*0a62*/ 	.short	(.L_446 - .L_445)
.L_445:
        /*0a64*/ 	.word	0x00000180
        /*0a68*/ 	.word	0x00000001
        /*0a6c*/ 	.word	0x00000001


	//----- nvinfo : EIATTR_CRS_STACK_SIZE
	.align		4
.L_446:
        /*0a70*/ 	.byte	0x04, 0x1e
        /*0a72*/ 	.short	(.L_448 - .L_447)
.L_447:
        /*0a74*/ 	.word	0x00000000


	//----- nvinfo : EIATTR_CBANK_PARAM_SIZE
	.align		4
.L_448:
        /*0a78*/ 	.byte	0x03, 0x19
        /*0a7a*/ 	.short	0x0b70


	//----- nvinfo : EIATTR_PARAM_CBANK
	.align		4
        /*0a7c*/ 	.byte	0x04, 0x0a
        /*0a7e*/ 	.short	(.L_450 - .L_449)
	.align		4
.L_449:
        /*0a80*/ 	.word	index@(.nv.constant0._ZN7cutlass13device_kernelIN5flash11enable_sm90INS1_16FlashAttnFwdSm90INS1_25CollectiveMainloopFwdSm90ILi2EN4cute5tupleIJNS5_1CILi1EEES8_S8_EEENS6_IJNS7_ILi128EEENS7_ILi96EEENS7_ILi64EEEEEELi256ENS_10bfloat16_tEfNS_4arch4Sm90ELb0ELb1ELb1ELb1ELb0ELb0ELb1ELb1ELb0ELb0ELb0ELb0EEENS1_21CollectiveEpilogueFwdINS6_IJSA_NS7_ILi256EEESB_EEES9_SE_SG_Li256ELb1ELb0ELb0ELb0EEENS1_36VarlenDynamicPersistentTileSchedulerILi128ELi96ELi256ELi32ELb0ELb0ELb1ELb1ELb0ELb1EEEEEEEEEvNT_6ParamsE)
        /*0a84*/ 	.short	0x0210
        /*0a86*/ 	.short	0x0b70


	//----- nvinfo : EIATTR_SW_WAR
	.align		4
.L_450:
        /*0a88*/ 	.byte	0x04, 0x36
        /*0a8a*/ 	.short	(.L_452 - .L_451)
.L_451:
        /*0a8c*/ 	.word	0x00000008
.L_452:


//--------------------- .nv.info._ZN7cutlass13device_kernelIN5flash11enable_sm90INS1_16FlashAttnFwdSm90INS1_25CollectiveMainloopFwdSm90ILi2EN4cute5tupleIJNS5_1CILi1EEES8_S8_EEENS6_IJNS7_ILi128EEENS7_ILi96EEENS7_ILi64EEEEEELi256ENS_10bfloat16_tEfNS_4arch4Sm90ELb0ELb1ELb1ELb1ELb0ELb1ELb1ELb1ELb0ELb0ELb0ELb0EEENS1_21CollectiveEpilogueFwdINS6_IJSA_NS7_ILi256EEESB_EEES9_SE_SG_Li256ELb1ELb0ELb0ELb0EEENS1_36VarlenDynamicPersistentTileSchedulerILi128ELi96ELi256ELi32ELb0ELb0ELb1ELb1ELb0ELb1EEEEEEEEEvNT_6ParamsE --------------------------
	.section	.nv.info._ZN7cutlass13device_kernelIN5flash11enable_sm90INS1_16FlashAttnFwdSm90INS1_25CollectiveMainloopFwdSm90ILi2EN4cute5tupleIJNS5_1CILi1EEES8_S8_EEENS6_IJNS7_ILi128EEENS7_ILi96EEENS7_ILi64EEEEEELi256ENS_10bfloat16_tEfNS_4arch4Sm90ELb0ELb1ELb1ELb1ELb0ELb1ELb1ELb1ELb0ELb0ELb0ELb0EEENS1_21CollectiveEpilogueFwdINS6_IJSA_NS7_ILi256EEESB_EEES9_SE_SG_Li256ELb1ELb0ELb0ELb0EEENS1_36VarlenDynamicPersistentTileSchedulerILi128ELi96ELi256ELi32ELb0ELb0ELb1ELb1ELb0ELb1EEEEEEEEEvNT_6ParamsE,"",@"SHT_CUDA_INFO"
	.sectionflags	@""
	.align	4


	//----- nvinfo : EIATTR_CUDA_API_VERSION
	.align		4
        /*0000*/ 	.byte	0x04, 0x37
        /*0002*/ 	.short	(.L_454 - .L_453)
.L_453:
        /*0004*/ 	.word	0x00000082


	//----- nvinfo : EIATTR_KPARAM_INFO
	.align		4
.L_454:
        /*0008*/ 	.byte	0x04, 0x17
        /*000a*/ 	.short	(.L_456 - .L_455)
.L_455:
        /*000c*/ 	.word	0x00000000
        /*0010*/ 	.short	0x0000
        /*0012*/ 	.short	0x0070
        /*0014*/ 	.byte	0x00, 0xf0, 0x01, 0x2c


	//----- nvinfo : EIATTR_SPARSE_MMA_MASK
	.align		4
.L_456:
        /*0018*/ 	.byte	0x03, 0x50
        /*001a*/ 	.short	0x0000


	//----- nvinfo : EIATTR_MAXREG_COUNT
	.align		4
        /*001c*/ 	.byte	0x03, 0x1b
        /*001e*/ 	.short	0x00a8


	//----- nvinfo : EIATTR_NUM_BARRIERS
	.align		4
        /*0020*/ 	.byte	0x02, 0x4c
        /*0022*/ 	.byte	0x10
	.zero		1


	//----- nvinfo : EIATTR_EXTERNS
	.align		4
        /*0024*/ 	.byte	0x04, 0x0f
        /*0026*/ 	.short	(.L_458 - .L_457)


	//   ....[0]....
	.align		4
.L_457:
        /*0028*/ 	.word	index@(__assertfail)


	//----- nvinfo : EIATTR_ANNOTATIONS
	.align		4
.L_458:
        /*002c*/ 	.byte	0x04, 0x55
        /*002e*/ 	.short	(.L_460 - .L_459)


	//   ....[0]....
.L_459:
        /* <DEDUP_REMOVED lines=37> */


	//----- nvinfo : EIATTR_MERCURY_ISA_VERSION
	.align		4
.L_460:
        /*0268*/ 	.byte	0x03, 0x5f
        /*026a*/ 	.short	0x0101


	//----- nvinfo : EIATTR_UNUSED_LOAD_BYTE_OFFSET
	.align		4
        /*026c*/ 	.byte	0x04, 0x44
        /*026e*/ 	.short	(.L_462 - .L_461)


	//   ....[0]....
.L_461:
        /*0270*/ 	.word	0x00000c40
        /*0274*/ 	.word	0x0000fff0


	//   ....[1]....
        /*0278*/ 	.word	0x0002bd00
        /*027c*/ 	.word	0x0000fff0


	//----- nvinfo : EIATTR_INT_WARP_WIDE_INSTR_OFFSETS
	.align		4
.L_462:
        /*0280*/ 	.byte	0x04, 0x31
        /*0282*/ 	.short	(.L_464 - .L_463)


	//   ....[0]....
.L_463:
        /*0284*/ 	.word	0x00000240


	//   ....[1]....
        /*0288*/ 	.word	0x00000280


	//   ....[2]....
        /*028c*/ 	.word	0x000002f0


	//   ....[3]....
        /*0290*/ 	.word	0x00000300


	//   ....[4]....
        /*0294*/ 	.word	0x00030f50


	//   ....[5]....
        /*0298*/ 	.word	0x00030fe0


	//   ....[6]....
        /*029c*/ 	.word	0x000314e0


	//   ....[7]....
        /*02a0*/ 	.word	0x00031550


	//   ....[8]....
        /*02a4*/ 	.word	0x00033a60


	//   ....[9]....
        /*02a8*/ 	.word	0x00033af0


	//----- nvinfo : EIATTR_COOP_GROUP_MASK_REGIDS
	.align		4
.L_464:
        /*02ac*/ 	.byte	0x04, 0x29
        /*02ae*/ 	.short	(.L_466 - .L_465)


	//   ....[0]....
.L_465:
        /*02b0*/ 	.word	0xffffffff


	//   ....[1]....
        /*02b4*/ 	.word	0xffffffff


	//   ....[2]....
        /*02b8*/ 	.word	0xffffffff


	//   ....[3]....
        /*02bc*/ 	.word	0xffffffff


	//   ....[4]....
        /*02c0*/ 	.word	0xffffffff


	//   ....[5]....
        /*02c4*/ 	.word	0xffffffff


	//   ....[6]....
        /*02c8*/ 	.word	0xffffffff


	//   ....[7]....
        /*02cc*/ 	.word	0xffffffff


	//   ....[8]....
        /*02d0*/ 	.word	0xffffffff


	//   ....[9]....
        /*02d4*/ 	.word	0xffffffff


	//   ....[10]....
        /*02d8*/ 	.word	0xffffffff


	//   ....[11]....
        /*02dc*/ 	.word	0xffffffff


	//   ....[12]....
        /*02e0*/ 	.word	0xffffffff


	//   ....[13]....
        /*02e4*/ 	.word	0xffffffff


	//   ....[14]....
        /*02e8*/ 	.word	0xffffffff


	//   ....[15]....
        /*02ec*/ 	.word	0xffffffff


	//   ....[16]....
        /*02f0*/ 	.word	0xffffffff


	//   ....[17]....
        /*02f4*/ 	.word	0xffffffff


	//   ....[18]....
        /*02f8*/ 	.word	0xffffffff


	//   ....[19]....
        /*02fc*/ 	.word	0xffffffff


	//   ....[20]....
        /*0300*/ 	.word	0xffffffff


	//   ....[21]....
        /*0304*/ 	.word	0xffffffff


	//   ....[22]....
        /*0308*/ 	.word	0xffffffff


	//   ....[23]....
        /*030c*/ 	.word	0xffffffff


	//   ....[24]....
        /*0310*/ 	.word	0xffffffff


	//   ....[25]....
        /*0314*/ 	.word	0xffffffff


	//   ....[26]....
        /*0318*/ 	.word	0xffffffff


	//   ....[27]....
        /*031c*/ 	.word	0xffffffff


	//   ....[28]....
        /*0320*/ 	.word	0xffffffff


	//   ....[29]....
        /*0324*/ 	.word	0xffffffff


	//   ....[30]....
        /*0328*/ 	.word	0xffffffff


	//   ....[31]....
        /*032c*/ 	.word	0xffffffff


	//   ....[32]....
        /*0330*/ 	.word	0xffffffff


	//   ....[33]....
        /*0334*/ 	.word	0xffffffff


	//   ....[34]....
        /*0338*/ 	.word	0xffffffff


	//   ....[35]....
        /*033c*/ 	.word	0xffffffff


	//   ....[36]....
        /*0340*/ 	.word	0xffffffff


	//   ....[37]....
        /*0344*/ 	.word	0xffffffff


	//   ....[38]....
        /*0348*/ 	.word	0xffffffff


	//   ....[39]....
        /*034c*/ 	.word	0xffffffff


	//   ....[40]....
        /*0350*/ 	.word	0xffffffff


	//   ....[41]....
        /*0354*/ 	.word	0xffffffff


	//   ....[42]....
        /*0358*/ 	.word	0xffffffff


	//   ....[43]....
        /*035c*/ 	.word	0xffffffff


	//   ....[44]....
        /*0360*/ 	.word	0xffffffff


	//   ....[45]....
        /*0364*/ 	.word	0xffffffff


	//   ....[46]....
        /*0368*/ 	.word	0xffffffff


	//   ....[47]....
        /*036c*/ 	.word	0xffffffff


	//   ....[48]....
        /*0370*/ 	.word	0xffffffff


	//   ....[49]....
        /*0374*/ 	.word	0xffffffff


	//   ....[50]....
        /*0378*/ 	.word	0xffffffff


	//   ....[51]....
        /*037c*/ 	.word	0xffffffff


	//   ....[52]....
        /*0380*/ 	.word	0xffffffff


	//   ....[53]....
        /*0384*/ 	.word	0xffffffff


	//   ....[54]....
        /*0388*/ 	.word	0xffffffff


	//   ....[55]....
        /*038c*/ 	.word	0xffffffff


	//   ....[56]....
        /*0390*/ 	.word	0xffffffff


	//   ....[57]....
        /*0394*/ 	.word	0xffffffff


	//   ....[58]....
        /*0398*/ 	.word	0x0500000f


	//   ....[59]....
        /*039c*/ 	.word	0x0500000f


	//   ....[60]....
        /*03a0*/ 	.word	0x0500000f


	//   ....[61]....
        /*03a4*/ 	.word	0x0500000f


	//   ....[62]....
        /*03a8*/ 	.word	0x0500000f


	//   ....[63]....
        /*03ac*/ 	.word	0x0500000f


	//   ....[64]....
        /*03b0*/ 	.word	0x0500000f


	//   ....[65]....
        /*03b4*/ 	.word	0x0500000f


	//   ....[66]....
        /*03b8*/ 	.word	0x0500000f


	//   ....[67]....
        /*03bc*/ 	.word	0x0500000f


	//   ....[68]....
        /*03c0*/ 	.word	0x0500000f


	//   ....[69]....
        /*03c4*/ 	.word	0x0500000f


	//   ....[70]....
        /*03c8*/ 	.word	0x0500000f


	//   ....[71]....
        /*03cc*/ 	.word	0x0500000f


	//   ....[72]....
        /*03d0*/ 	.word	0x0500000f


	//   ....[73]....
        /*03d4*/ 	.word	0x0500000f


	//   ....[74]....
        /*03d8*/ 	.word	0x0500000f


	//   ....[75]....
        /*03dc*/ 	.word	0x0500000f


	//   ....[76]....
        /*03e0*/ 	.word	0x0500000f


	//   ....[77]....
        /*03e4*/ 	.word	0x0500000f


	//   ....[78]....
        /*03e8*/ 	.word	0x0500000f


	//   ....[79]....
        /*03ec*/ 	.word	0x0500000f


	//   ....[80]....
        /*03f0*/ 	.word	0x0500000f


	//   ....[81]....
        /*03f4*/ 	.word	0x0500000f


	//   ....[82]....
        /*03f8*/ 	.word	0x0500000f


	//   ....[83]....
        /*03fc*/ 	.word	0x0500000f


	//   ....[84]....
        /*0400*/ 	.word	0x0500000f


	//   ....[85]....
        /*0404*/ 	.word	0x0500000f


	//   ....[86]....
        /*0408*/ 	.word	0x0500000f


	//   ....[87]....
        /*040c*/ 	.word	0x0500000f


	//   ....[88]....
        /*0410*/ 	.word	0x0500000f


	//   ....[89]....
        /*0414*/ 	.word	0x0500000f


	//   ....[90]....
        /*0418*/ 	.word	0x0500000f


	//   ....[91]....
        /*041c*/ 	.word	0x0500000f


	//   ....[92]....
        /*0420*/ 	.word	0x0500000f


	//   ....[93]....
        /*0424*/ 	.word	0x0500000f


	//   ....[94]....
        /*0428*/ 	.word	0x0500000f


	//   ....[95]....
        /*042c*/ 	.word	0xffffffff


	//   ....[96]....
        /*0430*/ 	.word	0xffffffff


	//   ....[97]....
        /*0434*/ 	.word	0xffffffff


	//   ....[98]....
        /*0438*/ 	.word	0xffffffff


	//----- nvinfo : EIATTR_COOP_GROUP_INSTR_OFFSETS
	.align		4
.L_466:
        /*043c*/ 	.byte	0x04, 0x28
        /*043e*/ 	.short	(.L_468 - .L_467)


	//   ....[0]....
.L_467:
        /*0440*/ 	.word	0x000000c0


	//   ....[1]....
        /*0444*/ 	.word	0x00000250


	//   ....[2]....
        /*0448*/ 	.word	0x000002a0


	//   ....[3]....
        /*044c*/ 	.word	0x000004f0


	//   ....[4]....
        /*0450*/ 	.word	0x00000650


	//   ....[5]....
        /*0454*/ 	.word	0x00000770


	//   ....[6]....
        /*0458*/ 	.word	0x000008d0


	//   ....[7]....
        /*045c*/ 	.word	0x00006780


	//   ....[8]....
        /*0460*/ 	.word	0x0000d360


	//   ....[9]....
        /*0464*/ 	.word	0x0000d400


	//   ....[10]....
        /*0468*/ 	.word	0x0000d5e0


	//   ....[11]....
        /*046c*/ 	.word	0x0000d600


	//   ....[12]....
        /*0470*/ 	.word	0x000178c0


	//   ....[13]....
        /*0474*/ 	.word	0x00017970


	//   ....[14]....
        /*0478*/ 	.word	0x00017d30


	//   ....[15]....
        /*047c*/ 	.word	0x00017ea0


	//   ....[16]....
        /*0480*/ 	.word	0x000224a0


	//   ....[17]....
        /*0484*/ 	.word	0x00022540


	//   ....[18]....
        /*0488*/ 	.word	0x00022710


	//   ....[19]....
        /*048c*/ 	.word	0x00022730


	//   ....[20]....
        /*0490*/ 	.word	0x0002ad60


	//   ....[21]....
        /*0494*/ 	.word	0x0002ad80


	//   ....[22]....
        /*0498*/ 	.word	0x0002ade0


	//   ....[23]....
        /*049c*/ 	.word	0x0002ae20


	//   ....[24]....
        /*04a0*/ 	.word	0x0002e870


	//   ....[25]....
        /*04a4*/ 	.word	0x0002ea00


	//   ....[26]....
        /*04a8*/ 	.word	0x0002ea30


	//   ....[27]....
        /*04ac*/ 	.word	0x0002ea60


	//   ....[28]....
        /*04b0*/ 	.word	0x0002eaa0


	//   ....[29]....
        /*04b4*/ 	.word	0x0002eaf0


	//   ....[30]....
        /*04b8*/ 	.word	0x0002eb50


	//   ....[31]....
        /*04bc*/ 	.word	0x0002ed30


	//   ....[32]....
        /*04c0*/ 	.word	0x0002ed90


	//   ....[33]....
        /*04c4*/ 	.word	0x0002edd0


	//   ....[34]....
        /*04c8*/ 	.word	0x0002ee10


	//   ....[35]....
        /*04cc*/ 	.word	0x0002ee40


	//   ....[36]....
        /*04d0*/ 	.word	0x0002ee70


	//   ....[37]....
        /*04d4*/ 	.word	0x0002ef00


	//   ....[38]....
        /*04d8*/ 	.word	0x0002ef60


	//   ....[39]....
        /*04dc*/ 	.word	0x0002eff0


	//   ....[40]....
        /*04e0*/ 	.word	0x00033b80


	//   ....[41]....
        /*04e4*/ 	.word	0x00033b90


	//   ....[42]....
        /*04e8*/ 	.word	0x00033ca0


	//   ....[43]....
        /*04ec*/ 	.word	0x00033d00


	//   ....[44]....
        /*04f0*/ 	.word	0x00033d40


	//   ....[45]....
        /*04f4*/ 	.word	0x00033d80


	//   ....[46]....
        /*04f8*/ 	.word	0x00033db0


	//   ....[47]....
        /*04fc*/ 	.word	0x00033de0


	//   ....[48]....
        /*0500*/ 	.word	0x00033f70


	//   ....[49]....
        /*0504*/ 	.word	0x00033fd0


	//   ....[50]....
        /*0508*/ 	.word	0x00034010


	//   ....[51]....
        /*050c*/ 	.word	0x00034050


	//   ....[52]....
        /*0510*/ 	.word	0x00034080


	//   ....[53]....
        /*0514*/ 	.word	0x000340b0


	//   ....[54]....
        /*0518*/ 	.word	0x00034170


	//   ....[55]....
        /*051c*/ 	.word	0x00034190


	//   ....[56]....
        /*0520*/ 	.word	0x00034200


	//   ....[57]....
        /*0524*/ 	.word	0x00034870


	//   ....[58]....
        /*0528*/ 	.word	0x00034cb0


	//   ....[59]....
        /*052c*/ 	.word	0x00034d50


	//   ....[60]....
        /*0530*/ 	.word	0x00034df0


	//   ....[61]....
        /*0534*/ 	.word	0x00034e90


	//   ....[62]....
        /*0538*/ 	.word	0x00034f30


	//   ....[63]....
        /*053c*/ 	.word	0x00034fd0


	//   ....[64]....
        /*0540*/ 	.word	0x00035070


	//   ....[65]....
        /*0544*/ 	.word	0x00035110


	//   ....[66]....
        /*0548*/ 	.word	0x000351b0


	//   ....[67]....
        /*054c*/ 	.word	0x000352a0


	//   ....[68]....
        /*0550*/ 	.word	0x00035340


	//   ....[69]....
        /*0554*/ 	.word	0x000353e0


	//   ....[70]....
        /*0558*/ 	.word	0x00035480


	//   ....[71]....
        /*055c*/ 	.word	0x00035520


	//   ....[72]....
        /*0560*/ 	.word	0x000355c0


	//   ....[73]....
        /*0564*/ 	.word	0x00035660


	//   ....[74]....
        /*0568*/ 	.word	0x00035700


	//   ....[75]....
        /*056c*/ 	.word	0x00035a00


	//   ....[76]....
        /*0570*/ 	.word	0x00035ce0


	//   ....[77]....
        /*0574*/ 	.word	0x00036100


	//   ....[78]....
        /*0578*/ 	.word	0x00036190


	//   ....[79]....
        /*057c*/ 	.word	0x00036230


	//   ....[80]....
        /*0580*/ 	.word	0x000362e0


	//   ....[81]....
        /*0584*/ 	.word	0x00036360


	//   ....[82]....
        /*0588*/ 	.word	0x000363e0


	//   ....[83]....
        /*058c*/ 	.word	0x00036460


	//   ....[84]....
        /*0590*/ 	.word	0x000364e0


	//   ....[85]....
        /*0594*/ 	.word	0x00036570


	//   ....[86]....
        /*0598*/ 	.word	0x00036620


	//   ....[87]....
        /*059c*/ 	.word	0x000366a0


	//   ....[88]....
        /*05a0*/ 	.word	0x00036720


	//   ....[89]....
        /*05a4*/ 	.word	0x000367a0


	//   ....[90]....
        /*05a8*/ 	.word	0x00036820


	//   ....[91]....
        /*05ac*/ 	.word	0x00036890


	//   ....[92]....
        /*05b0*/ 	.word	0x00036930


	//   ....[93]....
        /*05b4*/ 	.word	0x000369c0


	//   ....[94]....
        /*05b8*/ 	.word	0x00036af0


	//   ....[95]....
        /*05bc*/ 	.word	0x00039e80


	//   ....[96]....
        /*05c0*/ 	.word	0x00039eb0


	//   ....[97]....
        /*05c4*/ 	.word	0x00039ed0


	//   ....[98]....
        /*05c8*/ 	.word	0x00039ee0


	//----- nvinfo : EIATTR_REG_RECONFIG
	.align		4
.L_468:
        /*05cc*/ 	.byte	0x01, 0x54
	.zero		2


	//----- nvinfo : EIATTR_SYSCALL_OFFSETS
	.align		4
        /*05d0*/ 	.byte	0x04, 0x46
        /*05d2*/ 	.short	(.L_470 - .L_469)


	//   ....[0]....
.L_469:
        /*05d4*/ 	.word	0x00001b70


	//   ....[1]....
        /*05d8*/ 	.word	0x00001cc0


	//   ....[2]....
        /*05dc*/ 	.word	0x00006ba0


	//   ....[3]....
        /*05e0*/ 	.word	0x000072f0


	//   ....[4]....
        /*05e4*/ 	.word	0x00031170


	//   ....[5]....
        /*05e8*/ 	.word	0x000312b0


	//   ....[6]....
        /*05ec*/ 	.word	0x000313b0


	//----- nvinfo : EIATTR_MBARRIER_INSTR_OFFSETS
	.align		4
.L_470:
        /*05f0*/ 	.byte	0x04, 0x39
        /*05f2*/ 	.short	(.L_472 - .L_471)


	//   ....[0]....
.L_471:
        /*05f4*/ 	.word	0x00000390
        /*05f8*/ 	.word	0x000000ff
        /*05fc*/ 	.word	0x00032400
        /*0600*/ 	.short	0x0100
        /*0602*/ 	.byte	0x08
	.zero		1


	//   ....[1]....
        /*0604*/ 	.word	0x000003a0
        /*0608*/ 	.word	0x000000ff
        /*060c*/ 	.word	0x00032410
        /*0610*/ 	.short	0x0100
        /*0612*/ 	.byte	0x08
	.zero		1


	//   ....[2]....
        /*0614*/ 	.word	0x000003b0
        /*0618*/ 	.word	0x000000ff
        /*061c*/ 	.word	0x00032420
        /*0620*/ 	.short	0x0100
        /*0622*/ 	.byte	0x08
	.zero		1


	//   ....[3]....
        /*0624*/ 	.word	0x000004a0
        /*0628*/ 	.word	0x000000ff
        /*062c*/ 	.word	0x00032430
        /*0630*/ 	.short	0x0100
        /*0632*/ 	.byte	0x08
	.zero		1


	//   ....[4]....
        /*0634*/ 	.word	0x000004b0
        /*0638*/ 	.word	0x000000ff
        /*063c*/ 	.word	0x00032440
        /*0640*/ 	.short	0x0100
        /*0642*/ 	.byte	0x08
	.zero		1


	//   ....[5]....
        /*0644*/ 	.word	0x000004c0
        /*0648*/ 	.word	0x000000ff
        /*064c*/ 	.word	0x00032438
        /*0650*/ 	.short	0x0100
        /*0652*/ 	.byte	0x08
	.zero		1


	//   ....[6]....
        /*0654*/ 	.word	0x000004d0
        /*0658*/ 	.word	0x000000ff
        /*065c*/ 	.word	0x00032448
        /*0660*/ 	.short	0x0100
        /*0662*/ 	.byte	0x08
	.zero		1


	//   ....[7]....
        /*0664*/ 	.word	0x00000600
        /*0668*/ 	.word	0x000000ff
        /*066c*/ 	.word	0x00032450
        /*0670*/ 	.short	0x0100
        /*0672*/ 	.byte	0x08
	.zero		1


	//   ....[8]....
        /*0674*/ 	.word	0x00000610
        /*0678*/ 	.word	0x000000ff
        /*067c*/ 	.word	0x00032460
        /*0680*/ 	.short	0x0100
        /*0682*/ 	.byte	0x08
	.zero		1


	//   ....[9]....
        /*0684*/ 	.word	0x00000620
        /*0688*/ 	.word	0x000000ff
        /*068c*/ 	.word	0x00032458
        /*0690*/ 	.short	0x0100
        /*0692*/ 	.byte	0x08
	.zero		1


	//   ....[10]....
        /*0694*/ 	.word	0x00000630
        /*0698*/ 	.word	0x000000ff
        /*069c*/ 	.word	0x00032468
        /*06a0*/ 	.short	0x0100
        /*06a2*/ 	.byte	0x08
	.zero		1


	//   ....[11]....
        /*06a4*/ 	.word	0x00000720
        /*06a8*/ 	.word	0x000000ff
        /*06ac*/ 	.word	0x00032470
        /*06b0*/ 	.short	0x0100
        /*06b2*/ 	.byte	0x06
	.zero		1


	//   ....[12]....
        /*06b4*/ 	.word	0x00000730
        /*06b8*/ 	.word	0x000000ff
        /*06bc*/ 	.word	0x00032480
        /*06c0*/ 	.short	0x0100
        /*06c2*/ 	.byte	0x06
	.zero		1


	//   ....[13]....
        /*06c4*/ 	.word	0x00000740
        /*06c8*/ 	.word	0x000000ff
        /*06cc*/ 	.word	0x00032478
        /*06d0*/ 	.short	0x0100
        /*06d2*/ 	.byte	0x06
	.zero		1


	//   ....[14]....
        /*06d4*/ 	.word	0x00000750
        /*06d8*/ 	.word	0x000000ff
        /*06dc*/ 	.word	0x00032488
        /*06e0*/ 	.short	0x0100
        /*06e2*/ 	.byte	0x06
	.zero		1


	//   ....[15]....
        /*06e4*/ 	.word	0x00000880
        /*06e8*/ 	.word	0x000000ff
        /*06ec*/ 	.word	0x00032490
        /*06f0*/ 	.short	0x0100
        /*06f2*/ 	.byte	0x08
	.zero		1


	//   ....[16]....
        /*06f4*/ 	.word	0x00000890
        /*06f8*/ 	.word	0x000000ff
        /*06fc*/ 	.word	0x000324a0
        /*0700*/ 	.short	0x0100
        /*0702*/ 	.byte	0x08
	.zero		1


	//   ....[17]....
        /*0704*/ 	.word	0x000008a0
        /*0708*/ 	.word	0x000000ff
        /*070c*/ 	.word	0x00032498
        /*0710*/ 	.short	0x0100
        /*0712*/ 	.byte	0x08
	.zero		1


	//   ....[18]....
        /*0714*/ 	.word	0x000008b0
        /*0718*/ 	.word	0x000000ff
        /*071c*/ 	.word	0x000324a8
        /*0720*/ 	.short	0x0100
        /*0722*/ 	.byte	0x08
	.zero		1


	//   ....[19]....
        /*0724*/ 	.word	0x000009e0
        /*0728*/ 	.word	0x000000ff
        /*072c*/ 	.word	0x000324b0
        /*0730*/ 	.short	0x0100
        /*0732*/ 	.byte	0x08
	.zero		1


	//   ....[20]....
        /*0734*/ 	.word	0x000009f0
        /*0738*/ 	.word	0x000000ff
        /*073c*/ 	.word	0x000324c0
        /*0740*/ 	.short	0x0100
        /*0742*/ 	.byte	0x08
	.zero		1


	//   ....[21]....
        /*0744*/ 	.word	0x00000a00
        /*0748*/ 	.word	0x000000ff
        /*074c*/ 	.word	0x000324b8
        /*0750*/ 	.short	0x0100
        /*0752*/ 	.byte	0x08
	.zero		1


	//   ....[22]....
        /*0754*/ 	.word	0x00000a10
        /*0758*/ 	.word	0x000000ff
        /*075c*/ 	.word	0x000324c8
        /*0760*/ 	.short	0x0100
        /*0762*/ 	.byte	0x08
	.zero		1


	//   ....[23]....
        /*0764*/ 	.word	0x00002f90
        /*0768*/ 	.word	0x00000056
        /*076c*/ 	.word	0x00032490
        /*0770*/ 	.short	0x010a
        /*0772*/ 	.byte	0x3f
	.zero		1


	//   ....[24]....
        /*0774*/ 	.word	0x00004280
        /*0778*/ 	.word	0x00000056
        /*077c*/ 	.word	0x00032490
        /*0780*/ 	.short	0x010a
        /*0782*/ 	.byte	0x3f
	.zero		1


	//   ....[25]....
        /*0784*/ 	.word	0x00005370
        /*0788*/ 	.word	0x00000056
        /*078c*/ 	.word	0x00032490
        /*0790*/ 	.short	0x010a
        /*0792*/ 	.byte	0x3f
	.zero		1


	//   ....[26]....
        /*0794*/ 	.word	0x00005580
        /*0798*/ 	.word	0x00000004
        /*079c*/ 	.word	0x00000000
        /*07a0*/ 	.short	0x0101
        /*07a2*/ 	.byte	0x3f
	.zero		1


	//   ....[27]....
        /*07a4*/ 	.word	0x000055c0
        /*07a8*/ 	.word	0x00000056
        /*07ac*/ 	.word	0x000324b0
        /*07b0*/ 	.short	0x010a
        /*07b2*/ 	.byte	0x3f
	.zero		1


	//   ....[28]....
        /*07b4*/ 	.word	0x00005c10
        /*07b8*/ 	.word	0x00000056
        /*07bc*/ 	.word	0x00000000
        /*07c0*/ 	.short	0x0101
        /*07c2*/ 	.byte	0x3f
	.zero		1


	//   ....[29]....
        /*07c4*/ 	.word	0x00006ef0
        /*07c8*/ 	.word	0x00000091
        /*07cc*/ 	.word	0x00032400
        /*07d0*/ 	.short	0x010a
        /*07d2*/ 	.byte	0x3f
	.zero		1


	//   ....[30]....
        /*07d4*/ 	.word	0x00006f40
        /*07d8*/ 	.word	0x00000091
        /*07dc*/ 	.word	0x00032400
        /*07e0*/ 	.short	0x010a
        /*07e2*/ 	.byte	0x3f
	.zero		1


	//   ....[31]....
        /*07e4*/ 	.word	0x00007b30
        /*07e8*/ 	.word	0x00000091
        /*07ec*/ 	.word	0x00032400
        /*07f0*/ 	.short	0x010a
        /*07f2*/ 	.byte	0x3f
	.zero		1


	//   ....[32]....
        /*07f4*/ 	.word	0x00009050
        /*07f8*/ 	.word	0x00000091
        /*07fc*/ 	.word	0x00032400
        /*0800*/ 	.short	0x010a
        /*0802*/ 	.byte	0x3f
	.zero		1


	//   ....[33]....
        /*0804*/ 	.word	0x0000a6c0
        /*0808*/ 	.word	0x00000005
        /*080c*/ 	.word	0x00000000
        /*0810*/ 	.short	0x010a
        /*0812*/ 	.byte	0x3f
	.zero		1


	//   ....[34]....
        /*0814*/ 	.word	0x0000a7c0
        /*0818*/ 	.word	0x00000002
        /*081c*/ 	.word	0x00000000
        /*0820*/ 	.short	0x010a
        /*0822*/ 	.byte	0x3f
	.zero		1


	//   ....[35]....
        /*0824*/ 	.word	0x0000abf0
        /*0828*/ 	.word	0x00000005
        /*082c*/ 	.word	0x00000000
        /*0830*/ 	.short	0x010a
        /*0832*/ 	.byte	0x3f
	.zero		1


	//   ....[36]....
        /*0834*/ 	.word	0x0000aca0
        /*0838*/ 	.word	0x00000004
        /*083c*/ 	.word	0x00000000
        /*0840*/ 	.short	0x010a
        /*0842*/ 	.byte	0x3f
	.zero		1


	//   ....[37]....
        /*0844*/ 	.word	0x0000b9b0
        /*0848*/ 	.word	0x00000004
        /*084c*/ 	.word	0x00000000
        /*0850*/ 	.short	0x0101
        /*0852*/ 	.byte	0x3f
	.zero		1


	//   ....[38]....
        /*0854*/ 	.word	0x000155b0
        /*0858*/ 	.word	0x00000002
        /*085c*/ 	.word	0x00000000
        /*0860*/ 	.short	0x0101
        /*0862*/ 	.byte	0x3f
	.zero		1


	//   ....[39]....
        /*0864*/ 	.word	0x00015a00
        /*0868*/ 	.word	0x00000007
        /*086c*/ 	.word	0x00000000
        /*0870*/ 	.short	0x010a
        /*0872*/ 	.byte	0x3f
	.zero		1


	//   ....[40]....
        /*0874*/ 	.word	0x00015b00
        /*0878*/ 	.word	0x00000000
        /*087c*/ 	.word	0x00000000
        /*0880*/ 	.short	0x010a
        /*0882*/ 	.byte	0x3f
	.zero		1


	//   ....[41]....
        /*0884*/ 	.word	0x00015f30
        /*0888*/ 	.word	0x00000007
        /*088c*/ 	.word	0x00000000
        /*0890*/ 	.short	0x010a
        /*0892*/ 	.byte	0x3f
	.zero		1


	//   ....[42]....
        /*0894*/ 	.word	0x00015fe0
        /*0898*/ 	.word	0x00000006
        /*089c*/ 	.word	0x00000000
        /*08a0*/ 	.short	0x010a
        /*08a2*/ 	.byte	0x3f
	.zero		1


	//   ....[43]....
        /*08a4*/ 	.word	0x00016cf0
        /*08a8*/ 	.word	0x00000006
        /*08ac*/ 	.word	0x00000000
        /*08b0*/ 	.short	0x0101
        /*08b2*/ 	.byte	0x3f
	.zero		1


	//   ....[44]....
        /*08b4*/ 	.word	0x0001f610
        /*08b8*/ 	.word	0x00000000
        /*08bc*/ 	.word	0x00000000
        /*08c0*/ 	.short	0x0101
        /*08c2*/ 	.byte	0x3f
	.zero		1


	//   ....[45]....
        /*08c4*/ 	.word	0x0001f820
        /*08c8*/ 	.word	0x00000005
        /*08cc*/ 	.word	0x00000000
        /*08d0*/ 	.short	0x010a
        /*08d2*/ 	.byte	0x3f
	.zero		1


	//   ....[46]....
        /*08d4*/ 	.word	0x0001f920
        /*08d8*/ 	.word	0x00000006
        /*08dc*/ 	.word	0x00000000
        /*08e0*/ 	.short	0x010a
        /*08e2*/ 	.byte	0x3f
	.zero		1


	//   ....[47]....
        /*08e4*/ 	.word	0x0001fd50
        /*08e8*/ 	.word	0x00000005
        /*08ec*/ 	.word	0x00000000
        /*08f0*/ 	.short	0x010a
        /*08f2*/ 	.byte	0x3f
	.zero		1


	//   ....[48]....
        /*08f4*/ 	.word	0x0001fe00
        /*08f8*/ 	.word	0x00000006
        /*08fc*/ 	.word	0x00000000
        /*0900*/ 	.short	0x010a
        /*0902*/ 	.byte	0x3f
	.zero		1


	//   ....[49]....
        /*0904*/ 	.word	0x00020b00
        /*0908*/ 	.word	0x00000005
        /*090c*/ 	.word	0x00000000
        /*0910*/ 	.short	0x0101
        /*0912*/ 	.byte	0x3f
	.zero		1


	//   ....[50]....
        /*0914*/ 	.word	0x0002a8f0
        /*0918*/ 	.word	0x00000004
        /*091c*/ 	.word	0x00000000
        /*0920*/ 	.short	0x0101
        /*0922*/ 	.byte	0x3f
	.zero		1


	//   ....[51]....
        /*0924*/ 	.word	0x0002d5a0
        /*0928*/ 	.word	0x00000000
        /*092c*/ 	.word	0x00000000
        /*0930*/ 	.short	0x0101
        /*0932*/ 	.byte	0x3f
	.zero		1


	//   ....[52]....
        /*0934*/ 	.word	0x0002ffb0
        /*0938*/ 	.word	0x00000007
        /*093c*/ 	.word	0x00032420
        /*0940*/ 	.short	0x010a
        /*0942*/ 	.byte	0x3f
	.zero		1


	//   ....[53]....
        /*0944*/ 	.word	0x00030030
        /*0948*/ 	.word	0x00000008
        /*094c*/ 	.word	0x000324a0
        /*0950*/ 	.short	0x010a
        /*0952*/ 	.byte	0x3f
	.zero		1


	//   ....[54]....
        /*0954*/ 	.word	0x00030210
        /*0958*/ 	.word	0x00000008
        /*095c*/ 	.word	0x000324c0
        /*0960*/ 	.short	0x010a
        /*0962*/ 	.byte	0x3f
	.zero		1


	//   ....[55]....
        /*0964*/ 	.word	0x00030620
        /*0968*/ 	.word	0x00000009
        /*096c*/ 	.word	0x000324a0
        /*0970*/ 	.short	0x010a
        /*0972*/ 	.byte	0x3f
	.zero		1


	//   ....[56]....
        /*0974*/ 	.word	0x000307e0
        /*0978*/ 	.word	0x00000009
        /*097c*/ 	.word	0x000324c0
        /*0980*/ 	.short	0x010a
        /*0982*/ 	.byte	0x3f
	.zero		1


	//   ....[57]....
        /*0984*/ 	.word	0x000318c0
        /*0988*/ 	.word	0x00000005
        /*098c*/ 	.word	0x00032440
        /*0990*/ 	.short	0x010a
        /*0992*/ 	.byte	0x3f
	.zero		1


	//   ....[58]....
        /*0994*/ 	.word	0x00031ed0
        /*0998*/ 	.word	0x00000005
        /*099c*/ 	.word	0x00032420
        /*09a0*/ 	.short	0x010a
        /*09a2*/ 	.byte	0x3f
	.zero		1


	//   ....[59]....
        /*09a4*/ 	.word	0x00031fa0
        /*09a8*/ 	.word	0x00000002
        /*09ac*/ 	.word	0x00032460
        /*09b0*/ 	.short	0x010a
        /*09b2*/ 	.byte	0x3f
	.zero		1


	//   ....[60]....
        /*09b4*/ 	.word	0x000325f0
        /*09b8*/ 	.word	0x00000002
        /*09bc*/ 	.word	0x00032440
        /*09c0*/ 	.short	0x010a
        /*09c2*/ 	.byte	0x3f
	.zero		1


	//   ....[61]....
        /*09c4*/ 	.word	0x00032800
        /*09c8*/ 	.word	0x00000002
        /*09cc*/ 	.word	0x00032460
        /*09d0*/ 	.short	0x010a
        /*09d2*/ 	.byte	0x3f
	.zero		1


	//   ....[62]....
        /*09d4*/ 	.word	0x00032d80
        /*09d8*/ 	.word	0x00000002
        /*09dc*/ 	.word	0x00032440
        /*09e0*/ 	.short	0x010a
        /*09e2*/ 	.byte	0x3f
	.zero		1


	//   ....[63]....
        /*09e4*/ 	.word	0x00032f80
        /*09e8*/ 	.word	0x00000002
        /*09ec*/ 	.word	0x00032460
        /*09f0*/ 	.short	0x010a
        /*09f2*/ 	.byte	0x3f
	.zero		1


	//   ....[64]....
        /*09f4*/ 	.word	0x00033470
        /*09f8*/ 	.word	0x00000002
        /*09fc*/ 	.word	0x00032440
        /*0a00*/ 	.short	0x010a
        /*0a02*/ 	.byte	0x3f
	.zero		1


	//   ....[65]....
        /*0a04*/ 	.word	0x00033680
        /*0a08*/ 	.word	0x00000002
        /*0a0c*/ 	.word	0x00032460
        /*0a10*/ 	.short	0x010a
        /*0a12*/ 	.byte	0x3f
	.zero		1


	//   ....[66]....
        /*0a14*/ 	.word	0x00034800
        /*0a18*/ 	.word	0x00000000
        /*0a1c*/ 	.word	0x00032420
        /*0a20*/ 	.short	0x010a
        /*0a22*/ 	.byte	0x3f
	.zero		1


	//   ....[67]....
        /*0a24*/ 	.word	0x000349a0
        /*0a28*/ 	.word	0x00000006
        /*0a2c*/ 	.word	0x00000000
        /*0a30*/ 	.short	0x010a
        /*0a32*/ 	.byte	0x3f
	.zero		1


	//   ....[68]....
        /*0a34*/ 	.word	0x00034a10
        /*0a38*/ 	.word	0x00000007
        /*0a3c*/ 	.word	0x00000000
        /*0a40*/ 	.short	0x010a
        /*0a42*/ 	.byte	0x3f
	.zero		1


	//   ....[69]....
        /*0a44*/ 	.word	0x00034a80
        /*0a48*/ 	.word	0x00000004
        /*0a4c*/ 	.word	0x00000000
        /*0a50*/ 	.short	0x010a
        /*0a52*/ 	.byte	0x3f
	.zero		1


	//   ....[70]....
        /*0a54*/ 	.word	0x00034ab0
        /*0a58*/ 	.word	0x00000003
        /*0a5c*/ 	.word	0x00000000
        /*0a60*/ 	.short	0x010a
        /*0a62*/ 	.byte	0x3f
	.zero		1


	//   ....[71]....
        /*0a64*/ 	.word	0x00034b10
        /*0a68*/ 	.word	0x00000056
        /*0a6c*/ 	.word	0x00032490
        /*0a70*/ 	.short	0x010a
        /*0a72*/ 	.byte	0x3f
	.zero		1


	//   ....[72]....
        /*0a74*/ 	.word	0x00034b60
        /*0a78*/ 	.word	0x00000056
        /*0a7c*/ 	.word	0x00032490
        /*0a80*/ 	.short	0x010a
        /*0a82*/ 	.byte	0x3f
	.zero		1


	//   ....[73]....
        /*0a84*/ 	.word	0x00034bb0
        /*0a88*/ 	.word	0x00000056
        /*0a8c*/ 	.word	0x00032490
        /*0a90*/ 	.short	0x010a
        /*0a92*/ 	.byte	0x3f
	.zero		1


	//   ....[74]....
        /*0a94*/ 	.word	0x00034c00
        /*0a98*/ 	.word	0x00000056
        /*0a9c*/ 	.word	0x000324b0
        /*0aa0*/ 	.short	0x010a
        /*0aa2*/ 	.byte	0x3f
	.zero		1


	//   ....[75]....
        /*0aa4*/ 	.word	0x000351f0
        /*0aa8*/ 	.word	0x00000091
        /*0aac*/ 	.word	0x00032400
        /*0ab0*/ 	.short	0x010a
        /*0ab2*/ 	.byte	0x3f
	.zero		1


	//   ....[76]....
        /*0ab4*/ 	.word	0x00035740
        /*0ab8*/ 	.word	0x00000091
        /*0abc*/ 	.word	0x00032400
        /*0ac0*/ 	.short	0x010a
        /*0ac2*/ 	.byte	0x3f
	.zero		1


	//   ....[77]....
        /*0ac4*/ 	.word	0x00035790
        /*0ac8*/ 	.word	0x00000002
        /*0acc*/ 	.word	0x00000000
        /*0ad0*/ 	.short	0x010a
        /*0ad2*/ 	.byte	0x3f
	.zero		1


	//   ....[78]....
        /*0ad4*/ 	.word	0x000357e0
        /*0ad8*/ 	.word	0x00000004
        /*0adc*/ 	.word	0x00000000
        /*0ae0*/ 	.short	0x010a
        /*0ae2*/ 	.byte	0x3f
	.zero		1


	//   ....[79]....
        /*0ae4*/ 	.word	0x00035830
        /*0ae8*/ 	.word	0x00000000
        /*0aec*/ 	.word	0x00000000
        /*0af0*/ 	.short	0x010a
        /*0af2*/ 	.byte	0x3f
	.zero		1


	//   ....[80]....
        /*0af4*/ 	.word	0x00035880
        /*0af8*/ 	.word	0x00000006
        /*0afc*/ 	.word	0x00000000
        /*0b00*/ 	.short	0x010a
        /*0b02*/ 	.byte	0x3f
	.zero		1


	//   ....[81]....
        /*0b04*/ 	.word	0x000358d0
        /*0b08*/ 	.word	0x00000006
        /*0b0c*/ 	.word	0x00000000
        /*0b10*/ 	.short	0x010a
        /*0b12*/ 	.byte	0x3f
	.zero		1


	//   ....[82]....
        /*0b14*/ 	.word	0x00035920
        /*0b18*/ 	.word	0x00000006
        /*0b1c*/ 	.word	0x00000000
        /*0b20*/ 	.short	0x010a
        /*0b22*/ 	.byte	0x3f
	.zero		1


	//   ....[83]....
        /*0b24*/ 	.word	0x00035ac0
        /*0b28*/ 	.word	0x00000007
        /*0b2c*/ 	.word	0x00032420
        /*0b30*/ 	.short	0x010a
        /*0b32*/ 	.byte	0x3f
	.zero		1


	//   ....[84]....
        /*0b34*/ 	.word	0x00035b10
        /*0b38*/ 	.word	0x00000008
        /*0b3c*/ 	.word	0x000324a0
        /*0b40*/ 	.short	0x010a
        /*0b42*/ 	.byte	0x3f
	.zero		1


	//   ....[85]....
        /*0b44*/ 	.word	0x00035b60
        /*0b48*/ 	.word	0x00000008
        /*0b4c*/ 	.word	0x000324c0
        /*0b50*/ 	.short	0x010a
        /*0b52*/ 	.byte	0x3f
	.zero		1


	//   ....[86]....
        /*0b54*/ 	.word	0x00035bb0
        /*0b58*/ 	.word	0x00000009
        /*0b5c*/ 	.word	0x000324a0
        /*0b60*/ 	.short	0x010a
        /*0b62*/ 	.byte	0x3f
	.zero		1


	//   ....[87]....
        /*0b64*/ 	.word	0x00035c00
        /*0b68*/ 	.word	0x00000009
        /*0b6c*/ 	.word	0x000324c0
        /*0b70*/ 	.short	0x010a
        /*0b72*/ 	.byte	0x3f
	.zero		1


	//   ....[88]....
        /*0b74*/ 	.word	0x00035da0
        /*0b78*/ 	.word	0x00000005
        /*0b7c*/ 	.word	0x00032440
        /*0b80*/ 	.short	0x010a
        /*0b82*/ 	.byte	0x3f
	.zero		1


	//   ....[89]....
        /*0b84*/ 	.word	0x00035e20
        /*0b88*/ 	.word	0x00000005
        /*0b8c*/ 	.word	0x00032420
        /*0b90*/ 	.short	0x010a
        /*0b92*/ 	.byte	0x3f
	.zero		1


	//   ....[90]....
        /*0b94*/ 	.word	0x00035e70
        /*0b98*/ 	.word	0x00000002
        /*0b9c*/ 	.word	0x00032460
        /*0ba0*/ 	.short	0x010a
        /*0ba2*/ 	.byte	0x3f
	.zero		1


	//   ....[91]....
        /*0ba4*/ 	.word	0x00035ec0
        /*0ba8*/ 	.word	0x00000002
        /*0bac*/ 	.word	0x00032440
        /*0bb0*/ 	.short	0x010a
        /*0bb2*/ 	.byte	0x3f
	.zero		1


	//   ....[92]....
        /*0bb4*/ 	.word	0x00035f10
        /*0bb8*/ 	.word	0x00000002
        /*0bbc*/ 	.word	0x00032460
        /*0bc0*/ 	.short	0x010a
        /*0bc2*/ 	.byte	0x3f
	.zero		1


	//   ....[93]....
        /*0bc4*/ 	.word	0x00035f60
        /*0bc8*/ 	.word	0x00000002
        /*0bcc*/ 	.word	0x00032440
        /*0bd0*/ 	.short	0x010a
        /*0bd2*/ 	.byte	0x3f
	.zero		1


	//   ....[94]....
        /*0bd4*/ 	.word	0x00035fb0
        /*0bd8*/ 	.word	0x00000002
        /*0bdc*/ 	.word	0x00032460
        /*0be0*/ 	.short	0x010a
        /*0be2*/ 	.byte	0x3f
	.zero		1


	//   ....[95]....
        /*0be4*/ 	.word	0x00036000
        /*0be8*/ 	.word	0x00000002
        /*0bec*/ 	.word	0x00032440
        /*0bf0*/ 	.short	0x010a
        /*0bf2*/ 	.byte	0x3f
	.zero		1


	//   ....[96]....
        /*0bf4*/ 	.word	0x00036050
        /*0bf8*/ 	.word	0x00000002
        /*0bfc*/ 	.word	0x00032460
        /*0c00*/ 	.short	0x010a
        /*0c02*/ 	.byte	0x3f
	.zero		1


	//   ....[97]....
        /*0c04*/ 	.word	0x00036a10
        /*0c08*/ 	.word	0x00000000
        /*0c0c*/ 	.word	0x00032420
        /*0c10*/ 	.short	0x010a
        /*0c12*/ 	.byte	0x3f
	.zero		1


	//   ....[98]....
        /*0c14*/ 	.word	0x00036bb0
        /*0c18*/ 	.word	0x00000006
        /*0c1c*/ 	.word	0x00000000
        /*0c20*/ 	.short	0x010a
        /*0c22*/ 	.byte	0x3f
	.zero		1


	//   ....[99]....
        /*0c24*/ 	.word	0x00036c00
        /*0c28*/ 	.word	0x00000007
        /*0c2c*/ 	.word	0x00000000
        /*0c30*/ 	.short	0x010a
        /*0c32*/ 	.byte	0x3f
	.zero		1


	//   ....[100]....
        /*0c34*/ 	.word	0x00036c50
        /*0c38*/ 	.word	0x00000004
        /*0c3c*/ 	.word	0x00000000
        /*0c40*/ 	.short	0x010a
        /*0c42*/ 	.byte	0x3f
	.zero		1


	//   ....[101]....
        /*0c44*/ 	.word	0x00036dd0
        /*0c48*/ 	.word	0x00000003
        /*0c4c*/ 	.word	0x00000000
        /*0c50*/ 	.short	0x010a
        /*0c52*/ 	.byte	0x3f
	.zero		1


	//   ....[102]....
        /*0c54*/ 	.word	0x00036ed0
        /*0c58*/ 	.word	0x00000008
        /*0c5c*/ 	.word	0x00000000
        /*0c60*/ 	.short	0x010a
        /*0c62*/ 	.byte	0x3f
	.zero		1


	//   ....[103]....
        /*0c64*/ 	.word	0x000372f0
        /*0c68*/ 	.word	0x00000004
        /*0c6c*/ 	.word	0x00032410
        /*0c70*/ 	.short	0x010a
        /*0c72*/ 	.byte	0x3f
	.zero		1


	//   ....[104]....
        /*0c74*/ 	.word	0x00037410
        /*0c78*/ 	.word	0x00000003
        /*0c7c*/ 	.word	0x00000000
        /*0c80*/ 	.short	0x010a
        /*0c82*/ 	.byte	0x3f
	.zero		1


	//   ....[105]....
        /*0c84*/ 	.word	0x00037510
        /*0c88*/ 	.word	0x00000008
        /*0c8c*/ 	.word	0x00000000
        /*0c90*/ 	.short	0x010a
        /*0c92*/ 	.byte	0x3f
	.zero		1


	//   ....[106]....
        /*0c94*/ 	.word	0x000381b0
        /*0c98*/ 	.word	0x0000000a
        /*0c9c*/ 	.word	0x00000000
        /*0ca0*/ 	.short	0x0101
        /*0ca2*/ 	.byte	0x3f
	.zero		1


	//   ....[107]....
        /*0ca4*/ 	.word	0x00042650
        /*0ca8*/ 	.word	0x00000000
        /*0cac*/ 	.word	0x00000000
        /*0cb0*/ 	.short	0x0101
        /*0cb2*/ 	.byte	0x3f
	.zero		1


	//   ....[108]....
        /*0cb4*/ 	.word	0x00042680
        /*0cb8*/ 	.word	0x00000008
        /*0cbc*/ 	.word	0x00000000
        /*0cc0*/ 	.short	0x010a
        /*0cc2*/ 	.byte	0x3f
	.zero		1


	//   ....[109]....
        /*0cc4*/ 	.word	0x000426d0
        /*0cc8*/ 	.word	0x00000004
        /*0ccc*/ 	.word	0x00032410
        /*0cd0*/ 	.short	0x010a
        /*0cd2*/ 	.byte	0x3f
	.zero		1


	//   ....[110]....
        /*0cd4*/ 	.word	0x00042720
        /*0cd8*/ 	.word	0x00000008
        /*0cdc*/ 	.word	0x00000000
        /*0ce0*/ 	.short	0x010a
        /*0ce2*/ 	.byte	0x3f
	.zero		1


	//----- nvinfo : EIATTR_NUM_MBARRIERS
	.align		4
.L_472:
        /*0ce4*/ 	.byte	0x03, 0x38
        /*0ce6*/ 	.short	0x0017


	//----- nvinfo : EIATTR_EXIT_INSTR_OFFSETS
	.align		4
        /*0ce8*/ 	.byte	0x04, 0x1c
        /*0cea*/ 	.short	(.L_474 - .L_473)


	//   ....[0]....
.L_473:
        /*0cec*/ 	.word	0x00034b00


	//----- nvinfo : EIATTR_MAX_THREADS
	.align		4
.L_474:
        /*0cf0*/ 	.byte	0x04, 0x05
        /*0cf2*/ 	.short	(.L_476 - .L_475)
.L_475:
        /*0cf4*/ 	.word	0x00000180
        /*0cf8*/ 	.word	0x00000001
        /*0cfc*/ 	.word	0x00000001


	//----- nvinfo : EIATTR_CRS_STACK_SIZE
	.align		4
.L_476:
        /*0d00*/ 	.byte	0x04, 0x1e
        /*0d02*/ 	.short	(.L_478 - .L_477)
.L_477:
        /*0d04*/ 	.word	0x00000000


	//----- nvinfo : EIATTR_CBANK_PARAM_SIZE
	.align		4
.L_478:
        /*0d08*/ 	.byte	0x03, 0x19
        /*0d0a*/ 	.short	0x0b70


	//----- nvinfo : EIATTR_PARAM_CBANK
	.align		4
        /*0d0c*/ 	.byte	0x04, 0x0a
        /*0d0e*/ 	.short	(.L_480 - .L_479)
	.align		4
.L_479:
        /*0d10*/ 	.word	index@(.nv.constant0._ZN7cutlass13device_kernelIN5flash11enable_sm90INS1_16FlashAttnFwdSm90INS1_25CollectiveMainloopFwdSm90ILi2EN4cute5tupleIJNS5_1CILi1EEES8_S8_EEENS6_IJNS7_ILi128EEENS7_ILi96EEENS7_ILi64EEEEEELi256ENS_10bfloat16_tEfNS_4arch4Sm90ELb0ELb1ELb1ELb1ELb0ELb1ELb1ELb1ELb0ELb0ELb0ELb0EEENS1_21CollectiveEpilogueFwdINS6_IJSA_NS7_ILi256EEESB_EEES9_SE_SG_Li256ELb1ELb0ELb0ELb0EEENS1_36VarlenDynamicPersistentTileSchedulerILi128ELi96ELi256ELi32ELb0ELb0ELb1ELb1ELb0ELb1EEEEEEEEEvNT_6ParamsE)
        /*0d14*/ 	.short	0x0210
        /*0d16*/ 	.short	0x0b70


	//----- nvinfo : EIATTR_SW_WAR
	.align		4
.L_480:
        /*0d18*/ 	.byte	0x04, 0x36
        /*0d1a*/ 	.short	(.L_482 - .L_481)
.L_481:
        /*0d1c*/ 	.word	0x00000008
.L_482:


//--------------------- .nv.info._ZN7cutlass13device_kernelIN5flash11enable_sm90INS1_16FlashAttnFwdSm90INS1_25CollectiveMainloopFwdSm90ILi2EN4cute5tupleIJNS5_1CILi1EEES8_S8_EEENS6_IJNS7_ILi128EEENS7_ILi96EEENS7_ILi64EEEEEELi256ENS_10bfloat16_tEfNS_4arch4Sm90ELb1ELb0ELb1ELb0ELb0ELb0ELb0ELb1ELb0ELb0ELb0ELb0EEENS1_21CollectiveEpilogueFwdINS6_IJSA_NS7_ILi256EEESB_EEES9_SE_SG_Li256ELb0ELb0ELb0ELb0EEENS1_30DynamicPersistentTileSchedulerILi256ELi32ELb0ELb0ELb1EEEEEEEEEvNT_6ParamsE --------------------------
	.section	.nv.info._ZN7cutlass13device_kernelIN5flash11enable_sm90INS1_16FlashAttnFwdSm90INS1_25CollectiveMainloopFwdSm90ILi2EN4cute5tupleIJNS5_1CILi1EEES8_S8_EEENS6_IJNS7_ILi128EEENS7_ILi96EEENS7_ILi64EEEEEELi256ENS_10bfloat16_tEfNS_4arch4Sm90ELb1ELb0ELb1ELb0ELb0ELb0ELb0ELb1ELb0ELb0ELb0ELb0EEENS1_21CollectiveEpilogueFwdINS6_IJSA_NS7_ILi256EEESB_EEES9_SE_SG_Li256ELb0ELb0ELb0ELb0EEENS1_30DynamicPersistentTileSchedulerILi256ELi32ELb0ELb0ELb1EEEEEEEEEvNT_6ParamsE,"",@"SHT_CUDA_INFO"
	.sectionflags	@""
	.align	4


	//----- nvinfo : EIATTR_CUDA_API_VERSION
	.align		4
        /*0000*/ 	.byte	0x04, 0x37
        /*0002*/ 	.short	(.L_484 - .L_483)
.L_483:
        /*0004*/ 	.word	0x00000082


	//----- nvinfo : EIATTR_KPARAM_INFO
	.align		4
.L_484:
        /*0008*/ 	.byte	0x04, 0x17
        /*000a*/ 	.short	(.L_486 - .L_485)
.L_485:
        /*000c*/ 	.word	0x00000000
        /*0010*/ 	.short	0x0000
        /*0012*/ 	.short	0x0070
        /*0014*/ 	.byte	0x00, 0xf0, 0x01, 0x2e


	//----- nvinfo : EIATTR_SPARSE_MMA_MASK
	.align		4
.L_486:
        /*0018*/ 	.byte	0x03, 0x50
        /*001a*/ 	.short	0x0000


	//----- nvinfo : EIATTR_MAXREG_COUNT
	.align		4
        /*001c*/ 	.byte	0x03, 0x1b
        /*001e*/ 	.short	0x00a8


	//----- nvinfo : EIATTR_NUM_BARRIERS
	.align		4
        /*0020*/ 	.byte	0x02, 0x4c
        /*0022*/ 	.byte	0x10
	.zero		1


	//----- nvinfo : EIATTR_EXTERNS
	.align		4
        /*0024*/ 	.byte	0x04, 0x0f
        /*0026*/ 	.short	(.L_488 - .L_487)


	//   ....[0]....
	.align		4
.L_487:
        /*0028*/ 	.word	index@(__assertfail)


	//----- nvinfo : EIATTR_MERCURY_ISA_VERSION
	.align		4
.L_488:
        /*002c*/ 	.byte	0x03, 0x5f
        /*002e*/ 	.short	0x0101


	//----- nvinfo : EIATTR_INT_WARP_WIDE_INSTR_OFFSETS
	.align		4
        /*0030*/ 	.byte	0x04, 0x31
        /*0032*/ 	.short	(.L_490 - .L_489)


	//   ....[0]....
.L_489:
        /*0034*/ 	.word	0x00000180


	//   ....[1]....
        /*0038*/ 	.word	0x000001b0


	//   ....[2]....
        /*003c*/ 	.word	0x000001c0


	//   ....[3]....
        /*0040*/ 	.word	0x0000b170


	//   ....[4]....
        /*0044*/ 	.word	0x0000b200


	//   ....[5]....
        /*0048*/ 	.word	0x0000b6f0


	//   ....[6]....
        /*004c*/ 	.word	0x0000d2e0


	//   ....[7]....
        /*0050*/ 	.word	0x0000d370


	//----- nvinfo : EIATTR_COOP_GROUP_MASK_REGIDS
	.align		4
.L_490:
        /*0054*/ 	.byte	0x04, 0x29
        /*0056*/ 	.short	(.L_492 - .L_491)


	//   ....[0]....
.L_491:
        /*0058*/ 	.word	0xffffffff


	//   ....[1]....
        /*005c*/ 	.word	0xffffffff


	//   ....[2]....
        /*0060*/ 	.word	0xffffffff


	//   ....[3]....
        /*0064*/ 	.word	0xffffffff


	//   ....[4]....
        /*0068*/ 	.word	0xffffffff


	//   ....[5]....
        /*006c*/ 	.word	0xffffffff


	//   ....[6]....
        /*0070*/ 	.word	0xffffffff


	//   ....[7]....
        /*0074*/ 	.word	0xffffffff


	//   ....[8]....
        /*0078*/ 	.word	0xffffffff


	//   ....[9]....
        /*007c*/ 	.word	0xffffffff


	//   ....[10]....
        /*0080*/ 	.word	0xffffffff


	//   ....[11]....
        /*0084*/ 	.word	0xffffffff


	//   ....[12]....
        /*0088*/ 	.word	0xffffffff


	//   ....[13]....
        /*008c*/ 	.word	0xffffffff


	//   ....[14]....
        /*0090*/ 	.word	0xffffffff


	//   ....[15]....
        /*0094*/ 	.word	0xffffffff


	//   ....[16]....
        /*0098*/ 	.word	0xffffffff


	//   ....[17]....
        /*009c*/ 	.word	0xffffffff


	//   ....[18]....
        /*00a0*/ 	.word	0xffffffff


	//   ....[19]....
        /*00a4*/ 	.word	0xffffffff


	//   ....[20]....
        /*00a8*/ 	.word	0xffffffff


	//   ....[21]....
        /*00ac*/ 	.word	0xffffffff


	//   ....[22]....
        /*00b0*/ 	.word	0xffffffff


	//   ....[23]....
        /*00b4*/ 	.word	0xffffffff


	//   ....[24]....
        /*00b8*/ 	.word	0xffffffff


	//   ....[25]....
        /*00bc*/ 	.word	0xffffffff


	//   ....[26]....
        /*00c0*/ 	.word	0xffffffff


	//   ....[27]....
        /*00c4*/ 	.word	0xffffffff


	//   ....[28]....
        /*00c8*/ 	.word	0x0500000f


	//   ....[29]....
        /*00cc*/ 	.word	0x0500000f


	//----- nvinfo : EIATTR_COOP_GROUP_INSTR_OFFSETS
	.align		4
.L_492:
        /*00d0*/ 	.byte	0x04, 0x28
        /*00d2*/ 	.short	(.L_494 - .L_493)


	//   ....[0]....
.L_493:
        /*00d4*/ 	.word	0x00000060


	//   ....[1]....
        /*00d8*/ 	.word	0x00000190


	//   ....[2]....
        /*00dc*/ 	.word	0x000001e0


	//   ....[3]....
        /*00e0*/ 	.word	0x000003d0


	//   ....[4]....
        /*00e4*/ 	.word	0x00000530


	//   ....[5]....
        /*00e8*/ 	.word	0x00000650


	//   ....[6]....
        /*00ec*/ 	.word	0x000007b0


	//   ....[7]....
        /*00f0*/ 	.word	0x00001610


	//   ....[8]....
        /*00f4*/ 	.word	0x000025b0


	//   ....[9]....
        /*00f8*/ 	.word	0x00002640


	//   ....[10]....
        /*00fc*/ 	.word	0x00002d40


	//   ....[11]....
        /*0100*/ 	.word	0x00002db0


	//   ....[12]....
        /*0104*/ 	.word	0x00004760


	//   ....[13]....
        /*0108*/ 	.word	0x00004840


	//   ....[14]....
        /*010c*/ 	.word	0x00004f10


	//   ....[15]....
        /*0110*/ 	.word	0x00004f80


	//   ....[16]....
        /*0114*/ 	.word	0x00006d70


	//   ....[17]....
        /*0118*/ 	.word	0x00006e20


	//   ....[18]....
        /*011c*/ 	.word	0x00007240


	//   ....[19]....
        /*0120*/ 	.word	0x00007390


	//   ....[20]....
        /*0124*/ 	.word	0x00008790


	//   ....[21]....
        /*0128*/ 	.word	0x000087d0


	//   ....[22]....
        /*012c*/ 	.word	0x000088a0


	//   ....[23]....
        /*0130*/ 	.word	0x000088c0


	//   ....[24]....
        /*0134*/ 	.word	0x000098a0


	//   ....[25]....
        /*0138*/ 	.word	0x0000abf0


	//   ....[26]....
        /*013c*/ 	.word	0x0000d3f0


	//   ....[27]....
        /*0140*/ 	.word	0x0000d5a0


	//   ....[28]....
        /*0144*/ 	.word	0x0000daf0


	//   ....[29]....
        /*0148*/ 	.word	0x0000ded0


	//----- nvinfo : EIATTR_REG_RECONFIG
	.align		4
.L_494:
        /*014c*/ 	.byte	0x01, 0x54
	.zero		2


	//----- nvinfo : EIATTR_SYSCALL_OFFSETS
	.align		4
        /*0150*/ 	.byte	0x04, 0x46
        /*0152*/ 	.short	(.L_496 - .L_495)


	//   ....[0]....
.L_495:
        /*0154*/ 	.word	0x000017c0


	//   ....[1]....
        /*0158*/ 	.word	0x0000b390


	//   ....[2]....
        /*015c*/ 	.word	0x0000b4d0


	//   ....[3]....
        /*0160*/ 	.word	0x0000b5d0


	//----- nvinfo : EIATTR_MBARRIER_INSTR_OFFSETS
	.align		4
.L_496:
        /*0164*/ 	.byte	0x04, 0x39
        /*0166*/ 	.short	(.L_498 - .L_497)


	//   ....[0]....
.L_497:
        /*0168*/ 	.word	0x00000280
        /*016c*/ 	.word	0x000000ff
        /*0170*/ 	.word	0x00022800
        /*0174*/ 	.short	0x0100
        /*0176*/ 	.byte	0x06
	.zero		1


	//   ....[1]....
        /*0178*/ 	.word	0x00000290
        /*017c*/ 	.word	0x000000ff
        /*0180*/ 	.word	0x00022820
        /*0184*/ 	.short	0x0100
        /*0186*/ 	.byte	0x06
	.zero		1


	//   ....[2]....
        /*0188*/ 	.word	0x00000380
        /*018c*/ 	.word	0x000000ff
        /*0190*/ 	.word	0x00022830
        /*0194*/ 	.short	0x0100
        /*0196*/ 	.byte	0x08
	.zero		1


	//   ....[3]....
        /*0198*/ 	.word	0x00000390
        /*019c*/ 	.word	0x000000ff
        /*01a0*/ 	.word	0x00022840
        /*01a4*/ 	.short	0x0100
        /*01a6*/ 	.byte	0x08
	.zero		1


	//   ....[4]....
        /*01a8*/ 	.word	0x000003a0
        /*01ac*/ 	.word	0x000000ff
        /*01b0*/ 	.word	0x00022838
        /*01b4*/ 	.short	0x0100
        /*01b6*/ 	.byte	0x08
	.zero		1


	//   ....[5]....
        /*01b8*/ 	.word	0x000003b0
        /*01bc*/ 	.word	0x000000ff
        /*01c0*/ 	.word	0x00022848
        /*01c4*/ 	.short	0x0100
        /*01c6*/ 	.byte	0x08
	.zero		1


	//   ....[6]....
        /*01c8*/ 	.word	0x000004e0
        /*01cc*/ 	.word	0x000000ff
        /*01d0*/ 	.word	0x00022850
        /*01d4*/ 	.short	0x0100
        /*01d6*/ 	.byte	0x08
	.zero		1


	//   ....[7]....
        /*01d8*/ 	.word	0x000004f0
        /*01dc*/ 	.word	0x000000ff
        /*01e0*/ 	.word	0x00022860
        /*01e4*/ 	.short	0x0100
        /*01e6*/ 	.byte	0x08
	.zero		1


	//   ....[8]....
        /*01e8*/ 	.word	0x00000500
        /*01ec*/ 	.word	0x000000ff
        /*01f0*/ 	.word	0x00022858
        /*01f4*/ 	.short	0x0100
        /*01f6*/ 	.byte	0x08
	.zero		1


	//   ....[9]....
        /*01f8*/ 	.word	0x00000510
        /*01fc*/ 	.word	0x000000ff
        /*0200*/ 	.word	0x00022868
        /*0204*/ 	.short	0x0100
        /*0206*/ 	.byte	0x08
	.zero		1


	//   ....[10]....
        /*0208*/ 	.word	0x00000600
        /*020c*/ 	.word	0x000000ff
        /*0210*/ 	.word	0x00022870
        /*0214*/ 	.short	0x0100
        /*0216*/ 	.byte	0x06
	.zero		1


	//   ....[11]....
        /*0218*/ 	.word	0x00000610
        /*021c*/ 	.word	0x000000ff
        /*0220*/ 	.word	0x00022880
        /*0224*/ 	.short	0x0100
        /*0226*/ 	.byte	0x06
	.zero		1


	//   ....[12]....
        /*0228*/ 	.word	0x00000620
        /*022c*/ 	.word	0x000000ff
        /*0230*/ 	.word	0x00022878
        /*0234*/ 	.short	0x0100
        /*0236*/ 	.byte	0x06
	.zero		1


	//   ....[13]....
        /*0238*/ 	.word	0x00000630
        /*023c*/ 	.word	0x000000ff
        /*0240*/ 	.word	0x00022888
        /*0244*/ 	.short	0x0100
        /*0246*/ 	.byte	0x06
	.zero		1


	//   ....[14]....
        /*0248*/ 	.word	0x00000760
        /*024c*/ 	.word	0x000000ff
        /*0250*/ 	.word	0x00022890
        /*0254*/ 	.short	0x0100
        /*0256*/ 	.byte	0x08
	.zero		1


	//   ....[15]....
        /*0258*/ 	.word	0x00000770
        /*025c*/ 	.word	0x000000ff
        /*0260*/ 	.word	0x000228a0
        /*0264*/ 	.short	0x0100
        /*0266*/ 	.byte	0x08
	.zero		1


	//   ....[16]....
        /*0268*/ 	.word	0x00000780
        /*026c*/ 	.word	0x000000ff
        /*0270*/ 	.word	0x00022898
        /*0274*/ 	.short	0x0100
        /*0276*/ 	.byte	0x08
	.zero		1


	//   ....[17]....
        /*0278*/ 	.word	0x00000790
        /*027c*/ 	.word	0x000000ff
        /*0280*/ 	.word	0x000228a8
        /*0284*/ 	.short	0x0100
        /*0286*/ 	.byte	0x08
	.zero		1


	//   ....[18]....
        /*0288*/ 	.word	0x000008c0
        /*028c*/ 	.word	0x000000ff
        /*0290*/ 	.word	0x000228b0
        /*0294*/ 	.short	0x0100
        /*0296*/ 	.byte	0x08
	.zero		1


	//   ....[19]....
        /*0298*/ 	.word	0x000008d0
        /*029c*/ 	.word	0x000000ff
        /*02a0*/ 	.word	0x000228c0
        /*02a4*/ 	.short	0x0100
        /*02a6*/ 	.byte	0x08
	.zero		1


	//   ....[20]....
        /*02a8*/ 	.word	0x000008e0
        /*02ac*/ 	.word	0x000000ff
        /*02b0*/ 	.word	0x000228b8
        /*02b4*/ 	.short	0x0100
        /*02b6*/ 	.byte	0x08
	.zero		1


	//   ....[21]....
        /*02b8*/ 	.word	0x000008f0
        /*02bc*/ 	.word	0x000000ff
        /*02c0*/ 	.word	0x000228c8
        /*02c4*/ 	.short	0x0100
        /*02c6*/ 	.byte	0x08
	.zero		1


	//   ....[22]....
        /*02c8*/ 	.word	0x00001830
        /*02cc*/ 	.word	0x000000ff
        /*02d0*/ 	.word	0x00022800
        /*02d4*/ 	.short	0x010a
        /*02d6*/ 	.byte	0x31
	.zero		1


	//   ....[23]....
        /*02d8*/ 	.word	0x000018e0
        /*02dc*/ 	.word	0x000000ff
        /*02e0*/ 	.word	0x00022830
        /*02e4*/ 	.short	0x010a
        /*02e6*/ 	.byte	0x15
	.zero		1


	//   ....[24]....
        /*02e8*/ 	.word	0x00001920
        /*02ec*/ 	.word	0x000000ff
        /*02f0*/ 	.word	0x00022830
        /*02f4*/ 	.short	0x010a
        /*02f6*/ 	.byte	0x15
	.zero		1


	//   ....[25]....
        /*02f8*/ 	.word	0x000031d0
        /*02fc*/ 	.word	0x00000000
        /*0300*/ 	.word	0x00000000
        /*0304*/ 	.short	0x0101
        /*0306*/ 	.byte	0x3f
	.zero		1


	//   ....[26]....
        /*0308*/ 	.word	0x000036e0
        /*030c*/ 	.word	0x000000ff
        /*0310*/ 	.word	0x00022850
        /*0314*/ 	.short	0x010a
        /*0316*/ 	.byte	0x15
	.zero		1


	//   ....[27]....
        /*0318*/ 	.word	0x00003720
        /*031c*/ 	.word	0x000000ff
        /*0320*/ 	.word	0x00022850
        /*0324*/ 	.short	0x010a
        /*0326*/ 	.byte	0x15
	.zero		1


	//   ....[28]....
        /*0328*/ 	.word	0x00003a80
        /*032c*/ 	.word	0x00000008
        /*0330*/ 	.word	0x00000000
        /*0334*/ 	.short	0x0101
        /*0336*/ 	.byte	0x3f
	.zero		1


	//   ....[29]....
        /*0338*/ 	.word	0x00003bb0
        /*033c*/ 	.word	0x000000ff
        /*0340*/ 	.word	0x00022830
        /*0344*/ 	.short	0x010a
        /*0346*/ 	.byte	0x1e
	.zero		1


	//   ....[30]....
        /*0348*/ 	.word	0x00003bf0
        /*034c*/ 	.word	0x000000ff
        /*0350*/ 	.word	0x00022830
        /*0354*/ 	.short	0x010a
        /*0356*/ 	.byte	0x1e
	.zero		1


	//   ....[31]....
        /*0358*/ 	.word	0x00005540
        /*035c*/ 	.word	0x00000003
        /*0360*/ 	.word	0x00000000
        /*0364*/ 	.short	0x0101
        /*0366*/ 	.byte	0x3f
	.zero		1


	//   ....[32]....
        /*0368*/ 	.word	0x00006160
        /*036c*/ 	.word	0x000000ff
        /*0370*/ 	.word	0x00022850
        /*0374*/ 	.short	0x010a
        /*0376*/ 	.byte	0x1e
	.zero		1


	//   ....[33]....
        /*0378*/ 	.word	0x000061a0
        /*037c*/ 	.word	0x000000ff
        /*0380*/ 	.word	0x00022850
        /*0384*/ 	.short	0x010a
        /*0386*/ 	.byte	0x1e
	.zero		1


	//   ....[34]....
        /*0388*/ 	.word	0x00006490
        /*038c*/ 	.word	0x000000b9
        /*0390*/ 	.word	0x00000000
        /*0394*/ 	.short	0x0101
        /*0396*/ 	.byte	0x3f
	.zero		1


	//   ....[35]....
        /*0398*/ 	.word	0x000065b0
        /*039c*/ 	.word	0x000000ff
        /*03a0*/ 	.word	0x00022830
        /*03a4*/ 	.short	0x010a
        /*03a6*/ 	.byte	0x17
	.zero		1


	//   ....[36]....
        /*03a8*/ 	.word	0x000065f0
        /*03ac*/ 	.word	0x000000ff
        /*03b0*/ 	.word	0x00022830
        /*03b4*/ 	.short	0x010a
        /*03b6*/ 	.byte	0x17
	.zero		1


	//   ....[37]....
        /*03b8*/ 	.word	0x00007690
        /*03bc*/ 	.word	0x00000098
        /*03c0*/ 	.word	0x00000000
        /*03c4*/ 	.short	0x0101
        /*03c6*/ 	.byte	0x3f
	.zero		1


	//   ....[38]....
        /*03c8*/ 	.word	0x00008450
        /*03cc*/ 	.word	0x000000ff
        /*03d0*/ 	.word	0x00022850
        /*03d4*/ 	.short	0x010a
        /*03d6*/ 	.byte	0x17
	.zero		1


	//   ....[39]....
        /*03d8*/ 	.word	0x00008490
        /*03dc*/ 	.word	0x000000ff
        /*03e0*/ 	.word	0x00022850
        /*03e4*/ 	.short	0x010a
        /*03e6*/ 	.byte	0x17
	.zero		1


	//   ....[40]....
        /*03e8*/ 	.word	0x00008770
        /*03ec*/ 	.word	0x000000c7
        /*03f0*/ 	.word	0x00000000
        /*03f4*/ 	.short	0x0101
        /*03f6*/ 	.byte	0x3f
	.zero		1


	//   ....[41]....
        /*03f8*/ 	.word	0x0000a160
        /*03fc*/ 	.word	0x000000ff
        /*0400*/ 	.word	0x00000000
        /*0404*/ 	.short	0x0101
        /*0406*/ 	.byte	0x05
	.zero		1


	//   ....[42]....
        /*0408*/ 	.word	0x0000b990
        /*040c*/ 	.word	0x00000008
        /*0410*/ 	.word	0x00022840
        /*0414*/ 	.short	0x010a
        /*0416*/ 	.byte	0x3f
	.zero		1


	//   ....[43]....
        /*0418*/ 	.word	0x0000bc70
        /*041c*/ 	.word	0x000000ff
        /*0420*/ 	.word	0x00022820
        /*0424*/ 	.short	0x010a
        /*0426*/ 	.byte	0x25
	.zero		1


	//   ....[44]....
        /*0428*/ 	.word	0x0000bd10
        /*042c*/ 	.word	0x00000008
        /*0430*/ 	.word	0x00022860
        /*0434*/ 	.short	0x010a
        /*0436*/ 	.byte	0x3f
	.zero		1


	//   ....[45]....
        /*0438*/ 	.word	0x0000c230
        /*043c*/ 	.word	0x00000002
        /*0440*/ 	.word	0x00022840
        /*0444*/ 	.short	0x010a
        /*0446*/ 	.byte	0x3f
	.zero		1


	//   ....[46]....
        /*0448*/ 	.word	0x0000c3a0
        /*044c*/ 	.word	0x00000002
        /*0450*/ 	.word	0x00022860
        /*0454*/ 	.short	0x010a
        /*0456*/ 	.byte	0x3f
	.zero		1


	//   ....[47]....
        /*0458*/ 	.word	0x0000c870
        /*045c*/ 	.word	0x00000003
        /*0460*/ 	.word	0x00022840
        /*0464*/ 	.short	0x010a
        /*0466*/ 	.byte	0x3f
	.zero		1


	//   ....[48]....
        /*0468*/ 	.word	0x0000c9e0
        /*046c*/ 	.word	0x00000003
        /*0470*/ 	.word	0x00022860
        /*0474*/ 	.short	0x010a
        /*0476*/ 	.byte	0x3f
	.zero		1


	//   ....[49]....
        /*0478*/ 	.word	0x0000ce50
        /*047c*/ 	.word	0x00000002
        /*0480*/ 	.word	0x00022840
        /*0484*/ 	.short	0x010a
        /*0486*/ 	.byte	0x3f
	.zero		1


	//   ....[50]....
        /*0488*/ 	.word	0x0000cfc0
        /*048c*/ 	.word	0x00000002
        /*0490*/ 	.word	0x00022860
        /*0494*/ 	.short	0x010a
        /*0496*/ 	.byte	0x3f
	.zero		1


	//   ....[51]....
        /*0498*/ 	.word	0x0000d550
        /*049c*/ 	.word	0x00000007
        /*04a0*/ 	.word	0x00022820
        /*04a4*/ 	.short	0x010a
        /*04a6*/ 	.byte	0x3f
	.zero		1


	//   ....[52]....
        /*04a8*/ 	.word	0x0000d6a0
        /*04ac*/ 	.word	0x00000005
        /*04b0*/ 	.word	0x00000000
        /*04b4*/ 	.short	0x010a
        /*04b6*/ 	.byte	0x3f
	.zero		1


	//   ....[53]....
        /*04b8*/ 	.word	0x0000d710
        /*04bc*/ 	.word	0x00000003
        /*04c0*/ 	.word	0x00000000
        /*04c4*/ 	.short	0x010a
        /*04c6*/ 	.byte	0x3f
	.zero		1


	//   ....[54]....
        /*04c8*/ 	.word	0x0000d770
        /*04cc*/ 	.word	0x00000005
        /*04d0*/ 	.word	0x00000000
        /*04d4*/ 	.short	0x010a
        /*04d6*/ 	.byte	0x3f
	.zero		1


	//   ....[55]....
        /*04d8*/ 	.word	0x0000d7a0
        /*04dc*/ 	.word	0x00000003
        /*04e0*/ 	.word	0x00000000
        /*04e4*/ 	.short	0x010a
        /*04e6*/ 	.byte	0x3f
	.zero		1


	//   ....[56]....
        /*04e8*/ 	.word	0x0000d810
        /*04ec*/ 	.word	0x00000003
        /*04f0*/ 	.word	0x00022800
        /*04f4*/ 	.short	0x010a
        /*04f6*/ 	.byte	0x3f
	.zero		1


	//   ....[57]....
        /*04f8*/ 	.word	0x0000d870
        /*04fc*/ 	.word	0x00000000
        /*0500*/ 	.word	0x00022830
        /*0504*/ 	.short	0x010a
        /*0506*/ 	.byte	0x3f
	.zero		1


	//   ....[58]....
        /*0508*/ 	.word	0x0000d8c0
        /*050c*/ 	.word	0x00000008
        /*0510*/ 	.word	0x00022850
        /*0514*/ 	.short	0x010a
        /*0516*/ 	.byte	0x3f
	.zero		1


	//   ....[59]....
        /*0518*/ 	.word	0x0000d920
        /*051c*/ 	.word	0x00000005
        /*0520*/ 	.word	0x00022830
        /*0524*/ 	.short	0x010a
        /*0526*/ 	.byte	0x3f
	.zero		1


	//   ....[60]....
        /*0528*/ 	.word	0x0000d970
        /*052c*/ 	.word	0x000000b9
        /*0530*/ 	.word	0x00022850
        /*0534*/ 	.short	0x010a
        /*0536*/ 	.byte	0x3f
	.zero		1


	//   ....[61]....
        /*0538*/ 	.word	0x0000d9d0
        /*053c*/ 	.word	0x00000005
        /*0540*/ 	.word	0x00022830
        /*0544*/ 	.short	0x010a
        /*0546*/ 	.byte	0x3f
	.zero		1


	//   ....[62]....
        /*0548*/ 	.word	0x0000da20
        /*054c*/ 	.word	0x000000c7
        /*0550*/ 	.word	0x00022850
        /*0554*/ 	.short	0x010a
        /*0556*/ 	.byte	0x3f
	.zero		1


	//   ....[63]....
        /*0558*/ 	.word	0x0000dba0
        /*055c*/ 	.word	0x00000008
        /*0560*/ 	.word	0x00022840
        /*0564*/ 	.short	0x010a
        /*0566*/ 	.byte	0x3f
	.zero		1


	//   ....[64]....
        /*0568*/ 	.word	0x0000dc00
        /*056c*/ 	.word	0x00000008
        /*0570*/ 	.word	0x00022820
        /*0574*/ 	.short	0x010a
        /*0576*/ 	.byte	0x3f
	.zero		1


	//   ....[65]....
        /*0578*/ 	.word	0x0000dc50
        /*057c*/ 	.word	0x00000008
        /*0580*/ 	.word	0x00022860
        /*0584*/ 	.short	0x010a
        /*0586*/ 	.byte	0x3f
	.zero		1


	//   ....[66]....
        /*0588*/ 	.word	0x0000dca0
        /*058c*/ 	.word	0x00000002
        /*0590*/ 	.word	0x00022840
        /*0594*/ 	.short	0x010a
        /*0596*/ 	.byte	0x3f
	.zero		1


	//   ....[67]....
        /*0598*/ 	.word	0x0000dcf0
        /*059c*/ 	.word	0x00000002
        /*05a0*/ 	.word	0x00022860
        /*05a4*/ 	.short	0x010a
        /*05a6*/ 	.byte	0x3f
	.zero		1


	//   ....[68]....
        /*05a8*/ 	.word	0x0000dd40
        /*05ac*/ 	.word	0x00000003
        /*05b0*/ 	.word	0x00022840
        /*05b4*/ 	.short	0x010a
        /*05b6*/ 	.byte	0x3f
	.zero		1


	//   ....[69]....
        /*05b8*/ 	.word	0x0000dd90
        /*05bc*/ 	.word	0x00000003
        /*05c0*/ 	.word	0x00022860
        /*05c4*/ 	.short	0x010a
        /*05c6*/ 	.byte	0x3f
	.zero		1


	//   ....[70]....
        /*05c8*/ 	.word	0x0000dde0
        /*05cc*/ 	.word	0x00000002
        /*05d0*/ 	.word	0x00022840
        /*05d4*/ 	.short	0x010a
        /*05d6*/ 	.byte	0x3f
	.zero		1


	//   ....[71]....
        /*05d8*/ 	.word	0x0000de30
        /*05dc*/ 	.word	0x00000002
        /*05e0*/ 	.word	0x00022860
        /*05e4*/ 	.short	0x010a
        /*05e6*/ 	.byte	0x3f
	.zero		1


	//   ....[72]....
        /*05e8*/ 	.word	0x0000df10
        /*05ec*/ 	.word	0x00000007
        /*05f0*/ 	.word	0x00022820
        /*05f4*/ 	.short	0x010a
        /*05f6*/ 	.byte	0x3f
	.zero		1


	//   ....[73]....
        /*05f8*/ 	.word	0x0000df60
        /*05fc*/ 	.word	0x00000005
        /*0600*/ 	.word	0x00000000
        /*0604*/ 	.short	0x010a
        /*0606*/ 	.byte	0x3f
	.zero		1


	//   ....[74]....
        /*0608*/ 	.word	0x0000dfb0
        /*060c*/ 	.word	0x00000003
        /*0610*/ 	.word	0x00000000
        /*0614*/ 	.short	0x010a
        /*0616*/ 	.byte	0x3f
	.zero		1


	//   ....[75]....
        /*0618*/ 	.word	0x0000e000
        /*061c*/ 	.word	0x00000005
        /*0620*/ 	.word	0x00000000
        /*0624*/ 	.short	0x010a
        /*0626*/ 	.byte	0x3f
	.zero		1


	//----- nvinfo : EIATTR_NUM_MBARRIERS
	.align		4
.L_498:
        /*0628*/ 	.byte	0x03, 0x38
        /*062a*/ 	.short	0x0016


	//----- nvinfo : EIATTR_EXIT_INSTR_OFFSETS
	.align		4
        /*062c*/ 	.byte	0x04, 0x1c
        /*062e*/ 	.short	(.L_500 - .L_499)


	//   ....[0]....
.L_499:
        /*0630*/ 	.word	0x00000a30


	//   ....[1]....
        /*0634*/ 	.word	0x0000abb0


	//   ....[2]....
        /*0638*/ 	.word	0x0000ac10


	//   ....[3]....
        /*063c*/ 	.word	0x0000d5c0


	//   ....[4]....
        /*0640*/ 	.word	0x0000d7f0


	//----- nvinfo : EIATTR_MAX_THREADS
	.align		4
.L_500:
        /*0644*/ 	.byte	0x04, 0x05
        /*0646*/ 	.short	(.L_502 - .L_501)
.L_501:
        /*0648*/ 	.word	0x00000180
        /*064c*/ 	.word	0x00000001
        /*0650*/ 	.word	0x00000001


	//----- nvinfo : EIATTR_CRS_STACK_SIZE
	.align		4
.L_502:
        /*0654*/ 	.byte	0x04, 0x1e
        /*0656*/ 	.short	(.L_504 - .L_503)
.L_503:
        /*0658*/ 	.word	0x00000000


	//----- nvinfo : EIATTR_CBANK_PARAM_SIZE
	.align		4
.L_504:
        /*065c*/ 	.byte	0x03, 0x19
        /*065e*/ 	.short	0x0bf0


	//----- nvinfo : EIATTR_PARAM_CBANK
	.align		4
        /*0660*/ 	.byte	0x04, 0x0a
        /*0662*/ 	.short	(.L_506 - .L_505)
	.align		4
.L_505:
        /*0664*/ 	.word	index@(.nv.constant0._ZN7cutlass13device_kernelIN5flash11enable_sm90INS1_16FlashAttnFwdSm90INS1_25CollectiveMainloopFwdSm90ILi2EN4cute5tupleIJNS5_1CILi1EEES8_S8_EEENS6_IJNS7_ILi128EEENS7_ILi96EEENS7_ILi64EEEEEELi256ENS_10bfloat16_tEfNS_4arch4Sm90ELb1ELb0ELb1ELb0ELb0ELb0ELb0ELb1ELb0ELb0ELb0ELb0EEENS1_21CollectiveEpilogueFwdINS6_IJSA_NS7_ILi256EEESB_EEES9_SE_SG_Li256ELb0ELb0ELb0ELb0EEENS1_30DynamicPersistentTileSchedulerILi256ELi32ELb0ELb0ELb1EEEEEEEEEvNT_6ParamsE)
        /*0668*/ 	.short	0x0210
        /*066a*/ 	.short	0x0bf0


	//----- nvinfo : EIATTR_SW_WAR
	.align		4
.L_506:
        /*066c*/ 	.byte	0x04, 0x36
        /*066e*/ 	.short	(.L_508 - .L_507)
.L_507:
        /*0670*/ 	.word	0x00000008
.L_508:


//--------------------- .nv.info._ZN7cutlass13device_kernelIN5flash11enable_sm90INS1_16FlashAttnFwdSm90INS1_25CollectiveMainloopFwdSm90ILi2EN4cute5tupleIJNS5_1CILi1EEES8_S8_EEENS6_IJNS7_ILi128EEENS7_ILi96EEENS7_ILi64EEEEEELi256ENS_10bfloat16_tEfNS_4arch4Sm90ELb1ELb0ELb1ELb0ELb0ELb0ELb1ELb1ELb0ELb0ELb0ELb0EEENS1_21CollectiveEpilogueFwdINS6_IJSA_NS7_ILi256EEESB_EEES9_SE_SG_Li256ELb0ELb0ELb0ELb0EEENS1_30DynamicPersistentTileSchedulerILi256ELi32ELb0ELb0ELb1EEEEEEEEEvNT_6ParamsE --------------------------
	.section	.nv.info._ZN7cutlass13device_kernelIN5flash11enable_sm90INS1_16FlashAttnFwdSm90INS1_25CollectiveMainloopFwdSm90ILi2EN4cute5tupleIJNS5_1CILi1EEES8_S8_EEENS6_IJNS7_ILi128EEENS7_ILi96EEENS7_ILi64EEEEEELi256ENS_10bfloat16_tEfNS_4arch4Sm90ELb1ELb0ELb1ELb0ELb0ELb0ELb1ELb1ELb0ELb0ELb0ELb0EEENS1_21CollectiveEpilogueFwdINS6_IJSA_NS7_ILi256EEESB_EEES9_SE_SG_Li256ELb0ELb0ELb0ELb0EEENS1_30DynamicPersistentTileSchedulerILi256ELi32ELb0ELb0ELb1EEEEEEEEEvNT_6ParamsE,"",@"SHT_CUDA_INFO"
	.sectionflags	@""
	.align	4


	//----- nvinfo : EIATTR_CUDA_API_VERSION
	.align		4
        /*0000*/ 	.byte	0x04, 0x37
        /*0002*/ 	.short	(.L_510 - .L_509)
.L_509:
        /*0004*/ 	.word	0x00000082


	//----- nvinfo : EIATTR_KPARAM_INFO
	.align		4
.L_510:
        /*0008*/ 	.byte	0x04, 0x17
        /*000a*/ 	.short	(.L_512 - .L_511)
.L_511:
        /*000c*/ 	.word	0x00000000
        /*0010*/ 	.short	0x0000
        /*0012*/ 	.short	0x0070
        /*0014*/ 	.byte	0x00, 0xf0, 0x01, 0x32


	//----- nvinfo : EIATTR_SPARSE_MMA_MASK
	.align		4
.L_512:
        /*0018*/ 	.byte	0x03, 0x50
        /*001a*/ 	.short	0x0000


	//----- nvinfo : EIATTR_MAXREG_COUNT
	.align		4
        /*001c*/ 	.byte	0x03, 0x1b
        /*001e*/ 	.short	0x00a8


	//----- nvinfo : EIATTR_NUM_BARRIERS
	.align		4
        /*0020*/ 	.byte	0x02, 0x4c
        /*0022*/ 	.byte	0x10
	.zero		1


	//----- nvinfo : EIATTR_EXTERNS
	.align		4
        /*0024*/ 	.byte	0x04, 0x0f
        /*0026*/ 	.short	(.L_514 - .L_513)


	//   ....[0]....
	.align		4
.L_513:
        /*0028*/ 	.word	index@(__assertfail)


	//----- nvinfo : EIATTR_ANNOTATIONS
	.align		4
.L_514:
        /*002c*/ 	.byte	0x04, 0x55
        /*002e*/ 	.short	(.L_516 - .L_515)


	//   ....[0]....
.L_515:
        /*0030*/ 	.word	0x00000001
        /*0034*/ 	.byte	0xa0, 0x09, 0x00, 0x00, 0x01, 0x00, 0x00, 0x00, 0xb0, 0x0a, 0x00, 0x00, 0x01, 0x00, 0x00, 0x00
        /*0044*/ 	.byte	0xc0, 0xc3, 0x00, 0x00, 0x01, 0x00, 0x00, 0x00, 0x70, 0xc4, 0x00, 0x00, 0x01, 0x00, 0x00, 0x00
        /*0054*/ 	.byte	0x80, 0xc4, 0x00, 0x00, 0x01, 0x00, 0x00, 0x00, 0x90, 0xc4, 0x00, 0x00, 0x01, 0x00, 0x00, 0x00
        /*0064*/ 	.byte	0xb0, 0xd2, 0x00, 0x00, 0x01, 0x00, 0x00, 0x00, 0x10, 0xd3, 0x00, 0x00, 0x01, 0x00, 0x00, 0x00
        /*0074*/ 	.byte	0xb0, 0xec, 0x00, 0x00, 0x01, 0x00, 0x00, 0x00, 0xe0, 0xed, 0x00, 0x00, 0x01, 0x00, 0x00, 0x00
        /*0084*/ 	.byte	0xb0, 0xee, 0x00, 0x00, 0x01, 0x00, 0x00, 0x00, 0x50, 0xef, 0x00, 0x00, 0x01, 0x00, 0x00, 0x00
        /*0094*/ 	.byte	0x90, 0xf0, 0x00, 0x00


	//----- nvinfo : EIATTR_MERCURY_ISA_VERSION
	.align		4
.L_516:
        /*0098*/ 	.byte	0x03, 0x5f
        /*009a*/ 	.short	0x0101


	//----- nvinfo : EIATTR_INT_WARP_WIDE_INSTR_OFFSETS
	.align		4
        /*009c*/ 	.byte	0x04, 0x31
        /*009e*/ 	.short	(.L_518 - .L_517)


	//   ....[0]....
.L_517:
        /*00a0*/ 	.word	0x000001b0


	//   ....[1]....
        /*00a4*/ 	.word	0x000001e0


	//   ....[2]....
        /*00a8*/ 	.word	0x00000250


	//   ....[3]....
        /*00ac*/ 	.word	0x00000290


	//   ....[4]....
        /*00b0*/ 	.word	0x0000c910


	//   ....[5]....
        /*00b4*/ 	.word	0x0000c9a0


	//   ....[6]....
        /*00b8*/ 	.word	0x0000ce90


	//   ....[7]....
        /*00bc*/ 	.word	0x0000ed30


	//   ....[8]....
        /*00c0*/ 	.word	0x0000edc0


	//----- nvinfo : EIATTR_COOP_GROUP_MASK_REGIDS
	.align		4
.L_518:
        /*00c4*/ 	.byte	0x04, 0x29
        /*00c6*/ 	.short	(.L_520 - .L_519)


	//   ....[0]....
.L_519:
        /*00c8*/ 	.word	0xffffffff


	//   ....[1]....
        /*00cc*/ 	.word	0xffffffff


	//   ....[2]....
        /*00d0*/ 	.word	0xffffffff


	//   ....[3]....
        /*00d4*/ 	.word	0xffffffff


	//   ....[4]....
        /*00d8*/ 	.word	0xffffffff


	//   ....[5]....
        /*00dc*/ 	.word	0xffffffff


	//   ....[6]....
        /*00e0*/ 	.word	0xffffffff


	//   ....[7]....
        /*00e4*/ 	.word	0xffffffff


	//   ....[8]....
        /*00e8*/ 	.word	0xffffffff


	//   ....[9]....
        /*00ec*/ 	.word	0xffffffff


	//   ....[10]....
        /*00f0*/ 	.word	0xffffffff


	//   ....[11]....
        /*00f4*/ 	.word	0xffffffff


	//   ....[12]....
        /*00f8*/ 	.word	0xffffffff


	//   ....[13]....
        /*00fc*/ 	.word	0xffffffff


	//   ....[14]....
        /*0100*/ 	.word	0xffffffff


	//   ....[15]....
        /*0104*/ 	.word	0xffffffff


	//   ....[16]....
        /*0108*/ 	.word	0xffffffff


	//   ....[17]....
        /*010c*/ 	.word	0xffffffff


	//   ....[18]....
        /*0110*/ 	.word	0xffffffff


	//   ....[19]....
        /*0114*/ 	.word	0xffffffff


	//   ....[20]....
        /*0118*/ 	.word	0xffffffff


	//   ....[21]....
        /*011c*/ 	.word	0xffffffff


	//   ....[22]....
        /*0120*/ 	.word	0xffffffff


	//   ....[23]....
        /*0124*/ 	.word	0xffffffff


	//   ....[24]....
        /*0128*/ 	.word	0xffffffff


	//   ....[25]....
        /*012c*/ 	.word	0xffffffff


	//   ....[26]....
        /*0130*/ 	.word	0xffffffff


	//   ....[27]....
        /*0134*/ 	.word	0xffffffff


	//   ....[28]....
        /*0138*/ 	.word	0x0500000f


	//   ....[29]....
        /*013c*/ 	.word	0x0500000f


	//----- nvinfo : EIATTR_COOP_GROUP_INSTR_OFFSETS
	.align		4
.L_520:
        /*0140*/ 	.byte	0x04, 0x28
        /*0142*/ 	.short	(.L_522 - .L_521)


	//   ....[0]....
.L_521:
        /*0144*/ 	.word	0x00000060


	//   ....[1]....
        /*0148*/ 	.word	0x000001c0


	//   ....[2]....
        /*014c*/ 	.word	0x00000270


	//   ....[3]....
        /*0150*/ 	.word	0x00000410


	//   ....[4]....
        /*0154*/ 	.word	0x00000570


	//   ....[5]....
        /*0158*/ 	.word	0x00000690


	//   ....[6]....
        /*015c*/ 	.word	0x000007f0


	//   ....[7]....
        /*0160*/ 	.word	0x000016d0


	//   ....[8]....
        /*0164*/ 	.word	0x00003630


	//   ....[9]....
        /*0168*/ 	.word	0x000036f0


	//   ....[10]....
        /*016c*/ 	.word	0x00003720


	//   ....[11]....
        /*0170*/ 	.word	0x00003780


	//   ....[12]....
        /*0174*/ 	.word	0x00005ec0


	//   ....[13]....
        /*0178*/ 	.word	0x00005ee0


	//   ....[14]....
        /*017c*/ 	.word	0x00005f00


	//   ....[15]....
        /*0180*/ 	.word	0x00005f20


	//   ....[16]....
        /*0184*/ 	.word	0x00008790


	//   ....[17]....
        /*0188*/ 	.word	0x00008830


	//   ....[18]....
        /*018c*/ 	.word	0x000088a0


	//   ....[19]....
        /*0190*/ 	.word	0x00008a00


	//   ....[20]....
        /*0194*/ 	.word	0x00009eb0


	//   ....[21]....
        /*0198*/ 	.word	0x00009f30


	//   ....[22]....
        /*019c*/ 	.word	0x00009f80


	//   ....[23]....
        /*01a0*/ 	.word	0x00009fb0


	//   ....[24]....
        /*01a4*/ 	.word	0x0000b620


	//   ....[25]....
        /*01a8*/ 	.word	0x0000c380


	//   ....[26]....
        /*01ac*/ 	.word	0x0000ee50


	//   ....[27]....
        /*01b0*/ 	.word	0x0000f030


	//   ....[28]....
        /*01b4*/ 	.word	0x0000f610


	//   ....[29]....
        /*01b8*/ 	.word	0x0000f9e0


	//----- nvinfo : EIATTR_REG_RECONFIG
	.align		4
.L_522:
        /*01bc*/ 	.byte	0x01, 0x54
	.zero		2


	//----- nvinfo : EIATTR_SYSCALL_OFFSETS
	.align		4
        /*01c0*/ 	.byte	0x04, 0x46
        /*01c2*/ 	.short	(.L_524 - .L_523)


	//   ....[0]....
.L_523:
        /*01c4*/ 	.word	0x000018d0


	//   ....[1]....
        /*01c8*/ 	.word	0x0000cb20


	//   ....[2]....
        /*01cc*/ 	.word	0x0000cc50


	//   ....[3]....
        /*01d0*/ 	.word	0x0000cd50


	//----- nvinfo : EIATTR_MBARRIER_INSTR_OFFSETS
	.align		4
.L_524:
        /*01d4*/ 	.byte	0x04, 0x39
        /*01d6*/ 	.short	(.L_526 - .L_525)


	//   ....[0]....
.L_525:
        /*01d8*/ 	.word	0x000002b0
        /*01dc*/ 	.word	0x000000ff
        /*01e0*/ 	.word	0x00032400
        /*01e4*/ 	.short	0x0100
        /*01e6*/ 	.byte	0x06
	.zero		1


	//   ....[1]....
        /*01e8*/ 	.word	0x000002c0
        /*01ec*/ 	.word	0x000000ff
        /*01f0*/ 	.word	0x00032410
        /*01f4*/ 	.short	0x0100
        /*01f6*/ 	.byte	0x06
	.zero		1


	//   ....[2]....
        /*01f8*/ 	.word	0x000002d0
        /*01fc*/ 	.word	0x000000ff
        /*0200*/ 	.word	0x00032420
        /*0204*/ 	.short	0x0100
        /*0206*/ 	.byte	0x06
	.zero		1


	//   ....[3]....
        /*0208*/ 	.word	0x000003c0
        /*020c*/ 	.word	0x000000ff
        /*0210*/ 	.word	0x00032430
        /*0214*/ 	.short	0x0100
        /*0216*/ 	.byte	0x08
	.zero		1


	//   ....[4]....
        /*0218*/ 	.word	0x000003d0
        /*021c*/ 	.word	0x000000ff
        /*0220*/ 	.word	0x00032440
        /*0224*/ 	.short	0x0100
        /*0226*/ 	.byte	0x08
	.zero		1


	//   ....[5]....
        /*0228*/ 	.word	0x000003e0
        /*022c*/ 	.word	0x000000ff
        /*0230*/ 	.word	0x00032438
        /*0234*/ 	.short	0x0100
        /*0236*/ 	.byte	0x08
	.zero		1


	//   ....[6]....
        /*0238*/ 	.word	0x000003f0
        /*023c*/ 	.word	0x000000ff
        /*0240*/ 	.word	0x00032448
        /*0244*/ 	.short	0x0100
        /*0246*/ 	.byte	0x08
	.zero		1


	//   ....[7]....
        /*0248*/ 	.word	0x00000520
        /*024c*/ 	.word	0x000000ff
        /*0250*/ 	.word	0x00032450
        /*0254*/ 	.short	0x0100
        /*0256*/ 	.byte	0x08
	.zero		1


	//   ....[8]....
        /*0258*/ 	.word	0x00000530
        /*025c*/ 	.word	0x000000ff
        /*0260*/ 	.word	0x00032460
        /*0264*/ 	.short	0x0100
        /*0266*/ 	.byte	0x08
	.zero		1


	//   ....[9]....
        /*0268*/ 	.word	0x00000540
        /*026c*/ 	.word	0x000000ff
        /*0270*/ 	.word	0x00032458
        /*0274*/ 	.short	0x0100
        /*0276*/ 	.byte	0x08
	.zero		1


	//   ....[10]....
        /*0278*/ 	.word	0x00000550
        /*027c*/ 	.word	0x000000ff
        /*0280*/ 	.word	0x00032468
        /*0284*/ 	.short	0x0100
        /*0286*/ 	.byte	0x08
	.zero		1


	//   ....[11]....
        /*0288*/ 	.word	0x00000640
        /*028c*/ 	.word	0x000000ff
        /*0290*/ 	.word	0x00032470
        /*0294*/ 	.short	0x0100
        /*0296*/ 	.byte	0x06
	.zero		1


	//   ....[12]....
        /*0298*/ 	.word	0x00000650
        /*029c*/ 	.word	0x000000ff
        /*02a0*/ 	.word	0x00032480
        /*02a4*/ 	.short	0x0100
        /*02a6*/ 	.byte	0x06
	.zero		1


	//   ....[13]....
        /*02a8*/ 	.word	0x00000660
        /*02ac*/ 	.word	0x000000ff
        /*02b0*/ 	.word	0x00032478
        /*02b4*/ 	.short	0x0100
        /*02b6*/ 	.byte	0x06
	.zero		1


	//   ....[14]....
        /*02b8*/ 	.word	0x00000670
        /*02bc*/ 	.word	0x000000ff
        /*02c0*/ 	.word	0x00032488
        /*02c4*/ 	.short	0x0100
        /*02c6*/ 	.byte	0x06
	.zero		1


	//   ....[15]....
        /*02c8*/ 	.word	0x000007a0
        /*02cc*/ 	.word	0x000000ff
        /*02d0*/ 	.word	0x00032490
        /*02d4*/ 	.short	0x0100
        /*02d6*/ 	.byte	0x08
	.zero		1


	//   ....[16]....
        /*02d8*/ 	.word	0x000007b0
        /*02dc*/ 	.word	0x000000ff
        /*02e0*/ 	.word	0x000324a0
        /*02e4*/ 	.short	0x0100
        /*02e6*/ 	.byte	0x08
	.zero		1


	//   ....[17]....
        /*02e8*/ 	.word	0x000007c0
        /*02ec*/ 	.word	0x000000ff
        /*02f0*/ 	.word	0x00032498
        /*02f4*/ 	.short	0x0100
        /*02f6*/ 	.byte	0x08
	.zero		1


	//   ....[18]....
        /*02f8*/ 	.word	0x000007d0
        /*02fc*/ 	.word	0x000000ff
        /*0300*/ 	.word	0x000324a8
        /*0304*/ 	.short	0x0100
        /*0306*/ 	.byte	0x08
	.zero		1


	//   ....[19]....
        /*0308*/ 	.word	0x00000900
        /*030c*/ 	.word	0x000000ff
        /*0310*/ 	.word	0x000324b0
        /*0314*/ 	.short	0x0100
        /*0316*/ 	.byte	0x08
	.zero		1


	//   ....[20]....
        /*0318*/ 	.word	0x00000910
        /*031c*/ 	.word	0x000000ff
        /*0320*/ 	.word	0x000324c0
        /*0324*/ 	.short	0x0100
        /*0326*/ 	.byte	0x08
	.zero		1


	//   ....[21]....
        /*0328*/ 	.word	0x00000920
        /*032c*/ 	.word	0x000000ff
        /*0330*/ 	.word	0x000324b8
        /*0334*/ 	.short	0x0100
        /*0336*/ 	.byte	0x08
	.zero		1


	//   ....[22]....
        /*0338*/ 	.word	0x00000930
        /*033c*/ 	.word	0x000000ff
        /*0340*/ 	.word	0x000324c8
        /*0344*/ 	.short	0x0100
        /*0346*/ 	.byte	0x08
	.zero		1


	//   ....[23]....
        /*0348*/ 	.word	0x00001930
        /*034c*/ 	.word	0x000000ff
        /*0350*/ 	.word	0x00032400
        /*0354*/ 	.short	0x010a
        /*0356*/ 	.byte	0x27
	.zero		1


	//   ....[24]....
        /*0358*/ 	.word	0x000019f0
        /*035c*/ 	.word	0x000000ff
        /*0360*/ 	.word	0x00032430
        /*0364*/ 	.short	0x010a
        /*0366*/ 	.byte	0x07
	.zero		1


	//   ....[25]....
        /*0368*/ 	.word	0x00001a30
        /*036c*/ 	.word	0x000000ff
        /*0370*/ 	.word	0x00032430
        /*0374*/ 	.short	0x010a
        /*0376*/ 	.byte	0x07
	.zero		1


	//   ....[26]....
        /*0378*/ 	.word	0x00001d20
        /*037c*/ 	.word	0x000000ff
        /*0380*/ 	.word	0x00032410
        /*0384*/ 	.short	0x010a
        /*0386*/ 	.byte	0x27
	.zero		1


	//   ....[27]....
        /*0388*/ 	.word	0x00001d60
        /*038c*/ 	.word	0x000000ff
        /*0390*/ 	.word	0x00032450
        /*0394*/ 	.short	0x010a
        /*0396*/ 	.byte	0x07
	.zero		1


	//   ....[28]....
        /*0398*/ 	.word	0x00001da0
        /*039c*/ 	.word	0x000000ff
        /*03a0*/ 	.word	0x00032450
        /*03a4*/ 	.short	0x010a
        /*03a6*/ 	.byte	0x07
	.zero		1


	//   ....[29]....
        /*03a8*/ 	.word	0x00003a80
        /*03ac*/ 	.word	0x00000018
        /*03b0*/ 	.word	0x00000000
        /*03b4*/ 	.short	0x0101
        /*03b6*/ 	.byte	0x3f
	.zero		1


	//   ....[30]....
        /*03b8*/ 	.word	0x000044f0
        /*03bc*/ 	.word	0x000000a5
        /*03c0*/ 	.word	0x00000000
        /*03c4*/ 	.short	0x0101
        /*03c6*/ 	.byte	0x3f
	.zero		1


	//   ....[31]....
        /*03c8*/ 	.word	0x000045d0
        /*03cc*/ 	.word	0x000000ff
        /*03d0*/ 	.word	0x00032430
        /*03d4*/ 	.short	0x010a
        /*03d6*/ 	.byte	0x04
	.zero		1


	//   ....[32]....
        /*03d8*/ 	.word	0x00004610
        /*03dc*/ 	.word	0x000000ff
        /*03e0*/ 	.word	0x00032430
        /*03e4*/ 	.short	0x010a
        /*03e6*/ 	.byte	0x04
	.zero		1


	//   ....[33]....
        /*03e8*/ 	.word	0x00004820
        /*03ec*/ 	.word	0x000000ff
        /*03f0*/ 	.word	0x00032450
        /*03f4*/ 	.short	0x010a
        /*03f6*/ 	.byte	0x04
	.zero		1


	//   ....[34]....
        /*03f8*/ 	.word	0x00004860
        /*03fc*/ 	.word	0x000000ff
        /*0400*/ 	.word	0x00032450
        /*0404*/ 	.short	0x010a
        /*0406*/ 	.byte	0x04
	.zero		1


	//   ....[35]....
        /*0408*/ 	.word	0x00006180
        /*040c*/ 	.word	0x00000098
        /*0410*/ 	.word	0x00000000
        /*0414*/ 	.short	0x0101
        /*0416*/ 	.byte	0x3f
	.zero		1


	//   ....[36]....
        /*0418*/ 	.word	0x00007550
        /*041c*/ 	.word	0x000000a9
        /*0420*/ 	.word	0x00000000
        /*0424*/ 	.short	0x0101
        /*0426*/ 	.byte	0x3f
	.zero		1


	//   ....[37]....
        /*0428*/ 	.word	0x00007650
        /*042c*/ 	.word	0x000000ff
        /*0430*/ 	.word	0x00032430
        /*0434*/ 	.short	0x010a
        /*0436*/ 	.byte	0x04
	.zero		1


	//   ....[38]....
        /*0438*/ 	.word	0x00007690
        /*043c*/ 	.word	0x000000ff
        /*0440*/ 	.word	0x00032430
        /*0444*/ 	.short	0x010a
        /*0446*/ 	.byte	0x04
	.zero		1


	//   ....[39]....
        /*0448*/ 	.word	0x000078a0
        /*044c*/ 	.word	0x000000ff
        /*0450*/ 	.word	0x00032450
        /*0454*/ 	.short	0x010a
        /*0456*/ 	.byte	0x04
	.zero		1


	//   ....[40]....
        /*0458*/ 	.word	0x000078e0
        /*045c*/ 	.word	0x000000ff
        /*0460*/ 	.word	0x00032450
        /*0464*/ 	.short	0x010a
        /*0466*/ 	.byte	0x04
	.zero		1


	//   ....[41]....
        /*0468*/ 	.word	0x00008c00
        /*046c*/ 	.word	0x00000098
        /*0470*/ 	.word	0x00000000
        /*0474*/ 	.short	0x0101
        /*0476*/ 	.byte	0x3f
	.zero		1


	//   ....[42]....
        /*0478*/ 	.word	0x00009e90
        /*047c*/ 	.word	0x000000d6
        /*0480*/ 	.word	0x00000000
        /*0484*/ 	.short	0x0101
        /*0486*/ 	.byte	0x3f
	.zero		1


	//   ....[43]....
        /*0488*/ 	.word	0x0000b8d0
        /*048c*/ 	.word	0x000000ff
        /*0490*/ 	.word	0x00000000
        /*0494*/ 	.short	0x0101
        /*0496*/ 	.byte	0x05
	.zero		1


	//   ....[44]....
        /*0498*/ 	.word	0x0000d0e0
        /*049c*/ 	.word	0x0000000a
        /*04a0*/ 	.word	0x00032440
        /*04a4*/ 	.short	0x010a
        /*04a6*/ 	.byte	0x3f
	.zero		1


	//   ....[45]....
        /*04a8*/ 	.word	0x0000d640
        /*04ac*/ 	.word	0x00000012
        /*04b0*/ 	.word	0x00032420
        /*04b4*/ 	.short	0x010a
        /*04b6*/ 	.byte	0x3f
	.zero		1


	//   ....[46]....
        /*04b8*/ 	.word	0x0000d6c0
        /*04bc*/ 	.word	0x0000000a
        /*04c0*/ 	.word	0x00032460
        /*04c4*/ 	.short	0x010a
        /*04c6*/ 	.byte	0x3f
	.zero		1


	//   ....[47]....
        /*04c8*/ 	.word	0x0000dbe0
        /*04cc*/ 	.word	0x00000002
        /*04d0*/ 	.word	0x00032440
        /*04d4*/ 	.short	0x010a
        /*04d6*/ 	.byte	0x3f
	.zero		1


	//   ....[48]....
        /*04d8*/ 	.word	0x0000dd70
        /*04dc*/ 	.word	0x00000002
        /*04e0*/ 	.word	0x00032460
        /*04e4*/ 	.short	0x010a
        /*04e6*/ 	.byte	0x3f
	.zero		1


	//   ....[49]....
        /*04e8*/ 	.word	0x0000e240
        /*04ec*/ 	.word	0x00000003
        /*04f0*/ 	.word	0x00032440
        /*04f4*/ 	.short	0x010a
        /*04f6*/ 	.byte	0x3f
	.zero		1


	//   ....[50]....
        /*04f8*/ 	.word	0x0000e3d0
        /*04fc*/ 	.word	0x00000003
        /*0500*/ 	.word	0x00032460
        /*0504*/ 	.short	0x010a
        /*0506*/ 	.byte	0x3f
	.zero		1


	//   ....[51]....
        /*0508*/ 	.word	0x0000e850
        /*050c*/ 	.word	0x00000002
        /*0510*/ 	.word	0x00032440
        /*0514*/ 	.short	0x010a
        /*0516*/ 	.byte	0x3f
	.zero		1


	//   ....[52]....
        /*0518*/ 	.word	0x0000e9e0
        /*051c*/ 	.word	0x00000002
        /*0520*/ 	.word	0x00032460
        /*0524*/ 	.short	0x010a
        /*0526*/ 	.byte	0x3f
	.zero		1


	//   ....[53]....
        /*0528*/ 	.word	0x0000efe0
        /*052c*/ 	.word	0x00000007
        /*0530*/ 	.word	0x00032420
        /*0534*/ 	.short	0x010a
        /*0536*/ 	.byte	0x3f
	.zero		1


	//   ....[54]....
        /*0538*/ 	.word	0x0000f130
        /*053c*/ 	.word	0x00000005
        /*0540*/ 	.word	0x00000000
        /*0544*/ 	.short	0x010a
        /*0546*/ 	.byte	0x3f
	.zero		1


	//   ....[55]....
        /*0548*/ 	.word	0x0000f1a0
        /*054c*/ 	.word	0x00000003
        /*0550*/ 	.word	0x00000000
        /*0554*/ 	.short	0x010a
        /*0556*/ 	.byte	0x3f
	.zero		1


	//   ....[56]....
        /*0558*/ 	.word	0x0000f200
        /*055c*/ 	.word	0x00000005
        /*0560*/ 	.word	0x00000000
        /*0564*/ 	.short	0x010a
        /*0566*/ 	.byte	0x3f
	.zero		1


	//   ....[57]....
        /*0568*/ 	.word	0x0000f230
        /*056c*/ 	.word	0x00000003
        /*0570*/ 	.word	0x00000000
        /*0574*/ 	.short	0x010a
        /*0576*/ 	.byte	0x3f
	.zero		1


	//   ....[58]....
        /*0578*/ 	.word	0x0000f2a0
        /*057c*/ 	.word	0x00000003
        /*0580*/ 	.word	0x00032400
        /*0584*/ 	.short	0x010a
        /*0586*/ 	.byte	0x3f
	.zero		1


	//   ....[59]....
        /*0588*/ 	.word	0x0000f300
        /*058c*/ 	.word	0x00000003
        /*0590*/ 	.word	0x00032430
        /*0594*/ 	.short	0x010a
        /*0596*/ 	.byte	0x3f
	.zero		1


	//   ....[60]....
        /*0598*/ 	.word	0x0000f360
        /*059c*/ 	.word	0x00000003
        /*05a0*/ 	.word	0x00032410
        /*05a4*/ 	.short	0x010a
        /*05a6*/ 	.byte	0x3f
	.zero		1


	//   ....[61]....
        /*05a8*/ 	.word	0x0000f3c0
        /*05ac*/ 	.word	0x00000003
        /*05b0*/ 	.word	0x00032450
        /*05b4*/ 	.short	0x010a
        /*05b6*/ 	.byte	0x3f
	.zero		1


	//   ....[62]....
        /*05b8*/ 	.word	0x0000f420
        /*05bc*/ 	.word	0x00000098
        /*05c0*/ 	.word	0x00032430
        /*05c4*/ 	.short	0x010a
        /*05c6*/ 	.byte	0x3f
	.zero		1


	//   ....[63]....
        /*05c8*/ 	.word	0x0000f480
        /*05cc*/ 	.word	0x000000d2
        /*05d0*/ 	.word	0x00032450
        /*05d4*/ 	.short	0x010a
        /*05d6*/ 	.byte	0x3f
	.zero		1


	//   ....[64]....
        /*05d8*/ 	.word	0x0000f4e0
        /*05dc*/ 	.word	0x00000099
        /*05e0*/ 	.word	0x00032430
        /*05e4*/ 	.short	0x010a
        /*05e6*/ 	.byte	0x3f
	.zero		1


	//   ....[65]....
        /*05e8*/ 	.word	0x0000f540
        /*05ec*/ 	.word	0x000000d1
        /*05f0*/ 	.word	0x00032450
        /*05f4*/ 	.short	0x010a
        /*05f6*/ 	.byte	0x3f
	.zero		1


	//   ....[66]....
        /*05f8*/ 	.word	0x0000f6c0
        /*05fc*/ 	.word	0x0000000a
        /*0600*/ 	.word	0x00032440
        /*0604*/ 	.short	0x010a
        /*0606*/ 	.byte	0x3f
	.zero		1


	//   ....[67]....
        /*0608*/ 	.word	0x0000f710
        /*060c*/ 	.word	0x00000012
        /*0610*/ 	.word	0x00032420
        /*0614*/ 	.short	0x010a
        /*0616*/ 	.byte	0x3f
	.zero		1


	//   ....[68]....
        /*0618*/ 	.word	0x0000f760
        /*061c*/ 	.word	0x0000000a
        /*0620*/ 	.word	0x00032460
        /*0624*/ 	.short	0x010a
        /*0626*/ 	.byte	0x3f
	.zero		1


	//   ....[69]....
        /*0628*/ 	.word	0x0000f7b0
        /*062c*/ 	.word	0x00000002
        /*0630*/ 	.word	0x00032440
        /*0634*/ 	.short	0x010a
        /*0636*/ 	.byte	0x3f
	.zero		1


	//   ....[70]....
        /*0638*/ 	.word	0x0000f800
        /*063c*/ 	.word	0x00000002
        /*0640*/ 	.word	0x00032460
        /*0644*/ 	.short	0x010a
        /*0646*/ 	.byte	0x3f
	.zero		1


	//   ....[71]....
        /*0648*/ 	.word	0x0000f850
        /*064c*/ 	.word	0x00000003
        /*0650*/ 	.word	0x00032440
        /*0654*/ 	.short	0x010a
        /*0656*/ 	.byte	0x3f
	.zero		1


	//   ....[72]....
        /*0658*/ 	.word	0x0000f8a0
        /*065c*/ 	.word	0x00000003
        /*0660*/ 	.word	0x00032460
        /*0664*/ 	.short	0x010a
        /*0666*/ 	.byte	0x3f
	.zero		1


	//   ....[73]....
        /*0668*/ 	.word	0x0000f8f0
        /*066c*/ 	.word	0x00000002
        /*0670*/ 	.word	0x00032440
        /*0674*/ 	.short	0x010a
        /*0676*/ 	.byte	0x3f
	.zero		1


	//   ....[74]....
        /*0678*/ 	.word	0x0000f940
        /*067c*/ 	.word	0x00000002
        /*0680*/ 	.word	0x00032460
        /*0684*/ 	.short	0x010a
        /*0686*/ 	.byte	0x3f
	.zero		1


	//   ....[75]....
        /*0688*/ 	.word	0x0000fa20
        /*068c*/ 	.word	0x00000007
        /*0690*/ 	.word	0x00032420
        /*0694*/ 	.short	0x010a
        /*0696*/ 	.byte	0x3f
	.zero		1


	//   ....[76]....
        /*0698*/ 	.word	0x0000fa70
        /*069c*/ 	.word	0x00000005
        /*06a0*/ 	.word	0x00000000
        /*06a4*/ 	.short	0x010a
        /*06a6*/ 	.byte	0x3f
	.zero		1


	//   ....[77]....
        /*06a8*/ 	.word	0x0000fac0
        /*06ac*/ 	.word	0x00000003
        /*06b0*/ 	.word	0x00000000
        /*06b4*/ 	.short	0x010a
        /*06b6*/ 	.byte	0x3f
	.zero		1


	//   ....[78]....
        /*06b8*/ 	.word	0x0000fb10
        /*06bc*/ 	.word	0x00000005
        /*06c0*/ 	.word	0x00000000
        /*06c4*/ 	.short	0x010a
        /*06c6*/ 	.byte	0x3f
	.zero		1


	//----- nvinfo : EIATTR_NUM_MBARRIERS
	.align		4
.L_526:
        /*06c8*/ 	.byte	0x03, 0x38
        /*06ca*/ 	.short	0x0017


	//----- nvinfo : EIATTR_EXIT_INSTR_OFFSETS
	.align		4
        /*06cc*/ 	.byte	0x04, 0x1c
        /*06ce*/ 	.short	(.L_528 - .L_527)


	//   ....[0]....
.L_527:
        /*06d0*/ 	.word	0x00000aa0


	//   ....[1]....
        /*06d4*/ 	.word	0x0000c340


	//   ....[2]....
        /*06d8*/ 	.word	0x0000c3a0


	//   ....[3]....
        /*06dc*/ 	.word	0x0000f050


	//   ....[4]....
        /*06e0*/ 	.word	0x0000f280


	//----- nvinfo : EIATTR_MAX_THREADS
	.align		4
.L_528:
        /*06e4*/ 	.byte	0x04, 0x05
        /*06e6*/ 	.short	(.L_530 - .L_529)
.L_529:
        /*06e8*/ 	.word	0x00000180
        /*06ec*/ 	.word	0x00000001
        /*06f0*/ 	.word	0x00000001


	//----- nvinfo : EIATTR_CRS_STACK_SIZE
	.align		4
.L_530:
        /*06f4*/ 	.byte	0x04, 0x1e
        /*06f6*/ 	.short	(.L_532 - .L_531)
.L_531:
        /*06f8*/ 	.word	0x00000000


	//----- nvinfo : EIATTR_CBANK_PARAM_SIZE
	.align		4
.L_532:
        /*06fc*/ 	.byte	0x03, 0x19
        /*06fe*/ 	.short	0x0cf0


	//----- nvinfo : EIATTR_PARAM_CBANK
	.align		4
        /*0700*/ 	.byte	0x04, 0x0a
        /*0702*/ 	.short	(.L_534 - .L_533)
	.align		4
.L_533:
        /*0704*/ 	.word	index@(.nv.constant0._ZN7cutlass13device_kernelIN5flash11enable_sm90INS1_16FlashAttnFwdSm90INS1_25CollectiveMainloopFwdSm90ILi2EN4cute5tupleIJNS5_1CILi1EEES8_S8_EEENS6_IJNS7_ILi128EEENS7_ILi96EEENS7_ILi64EEEEEELi256ENS_10bfloat16_tEfNS_4arch4Sm90ELb1ELb0ELb1ELb0ELb0ELb0ELb1ELb1ELb0ELb0ELb0ELb0EEENS1_21CollectiveEpilogueFwdINS6_IJSA_NS7_ILi256EEESB_EEES9_SE_SG_Li256ELb0ELb0ELb0ELb0EEENS1_30DynamicPersistentTileSchedulerILi256ELi32ELb0ELb0ELb1EEEEEEEEEvNT_6ParamsE)
        /*0708*/ 	.short	0x0210
        /*070a*/ 	.short	0x0cf0


	//----- nvinfo : EIATTR_SW_WAR
	.align		4
.L_534:
        /*070c*/ 	.byte	0x04, 0x36
        /*070e*/ 	.short	(.L_536 - .L_535)
.L_535:
        /*0710*/ 	.word	0x00000008
.L_536:


//--------------------- .nv.info._ZN7cutlass13device_kernelIN5flash11enable_sm90INS1_16FlashAttnFwdSm90INS1_25CollectiveMainloopFwdSm90ILi2EN4cute5tupleIJNS5_1CILi1EEES8_S8_EEENS6_IJNS7_ILi128EEENS7_ILi96EEENS7_ILi64EEEEEELi256ENS_10bfloat16_tEfNS_4arch4Sm90ELb1ELb0ELb1ELb1ELb0ELb0ELb0ELb1ELb0ELb0ELb0ELb0EEENS1_21CollectiveEpilogueFwdINS6_IJSA_NS7_ILi256EEESB_EEES9_SE_SG_Li256ELb1ELb0ELb0ELb0EEENS1_36VarlenDynamicPersistentTileSchedulerILi128ELi96ELi256ELi32ELb0ELb0ELb1ELb1ELb1ELb1EEEEEEEEEvNT_6ParamsE --------------------------
	.section	.nv.info._ZN7cutlass13device_kernelIN5flash11enable_sm90INS1_16FlashAttnFwdSm90INS1_25CollectiveMainloopFwdSm90ILi2EN4cute5tupleIJNS5_1CILi1EEES8_S8_EEENS6_IJNS7_ILi128EEENS7_ILi96EEENS7_ILi64EEEEEELi256ENS_10bfloat16_tEfNS_4arch4Sm90ELb1ELb0ELb1ELb1ELb0ELb0ELb0ELb1ELb0ELb0ELb0ELb0EEENS1_21CollectiveEpilogueFwdINS6_IJSA_NS7_ILi256EEESB_EEES9_SE_SG_Li256ELb1ELb0ELb0ELb0EEENS1_36VarlenDynamicPersistentTileSchedulerILi128ELi96ELi256ELi32ELb0ELb0ELb1ELb1ELb1ELb1EEEEEEEEEvNT_6ParamsE,"",@"SHT_CUDA_INFO"
	.sectionflags	@""
	.align	4


	//----- nvinfo : EIATTR_CUDA_API_VERSION
	.align		4
        /*0000*/ 	.byte	0x04, 0x37
        /*0002*/ 	.short	(.L_538 - .L_537)
.L_537:
        /*0004*/ 	.word	0x00000082


	//----- nvinfo : EIATTR_KPARAM_INFO
	.align		4
.L_538:
        /*0008*/ 	.byte	0x04, 0x17
        /*000a*/ 	.short	(.L_540 - .L_539)
.L_539:
        /*000c*/ 	.word	0x00000000
        /*0010*/ 	.short	0x0000
        /*0012*/ 	.short	0x0070
        /*0014*/ 	.byte	0x00, 0xf0, 0x01, 0x28


	//----- nvinfo : EIATTR_SPARSE_MMA_MASK
	.align		4
.L_540:
        /*0018*/ 	.byte	0x03, 0x50
        /*001a*/ 	.short	0x0000


	//----- nvinfo : EIATTR_MAXREG_COUNT
	.align		4
        /*001c*/ 	.byte	0x03, 0x1b
        /*001e*/ 	.short	0x00a8


	//----- nvinfo : EIATTR_NUM_BARRIERS
	.align		4
        /*0020*/ 	.byte	0x02, 0x4c
        /*0022*/ 	.byte	0x10
	.zero		1


	//----- nvinfo : EIATTR_EXTERNS
	.align		4
        /*0024*/ 	.byte	0x04, 0x0f
        /*0026*/ 	.short	(.L_542 - .L_541)


	//   ....[0]....
	.align		4
.L_541:
        /*0028*/ 	.word	index@(__assertfail)


	//----- nvinfo : EIATTR_ANNOTATIONS
	.align		4
.L_542:
        /*002c*/ 	.byte	0x04, 0x55
        /*002e*/ 	.short	(.L_544 - .L_543)


	//   ....[0]....
.L_543:
        /* <DEDUP_REMOVED lines=28> */


	//----- nvinfo : EIATTR_MERCURY_ISA_VERSION
	.align		4
.L_544:
        /*01e0*/ 	.byte	0x03, 0x5f
        /*01e2*/ 	.short	0x0101


	//----- nvinfo : EIATTR_UNUSED_LOAD_BYTE_OFFSET
	.align		4
        /*01e4*/ 	.byte	0x04, 0x44
        /*01e6*/ 	.short	(.L_546 - .L_545)


	//   ....[0]....
.L_545:
        /*01e8*/ 	.word	0x00000a50
        /*01ec*/ 	.word	0x0000fff0


	//   ....[1]....
        /*01f0*/ 	.word	0x00009410
        /*01f4*/ 	.word	0x0000fff0


	//----- nvinfo : EIATTR_INT_WARP_WIDE_INSTR_OFFSETS
	.align		4
.L_546:
        /*01f8*/ 	.byte	0x04, 0x31
        /*01fa*/ 	.short	(.L_548 - .L_547)


	//   ....[0]....
.L_547:
        /*01fc*/ 	.word	0x00000160


	//   ....[1]....
        /*0200*/ 	.word	0x000001a0


	//   ....[2]....
        /*0204*/ 	.word	0x00000210


	//   ....[3]....
        /*0208*/ 	.word	0x0000d130


	//   ....[4]....
        /*020c*/ 	.word	0x0000d1c0


	//   ....[5]....
        /*0210*/ 	.word	0x0000d650


	//   ....[6]....
        /*0214*/ 	.word	0x0000d680


	//   ....[7]....
        /*0218*/ 	.word	0x0000fa20


	//   ....[8]....
        /*021c*/ 	.word	0x0000fab0


	//----- nvinfo : EIATTR_COOP_GROUP_MASK_REGIDS
	.align		4
.L_548:
        /*0220*/ 	.byte	0x04, 0x29
        /*0222*/ 	.short	(.L_550 - .L_549)


	//   ....[0]....
.L_549:
        /*0224*/ 	.word	0xffffffff


	//   ....[1]....
        /*0228*/ 	.word	0xffffffff


	//   ....[2]....
        /*022c*/ 	.word	0xffffffff


	//   ....[3]....
        /*0230*/ 	.word	0xffffffff


	//   ....[4]....
        /*0234*/ 	.word	0xffffffff


	//   ....[5]....
        /*0238*/ 	.word	0xffffffff


	//   ....[6]....
        /*023c*/ 	.word	0xffffffff


	//   ....[7]....
        /*0240*/ 	.word	0xffffffff


	//   ....[8]....
        /*0244*/ 	.word	0xffffffff


	//   ....[9]....
        /*0248*/ 	.word	0xffffffff


	//   ....[10]....
        /*024c*/ 	.word	0xffffffff


	//   ....[11]....
        /*0250*/ 	.word	0xffffffff


	//   ....[12]....
        /*0254*/ 	.word	0xffffffff


	//   ....[13]....
        /*0258*/ 	.word	0xffffffff


	//   ....[14]....
        /*025c*/ 	.word	0xffffffff


	//   ....[15]....
        /*0260*/ 	.word	0xffffffff


	//   ....[16]....
        /*0264*/ 	.word	0xffffffff


	//   ....[17]....
        /*0268*/ 	.word	0xffffffff


	//   ....[18]....
        /*026c*/ 	.word	0xffffffff


	//   ....[19]....
        /*0270*/ 	.word	0xffffffff


	//   ....[20]....
        /*0274*/ 	.word	0xffffffff


	//   ....[21]....
        /*0278*/ 	.word	0xffffffff


	//   ....[22]....
        /*027c*/ 	.word	0xffffffff


	//   ....[23]....
        /*0280*/ 	.word	0xffffffff


	//   ....[24]....
        /*0284*/ 	.word	0xffffffff


	//   ....[25]....
        /*0288*/ 	.word	0xffffffff


	//   ....[26]....
        /*028c*/ 	.word	0xffffffff


	//   ....[27]....
        /*0290*/ 	.word	0xffffffff


	//   ....[28]....
        /*0294*/ 	.word	0xffffffff


	//   ....[29]....
        /*0298*/ 	.word	0xffffffff


	//   ....[30]....
        /*029c*/ 	.word	0xffffffff


	//   ....[31]....
        /*02a0*/ 	.word	0xffffffff


	//   ....[32]....
        /*02a4*/ 	.word	0xffffffff


	//   ....[33]....
        /*02a8*/ 	.word	0xffffffff


	//   ....[34]....
        /*02ac*/ 	.word	0xffffffff


	//   ....[35]....
        /*02b0*/ 	.word	0xffffffff


	//   ....[36]....
        /*02b4*/ 	.word	0xffffffff


	//   ....[37]....
        /*02b8*/ 	.word	0xffffffff


	//   ....[38]....
        /*02bc*/ 	.word	0xffffffff


	//   ....[39]....
        /*02c0*/ 	.word	0xffffffff


	//   ....[40]....
        /*02c4*/ 	.word	0xffffffff


	//   ....[41]....
        /*02c8*/ 	.word	0xffffffff


	//   ....[42]....
        /*02cc*/ 	.word	0xffffffff


	//   ....[43]....
        /*02d0*/ 	.word	0xffffffff


	//   ....[44]....
        /*02d4*/ 	.word	0xffffffff


	//   ....[45]....
        /*02d8*/ 	.word	0xffffffff


	//   ....[46]....
        /*02dc*/ 	.word	0xffffffff


	//   ....[47]....
        /*02e0*/ 	.word	0xffffffff


	//   ....[48]....
        /*02e4*/ 	.word	0xffffffff


	//   ....[49]....
        /*02e8*/ 	.word	0xffffffff


	//   ....[50]....
        /*02ec*/ 	.word	0xffffffff


	//   ....[51]....
        /*02f0*/ 	.word	0xffffffff


	//   ....[52]....
        /*02f4*/ 	.word	0xffffffff


	//   ....[53]....
        /*02f8*/ 	.word	0xffffffff


	//   ....[54]....
        /*02fc*/ 	.word	0xffffffff


	//   ....[55]....
        /*0300*/ 	.word	0xffffffff


	//   ....[56]....
        /*0304*/ 	.word	0xffffffff


	//   ....[57]....
        /*0308*/ 	.word	0xffffffff


	//   ....[58]....
        /*030c*/ 	.word	0x0500000f


	//   ....[59]....
        /*0310*/ 	.word	0x0500000f


	//   ....[60]....
        /*0314*/ 	.word	0x0500000f


	//   ....[61]....
        /*0318*/ 	.word	0x0500000f


	//   ....[62]....
        /*031c*/ 	.word	0x0500000f


	//   ....[63]....
        /*0320*/ 	.word	0x0500000f


	//   ....[64]....
        /*0324*/ 	.word	0x0500000f


	//   ....[65]....
        /*0328*/ 	.word	0x0500000f


	//   ....[66]....
        /*032c*/ 	.word	0x0500000f


	//   ....[67]....
        /*0330*/ 	.word	0x0500000f


	//   ....[68]....
        /*0334*/ 	.word	0x0500000f


	//   ....[69]....
        /*0338*/ 	.word	0x0500000f


	//   ....[70]....
        /*033c*/ 	.word	0x0500000f


	//   ....[71]....
        /*0340*/ 	.word	0x0500000f


	//   ....[72]....
        /*0344*/ 	.word	0x0500000f


	//   ....[73]....
        /*0348*/ 	.word	0x0500000f


	//   ....[74]....
        /*034c*/ 	.word	0x0500000f


	//   ....[75]....
        /*0350*/ 	.word	0x0500000f


	//   ....[76]....
        /*0354*/ 	.word	0x0500000f


	//----- nvinfo : EIATTR_COOP_GROUP_INSTR_OFFSETS
	.align		4
.L_550:
        /*0358*/ 	.byte	0x04, 0x28
        /*035a*/ 	.short	(.L_552 - .L_551)


	//   ....[0]....
.L_551:
        /*035c*/ 	.word	0x00000070


	//   ....[1]....
        /*0360*/ 	.word	0x00000170


	//   ....[2]....
        /*0364*/ 	.word	0x000001c0


	//   ....[3]....
        /*0368*/ 	.word	0x000003f0


	//   ....[4]....
        /*036c*/ 	.word	0x00000550


	//   ....[5]....
        /*0370*/ 	.word	0x00000670


	//   ....[6]....
        /*0374*/ 	.word	0x000007d0


	//   ....[7]....
        /*0378*/ 	.word	0x00001760


	//   ....[8]....
        /*037c*/ 	.word	0x00002780


	//   ....[9]....
        /*0380*/ 	.word	0x00002810


	//   ....[10]....
        /*0384*/ 	.word	0x00002f00


	//   ....[11]....
        /*0388*/ 	.word	0x00002f70


	//   ....[12]....
        /*038c*/ 	.word	0x00004920


	//   ....[13]....
        /*0390*/ 	.word	0x000049f0


	//   ....[14]....
        /*0394*/ 	.word	0x000050d0


	//   ....[15]....
        /*0398*/ 	.word	0x00005170


	//   ....[16]....
        /*039c*/ 	.word	0x00006f70


	//   ....[17]....
        /*03a0*/ 	.word	0x00006ff0


	//   ....[18]....
        /*03a4*/ 	.word	0x00007430


	//   ....[19]....
        /*03a8*/ 	.word	0x000075f0


	//   ....[20]....
        /*03ac*/ 	.word	0x00008990


	//   ....[21]....
        /*03b0*/ 	.word	0x000089d0


	//   ....[22]....
        /*03b4*/ 	.word	0x00008a90


	//   ....[23]....
        /*03b8*/ 	.word	0x00008aa0


	//   ....[24]....
        /*03bc*/ 	.word	0x0000bf60


	//   ....[25]....
        /*03c0*/ 	.word	0x0000c0e0


	//   ....[26]....
        /*03c4*/ 	.word	0x0000c110


	//   ....[27]....
        /*03c8*/ 	.word	0x0000c150


	//   ....[28]....
        /*03cc*/ 	.word	0x0000c1c0


	//   ....[29]....
        /*03d0*/ 	.word	0x0000c220


	//   ....[30]....
        /*03d4*/ 	.word	0x0000c260


	//   ....[31]....
        /*03d8*/ 	.word	0x0000c400


	//   ....[32]....
        /*03dc*/ 	.word	0x0000c460


	//   ....[33]....
        /*03e0*/ 	.word	0x0000c4a0


	//   ....[34]....
        /*03e4*/ 	.word	0x0000c4e0


	//   ....[35]....
        /*03e8*/ 	.word	0x0000c510


	//   ....[36]....
        /*03ec*/ 	.word	0x0000c540


	//   ....[37]....
        /*03f0*/ 	.word	0x0000c5d0


	//   ....[38]....
        /*03f4*/ 	.word	0x0000c630


	//   ....[39]....
        /*03f8*/ 	.word	0x0000c6c0


	//   ....[40]....
        /*03fc*/ 	.word	0x0000fb40


	//   ....[41]....
        /*0400*/ 	.word	0x0000fb50


	//   ....[42]....
        /*0404*/ 	.word	0x0000fc60


	//   ....[43]....
        /*0408*/ 	.word	0x0000fcc0


	//   ....[44]....
        /*040c*/ 	.word	0x0000fd00


	//   ....[45]....
        /*0410*/ 	.word	0x0000fd40


	//   ....[46]....
        /*0414*/ 	.word	0x0000fd70


	//   ....[47]....
        /*0418*/ 	.word	0x0000fda0


	//   ....[48]....
        /*041c*/ 	.word	0x0000ff30


	//   ....[49]....
        /*0420*/ 	.word	0x0000ff90


	//   ....[50]....
        /*0424*/ 	.word	0x0000ffd0


	//   ....[51]....
        /*0428*/ 	.word	0x00010010


	//   ....[52]....
        /*042c*/ 	.word	0x00010040


	//   ....[53]....
        /*0430*/ 	.word	0x00010070


	//   ....[54]....
        /*0434*/ 	.word	0x00010130


	//   ....[55]....
        /*0438*/ 	.word	0x00010150


	//   ....[56]....
        /*043c*/ 	.word	0x000101c0


	//   ....[57]....
        /*0440*/ 	.word	0x00010850


	//   ....[58]....
        /*0444*/ 	.word	0x00010de0


	//   ....[59]....
        /*0448*/ 	.word	0x00011200


	//   ....[60]....
        /*044c*/ 	.word	0x00011290


	//   ....[61]....
        /*0450*/ 	.word	0x00011330


	//   ....[62]....
        /*0454*/ 	.word	0x000113e0


	//   ....[63]....
        /*0458*/ 	.word	0x00011460


	//   ....[64]....
        /*045c*/ 	.word	0x000114e0


	//   ....[65]....
        /*0460*/ 	.word	0x00011560


	//   ....[66]....
        /*0464*/ 	.word	0x000115e0


	//   ....[67]....
        /*0468*/ 	.word	0x00011670


	//   ....[68]....
        /*046c*/ 	.word	0x00011720


	//   ....[69]....
        /*0470*/ 	.word	0x000117a0


	//   ....[70]....
        /*0474*/ 	.word	0x00011820


	//   ....[71]....
        /*0478*/ 	.word	0x000118a0


	//   ....[72]....
        /*047c*/ 	.word	0x00011920


	//   ....[73]....
        /*0480*/ 	.word	0x00011990


	//   ....[74]....
        /*0484*/ 	.word	0x00011a30


	//   ....[75]....
        /*0488*/ 	.word	0x00011ac0


	//   ....[76]....
        /*048c*/ 	.word	0x00011bf0


	//----- nvinfo : EIATTR_REG_RECONFIG
	.align		4
.L_552:
        /*0490*/ 	.byte	0x01, 0x54
	.zero		2


	//----- nvinfo : EIATTR_SYSCALL_OFFSETS
	.align		4
        /*0494*/ 	.byte	0x04, 0x46
        /*0496*/ 	.short	(.L_554 - .L_553)


	//   ....[0]....
.L_553:
        /*0498*/ 	.word	0x00001940


	//   ....[1]....
        /*049c*/ 	.word	0x0000d350


	//   ....[2]....
        /*04a0*/ 	.word	0x0000d490


	//   ....[3]....
        /*04a4*/ 	.word	0x0000d590


	//----- nvinfo : EIATTR_MBARRIER_INSTR_OFFSETS
	.align		4
.L_554:
        /*04a8*/ 	.byte	0x04, 0x39
        /*04aa*/ 	.short	(.L_556 - .L_555)


	//   ....[0]....
.L_555:
        /*04ac*/ 	.word	0x000002a0
        /*04b0*/ 	.word	0x000000ff
        /*04b4*/ 	.word	0x00022800
        /*04b8*/ 	.short	0x0100
        /*04ba*/ 	.byte	0x08
	.zero		1


	//   ....[1]....
        /*04bc*/ 	.word	0x000002b0
        /*04c0*/ 	.word	0x000000ff
        /*04c4*/ 	.word	0x00022820
        /*04c8*/ 	.short	0x0100
        /*04ca*/ 	.byte	0x08
	.zero		1


	//   ....[2]....
        /*04cc*/ 	.word	0x000003a0
        /*04d0*/ 	.word	0x000000ff
        /*04d4*/ 	.word	0x00022830
        /*04d8*/ 	.short	0x0100
        /*04da*/ 	.byte	0x08
	.zero		1


	//   ....[3]....
        /*04dc*/ 	.word	0x000003b0
        /*04e0*/ 	.word	0x000000ff
        /*04e4*/ 	.word	0x00022840
        /*04e8*/ 	.short	0x0100
        /*04ea*/ 	.byte	0x08
	.zero		1


	//   ....[4]....
        /*04ec*/ 	.word	0x000003c0
        /*04f0*/ 	.word	0x000000ff
        /*04f4*/ 	.word	0x00022838
        /*04f8*/ 	.short	0x0100
        /*04fa*/ 	.byte	0x08
	.zero		1


	//   ....[5]....
        /*04fc*/ 	.word	0x000003d0
        /*0500*/ 	.word	0x000000ff
        /*0504*/ 	.word	0x00022848
        /*0508*/ 	.short	0x0100
        /*050a*/ 	.byte	0x08
	.zero		1


	//   ....[6]....
        /*050c*/ 	.word	0x00000500
        /*0510*/ 	.word	0x000000ff
        /*0514*/ 	.word	0x00022850
        /*0518*/ 	.short	0x0100
        /*051a*/ 	.byte	0x08
	.zero		1


	//   ....[7]....
        /*051c*/ 	.word	0x00000510
        /*0520*/ 	.word	0x000000ff
        /*0524*/ 	.word	0x00022860
        /*0528*/ 	.short	0x0100
        /*052a*/ 	.byte	0x08
	.zero		1


	//   ....[8]....
        /*052c*/ 	.word	0x00000520
        /*0530*/ 	.word	0x000000ff
        /*0534*/ 	.word	0x00022858
        /*0538*/ 	.short	0x0100
        /*053a*/ 	.byte	0x08
	.zero		1


	//   ....[9]....
        /*053c*/ 	.word	0x00000530
        /*0540*/ 	.word	0x000000ff
        /*0544*/ 	.word	0x00022868
        /*0548*/ 	.short	0x0100
        /*054a*/ 	.byte	0x08
	.zero		1


	//   ....[10]....
        /*054c*/ 	.word	0x00000620
        /*0550*/ 	.word	0x000000ff
        /*0554*/ 	.word	0x00022870
        /*0558*/ 	.short	0x0100
        /*055a*/ 	.byte	0x06
	.zero		1


	//   ....[11]....
        /*055c*/ 	.word	0x00000630
        /*0560*/ 	.word	0x000000ff
        /*0564*/ 	.word	0x00022880
        /*0568*/ 	.short	0x0100
        /*056a*/ 	.byte	0x06
	.zero		1


	//   ....[12]....
        /*056c*/ 	.word	0x00000640
        /*0570*/ 	.word	0x000000ff
        /*0574*/ 	.word	0x00022878
        /*0578*/ 	.short	0x0100
        /*057a*/ 	.byte	0x06
	.zero		1


	//   ....[13]....
        /*057c*/ 	.word	0x00000650
        /*0580*/ 	.word	0x000000ff
        /*0584*/ 	.word	0x00022888
        /*0588*/ 	.short	0x0100
        /*058a*/ 	.byte	0x06
	.zero		1


	//   ....[14]....
        /*058c*/ 	.word	0x00000780
        /*0590*/ 	.word	0x000000ff
        /*0594*/ 	.word	0x00022890
        /*0598*/ 	.short	0x0100
        /*059a*/ 	.byte	0x08
	.zero		1


	//   ....[15]....
        /*059c*/ 	.word	0x00000790
        /*05a0*/ 	.word	0x000000ff
        /*05a4*/ 	.word	0x000228a0
        /*05a8*/ 	.short	0x0100
        /*05aa*/ 	.byte	0x08
	.zero		1


	//   ....[16]....
        /*05ac*/ 	.word	0x000007a0
        /*05b0*/ 	.word	0x000000ff
        /*05b4*/ 	.word	0x00022898
        /*05b8*/ 	.short	0x0100
        /*05ba*/ 	.byte	0x08
	.zero		1


	//   ....[17]....
        /*05bc*/ 	.word	0x000007b0
        /*05c0*/ 	.word	0x000000ff
        /*05c4*/ 	.word	0x000228a8
        /*05c8*/ 	.short	0x0100
        /*05ca*/ 	.byte	0x08
	.zero		1


	//   ....[18]....
        /*05cc*/ 	.word	0x000008e0
        /*05d0*/ 	.word	0x000000ff
        /*05d4*/ 	.word	0x000228b0
        /*05d8*/ 	.short	0x0100
        /*05da*/ 	.byte	0x08
	.zero		1


	//   ....[19]....
        /*05dc*/ 	.word	0x000008f0
        /*05e0*/ 	.word	0x000000ff
        /*05e4*/ 	.word	0x000228c0
        /*05e8*/ 	.short	0x0100
        /*05ea*/ 	.byte	0x08
	.zero		1


	//   ....[20]....
        /*05ec*/ 	.word	0x00000900
        /*05f0*/ 	.word	0x000000ff
        /*05f4*/ 	.word	0x000228b8
        /*05f8*/ 	.short	0x0100
        /*05fa*/ 	.byte	0x08
	.zero		1


	//   ....[21]....
        /*05fc*/ 	.word	0x00000910
        /*0600*/ 	.word	0x000000ff
        /*0604*/ 	.word	0x000228c8
        /*0608*/ 	.short	0x0100
        /*060a*/ 	.byte	0x08
	.zero		1


	//   ....[22]....
        /*060c*/ 	.word	0x000019e0
        /*0610*/ 	.word	0x00000007
        /*0614*/ 	.word	0x00022800
        /*0618*/ 	.short	0x010a
        /*061a*/ 	.byte	0x3f
	.zero		1


	//   ....[23]....
        /*061c*/ 	.word	0x00001aa0
        /*0620*/ 	.word	0x00000006
        /*0624*/ 	.word	0x00022830
        /*0628*/ 	.short	0x010a
        /*062a*/ 	.byte	0x3f
	.zero		1


	//   ....[24]....
        /*062c*/ 	.word	0x00001ae0
        /*0630*/ 	.word	0x00000006
        /*0634*/ 	.word	0x00022830
        /*0638*/ 	.short	0x010a
        /*063a*/ 	.byte	0x3f
	.zero		1


	//   ....[25]....
        /*063c*/ 	.word	0x00003390
        /*0640*/ 	.word	0x00000000
        /*0644*/ 	.word	0x00000000
        /*0648*/ 	.short	0x0101
        /*064a*/ 	.byte	0x3f
	.zero		1


	//   ....[26]....
        /*064c*/ 	.word	0x000038a0
        /*0650*/ 	.word	0x00000006
        /*0654*/ 	.word	0x00022850
        /*0658*/ 	.short	0x010a
        /*065a*/ 	.byte	0x3f
	.zero		1


	//   ....[27]....
        /*065c*/ 	.word	0x000038e0
        /*0660*/ 	.word	0x00000006
        /*0664*/ 	.word	0x00022850
        /*0668*/ 	.short	0x010a
        /*066a*/ 	.byte	0x3f
	.zero		1


	//   ....[28]....
        /*066c*/ 	.word	0x00003c60
        /*0670*/ 	.word	0x00000006
        /*0674*/ 	.word	0x00000000
        /*0678*/ 	.short	0x0101
        /*067a*/ 	.byte	0x3f
	.zero		1


	//   ....[29]....
        /*067c*/ 	.word	0x00003d90
        /*0680*/ 	.word	0x000000ff
        /*0684*/ 	.word	0x00022830
        /*0688*/ 	.short	0x010a
        /*068a*/ 	.byte	0x1a
	.zero		1


	//   ....[30]....
        /*068c*/ 	.word	0x00003dd0
        /*0690*/ 	.word	0x000000ff
        /*0694*/ 	.word	0x00022830
        /*0698*/ 	.short	0x010a
        /*069a*/ 	.byte	0x1a
	.zero		1


	//   ....[31]....
        /*069c*/ 	.word	0x000056b0
        /*06a0*/ 	.word	0x00000003
        /*06a4*/ 	.word	0x00000000
        /*06a8*/ 	.short	0x0101
        /*06aa*/ 	.byte	0x3f
	.zero		1


	//   ....[32]....
        /*06ac*/ 	.word	0x00006320
        /*06b0*/ 	.word	0x000000ff
        /*06b4*/ 	.word	0x00022850
        /*06b8*/ 	.short	0x010a
        /*06ba*/ 	.byte	0x1a
	.zero		1


	//   ....[33]....
        /*06bc*/ 	.word	0x00006360
        /*06c0*/ 	.word	0x000000ff
        /*06c4*/ 	.word	0x00022850
        /*06c8*/ 	.short	0x010a
        /*06ca*/ 	.byte	0x1a
	.zero		1


	//   ....[34]....
        /*06cc*/ 	.word	0x00006650
        /*06d0*/ 	.word	0x000000b1
        /*06d4*/ 	.word	0x00000000
        /*06d8*/ 	.short	0x0101
        /*06da*/ 	.byte	0x3f
	.zero		1


	//   ....[35]....
        /*06dc*/ 	.word	0x000067a0
        /*06e0*/ 	.word	0x000000ff
        /*06e4*/ 	.word	0x00022830
        /*06e8*/ 	.short	0x010a
        /*06ea*/ 	.byte	0x19
	.zero		1


	//   ....[36]....
        /*06ec*/ 	.word	0x000067e0
        /*06f0*/ 	.word	0x000000ff
        /*06f4*/ 	.word	0x00022830
        /*06f8*/ 	.short	0x010a
        /*06fa*/ 	.byte	0x19
	.zero		1


	//   ....[37]....
        /*06fc*/ 	.word	0x00007900
        /*0700*/ 	.word	0x0000009c
        /*0704*/ 	.word	0x00000000
        /*0708*/ 	.short	0x0101
        /*070a*/ 	.byte	0x3f
	.zero		1


	//   ....[38]....
        /*070c*/ 	.word	0x00008650
        /*0710*/ 	.word	0x000000ff
        /*0714*/ 	.word	0x00022850
        /*0718*/ 	.short	0x010a
        /*071a*/ 	.byte	0x19
	.zero		1


	//   ....[39]....
        /*071c*/ 	.word	0x00008690
        /*0720*/ 	.word	0x000000ff
        /*0724*/ 	.word	0x00022850
        /*0728*/ 	.short	0x010a
        /*072a*/ 	.byte	0x19
	.zero		1


	//   ....[40]....
        /*072c*/ 	.word	0x00008970
        /*0730*/ 	.word	0x000000c5
        /*0734*/ 	.word	0x00000000
        /*0738*/ 	.short	0x0101
        /*073a*/ 	.byte	0x3f
	.zero		1


	//   ....[41]....
        /*073c*/ 	.word	0x0000ab50
        /*0740*/ 	.word	0x00000066
        /*0744*/ 	.word	0x00000000
        /*0748*/ 	.short	0x0101
        /*074a*/ 	.byte	0x3f
	.zero		1


	//   ....[42]....
        /*074c*/ 	.word	0x0000dac0
        /*0750*/ 	.word	0x00000008
        /*0754*/ 	.word	0x00022840
        /*0758*/ 	.short	0x010a
        /*075a*/ 	.byte	0x3f
	.zero		1


	//   ....[43]....
        /*075c*/ 	.word	0x0000deb0
        /*0760*/ 	.word	0x0000000a
        /*0764*/ 	.word	0x00022820
        /*0768*/ 	.short	0x010a
        /*076a*/ 	.byte	0x3f
	.zero		1


	//   ....[44]....
        /*076c*/ 	.word	0x0000df70
        /*0770*/ 	.word	0x0000000b
        /*0774*/ 	.word	0x00022860
        /*0778*/ 	.short	0x010a
        /*077a*/ 	.byte	0x3f
	.zero		1


	//   ....[45]....
        /*077c*/ 	.word	0x0000e5a0
        /*0780*/ 	.word	0x00000002
        /*0784*/ 	.word	0x00022840
        /*0788*/ 	.short	0x010a
        /*078a*/ 	.byte	0x3f
	.zero		1


	//   ....[46]....
        /*078c*/ 	.word	0x0000e7b0
        /*0790*/ 	.word	0x00000002
        /*0794*/ 	.word	0x00022860
        /*0798*/ 	.short	0x010a
        /*079a*/ 	.byte	0x3f
	.zero		1


	//   ....[47]....
        /*079c*/ 	.word	0x0000ed30
        /*07a0*/ 	.word	0x00000002
        /*07a4*/ 	.word	0x00022840
        /*07a8*/ 	.short	0x010a
        /*07aa*/ 	.byte	0x3f
	.zero		1


	//   ....[48]....
        /*07ac*/ 	.word	0x0000ef30
        /*07b0*/ 	.word	0x00000002
        /*07b4*/ 	.word	0x00022860
        /*07b8*/ 	.short	0x010a
        /*07ba*/ 	.byte	0x3f
	.zero		1


	//   ....[49]....
        /*07bc*/ 	.word	0x0000f430
        /*07c0*/ 	.word	0x00000002
        /*07c4*/ 	.word	0x00022840
        /*07c8*/ 	.short	0x010a
        /*07ca*/ 	.byte	0x3f
	.zero		1


	//   ....[50]....
        /*07cc*/ 	.word	0x0000f640
        /*07d0*/ 	.word	0x00000002
        /*07d4*/ 	.word	0x00022860
        /*07d8*/ 	.short	0x010a
        /*07da*/ 	.byte	0x3f
	.zero		1


	//   ....[51]....
        /*07dc*/ 	.word	0x000107d0
        /*07e0*/ 	.word	0x00000000
        /*07e4*/ 	.word	0x00022820
        /*07e8*/ 	.short	0x010a
        /*07ea*/ 	.byte	0x3f
	.zero		1


	//   ....[52]....
        /*07ec*/ 	.word	0x00010990
        /*07f0*/ 	.word	0x00000006
        /*07f4*/ 	.word	0x00000000
        /*07f8*/ 	.short	0x010a
        /*07fa*/ 	.byte	0x3f
	.zero		1


	//   ....[53]....
        /*07fc*/ 	.word	0x00010a00
        /*0800*/ 	.word	0x00000007
        /*0804*/ 	.word	0x00000000
        /*0808*/ 	.short	0x010a
        /*080a*/ 	.byte	0x3f
	.zero		1


	//   ....[54]....
        /*080c*/ 	.word	0x00010a70
        /*0810*/ 	.word	0x00000004
        /*0814*/ 	.word	0x00000000
        /*0818*/ 	.short	0x010a
        /*081a*/ 	.byte	0x3f
	.zero		1


	//   ....[55]....
        /*081c*/ 	.word	0x00010aa0
        /*0820*/ 	.word	0x00000003
        /*0824*/ 	.word	0x00000000
        /*0828*/ 	.short	0x010a
        /*082a*/ 	.byte	0x3f
	.zero		1


	//   ....[56]....
        /*082c*/ 	.word	0x00010b00
        /*0830*/ 	.word	0x00000007
        /*0834*/ 	.word	0x00022800
        /*0838*/ 	.short	0x010a
        /*083a*/ 	.byte	0x3f
	.zero		1


	//   ....[57]....
        /*083c*/ 	.word	0x00010b50
        /*0840*/ 	.word	0x00000006
        /*0844*/ 	.word	0x00022830
        /*0848*/ 	.short	0x010a
        /*084a*/ 	.byte	0x3f
	.zero		1


	//   ....[58]....
        /*084c*/ 	.word	0x00010ba0
        /*0850*/ 	.word	0x00000006
        /*0854*/ 	.word	0x00022850
        /*0858*/ 	.short	0x010a
        /*085a*/ 	.byte	0x3f
	.zero		1


	//   ....[59]....
        /*085c*/ 	.word	0x00010c00
        /*0860*/ 	.word	0x00000005
        /*0864*/ 	.word	0x00022830
        /*0868*/ 	.short	0x010a
        /*086a*/ 	.byte	0x3f
	.zero		1


	//   ....[60]....
        /*086c*/ 	.word	0x00010c50
        /*0870*/ 	.word	0x000000b1
        /*0874*/ 	.word	0x00022850
        /*0878*/ 	.short	0x010a
        /*087a*/ 	.byte	0x3f
	.zero		1


	//   ....[61]....
        /*087c*/ 	.word	0x00010cb0
        /*0880*/ 	.word	0x00000005
        /*0884*/ 	.word	0x00022830
        /*0888*/ 	.short	0x010a
        /*088a*/ 	.byte	0x3f
	.zero		1


	//   ....[62]....
        /*088c*/ 	.word	0x00010d00
        /*0890*/ 	.word	0x000000c5
        /*0894*/ 	.word	0x00022850
        /*0898*/ 	.short	0x010a
        /*089a*/ 	.byte	0x3f
	.zero		1


	//   ....[63]....
        /*089c*/ 	.word	0x00010ea0
        /*08a0*/ 	.word	0x00000008
        /*08a4*/ 	.word	0x00022840
        /*08a8*/ 	.short	0x010a
        /*08aa*/ 	.byte	0x3f
	.zero		1


	//   ....[64]....
        /*08ac*/ 	.word	0x00010f20
        /*08b0*/ 	.word	0x00000008
        /*08b4*/ 	.word	0x00022820
        /*08b8*/ 	.short	0x010a
        /*08ba*/ 	.byte	0x3f
	.zero		1


	//   ....[65]....
        /*08bc*/ 	.word	0x00010f70
        /*08c0*/ 	.word	0x0000000b
        /*08c4*/ 	.word	0x00022860
        /*08c8*/ 	.short	0x010a
        /*08ca*/ 	.byte	0x3f
	.zero		1


	//   ....[66]....
        /*08cc*/ 	.word	0x00010fc0
        /*08d0*/ 	.word	0x00000002
        /*08d4*/ 	.word	0x00022840
        /*08d8*/ 	.short	0x010a
        /*08da*/ 	.byte	0x3f
	.zero		1


	//   ....[67]....
        /*08dc*/ 	.word	0x00011010
        /*08e0*/ 	.word	0x00000002
        /*08e4*/ 	.word	0x00022860
        /*08e8*/ 	.short	0x010a
        /*08ea*/ 	.byte	0x3f
	.zero		1


	//   ....[68]....
        /*08ec*/ 	.word	0x00011060
        /*08f0*/ 	.word	0x00000002
        /*08f4*/ 	.word	0x00022840
        /*08f8*/ 	.short	0x010a
        /*08fa*/ 	.byte	0x3f
	.zero		1


	//   ....[69]....
        /*08fc*/ 	.word	0x000110b0
        /*0900*/ 	.word	0x00000002
        /*0904*/ 	.word	0x00022860
        /*0908*/ 	.short	0x010a
        /*090a*/ 	.byte	0x3f
	.zero		1


	//   ....[70]....
        /*090c*/ 	.word	0x00011100
        /*0910*/ 	.word	0x00000002
        /*0914*/ 	.word	0x00022840
        /*0918*/ 	.short	0x010a
        /*091a*/ 	.byte	0x3f
	.zero		1


	//   ....[71]....
        /*091c*/ 	.word	0x00011150
        /*0920*/ 	.word	0x00000002
        /*0924*/ 	.word	0x00022860
        /*0928*/ 	.short	0x010a
        /*092a*/ 	.byte	0x3f
	.zero		1


	//   ....[72]....
        /*092c*/ 	.word	0x00011b10
        /*0930*/ 	.word	0x00000000
        /*0934*/ 	.word	0x00022820
        /*0938*/ 	.short	0x010a
        /*093a*/ 	.byte	0x3f
	.zero		1


	//   ....[73]....
        /*093c*/ 	.word	0x00011cb0
        /*0940*/ 	.word	0x00000006
        /*0944*/ 	.word	0x00000000
        /*0948*/ 	.short	0x010a
        /*094a*/ 	.byte	0x3f
	.zero		1


	//   ....[74]....
        /*094c*/ 	.word	0x00011d00
        /*0950*/ 	.word	0x00000007
        /*0954*/ 	.word	0x00000000
        /*0958*/ 	.short	0x010a
        /*095a*/ 	.byte	0x3f
	.zero		1


	//   ....[75]....
        /*095c*/ 	.word	0x00011d50
        /*0960*/ 	.word	0x00000004
        /*0964*/ 	.word	0x00000000
        /*0968*/ 	.short	0x010a
        /*096a*/ 	.byte	0x3f
	.zero		1


	//----- nvinfo : EIATTR_NUM_MBARRIERS
	.align		4
.L_556:
        /*096c*/ 	.byte	0x03, 0x38
        /*096e*/ 	.short	0x0016


	//----- nvinfo : EIATTR_EXIT_INSTR_OFFSETS
	.align		4
        /*0970*/ 	.byte	0x04, 0x1c
        /*0972*/ 	.short	(.L_558 - .L_557)


	//   ....[0]....
.L_557:
        /*0974*/ 	.word	0x00000a90


	//   ....[1]....
        /*0978*/ 	.word	0x0000bf20


	//   ....[2]....
        /*097c*/ 	.word	0x0000bf80


	//   ....[3]....
        /*0980*/ 	.word	0x00010af0


	//----- nvinfo : EIATTR_MAX_THREADS
	.align		4
.L_558:
        /*0984*/ 	.byte	0x04, 0x05
        /*0986*/ 	.short	(.L_560 - .L_559)
.L_559:
        /*0988*/ 	.word	0x00000180
        /*098c*/ 	.word	0x00000001
        /*0990*/ 	.word	0x00000001


	//----- nvinfo : EIATTR_CRS_STACK_SIZE
	.align		4
.L_560:
        /*0994*/ 	.byte	0x04, 0x1e
        /*0996*/ 	.short	(.L_562 - .L_561)
.L_561:
        /*0998*/ 	.word	0x00000000


	//----- nvinfo : EIATTR_CBANK_PARAM_SIZE
	.align		4
.L_562:
        /*099c*/ 	.byte	0x03, 0x19
        /*099e*/ 	.short	0x0a70


	//----- nvinfo : EIATTR_PARAM_CBANK
	.align		4
        /*09a0*/ 	.byte	0x04, 0x0a
        /*09a2*/ 	.short	(.L_564 - .L_563)
	.align		4
.L_563:
        /*09a4*/ 	.word	index@(.nv.constant0._ZN7cutlass13device_kernelIN5flash11enable_sm90INS1_16FlashAttnFwdSm90INS1_25CollectiveMainloopFwdSm90ILi2EN4cute5tupleIJNS5_1CILi1EEES8_S8_EEENS6_IJNS7_ILi128EEENS7_ILi96EEENS7_ILi64EEEEEELi256ENS_10bfloat16_tEfNS_4arch4Sm90ELb1ELb0ELb1ELb1ELb0ELb0ELb0ELb1ELb0ELb0ELb0ELb0EEENS1_21CollectiveEpilogueFwdINS6_IJSA_NS7_ILi256EEESB_EEES9_SE_SG_Li256ELb1ELb0ELb0ELb0EEENS1_36VarlenDynamicPersistentTileSchedulerILi128ELi96ELi256ELi32ELb0ELb0ELb1ELb1ELb1ELb1EEEEEEEEEvNT_6ParamsE)
        /*09a8*/ 	.short	0x0210
        /*09aa*/ 	.short	0x0a70


	//----- nvinfo : EIATTR_SW_WAR
	.align		4
.L_564:
        /*09ac*/ 	.byte	0x04, 0x36
        /*09ae*/ 	.short	(.L_566 - .L_565)
.L_565:
        /*09b0*/ 	.word	0x00000008
.L_566:


//--------------------- .nv.info._ZN7cutlass13device_kernelIN5flash11enable_sm90INS1_16FlashAttnFwdSm90INS1_25CollectiveMainloopFwdSm90ILi2EN4cute5tupleIJNS5_1CILi1EEES8_S8_EEENS6_IJNS7_ILi128EEENS7_ILi96EEENS7_ILi64EEEEEELi256ENS_10bfloat16_tEfNS_4arch4Sm90ELb1ELb0ELb1ELb1ELb0ELb1ELb0ELb1ELb0ELb0ELb0ELb0EEENS1_21CollectiveEpilogueFwdINS6_IJSA_NS7_ILi256EEESB_EEES9_SE_SG_Li256ELb1ELb0ELb0ELb0EEENS1_36VarlenDynamicPersistentTileSchedulerILi128ELi96ELi256ELi32ELb0ELb0ELb1ELb1ELb1ELb1EEEEEEEEEvNT_6ParamsE --------------------------
	.section	.nv.info._ZN7cutlass13device_kernelIN5flash11enable_sm90INS1_16FlashAttnFwdSm90INS1_25CollectiveMainloopFwdSm90ILi2EN4cute5tupleIJNS5_1CILi1EEES8_S8_EEENS6_IJNS7_ILi128EEENS7_ILi96EEENS7_ILi64EEEEEELi256ENS_10bfloat16_tEfNS_4arch4Sm90ELb1ELb0ELb1ELb1ELb0ELb1ELb0ELb1ELb0ELb0ELb0ELb0EEENS1_21CollectiveEpilogueFwdINS6_IJSA_NS7_ILi256EEESB_EEES9_SE_SG_Li256ELb1ELb0ELb0ELb0EEENS1_36VarlenDynamicPersistentTileSchedulerILi128ELi96ELi256ELi32ELb0ELb0ELb1ELb1ELb1ELb1EEEEEEEEEvNT_6ParamsE,"",@"SHT_CUDA_INFO"
	.sectionflags	@""
	.align	4


	//----- nvinfo : EIATTR_CUDA_API_VERSION
	.align		4
        /*0000*/ 	.byte	0x04, 0x37
        /*0002*/ 	.short	(.L_568 - .L_567)
.L_567:
        /*0004*/ 	.word	0x00000082


	//----- nvinfo : EIATTR_KPARAM_INFO
	.align		4
.L_568:
        /*0008*/ 	.byte	0x04, 0x17
        /*000a*/ 	.short	(.L_570 - .L_569)
.L_569:
        /*000c*/ 	.word	0x00000000
        /*0010*/ 	.short	0x0000
        /*0012*/ 	.short	0x0070
        /*0014*/ 	.byte	0x00, 0xf0, 0x01, 0x28


	//----- nvinfo : EIATTR_SPARSE_MMA_MASK
	.align		4
.L_570:
        /*0018*/ 	.byte	0x03, 0x50
        /*001a*/ 	.short	0x0000


	//----- nvinfo : EIATTR_MAXREG_COUNT
	.align		4
        /*001c*/ 	.byte	0x03, 0x1b
        /*001e*/ 	.short	0x00a8


	//----- nvinfo : EIATTR_NUM_BARRIERS
	.align		4
        /*0020*/ 	.byte	0x02, 0x4c
        /*0022*/ 	.byte	0x10
	.zero		1


	//----- nvinfo : EIATTR_EXTERNS
	.align		4
        /*0024*/ 	.byte	0x04, 0x0f
        /*0026*/ 	.short	(.L_572 - .L_571)


	//   ....[0]....
	.align		4
.L_571:
        /*0028*/ 	.word	index@(__assertfail)


	//----- nvinfo : EIATTR_ANNOTATIONS
	.align		4
.L_572:
        /*002c*/ 	.byte	0x04, 0x55
        /*002e*/ 	.short	(.L_574 - .L_573)


	//   ....[0]....
.L_573:
        /* <DEDUP_REMOVED lines=40> */


	//----- nvinfo : EIATTR_MERCURY_ISA_VERSION
	.align		4
.L_574:
        /*02a0*/ 	.byte	0x03, 0x5f
        /*02a2*/ 	.short	0x0101


	//----- nvinfo : EIATTR_UNUSED_LOAD_BYTE_OFFSET
	.align		4
        /*02a4*/ 	.byte	0x04, 0x44
        /*02a6*/ 	.short	(.L_576 - .L_575)


	//   ....[0]....
.L_575:
        /*02a8*/ 	.word	0x00000b00
        /*02ac*/ 	.word	0x0000fff0


	//   ....[1]....
        /*02b0*/ 	.word	0x00011070
        /*02b4*/ 	.word	0x0000fff0


	//----- nvinfo : EIATTR_INT_WARP_WIDE_INSTR_OFFSETS
	.align		4
.L_576:
        /*02b8*/ 	.byte	0x04, 0x31
        /*02ba*/ 	.short	(.L_578 - .L_577)


	//   ....[0]....
.L_577:
        /*02bc*/ 	.word	0x000001c0


	//   ....[1]....
        /*02c0*/ 	.word	0x00000200


	//   ....[2]....
        /*02c4*/ 	.word	0x00000270


	//   ....[3]....
        /*02c8*/ 	.word	0x00015b00


	//   ....[4]....
        /*02cc*/ 	.word	0x00015b90


	//   ....[5]....
        /*02d0*/ 	.word	0x00016010


	//   ....[6]....
        /*02d4*/ 	.word	0x00016040


	//   ....[7]....
        /*02d8*/ 	.word	0x000183e0


	//   ....[8]....
        /*02dc*/ 	.word	0x00018470


	//----- nvinfo : EIATTR_COOP_GROUP_MASK_REGIDS
	.align		4
.L_578:
        /*02e0*/ 	.byte	0x04, 0x29
        /*02e2*/ 	.short	(.L_580 - .L_579)


	//   ....[0]....
.L_579:
        /*02e4*/ 	.word	0xffffffff


	//   ....[1]....
        /*02e8*/ 	.word	0xffffffff


	//   ....[2]....
        /*02ec*/ 	.word	0xffffffff


	//   ....[3]....
        /*02f0*/ 	.word	0xffffffff


	//   ....[4]....
        /*02f4*/ 	.word	0xffffffff


	//   ....[5]....
        /*02f8*/ 	.word	0xffffffff


	//   ....[6]....
        /*02fc*/ 	.word	0xffffffff


	//   ....[7]....
        /*0300*/ 	.word	0xffffffff


	//   ....[8]....
        /*0304*/ 	.word	0xffffffff


	//   ....[9]....
        /*0308*/ 	.word	0xffffffff


	//   ....[10]....
        /*030c*/ 	.word	0xffffffff


	//   ....[11]....
        /*0310*/ 	.word	0xffffffff


	//   ....[12]....
        /*0314*/ 	.word	0xffffffff


	//   ....[13]....
        /*0318*/ 	.word	0xffffffff


	//   ....[14]....
        /*031c*/ 	.word	0xffffffff


	//   ....[15]....
        /*0320*/ 	.word	0xffffffff


	//   ....[16]....
        /*0324*/ 	.word	0xffffffff


	//   ....[17]....
        /*0328*/ 	.word	0xffffffff


	//   ....[18]....
        /*032c*/ 	.word	0xffffffff


	//   ....[19]....
        /*0330*/ 	.word	0xffffffff


	//   ....[20]....
        /*0334*/ 	.word	0xffffffff


	//   ....[21]....
        /*0338*/ 	.word	0xffffffff


	//   ....[22]....
        /*033c*/ 	.word	0xffffffff


	//   ....[23]....
        /*0340*/ 	.word	0xffffffff


	//   ....[24]....
        /*0344*/ 	.word	0xffffffff


	//   ....[25]....
        /*0348*/ 	.word	0xffffffff


	//   ....[26]....
        /*034c*/ 	.word	0xffffffff


	//   ....[27]....
        /*0350*/ 	.word	0xffffffff


	//   ....[28]....
        /*0354*/ 	.word	0xffffffff


	//   ....[29]....
        /*0358*/ 	.word	0xffffffff


	//   ....[30]....
        /*035c*/ 	.word	0xffffffff


	//   ....[31]....
        /*0360*/ 	.word	0xffffffff


	//   ....[32]....
        /*0364*/ 	.word	0xffffffff


	//   ....[33]....
        /*0368*/ 	.word	0xffffffff


	//   ....[34]....
        /*036c*/ 	.word	0xffffffff


	//   ....[35]....
        /*0370*/ 	.word	0xffffffff


	//   ....[36]....
        /*0374*/ 	.word	0xffffffff


	//   ....[37]....
        /*0378*/ 	.word	0xffffffff


	//   ....[38]....
        /*037c*/ 	.word	0xffffffff


	//   ....[39]....
        /*0380*/ 	.word	0xffffffff


	//   ....[40]....
        /*0384*/ 	.word	0xffffffff


	//   ....[41]....
        /*0388*/ 	.word	0xffffffff


	//   ....[42]....
        /*038c*/ 	.word	0xffffffff


	//   ....[43]....
        /*0390*/ 	.word	0xffffffff


	//   ....[44]....
        /*0394*/ 	.word	0xffffffff


	//   ....[45]....
        /*0398*/ 	.word	0xffffffff


	//   ....[46]....
        /*039c*/ 	.word	0xffffffff


	//   ....[47]....
        /*03a0*/ 	.word	0xffffffff


	//   ....[48]....
        /*03a4*/ 	.word	0xffffffff


	//   ....[49]....
        /*03a8*/ 	.word	0xffffffff


	//   ....[50]....
        /*03ac*/ 	.word	0xffffffff


	//   ....[51]....
        /*03b0*/ 	.word	0xffffffff


	//   ....[52]....
        /*03b4*/ 	.word	0xffffffff


	//   ....[53]....
        /*03b8*/ 	.word	0xffffffff


	//   ....[54]....
        /*03bc*/ 	.word	0xffffffff


	//   ....[55]....
        /*03c0*/ 	.word	0xffffffff


	//   ....[56]....
        /*03c4*/ 	.word	0xffffffff


	//   ....[57]....
        /*03c8*/ 	.word	0xffffffff


	//   ....[58]....
        /*03cc*/ 	.word	0x0500000f


	//   ....[59]....
        /*03d0*/ 	.word	0x0500000f


	//   ....[60]....
        /*03d4*/ 	.word	0x0500000f


	//   ....[61]....
        /*03d8*/ 	.word	0x0500000f


	//   ....[62]....
        /*03dc*/ 	.word	0x0500000f


	//   ....[63]....
        /*03e0*/ 	.word	0x0500000f


	//   ....[64]....
        /*03e4*/ 	.word	0x0500000f


	//   ....[65]....
        /*03e8*/ 	.word	0x0500000f


	//   ....[66]....
        /*03ec*/ 	.word	0x0500000f


	//   ....[67]....
        /*03f0*/ 	.word	0x0500000f


	//   ....[68]....
        /*03f4*/ 	.word	0x0500000f


	//   ....[69]....
        /*03f8*/ 	.word	0x0500000f


	//   ....[70]....
        /*03fc*/ 	.word	0x0500000f


	//   ....[71]....
        /*0400*/ 	.word	0x0500000f


	//   ....[72]....
        /*0404*/ 	.word	0x0500000f


	//   ....[73]....
        /*0408*/ 	.word	0x0500000f


	//   ....[74]....
        /*040c*/ 	.word	0x0500000f


	//   ....[75]....
        /*0410*/ 	.word	0x0500000f


	//   ....[76]....
        /*0414*/ 	.word	0x0500000f


	//   ....[77]....
        /*0418*/ 	.word	0x0500000f


	//   ....[78]....
        /*041c*/ 	.word	0x0500000f


	//   ....[79]....
        /*0420*/ 	.word	0x0500000f


	//   ....[80]....
        /*0424*/ 	.word	0x0500000f


	//   ....[81]....
        /*0428*/ 	.word	0x0500000f


	//   ....[82]....
        /*042c*/ 	.word	0x0500000f


	//   ....[83]....
        /*0430*/ 	.word	0x0500000f


	//   ....[84]....
        /*0434*/ 	.word	0x0500000f


	//   ....[85]....
        /*0438*/ 	.word	0x0500000f


	//   ....[86]....
        /*043c*/ 	.word	0x0500000f


	//   ....[87]....
        /*0440*/ 	.word	0x0500000f


	//   ....[88]....
        /*0444*/ 	.word	0x0500000f


	//   ....[89]....
        /*0448*/ 	.word	0x0500000f


	//   ....[90]....
        /*044c*/ 	.word	0x0500000f


	//   ....[91]....
        /*0450*/ 	.word	0x0500000f


	//   ....[92]....
        /*0454*/ 	.word	0x0500000f


	//   ....[93]....
        /*0458*/ 	.word	0x0500000f


	//   ....[94]....
        /*045c*/ 	.word	0x0500000f


	//----- nvinfo : EIATTR_COOP_GROUP_INSTR_OFFSETS
	.align		4
.L_580:
        /*0460*/ 	.byte	0x04, 0x28
        /*0462*/ 	.short	(.L_582 - .L_581)


	//   ....[0]....
.L_581:
        /*0464*/ 	.word	0x00000070


	//   ....[1]....
        /*0468*/ 	.word	0x000001d0


	//   ....[2]....
        /*046c*/ 	.word	0x00000220


	//   ....[3]....
        /*0470*/ 	.word	0x00000450


	//   ....[4]....
        /*0474*/ 	.word	0x000005b0


	//   ....[5]....
        /*0478*/ 	.word	0x000006d0


	//   ....[6]....
        /*047c*/ 	.word	0x00000830


	//   ....[7]....
        /*0480*/ 	.word	0x00005dd0


	//   ....[8]....
        /*0484*/ 	.word	0x00009f30


	//   ....[9]....
        /*0488*/ 	.word	0x00009fc0


	//   ....[10]....
        /*048c*/ 	.word	0x0000a6c0


	//   ....[11]....
        /*0490*/ 	.word	0x0000a710


	//   ....[12]....
        /*0494*/ 	.word	0x0000c210


	//   ....[13]....
        /*0498*/ 	.word	0x0000c320


	//   ....[14]....
        /*049c*/ 	.word	0x0000ce70


	//   ....[15]....
        /*04a0*/ 	.word	0x0000cfe0


	//   ....[16]....
        /*04a4*/ 	.word	0x0000ead0


	//   ....[17]....
        /*04a8*/ 	.word	0x0000eb30


	//   ....[18]....
        /*04ac*/ 	.word	0x0000efc0


	//   ....[19]....
        /*04b0*/ 	.word	0x0000f180


	//   ....[20]....
        /*04b4*/ 	.word	0x000105f0


	//   ....[21]....
        /*04b8*/ 	.word	0x00010650


	//   ....[22]....
        /*04bc*/ 	.word	0x000106c0


	//   ....[23]....
        /*04c0*/ 	.word	0x000106f0


	//   ....[24]....
        /*04c4*/ 	.word	0x000139f0


	//   ....[25]....
        /*04c8*/ 	.word	0x00013b70


	//   ....[26]....
        /*04cc*/ 	.word	0x00013ba0


	//   ....[27]....
        /*04d0*/ 	.word	0x00013be0


	//   ....[28]....
        /*04d4*/ 	.word	0x00013c50


	//   ....[29]....
        /*04d8*/ 	.word	0x00013cb0


	//   ....[30]....
        /*04dc*/ 	.word	0x00013cf0


	//   ....[31]....
        /*04e0*/ 	.word	0x00013e90


	//   ....[32]....
        /*04e4*/ 	.word	0x00013ef0


	//   ....[33]....
        /*04e8*/ 	.word	0x00013f30


	//   ....[34]....
        /*04ec*/ 	.word	0x00013f70


	//   ....[35]....
        /*04f0*/ 	.word	0x00013fa0


	//   ....[36]....
        /*04f4*/ 	.word	0x00013fd0


	//   ....[37]....
        /*04f8*/ 	.word	0x00014060


	//   ....[38]....
        /*04fc*/ 	.word	0x000140c0


	//   ....[39]....
        /*0500*/ 	.word	0x00014150


	//   ....[40]....
        /*0504*/ 	.word	0x00018500


	//   ....[41]....
        /*0508*/ 	.word	0x00018510


	//   ....[42]....
        /*050c*/ 	.word	0x00018620


	//   ....[43]....
        /*0510*/ 	.word	0x00018680


	//   ....[44]....
        /*0514*/ 	.word	0x000186c0


	//   ....[45]....
        /*0518*/ 	.word	0x00018700


	//   ....[46]....
        /*051c*/ 	.word	0x00018730


	//   ....[47]....
        /*0520*/ 	.word	0x00018760


	//   ....[48]....
        /*0524*/ 	.word	0x000188f0


	//   ....[49]....
        /*0528*/ 	.word	0x00018950


	//   ....[50]....
        /*052c*/ 	.word	0x00018990


	//   ....[51]....
        /*0530*/ 	.word	0x000189d0


	//   ....[52]....
        /*0534*/ 	.word	0x00018a00


	//   ....[53]....
        /*0538*/ 	.word	0x00018a30


	//   ....[54]....
        /*053c*/ 	.word	0x00018af0


	//   ....[55]....
        /*0540*/ 	.word	0x00018b10


	//   ....[56]....
        /*0544*/ 	.word	0x00018b80


	//   ....[57]....
        /*0548*/ 	.word	0x00019210


	//   ....[58]....
        /*054c*/ 	.word	0x000196a0


	//   ....[59]....
        /*0550*/ 	.word	0x00019740


	//   ....[60]....
        /*0554*/ 	.word	0x000197e0


	//   ....[61]....
        /*0558*/ 	.word	0x00019880


	//   ....[62]....
        /*055c*/ 	.word	0x00019920


	//   ....[63]....
        /*0560*/ 	.word	0x000199c0


	//   ....[64]....
        /*0564*/ 	.word	0x00019a60


	//   ....[65]....
        /*0568*/ 	.word	0x00019b00


	//   ....[66]....
        /*056c*/ 	.word	0x00019ba0


	//   ....[67]....
        /*0570*/ 	.word	0x00019c90


	//   ....[68]....
        /*0574*/ 	.word	0x00019d30


	//   ....[69]....
        /*0578*/ 	.word	0x00019dd0


	//   ....[70]....
        /*057c*/ 	.word	0x00019e70


	//   ....[71]....
        /*0580*/ 	.word	0x00019f10


	//   ....[72]....
        /*0584*/ 	.word	0x00019fb0


	//   ....[73]....
        /*0588*/ 	.word	0x0001a050


	//   ....[74]....
        /*058c*/ 	.word	0x0001a0f0


	//   ....[75]....
        /*0590*/ 	.word	0x0001a3f0


	//   ....[76]....
        /*0594*/ 	.word	0x0001a6d0


	//   ....[77]....
        /*0598*/ 	.word	0x0001aaf0


	//   ....[78]....
        /*059c*/ 	.word	0x0001ab80


	//   ....[79]....
        /*05a0*/ 	.word	0x0001ac20


	//   ....[80]....
        /*05a4*/ 	.word	0x0001acd0


	//   ....[81]....
        /*05a8*/ 	.word	0x0001ad50


	//   ....[82]....
        /*05ac*/ 	.word	0x0001add0


	//   ....[83]....
        /*05b0*/ 	.word	0x0001ae50


	//   ....[84]....
        /*05b4*/ 	.word	0x0001aed0


	//   ....[85]....
        /*05b8*/ 	.word	0x0001af60


	//   ....[86]....
        /*05bc*/ 	.word	0x0001b010


	//   ....[87]....
        /*05c0*/ 	.word	0x0001b090


	//   ....[88]....
        /*05c4*/ 	.word	0x0001b110


	//   ....[89]....
        /*05c8*/ 	.word	0x0001b190


	//   ....[90]....
        /*05cc*/ 	.word	0x0001b210


	//   ....[91]....
        /*05d0*/ 	.word	0x0001b280


	//   ....[92]....
        /*05d4*/ 	.word	0x0001b320


	//   ....[93]....
        /*05d8*/ 	.word	0x0001b3b0


	//   ....[94]....
        /*05dc*/ 	.word	0x0001b4e0


	//----- nvinfo : EIATTR_REG_RECONFIG
	.align		4
.L_582:
        /*05e0*/ 	.byte	0x01, 0x54
	.zero		2


	//----- nvinfo : EIATTR_SYSCALL_OFFSETS
	.align		4
        /*05e4*/ 	.byte	0x04, 0x46
        /*05e6*/ 	.short	(.L_584 - .L_583)


	//   ....[0]....
.L_583:
        /*05e8*/ 	.word	0x00001770


	//   ....[1]....
        /*05ec*/ 	.word	0x000018c0


	//   ....[2]....
        /*05f0*/ 	.word	0x00005f70


	//   ....[3]....
        /*05f4*/ 	.word	0x00006400


	//   ....[4]....
        /*05f8*/ 	.word	0x00015d20


	//   ....[5]....
        /*05fc*/ 	.word	0x00015e60


	//   ....[6]....
        /*0600*/ 	.word	0x00015f60


	//----- nvinfo : EIATTR_MBARRIER_INSTR_OFFSETS
	.align		4
.L_584:
        /*0604*/ 	.byte	0x04, 0x39
        /*0606*/ 	.short	(.L_586 - .L_585)


	//   ....[0]....
.L_585:
        /*0608*/ 	.word	0x00000300
        /*060c*/ 	.word	0x000000ff
        /*0610*/ 	.word	0x00022800
        /*0614*/ 	.short	0x0100
        /*0616*/ 	.byte	0x08
	.zero		1


	//   ....[1]....
        /*0618*/ 	.word	0x00000310
        /*061c*/ 	.word	0x000000ff
        /*0620*/ 	.word	0x00022820
        /*0624*/ 	.short	0x0100
        /*0626*/ 	.byte	0x08
	.zero		1


	//   ....[2]....
        /*0628*/ 	.word	0x00000400
        /*062c*/ 	.word	0x000000ff
        /*0630*/ 	.word	0x00022830
        /*0634*/ 	.short	0x0100
        /*0636*/ 	.byte	0x08
	.zero		1


	//   ....[3]....
        /*0638*/ 	.word	0x00000410
        /*063c*/ 	.word	0x000000ff
        /*0640*/ 	.word	0x00022840
        /*0644*/ 	.short	0x0100
        /*0646*/ 	.byte	0x08
	.zero		1


	//   ....[4]....
        /*0648*/ 	.word	0x00000420
        /*064c*/ 	.word	0x000000ff
        /*0650*/ 	.word	0x00022838
        /*0654*/ 	.short	0x0100
        /*0656*/ 	.byte	0x08
	.zero		1


	//   ....[5]....
        /*0658*/ 	.word	0x00000430
        /*065c*/ 	.word	0x000000ff
        /*0660*/ 	.word	0x00022848
        /*0664*/ 	.short	0x0100
        /*0666*/ 	.byte	0x08
	.zero		1


	//   ....[6]....
        /*0668*/ 	.word	0x00000560
        /*066c*/ 	.word	0x000000ff
        /*0670*/ 	.word	0x00022850
        /*0674*/ 	.short	0x0100
        /*0676*/ 	.byte	0x08
	.zero		1


	//   ....[7]....
        /*0678*/ 	.word	0x00000570
        /*067c*/ 	.word	0x000000ff
        /*0680*/ 	.word	0x00022860
        /*0684*/ 	.short	0x0100
        /*0686*/ 	.byte	0x08
	.zero		1


	//   ....[8]....
        /*0688*/ 	.word	0x00000580
        /*068c*/ 	.word	0x000000ff
        /*0690*/ 	.word	0x00022858
        /*0694*/ 	.short	0x0100
        /*0696*/ 	.byte	0x08
	.zero		1


	//   ....[9]....
        /*0698*/ 	.word	0x00000590
        /*069c*/ 	.word	0x000000ff
        /*06a0*/ 	.word	0x00022868
        /*06a4*/ 	.short	0x0100
        /*06a6*/ 	.byte	0x08
	.zero		1


	//   ....[10]....
        /*06a8*/ 	.word	0x00000680
        /*06ac*/ 	.word	0x000000ff
        /*06b0*/ 	.word	0x00022870
        /*06b4*/ 	.short	0x0100
        /*06b6*/ 	.byte	0x06
	.zero		1


	//   ....[11]....
        /*06b8*/ 	.word	0x00000690
        /*06bc*/ 	.word	0x000000ff
        /*06c0*/ 	.word	0x00022880
        /*06c4*/ 	.short	0x0100
        /*06c6*/ 	.byte	0x06
	.zero		1


	//   ....[12]....
        /*06c8*/ 	.word	0x000006a0
        /*06cc*/ 	.word	0x000000ff
        /*06d0*/ 	.word	0x00022878
        /*06d4*/ 	.short	0x0100
        /*06d6*/ 	.byte	0x06
	.zero		1


	//   ....[13]....
        /*06d8*/ 	.word	0x000006b0
        /*06dc*/ 	.word	0x000000ff
        /*06e0*/ 	.word	0x00022888
        /*06e4*/ 	.short	0x0100
        /*06e6*/ 	.byte	0x06
	.zero		1


	//   ....[14]....
        /*06e8*/ 	.word	0x000007e0
        /*06ec*/ 	.word	0x000000ff
        /*06f0*/ 	.word	0x00022890
        /*06f4*/ 	.short	0x0100
        /*06f6*/ 	.byte	0x08
	.zero		1


	//   ....[15]....
        /*06f8*/ 	.word	0x000007f0
        /*06fc*/ 	.word	0x000000ff
        /*0700*/ 	.word	0x000228a0
        /*0704*/ 	.short	0x0100
        /*0706*/ 	.byte	0x08
	.zero		1


	//   ....[16]....
        /*0708*/ 	.word	0x00000800
        /*070c*/ 	.word	0x000000ff
        /*0710*/ 	.word	0x00022898
        /*0714*/ 	.short	0x0100
        /*0716*/ 	.byte	0x08
	.zero		1


	//   ....[17]....
        /*0718*/ 	.word	0x00000810
        /*071c*/ 	.word	0x000000ff
        /*0720*/ 	.word	0x000228a8
        /*0724*/ 	.short	0x0100
        /*0726*/ 	.byte	0x08
	.zero		1


	//   ....[18]....
        /*0728*/ 	.word	0x00000940
        /*072c*/ 	.word	0x000000ff
        /*0730*/ 	.word	0x000228b0
        /*0734*/ 	.short	0x0100
        /*0736*/ 	.byte	0x08
	.zero		1


	//   ....[19]....
        /*0738*/ 	.word	0x00000950
        /*073c*/ 	.word	0x000000ff
        /*0740*/ 	.word	0x000228c0
        /*0744*/ 	.short	0x0100
        /*0746*/ 	.byte	0x08
	.zero		1


	//   ....[20]....
        /*0748*/ 	.word	0x00000960
        /*074c*/ 	.word	0x000000ff
        /*0750*/ 	.word	0x000228b8
        /*0754*/ 	.short	0x0100
        /*0756*/ 	.byte	0x08
	.zero		1


	//   ....[21]....
        /*0758*/ 	.word	0x00000970
        /*075c*/ 	.word	0x000000ff
        /*0760*/ 	.word	0x000228c8
        /*0764*/ 	.short	0x0100
        /*0766*/ 	.byte	0x08
	.zero		1


	//   ....[22]....
        /*0768*/ 	.word	0x00002ba0
        /*076c*/ 	.word	0x00000058
        /*0770*/ 	.word	0x00022890
        /*0774*/ 	.short	0x010a
        /*0776*/ 	.byte	0x3f
	.zero		1


	//   ....[23]....
        /*0778*/ 	.word	0x00003ea0
        /*077c*/ 	.word	0x00000058
        /*0780*/ 	.word	0x00022890
        /*0784*/ 	.short	0x010a
        /*0786*/ 	.byte	0x3f
	.zero		1


	//   ....[24]....
        /*0788*/ 	.word	0x00004fb0
        /*078c*/ 	.word	0x00000058
        /*0790*/ 	.word	0x00022890
        /*0794*/ 	.short	0x010a
        /*0796*/ 	.byte	0x3f
	.zero		1


	//   ....[25]....
        /*0798*/ 	.word	0x000051c0
        /*079c*/ 	.word	0x00000004
        /*07a0*/ 	.word	0x00000000
        /*07a4*/ 	.short	0x0101
        /*07a6*/ 	.byte	0x3f
	.zero		1


	//   ....[26]....
        /*07a8*/ 	.word	0x00005200
        /*07ac*/ 	.word	0x00000058
        /*07b0*/ 	.word	0x000228b0
        /*07b4*/ 	.short	0x010a
        /*07b6*/ 	.byte	0x3f
	.zero		1


	//   ....[27]....
        /*07b8*/ 	.word	0x00005850
        /*07bc*/ 	.word	0x00000058
        /*07c0*/ 	.word	0x00000000
        /*07c4*/ 	.short	0x0101
        /*07c6*/ 	.byte	0x3f
	.zero		1


	//   ....[28]....
        /*07c8*/ 	.word	0x00006000
        /*07cc*/ 	.word	0x00000012
        /*07d0*/ 	.word	0x00022800
        /*07d4*/ 	.short	0x010a
        /*07d6*/ 	.byte	0x3f
	.zero		1


	//   ....[29]....
        /*07d8*/ 	.word	0x00006050
        /*07dc*/ 	.word	0x00000012
        /*07e0*/ 	.word	0x00022800
        /*07e4*/ 	.short	0x010a
        /*07e6*/ 	.byte	0x3f
	.zero		1


	//   ....[30]....
        /*07e8*/ 	.word	0x00006c70
        /*07ec*/ 	.word	0x00000012
        /*07f0*/ 	.word	0x00022800
        /*07f4*/ 	.short	0x010a
        /*07f6*/ 	.byte	0x3f
	.zero		1


	//   ....[31]....
        /*07f8*/ 	.word	0x00008100
        /*07fc*/ 	.word	0x00000012
        /*0800*/ 	.word	0x00022800
        /*0804*/ 	.short	0x010a
        /*0806*/ 	.byte	0x3f
	.zero		1


	//   ....[32]....
        /*0808*/ 	.word	0x00009170
        /*080c*/ 	.word	0x0000000d
        /*0810*/ 	.word	0x00022830
        /*0814*/ 	.short	0x010a
        /*0816*/ 	.byte	0x3f
	.zero		1


	//   ....[33]....
        /*0818*/ 	.word	0x00009210
        /*081c*/ 	.word	0x0000000d
        /*0820*/ 	.word	0x00022830
        /*0824*/ 	.short	0x010a
        /*0826*/ 	.byte	0x3f
	.zero		1


	//   ....[34]....
        /*0828*/ 	.word	0x0000abd0
        /*082c*/ 	.word	0x00000003
        /*0830*/ 	.word	0x00000000
        /*0834*/ 	.short	0x0101
        /*0836*/ 	.byte	0x3f
	.zero		1


	//   ....[35]....
        /*0838*/ 	.word	0x0000b080
        /*083c*/ 	.word	0x0000000d
        /*0840*/ 	.word	0x00022850
        /*0844*/ 	.short	0x010a
        /*0846*/ 	.byte	0x3f
	.zero		1


	//   ....[36]....
        /*0848*/ 	.word	0x0000b0d0
        /*084c*/ 	.word	0x0000000d
        /*0850*/ 	.word	0x00022850
        /*0854*/ 	.short	0x010a
        /*0856*/ 	.byte	0x3f
	.zero		1


	//   ....[37]....
        /*0858*/ 	.word	0x0000b530
        /*085c*/ 	.word	0x0000000d
        /*0860*/ 	.word	0x00000000
        /*0864*/ 	.short	0x0101
        /*0866*/ 	.byte	0x3f
	.zero		1


	//   ....[38]....
        /*0868*/ 	.word	0x0000b610
        /*086c*/ 	.word	0x0000000d
        /*0870*/ 	.word	0x00022830
        /*0874*/ 	.short	0x010a
        /*0876*/ 	.byte	0x3f
	.zero		1


	//   ....[39]....
        /*0878*/ 	.word	0x0000b670
        /*087c*/ 	.word	0x0000000d
        /*0880*/ 	.word	0x00022830
        /*0884*/ 	.short	0x010a
        /*0886*/ 	.byte	0x3f
	.zero		1


	//   ....[40]....
        /*0888*/ 	.word	0x0000d280
        /*088c*/ 	.word	0x0000009e
        /*0890*/ 	.word	0x00000000
        /*0894*/ 	.short	0x0101
        /*0896*/ 	.byte	0x3f
	.zero		1


	//   ....[41]....
        /*0898*/ 	.word	0x0000dcb0
        /*089c*/ 	.word	0x0000000d
        /*08a0*/ 	.word	0x00022850
        /*08a4*/ 	.short	0x010a
        /*08a6*/ 	.byte	0x3f
	.zero		1


	//   ....[42]....
        /*08a8*/ 	.word	0x0000dd00
        /*08ac*/ 	.word	0x0000000d
        /*08b0*/ 	.word	0x00022850
        /*08b4*/ 	.short	0x010a
        /*08b6*/ 	.byte	0x3f
	.zero		1


	//   ....[43]....
        /*08b8*/ 	.word	0x0000e0d0
        /*08bc*/ 	.word	0x0000000d
        /*08c0*/ 	.word	0x00000000
        /*08c4*/ 	.short	0x0101
        /*08c6*/ 	.byte	0x3f
	.zero		1


	//   ....[44]....
        /*08c8*/ 	.word	0x0000e1d0
        /*08cc*/ 	.word	0x0000000d
        /*08d0*/ 	.word	0x00022830
        /*08d4*/ 	.short	0x010a
        /*08d6*/ 	.byte	0x3f
	.zero		1


	//   ....[45]....
        /*08d8*/ 	.word	0x0000e230
        /*08dc*/ 	.word	0x0000000d
        /*08e0*/ 	.word	0x00022830
        /*08e4*/ 	.short	0x010a
        /*08e6*/ 	.byte	0x3f
	.zero		1


	//   ....[46]....
        /*08e8*/ 	.word	0x0000f460
        /*08ec*/ 	.word	0x0000009a
        /*08f0*/ 	.word	0x00000000
        /*08f4*/ 	.short	0x0101
        /*08f6*/ 	.byte	0x3f
	.zero		1


	//   ....[47]....
        /*08f8*/ 	.word	0x000101a0
        /*08fc*/ 	.word	0x0000000d
        /*0900*/ 	.word	0x00022850
        /*0904*/ 	.short	0x010a
        /*0906*/ 	.byte	0x3f
	.zero		1


	//   ....[48]....
        /*0908*/ 	.word	0x000101f0
        /*090c*/ 	.word	0x0000000d
        /*0910*/ 	.word	0x00022850
        /*0914*/ 	.short	0x010a
        /*0916*/ 	.byte	0x3f
	.zero		1


	//   ....[49]....
        /*0918*/ 	.word	0x000105c0
        /*091c*/ 	.word	0x0000000d
        /*0920*/ 	.word	0x00000000
        /*0924*/ 	.short	0x0101
        /*0926*/ 	.byte	0x3f
	.zero		1


	//   ....[50]....
        /*0928*/ 	.word	0x00012700
        /*092c*/ 	.word	0x00000000
        /*0930*/ 	.word	0x00000000
        /*0934*/ 	.short	0x0101
        /*0936*/ 	.byte	0x3f
	.zero		1


	//   ....[51]....
        /*0938*/ 	.word	0x00014e90
        /*093c*/ 	.word	0x00000009
        /*0940*/ 	.word	0x00022820
        /*0944*/ 	.short	0x010a
        /*0946*/ 	.byte	0x3f
	.zero		1


	//   ....[52]....
        /*0948*/ 	.word	0x00014f20
        /*094c*/ 	.word	0x00000005
        /*0950*/ 	.word	0x000228a0
        /*0954*/ 	.short	0x010a
        /*0956*/ 	.byte	0x3f
	.zero		1


	//   ....[53]....
        /*0958*/ 	.word	0x00015100
        /*095c*/ 	.word	0x00000005
        /*0960*/ 	.word	0x000228c0
        /*0964*/ 	.short	0x010a
        /*0966*/ 	.byte	0x3f
	.zero		1


	//   ....[54]....
        /*0968*/ 	.word	0x00015510
        /*096c*/ 	.word	0x00000006
        /*0970*/ 	.word	0x000228a0
        /*0974*/ 	.short	0x010a
        /*0976*/ 	.byte	0x3f
	.zero		1


	//   ....[55]....
        /*0978*/ 	.word	0x000156d0
        /*097c*/ 	.word	0x00000006
        /*0980*/ 	.word	0x000228c0
        /*0984*/ 	.short	0x010a
        /*0986*/ 	.byte	0x3f
	.zero		1


	//   ....[56]....
        /*0988*/ 	.word	0x000164a0
        /*098c*/ 	.word	0x00000005
        /*0990*/ 	.word	0x00022840
        /*0994*/ 	.short	0x010a
        /*0996*/ 	.byte	0x3f
	.zero		1


	//   ....[57]....
        /*0998*/ 	.word	0x00016890
        /*099c*/ 	.word	0x00000007
        /*09a0*/ 	.word	0x00022820
        /*09a4*/ 	.short	0x010a
        /*09a6*/ 	.byte	0x3f
	.zero		1


	//   ....[58]....
        /*09a8*/ 	.word	0x00016950
        /*09ac*/ 	.word	0x00000002
        /*09b0*/ 	.word	0x00022860
        /*09b4*/ 	.short	0x010a
        /*09b6*/ 	.byte	0x3f
	.zero		1


	//   ....[59]....
        /*09b8*/ 	.word	0x00016f70
        /*09bc*/ 	.word	0x00000003
        /*09c0*/ 	.word	0x00022840
        /*09c4*/ 	.short	0x010a
        /*09c6*/ 	.byte	0x3f
	.zero		1


	//   ....[60]....
        /*09c8*/ 	.word	0x00017180
        /*09cc*/ 	.word	0x00000003
        /*09d0*/ 	.word	0x00022860
        /*09d4*/ 	.short	0x010a
        /*09d6*/ 	.byte	0x3f
	.zero		1


	//   ....[61]....
        /*09d8*/ 	.word	0x000176f0
        /*09dc*/ 	.word	0x00000002
        /*09e0*/ 	.word	0x00022840
        /*09e4*/ 	.short	0x010a
        /*09e6*/ 	.byte	0x3f
	.zero		1


	//   ....[62]....
        /*09e8*/ 	.word	0x000178f0
        /*09ec*/ 	.word	0x00000002
        /*09f0*/ 	.word	0x00022860
        /*09f4*/ 	.short	0x010a
        /*09f6*/ 	.byte	0x3f
	.zero		1


	//   ....[63]....
        /*09f8*/ 	.word	0x00017df0
        /*09fc*/ 	.word	0x00000002
        /*0a00*/ 	.word	0x00022840
        /*0a04*/ 	.short	0x010a
        /*0a06*/ 	.byte	0x3f
	.zero		1


	//   ....[64]....
        /*0a08*/ 	.word	0x00018000
        /*0a0c*/ 	.word	0x00000002
        /*0a10*/ 	.word	0x00022860
        /*0a14*/ 	.short	0x010a
        /*0a16*/ 	.byte	0x3f
	.zero		1


	//   ....[65]....
        /*0a18*/ 	.word	0x00019190
        /*0a1c*/ 	.word	0x00000000
        /*0a20*/ 	.word	0x00022820
        /*0a24*/ 	.short	0x010a
        /*0a26*/ 	.byte	0x3f
	.zero		1


	//   ....[66]....
        /*0a28*/ 	.word	0x00019340
        /*0a2c*/ 	.word	0x00000006
        /*0a30*/ 	.word	0x00000000
        /*0a34*/ 	.short	0x010a
        /*0a36*/ 	.byte	0x3f
	.zero		1


	//   ....[67]....
        /*0a38*/ 	.word	0x000193b0
        /*0a3c*/ 	.word	0x00000007
        /*0a40*/ 	.word	0x00000000
        /*0a44*/ 	.short	0x010a
        /*0a46*/ 	.byte	0x3f
	.zero		1


	//   ....[68]....
        /*0a48*/ 	.word	0x00019420
        /*0a4c*/ 	.word	0x00000004
        /*0a50*/ 	.word	0x00000000
        /*0a54*/ 	.short	0x010a
        /*0a56*/ 	.byte	0x3f
	.zero		1


	//   ....[69]....
        /*0a58*/ 	.word	0x00019450
        /*0a5c*/ 	.word	0x00000003
        /*0a60*/ 	.word	0x00000000
        /*0a64*/ 	.short	0x010a
        /*0a66*/ 	.byte	0x3f
	.zero		1


	//   ....[70]....
        /*0a68*/ 	.word	0x000194b0
        /*0a6c*/ 	.word	0x00000058
        /*0a70*/ 	.word	0x00022890
        /*0a74*/ 	.short	0x010a
        /*0a76*/ 	.byte	0x3f
	.zero		1


	//   ....[71]....
        /*0a78*/ 	.word	0x00019500
        /*0a7c*/ 	.word	0x00000058
        /*0a80*/ 	.word	0x00022890
        /*0a84*/ 	.short	0x010a
        /*0a86*/ 	.byte	0x3f
	.zero		1


	//   ....[72]....
        /*0a88*/ 	.word	0x00019550
        /*0a8c*/ 	.word	0x00000058
        /*0a90*/ 	.word	0x00022890
        /*0a94*/ 	.short	0x010a
        /*0a96*/ 	.byte	0x3f
	.zero		1


	//   ....[73]....
        /*0a98*/ 	.word	0x000195a0
        /*0a9c*/ 	.word	0x00000058
        /*0aa0*/ 	.word	0x000228b0
        /*0aa4*/ 	.short	0x010a
        /*0aa6*/ 	.byte	0x3f
	.zero		1


	//   ....[74]....
        /*0aa8*/ 	.word	0x00019be0
        /*0aac*/ 	.word	0x00000012
        /*0ab0*/ 	.word	0x00022800
        /*0ab4*/ 	.short	0x010a
        /*0ab6*/ 	.byte	0x3f
	.zero		1


	//   ....[75]....
        /*0ab8*/ 	.word	0x0001a130
        /*0abc*/ 	.word	0x00000012
        /*0ac0*/ 	.word	0x00022800
        /*0ac4*/ 	.short	0x010a
        /*0ac6*/ 	.byte	0x3f
	.zero		1


	//   ....[76]....
        /*0ac8*/ 	.word	0x0001a180
        /*0acc*/ 	.word	0x0000000d
        /*0ad0*/ 	.word	0x00022830
        /*0ad4*/ 	.short	0x010a
        /*0ad6*/ 	.byte	0x3f
	.zero		1


	//   ....[77]....
        /*0ad8*/ 	.word	0x0001a1d0
        /*0adc*/ 	.word	0x0000000d
        /*0ae0*/ 	.word	0x00022850
        /*0ae4*/ 	.short	0x010a
        /*0ae6*/ 	.byte	0x3f
	.zero		1


	//   ....[78]....
        /*0ae8*/ 	.word	0x0001a220
        /*0aec*/ 	.word	0x0000000d
        /*0af0*/ 	.word	0x00022830
        /*0af4*/ 	.short	0x010a
        /*0af6*/ 	.byte	0x3f
	.zero		1


	//   ....[79]....
        /*0af8*/ 	.word	0x0001a270
        /*0afc*/ 	.word	0x0000000d
        /*0b00*/ 	.word	0x00022850
        /*0b04*/ 	.short	0x010a
        /*0b06*/ 	.byte	0x3f
	.zero		1


	//   ....[80]....
        /*0b08*/ 	.word	0x0001a2c0
        /*0b0c*/ 	.word	0x0000000d
        /*0b10*/ 	.word	0x00022830
        /*0b14*/ 	.short	0x010a
        /*0b16*/ 	.byte	0x3f
	.zero		1


	//   ....[81]....
        /*0b18*/ 	.word	0x0001a310
        /*0b1c*/ 	.word	0x0000000d
        /*0b20*/ 	.word	0x00022850
        /*0b24*/ 	.short	0x010a
        /*0b26*/ 	.byte	0x3f
	.zero		1


	//   ....[82]....
        /*0b28*/ 	.word	0x0001a4b0
        /*0b2c*/ 	.word	0x00000009
        /*0b30*/ 	.word	0x00022820
        /*0b34*/ 	.short	0x010a
        /*0b36*/ 	.byte	0x3f
	.zero		1


	//   ....[83]....
        /*0b38*/ 	.word	0x0001a500
        /*0b3c*/ 	.word	0x00000005
        /*0b40*/ 	.word	0x000228a0
        /*0b44*/ 	.short	0x010a
        /*0b46*/ 	.byte	0x3f
	.zero		1


	//   ....[84]....
        /*0b48*/ 	.word	0x0001a550
        /*0b4c*/ 	.word	0x00000005
        /*0b50*/ 	.word	0x000228c0
        /*0b54*/ 	.short	0x010a
        /*0b56*/ 	.byte	0x3f
	.zero		1


	//   ....[85]....
        /*0b58*/ 	.word	0x0001a5a0
        /*0b5c*/ 	.word	0x00000006
        /*0b60*/ 	.word	0x000228a0
        /*0b64*/ 	.short	0x010a
        /*0b66*/ 	.byte	0x3f
	.zero		1


	//   ....[86]....
        /*0b68*/ 	.word	0x0001a5f0
        /*0b6c*/ 	.word	0x00000006
        /*0b70*/ 	.word	0x000228c0
        /*0b74*/ 	.short	0x010a
        /*0b76*/ 	.byte	0x3f
	.zero		1


	//   ....[87]....
        /*0b78*/ 	.word	0x0001a790
        /*0b7c*/ 	.word	0x00000005
        /*0b80*/ 	.word	0x00022840
        /*0b84*/ 	.short	0x010a
        /*0b86*/ 	.byte	0x3f
	.zero		1


	//   ....[88]....
        /*0b88*/ 	.word	0x0001a810
        /*0b8c*/ 	.word	0x00000005
        /*0b90*/ 	.word	0x00022820
        /*0b94*/ 	.short	0x010a
        /*0b96*/ 	.byte	0x3f
	.zero		1


	//   ....[89]....
        /*0b98*/ 	.word	0x0001a860
        /*0b9c*/ 	.word	0x00000002
        /*0ba0*/ 	.word	0x00022860
        /*0ba4*/ 	.short	0x010a
        /*0ba6*/ 	.byte	0x3f
	.zero		1


	//   ....[90]....
        /*0ba8*/ 	.word	0x0001a8b0
        /*0bac*/ 	.word	0x00000003
        /*0bb0*/ 	.word	0x00022840
        /*0bb4*/ 	.short	0x010a
        /*0bb6*/ 	.byte	0x3f
	.zero		1


	//   ....[91]....
        /*0bb8*/ 	.word	0x0001a900
        /*0bbc*/ 	.word	0x00000003
        /*0bc0*/ 	.word	0x00022860
        /*0bc4*/ 	.short	0x010a
        /*0bc6*/ 	.byte	0x3f
	.zero		1


	//   ....[92]....
        /*0bc8*/ 	.word	0x0001a950
        /*0bcc*/ 	.word	0x00000002
        /*0bd0*/ 	.word	0x00022840
        /*0bd4*/ 	.short	0x010a
        /*0bd6*/ 	.byte	0x3f
	.zero		1


	//   ....[93]....
        /*0bd8*/ 	.word	0x0001a9a0
        /*0bdc*/ 	.word	0x00000002
        /*0be0*/ 	.word	0x00022860
        /*0be4*/ 	.short	0x010a
        /*0be6*/ 	.byte	0x3f
	.zero		1


	//   ....[94]....
        /*0be8*/ 	.word	0x0001a9f0
        /*0bec*/ 	.word	0x00000002
        /*0bf0*/ 	.word	0x00022840
        /*0bf4*/ 	.short	0x010a
        /*0bf6*/ 	.byte	0x3f
	.zero		1


	//   ....[95]....
        /*0bf8*/ 	.word	0x0001aa40
        /*0bfc*/ 	.word	0x00000002
        /*0c00*/ 	.word	0x00022860
        /*0c04*/ 	.short	0x010a
        /*0c06*/ 	.byte	0x3f
	.zero		1


	//   ....[96]....
        /*0c08*/ 	.word	0x0001b400
        /*0c0c*/ 	.word	0x00000000
        /*0c10*/ 	.word	0x00022820
        /*0c14*/ 	.short	0x010a
        /*0c16*/ 	.byte	0x3f
	.zero		1


	//   ....[97]....
        /*0c18*/ 	.word	0x0001b5a0
        /*0c1c*/ 	.word	0x00000006
        /*0c20*/ 	.word	0x00000000
        /*0c24*/ 	.short	0x010a
        /*0c26*/ 	.byte	0x3f
	.zero		1


	//   ....[98]....
        /*0c28*/ 	.word	0x0001b5f0
        /*0c2c*/ 	.word	0x00000007
        /*0c30*/ 	.word	0x00000000
        /*0c34*/ 	.short	0x010a
        /*0c36*/ 	.byte	0x3f
	.zero		1


	//   ....[99]....
        /*0c38*/ 	.word	0x0001b640
        /*0c3c*/ 	.word	0x00000004
        /*0c40*/ 	.word	0x00000000
        /*0c44*/ 	.short	0x010a
        /*0c46*/ 	.byte	0x3f
	.zero		1


	//----- nvinfo : EIATTR_NUM_MBARRIERS
	.align		4
.L_586:
        /*0c48*/ 	.byte	0x03, 0x38
        /*0c4a*/ 	.short	0x0016


	//----- nvinfo : EIATTR_EXIT_INSTR_OFFSETS
	.align		4
        /*0c4c*/ 	.byte	0x04, 0x1c
        /*0c4e*/ 	.short	(.L_588 - .L_587)


	//   ....[0]....
.L_587:
        /*0c50*/ 	.word	0x000194a0


	//----- nvinfo : EIATTR_MAX_THREADS
	.align		4
.L_588:
        /*0c54*/ 	.byte	0x04, 0x05
        /*0c56*/ 	.short	(.L_590 - .L_589)
.L_589:
        /*0c58*/ 	.word	0x00000180
        /*0c5c*/ 	.word	0x00000001
        /*0c60*/ 	.word	0x00000001


	//----- nvinfo : EIATTR_CRS_STACK_SIZE
	.align		4
.L_590:
        /*0c64*/ 	.byte	0x04, 0x1e
        /*0c66*/ 	.short	(.L_592 - .L_591)
.L_591:
        /*0c68*/ 	.word	0x00000000


	//----- nvinfo : EIATTR_CBANK_PARAM_SIZE
	.align		4
.L_592:
        /*0c6c*/ 	.byte	0x03, 0x19
        /*0c6e*/ 	.short	0x0a70


	//----- nvinfo : EIATTR_PARAM_CBANK
	.align		4
        /*0c70*/ 	.byte	0x04, 0x0a
        /*0c72*/ 	.short	(.L_594 - .L_593)
	.align		4
.L_593:
        /*0c74*/ 	.word	index@(.nv.constant0._ZN7cutlass13device_kernelIN5flash11enable_sm90INS1_16FlashAttnFwdSm90INS1_25CollectiveMainloopFwdSm90ILi2EN4cute5tupleIJNS5_1CILi1EEES8_S8_EEENS6_IJNS7_ILi128EEENS7_ILi96EEENS7_ILi64EEEEEELi256ENS_10bfloat16_tEfNS_4arch4Sm90ELb1ELb0ELb1ELb1ELb0ELb1ELb0ELb1ELb0ELb0ELb0ELb0EEENS1_21CollectiveEpilogueFwdINS6_IJSA_NS7_ILi256EEESB_EEES9_SE_SG_Li256ELb1ELb0ELb0ELb0EEENS1_36VarlenDynamicPersistentTileSchedulerILi128ELi96ELi256ELi32ELb0ELb0ELb1ELb1ELb1ELb1EEEEEEEEEvNT_6ParamsE)
        /*0c78*/ 	.short	0x0210
        /*0c7a*/ 	.short	0x0a70


	//----- nvinfo : EIATTR_SW_WAR
	.align		4
.L_594:
        /*0c7c*/ 	.byte	0x04, 0x36
        /*0c7e*/ 	.short	(.L_596 - .L_595)
.L_595:
        /*0c80*/ 	.word	0x00000008
.L_596:


//--------------------- .nv.info._ZN7cutlass13device_kernelIN5flash11enable_sm90INS1_16FlashAttnFwdSm90INS1_25CollectiveMainloopFwdSm90ILi2EN4cute5tupleIJNS5_1CILi1EEES8_S8_EEENS6_IJNS7_ILi128EEENS7_ILi96EEENS7_ILi64EEEEEELi256ENS_10bfloat16_tEfNS_4arch4Sm90ELb1ELb0ELb1ELb1ELb0ELb0ELb1ELb1ELb0ELb0ELb0ELb0EEENS1_21CollectiveEpilogueFwdINS6_IJSA_NS7_ILi256EEESB_EEES9_SE_SG_Li256ELb1ELb0ELb0ELb0EEENS1_36VarlenDynamicPersistentTileSchedulerILi128ELi96ELi256ELi32ELb0ELb0ELb1ELb1ELb1ELb1EEEEEEEEEvNT_6ParamsE --------------------------
	.section	.nv.info._ZN7cutlass13device_kernelIN5flash11enable_sm90INS1_16FlashAttnFwdSm90INS1_25CollectiveMainloopFwdSm90ILi2EN4cute5tupleIJNS5_1CILi1EEES8_S8_EEENS6_IJNS7_ILi128EEENS7_ILi96EEENS7_ILi64EEEEEELi256ENS_10bfloat16_tEfNS_4arch4Sm90ELb1ELb0ELb1ELb1ELb0ELb0ELb1ELb1ELb0ELb0ELb0ELb0EEENS1_21CollectiveEpilogueFwdINS6_IJSA_NS7_ILi256EEESB_EEES9_SE_SG_Li256ELb1ELb0ELb0ELb0EEENS1_36VarlenDynamicPersistentTileSchedulerILi128ELi96ELi256ELi32ELb0ELb0ELb1ELb1ELb1ELb1EEEEEEEEEvNT_6ParamsE,"",@"SHT_CUDA_INFO"
	.sectionflags	@""
	.align	4


	//----- nvinfo : EIATTR_CUDA_API_VERSION
	.align		4
        /*0000*/ 	.byte	0x04, 0x37
        /*0002*/ 	.short	(.L_598 - .L_597)
.L_597:
        /*0004*/ 	.word	0x00000082


	//----- nvinfo : EIATTR_KPARAM_INFO
	.align		4
.L_598:
        /*0008*/ 	.byte	0x04, 0x17
        /*000a*/ 	.short	(.L_600 - .L_599)
.L_599:
        /*000c*/ 	.word	0x00000000
        /*0010*/ 	.short	0x0000
        /*0012*/ 	.short	0x0070
        /*0014*/ 	.byte	0x00, 0xf0, 0x01, 0x2c


	//----- nvinfo : EIATTR_SPARSE_MMA_MASK
	.align		4
.L_600:
        /*0018*/ 	.byte	0x03, 0x50
        /*001a*/ 	.short	0x0000


	//----- nvinfo : EIATTR_MAXREG_COUNT
	.align		4
        /*001c*/ 	.byte	0x03, 0x1b
        /*001e*/ 	.short	0x00a8


	//----- nvinfo : EIATTR_NUM_BARRIERS
	.align		4
        /*0020*/ 	.byte	0x02, 0x4c
        /*0022*/ 	.byte	0x10
	.zero		1


	//----- nvinfo : EIATTR_EXTERNS
	.align		4
        /*0024*/ 	.byte	0x04, 0x0f
        /*0026*/ 	.short	(.L_602 - .L_601)


	//   ....[0]....
	.align		4
.L_601:
        /*0028*/ 	.word	index@(__assertfail)


	//----- nvinfo : EIATTR_ANNOTATIONS
	.align		4
.L_602:
        /*002c*/ 	.byte	0x04, 0x55
        /*002e*/ 	.short	(.L_604 - .L_603)


	//   ....[0]....
.L_603:
        /* <DEDUP_REMOVED lines=27> */


	//----- nvinfo : EIATTR_MERCURY_ISA_VERSION
	.align		4
.L_604:
        /*01d0*/ 	.byte	0x03, 0x5f
        /*01d2*/ 	.short	0x0101


	//----- nvinfo : EIATTR_UNUSED_LOAD_BYTE_OFFSET
	.align		4
        /*01d4*/ 	.byte	0x04, 0x44
        /*01d6*/ 	.short	(.L_606 - .L_605)


	//   ....[0]....
.L_605:
        /*01d8*/ 	.word	0x00000ad0
        /*01dc*/ 	.word	0x0000fff0


	//   ....[1]....
        /*01e0*/ 	.word	0x0000aa60
        /*01e4*/ 	.word	0x0000fff0


	//----- nvinfo : EIATTR_INT_WARP_WIDE_INSTR_OFFSETS
	.align		4
.L_606:
        /*01e8*/ 	.byte	0x04, 0x31
        /*01ea*/ 	.short	(.L_608 - .L_607)


	//   ....[0]....
.L_607:
        /*01ec*/ 	.word	0x00000190


	//   ....[1]....
        /*01f0*/ 	.word	0x000001d0


	//   ....[2]....
        /*01f4*/ 	.word	0x00000240


	//   ....[3]....
        /*01f8*/ 	.word	0x00000250


	//   ....[4]....
        /*01fc*/ 	.word	0x0000e880


	//   ....[5]....
        /*0200*/ 	.word	0x0000e920


	//   ....[6]....
        /*0204*/ 	.word	0x0000edc0


	//   ....[7]....
        /*0208*/ 	.word	0x0000edf0


	//   ....[8]....
        /*020c*/ 	.word	0x000113d0


	//   ....[9]....
        /*0210*/ 	.word	0x00011470


	//----- nvinfo : EIATTR_COOP_GROUP_MASK_REGIDS
	.align		4
.L_608:
        /*0214*/ 	.byte	0x04, 0x29
        /*0216*/ 	.short	(.L_610 - .L_609)


	//   ....[0]....
.L_609:
        /*0218*/ 	.word	0xffffffff


	//   ....[1]....
        /*021c*/ 	.word	0xffffffff


	//   ....[2]....
        /*0220*/ 	.word	0xffffffff


	//   ....[3]....
        /*0224*/ 	.word	0xffffffff


	//   ....[4]....
        /*0228*/ 	.word	0xffffffff


	//   ....[5]....
        /*022c*/ 	.word	0xffffffff


	//   ....[6]....
        /*0230*/ 	.word	0xffffffff


	//   ....[7]....
        /*0234*/ 	.word	0xffffffff


	//   ....[8]....
        /*0238*/ 	.word	0xffffffff


	//   ....[9]....
        /*023c*/ 	.word	0xffffffff


	//   ....[10]....
        /*0240*/ 	.word	0xffffffff


	//   ....[11]....
        /*0244*/ 	.word	0xffffffff


	//   ....[12]....
        /*0248*/ 	.word	0xffffffff


	//   ....[13]....
        /*024c*/ 	.word	0xffffffff


	//   ....[14]....
        /*0250*/ 	.word	0xffffffff


	//   ....[15]....
        /*0254*/ 	.word	0xffffffff


	//   ....[16]....
        /*0258*/ 	.word	0xffffffff


	//   ....[17]....
        /*025c*/ 	.word	0xffffffff


	//   ....[18]....
        /*0260*/ 	.word	0xffffffff


	//   ....[19]....
        /*0264*/ 	.word	0xffffffff


	//   ....[20]....
        /*0268*/ 	.word	0xffffffff


	//   ....[21]....
        /*026c*/ 	.word	0xffffffff


	//   ....[22]....
        /*0270*/ 	.word	0xffffffff


	//   ....[23]....
        /*0274*/ 	.word	0xffffffff


	//   ....[24]....
        /*0278*/ 	.word	0xffffffff


	//   ....[25]....
        /*027c*/ 	.word	0xffffffff


	//   ....[26]....
        /*0280*/ 	.word	0xffffffff


	//   ....[27]....
        /*0284*/ 	.word	0xffffffff


	//   ....[28]....
        /*0288*/ 	.word	0xffffffff


	//   ....[29]....
        /*028c*/ 	.word	0xffffffff


	//   ....[30]....
        /*0290*/ 	.word	0xffffffff


	//   ....[31]....
        /*0294*/ 	.word	0xffffffff


	//   ....[32]....
        /*0298*/ 	.word	0xffffffff


	//   ....[33]....
        /*029c*/ 	.word	0xffffffff


	//   ....[34]....
        /*02a0*/ 	.word	0xffffffff


	//   ....[35]....
        /*02a4*/ 	.word	0xffffffff


	//   ....[36]....
        /*02a8*/ 	.word	0xffffffff


	//   ....[37]....
        /*02ac*/ 	.word	0xffffffff


	//   ....[38]....
        /*02b0*/ 	.word	0xffffffff


	//   ....[39]....
        /*02b4*/ 	.word	0xffffffff


	//   ....[40]....
        /*02b8*/ 	.word	0xffffffff


	//   ....[41]....
        /*02bc*/ 	.word	0xffffffff


	//   ....[42]....
        /*02c0*/ 	.word	0xffffffff


	//   ....[43]....
        /*02c4*/ 	.word	0xffffffff


	//   ....[44]....
        /*02c8*/ 	.word	0xffffffff


	//   ....[45]....
        /*02cc*/ 	.word	0xffffffff


	//   ....[46]....
        /*02d0*/ 	.word	0xffffffff


	//   ....[47]....
        /*02d4*/ 	.word	0xffffffff


	//   ....[48]....
        /*02d8*/ 	.word	0xffffffff


	//   ....[49]....
        /*02dc*/ 	.word	0xffffffff


	//   ....[50]....
        /*02e0*/ 	.word	0xffffffff


	//   ....[51]....
        /*02e4*/ 	.word	0xffffffff


	//   ....[52]....
        /*02e8*/ 	.word	0xffffffff


	//   ....[53]....
        /*02ec*/ 	.word	0xffffffff


	//   ....[54]....
        /*02f0*/ 	.word	0xffffffff


	//   ....[55]....
        /*02f4*/ 	.word	0xffffffff


	//   ....[56]....
        /*02f8*/ 	.word	0xffffffff


	//   ....[57]....
        /*02fc*/ 	.word	0xffffffff


	//   ....[58]....
        /*0300*/ 	.word	0x0500000f


	//   ....[59]....
        /*0304*/ 	.word	0x0500000f


	//   ....[60]....
        /*0308*/ 	.word	0x0500000f


	//   ....[61]....
        /*030c*/ 	.word	0x0500000f


	//   ....[62]....
        /*0310*/ 	.word	0x0500000f


	//   ....[63]....
        /*0314*/ 	.word	0x0500000f


	//   ....[64]....
        /*0318*/ 	.word	0x0500000f


	//   ....[65]....
        /*031c*/ 	.word	0x0500000f


	//   ....[66]....
        /*0320*/ 	.word	0x0500000f


	//   ....[67]....
        /*0324*/ 	.word	0x0500000f


	//   ....[68]....
        /*0328*/ 	.word	0x0500000f


	//   ....[69]....
        /*032c*/ 	.word	0x0500000f


	//   ....[70]....
        /*0330*/ 	.word	0x0500000f


	//   ....[71]....
        /*0334*/ 	.word	0x0500000f


	//   ....[72]....
        /*0338*/ 	.word	0x0500000f


	//   ....[73]....
        /*033c*/ 	.word	0x0500000f


	//   ....[74]....
        /*0340*/ 	.word	0x0500000f


	//   ....[75]....
        /*0344*/ 	.word	0x0500000f


	//   ....[76]....
        /*0348*/ 	.word	0x0500000f


	//----- nvinfo : EIATTR_COOP_GROUP_INSTR_OFFSETS
	.align		4
.L_610:
        /*034c*/ 	.byte	0x04, 0x28
        /*034e*/ 	.short	(.L_612 - .L_611)


	//   ....[0]....
.L_611:
        /*0350*/ 	.word	0x00000070


	//   ....[1]....
        /*0354*/ 	.word	0x000001a0


	//   ....[2]....
        /*0358*/ 	.word	0x000001f0


	//   ....[3]....
        /*035c*/ 	.word	0x00000440


	//   ....[4]....
        /*0360*/ 	.word	0x000005a0


	//   ....[5]....
        /*0364*/ 	.word	0x000006c0


	//   ....[6]....
        /*0368*/ 	.word	0x00000820


	//   ....[7]....
        /*036c*/ 	.word	0x000017c0


	//   ....[8]....
        /*0370*/ 	.word	0x00003760


	//   ....[9]....
        /*0374*/ 	.word	0x00003820


	//   ....[10]....
        /*0378*/ 	.word	0x00003870


	//   ....[11]....
        /*037c*/ 	.word	0x000038e0


	//   ....[12]....
        /*0380*/ 	.word	0x00005f90


	//   ....[13]....
        /*0384*/ 	.word	0x00006050


	//   ....[14]....
        /*0388*/ 	.word	0x00006060


	//   ....[15]....
        /*038c*/ 	.word	0x000060b0


	//   ....[16]....
        /*0390*/ 	.word	0x00008980


	//   ....[17]....
        /*0394*/ 	.word	0x00008a00


	//   ....[18]....
        /*0398*/ 	.word	0x00008a10


	//   ....[19]....
        /*039c*/ 	.word	0x00008a50


	//   ....[20]....
        /*03a0*/ 	.word	0x0000a000


	//   ....[21]....
        /*03a4*/ 	.word	0x0000a070


	//   ....[22]....
        /*03a8*/ 	.word	0x0000a0c0


	//   ....[23]....
        /*03ac*/ 	.word	0x0000a0f0


	//   ....[24]....
        /*03b0*/ 	.word	0x0000d620


	//   ....[25]....
        /*03b4*/ 	.word	0x0000d7b0


	//   ....[26]....
        /*03b8*/ 	.word	0x0000d7e0


	//   ....[27]....
        /*03bc*/ 	.word	0x0000d820


	//   ....[28]....
        /*03c0*/ 	.word	0x0000d890


	//   ....[29]....
        /*03c4*/ 	.word	0x0000d8f0


	//   ....[30]....
        /*03c8*/ 	.word	0x0000d930


	//   ....[31]....
        /*03cc*/ 	.word	0x0000dae0


	//   ....[32]....
        /*03d0*/ 	.word	0x0000db40


	//   ....[33]....
        /*03d4*/ 	.word	0x0000db80


	//   ....[34]....
        /*03d8*/ 	.word	0x0000dbc0


	//   ....[35]....
        /*03dc*/ 	.word	0x0000dbf0


	//   ....[36]....
        /*03e0*/ 	.word	0x0000dc20


	//   ....[37]....
        /*03e4*/ 	.word	0x0000dcc0


	//   ....[38]....
        /*03e8*/ 	.word	0x0000dd20


	//   ....[39]....
        /*03ec*/ 	.word	0x0000ddb0


	//   ....[40]....
        /*03f0*/ 	.word	0x00011500


	//   ....[41]....
        /*03f4*/ 	.word	0x00011510


	//   ....[42]....
        /*03f8*/ 	.word	0x00011630


	//   ....[43]....
        /*03fc*/ 	.word	0x00011690


	//   ....[44]....
        /*0400*/ 	.word	0x000116d0


	//   ....[45]....
        /*0404*/ 	.word	0x00011710


	//   ....[46]....
        /*0408*/ 	.word	0x00011740


	//   ....[47]....
        /*040c*/ 	.word	0x00011770


	//   ....[48]....
        /*0410*/ 	.word	0x00011910


	//   ....[49]....
        /*0414*/ 	.word	0x00011970


	//   ....[50]....
        /*0418*/ 	.word	0x000119b0


	//   ....[51]....
        /*041c*/ 	.word	0x000119f0


	//   ....[52]....
        /*0420*/ 	.word	0x00011a20


	//   ....[53]....
        /*0424*/ 	.word	0x00011a50


	//   ....[54]....
        /*0428*/ 	.word	0x00011b10


	//   ....[55]....
        /*042c*/ 	.word	0x00011b30


	//   ....[56]....
        /*0430*/ 	.word	0x00011ba0


	//   ....[57]....
        /*0434*/ 	.word	0x00012220


	//   ....[58]....
        /*0438*/ 	.word	0x00012840


	//   ....[59]....
        /*043c*/ 	.word	0x00012c60


	//   ....[60]....
        /*0440*/ 	.word	0x00012cf0


	//   ....[61]....
        /*0444*/ 	.word	0x00012d90


	//   ....[62]....
        /*0448*/ 	.word	0x00012e40


	//   ....[63]....
        /*044c*/ 	.word	0x00012ec0


	//   ....[64]....
        /*0450*/ 	.word	0x00012f40


	//   ....[65]....
        /*0454*/ 	.word	0x00012fc0


	//   ....[66]....
        /*0458*/ 	.word	0x00013040


	//   ....[67]....
        /*045c*/ 	.word	0x000130d0


	//   ....[68]....
        /*0460*/ 	.word	0x00013180


	//   ....[69]....
        /*0464*/ 	.word	0x00013200


	//   ....[70]....
        /*0468*/ 	.word	0x00013280


	//   ....[71]....
        /*046c*/ 	.word	0x00013300


	//   ....[72]....
        /*0470*/ 	.word	0x00013380


	//   ....[73]....
        /*0474*/ 	.word	0x000133f0


	//   ....[74]....
        /*0478*/ 	.word	0x00013490


	//   ....[75]....
        /*047c*/ 	.word	0x00013520


	//   ....[76]....
        /*0480*/ 	.word	0x00013650


	//----- nvinfo : EIATTR_REG_RECONFIG
	.align		4
.L_612:
        /*0484*/ 	.byte	0x01, 0x54
	.zero		2


	//----- nvinfo : EIATTR_SYSCALL_OFFSETS
	.align		4
        /*0488*/ 	.byte	0x04, 0x46
        /*048a*/ 	.short	(.L_614 - .L_613)


	//   ....[0]....
.L_613:
        /*048c*/ 	.word	0x00001a20


	//   ....[1]....
        /*0490*/ 	.word	0x0000eab0


	//   ....[2]....
        /*0494*/ 	.word	0x0000ebf0


	//   ....[3]....
        /*0498*/ 	.word	0x0000ecf0


	//----- nvinfo : EIATTR_MBARRIER_INSTR_OFFSETS
	.align		4
.L_614:
        /*049c*/ 	.byte	0x04, 0x39
        /*049e*/ 	.short	(.L_616 - .L_615)


	//   ....[0]....
.L_615:
        /*04a0*/ 	.word	0x000002e0
        /*04a4*/ 	.word	0x000000ff
        /*04a8*/ 	.word	0x00032400
        /*04ac*/ 	.short	0x0100
        /*04ae*/ 	.byte	0x08
	.zero		1


	//   ....[1]....
        /*04b0*/ 	.word	0x000002f0
        /*04b4*/ 	.word	0x000000ff
        /*04b8*/ 	.word	0x00032410
        /*04bc*/ 	.short	0x0100
        /*04be*/ 	.byte	0x08
	.zero		1


	//   ....[2]....
        /*04c0*/ 	.word	0x00000300
        /*04c4*/ 	.word	0x000000ff
        /*04c8*/ 	.word	0x00032420
        /*04cc*/ 	.short	0x0100
        /*04ce*/ 	.byte	0x08
	.zero		1


	//   ....[3]....
        /*04d0*/ 	.word	0x000003f0
        /*04d4*/ 	.word	0x000000ff
        /*04d8*/ 	.word	0x00032430
        /*04dc*/ 	.short	0x0100
        /*04de*/ 	.byte	0x08
	.zero		1


	//   ....[4]....
        /*04e0*/ 	.word	0x00000400
        /*04e4*/ 	.word	0x000000ff
        /*04e8*/ 	.word	0x00032440
        /*04ec*/ 	.short	0x0100
        /*04ee*/ 	.byte	0x08
	.zero		1


	//   ....[5]....
        /*04f0*/ 	.word	0x00000410
        /*04f4*/ 	.word	0x000000ff
        /*04f8*/ 	.word	0x00032438
        /*04fc*/ 	.short	0x0100
        /*04fe*/ 	.byte	0x08
	.zero		1


	//   ....[6]....
        /*0500*/ 	.word	0x00000420
        /*0504*/ 	.word	0x000000ff
        /*0508*/ 	.word	0x00032448
        /*050c*/ 	.short	0x0100
        /*050e*/ 	.byte	0x08
	.zero		1


	//   ....[7]....
        /*0510*/ 	.word	0x00000550
        /*0514*/ 	.word	0x000000ff
        /*0518*/ 	.word	0x00032450
        /*051c*/ 	.short	0x0100
        /*051e*/ 	.byte	0x08
	.zero		1


	//   ....[8]....
        /*0520*/ 	.word	0x00000560
        /*0524*/ 	.word	0x000000ff
        /*0528*/ 	.word	0x00032460
        /*052c*/ 	.short	0x0100
        /*052e*/ 	.byte	0x08
	.zero		1


	//   ....[9]....
        /*0530*/ 	.word	0x00000570
        /*0534*/ 	.word	0x000000ff
        /*0538*/ 	.word	0x00032458
        /*053c*/ 	.short	0x0100
        /*053e*/ 	.byte	0x08
	.zero		1


	//   ....[10]....
        /*0540*/ 	.word	0x00000580
        /*0544*/ 	.word	0x000000ff
        /*0548*/ 	.word	0x00032468
        /*054c*/ 	.short	0x0100
        /*054e*/ 	.byte	0x08
	.zero		1


	//   ....[11]....
        /*0550*/ 	.word	0x00000670
        /*0554*/ 	.word	0x000000ff
        /*0558*/ 	.word	0x00032470
        /*055c*/ 	.short	0x0100
        /*055e*/ 	.byte	0x06
	.zero		1


	//   ....[12]....
        /*0560*/ 	.word	0x00000680
        /*0564*/ 	.word	0x000000ff
        /*0568*/ 	.word	0x00032480
        /*056c*/ 	.short	0x0100
        /*056e*/ 	.byte	0x06
	.zero		1


	//   ....[13]....
        /*0570*/ 	.word	0x00000690
        /*0574*/ 	.word	0x000000ff
        /*0578*/ 	.word	0x00032478
        /*057c*/ 	.short	0x0100
        /*057e*/ 	.byte	0x06
	.zero		1


	//   ....[14]....
        /*0580*/ 	.word	0x000006a0
        /*0584*/ 	.word	0x000000ff
        /*0588*/ 	.word	0x00032488
        /*058c*/ 	.short	0x0100
        /*058e*/ 	.byte	0x06
	.zero		1


	//   ....[15]....
        /*0590*/ 	.word	0x000007d0
        /*0594*/ 	.word	0x000000ff
        /*0598*/ 	.word	0x00032490
        /*059c*/ 	.short	0x0100
        /*059e*/ 	.byte	0x08
	.zero		1


	//   ....[16]....
        /*05a0*/ 	.word	0x000007e0
        /*05a4*/ 	.word	0x000000ff
        /*05a8*/ 	.word	0x000324a0
        /*05ac*/ 	.short	0x0100
        /*05ae*/ 	.byte	0x08
	.zero		1


	//   ....[17]....
        /*05b0*/ 	.word	0x000007f0
        /*05b4*/ 	.word	0x000000ff
        /*05b8*/ 	.word	0x00032498
        /*05bc*/ 	.short	0x0100
        /*05be*/ 	.byte	0x08
	.zero		1


	//   ....[18]....
        /*05c0*/ 	.word	0x00000800
        /*05c4*/ 	.word	0x000000ff
        /*05c8*/ 	.word	0x000324a8
        /*05cc*/ 	.short	0x0100
        /*05ce*/ 	.byte	0x08
	.zero		1


	//   ....[19]....
        /*05d0*/ 	.word	0x00000930
        /*05d4*/ 	.word	0x000000ff
        /*05d8*/ 	.word	0x000324b0
        /*05dc*/ 	.short	0x0100
        /*05de*/ 	.byte	0x08
	.zero		1


	//   ....[20]....
        /*05e0*/ 	.word	0x00000940
        /*05e4*/ 	.word	0x000000ff
        /*05e8*/ 	.word	0x000324c0
        /*05ec*/ 	.short	0x0100
        /*05ee*/ 	.byte	0x08
	.zero		1


	//   ....[21]....
        /*05f0*/ 	.word	0x00000950
        /*05f4*/ 	.word	0x000000ff
        /*05f8*/ 	.word	0x000324b8
        /*05fc*/ 	.short	0x0100
        /*05fe*/ 	.byte	0x08
	.zero		1


	//   ....[22]....
        /*0600*/ 	.word	0x00000960
        /*0604*/ 	.word	0x000000ff
        /*0608*/ 	.word	0x000324c8
        /*060c*/ 	.short	0x0100
        /*060e*/ 	.byte	0x08
	.zero		1


	//   ....[23]....
        /*0610*/ 	.word	0x00001ac0
        /*0614*/ 	.word	0x00000005
        /*0618*/ 	.word	0x00032400
        /*061c*/ 	.short	0x010a
        /*061e*/ 	.byte	0x3f
	.zero		1


	//   ....[24]....
        /*0620*/ 	.word	0x00001ba0
        /*0624*/ 	.word	0x00000000
        /*0628*/ 	.word	0x00032430
        /*062c*/ 	.short	0x010a
        /*062e*/ 	.byte	0x3f
	.zero		1


	//   ....[25]....
        /*0630*/ 	.word	0x00001be0
        /*0634*/ 	.word	0x00000000
        /*0638*/ 	.word	0x00032430
        /*063c*/ 	.short	0x010a
        /*063e*/ 	.byte	0x3f
	.zero		1


	//   ....[26]....
        /*0640*/ 	.word	0x00001ee0
        /*0644*/ 	.word	0x00000005
        /*0648*/ 	.word	0x00032410
        /*064c*/ 	.short	0x010a
        /*064e*/ 	.byte	0x3f
	.zero		1


	//   ....[27]....
        /*0650*/ 	.word	0x00001f20
        /*0654*/ 	.word	0x00000000
        /*0658*/ 	.word	0x00032450
        /*065c*/ 	.short	0x010a
        /*065e*/ 	.byte	0x3f
	.zero		1


	//   ....[28]....
        /*0660*/ 	.word	0x00001f60
        /*0664*/ 	.word	0x00000000
        /*0668*/ 	.word	0x00032450
        /*066c*/ 	.short	0x010a
        /*066e*/ 	.byte	0x3f
	.zero		1


	//   ....[29]....
        /*0670*/ 	.word	0x00003b50
        /*0674*/ 	.word	0x00000018
        /*0678*/ 	.word	0x00000000
        /*067c*/ 	.short	0x0101
        /*067e*/ 	.byte	0x3f
	.zero		1


	//   ....[30]....
        /*0680*/ 	.word	0x00004650
        /*0684*/ 	.word	0x00000000
        /*0688*/ 	.word	0x00000000
        /*068c*/ 	.short	0x0101
        /*068e*/ 	.byte	0x3f
	.zero		1


	//   ....[31]....
        /*0690*/ 	.word	0x00004780
        /*0694*/ 	.word	0x000000ff
        /*0698*/ 	.word	0x00032430
        /*069c*/ 	.short	0x010a
        /*069e*/ 	.byte	0x04
	.zero		1


	//   ....[32]....
        /*06a0*/ 	.word	0x000047c0
        /*06a4*/ 	.word	0x000000ff
        /*06a8*/ 	.word	0x00032430
        /*06ac*/ 	.short	0x010a
        /*06ae*/ 	.byte	0x04
	.zero		1


	//   ....[33]....
        /*06b0*/ 	.word	0x000049d0
        /*06b4*/ 	.word	0x000000ff
        /*06b8*/ 	.word	0x00032450
        /*06bc*/ 	.short	0x010a
        /*06be*/ 	.byte	0x04
	.zero		1


	//   ....[34]....
        /*06c0*/ 	.word	0x00004a10
        /*06c4*/ 	.word	0x000000ff
        /*06c8*/ 	.word	0x00032450
        /*06cc*/ 	.short	0x010a
        /*06ce*/ 	.byte	0x04
	.zero		1


	//   ....[35]....
        /*06d0*/ 	.word	0x00006380
        /*06d4*/ 	.word	0x00000098
        /*06d8*/ 	.word	0x00000000
        /*06dc*/ 	.short	0x0101
        /*06de*/ 	.byte	0x3f
	.zero		1


	//   ....[36]....
        /*06e0*/ 	.word	0x00007690
        /*06e4*/ 	.word	0x000000af
        /*06e8*/ 	.word	0x00000000
        /*06ec*/ 	.short	0x0101
        /*06ee*/ 	.byte	0x3f
	.zero		1


	//   ....[37]....
        /*06f0*/ 	.word	0x000077d0
        /*06f4*/ 	.word	0x000000ff
        /*06f8*/ 	.word	0x00032430
        /*06fc*/ 	.short	0x010a
        /*06fe*/ 	.byte	0x05
	.zero		1


	//   ....[38]....
        /*0700*/ 	.word	0x00007810
        /*0704*/ 	.word	0x000000ff
        /*0708*/ 	.word	0x00032430
        /*070c*/ 	.short	0x010a
        /*070e*/ 	.byte	0x05
	.zero		1


	//   ....[39]....
        /*0710*/ 	.word	0x00007a20
        /*0714*/ 	.word	0x000000ff
        /*0718*/ 	.word	0x00032450
        /*071c*/ 	.short	0x010a
        /*071e*/ 	.byte	0x05
	.zero		1


	//   ....[40]....
        /*0720*/ 	.word	0x00007a60
        /*0724*/ 	.word	0x000000ff
        /*0728*/ 	.word	0x00032450
        /*072c*/ 	.short	0x010a
        /*072e*/ 	.byte	0x05
	.zero		1


	//   ....[41]....
        /*0730*/ 	.word	0x00008cb0
        /*0734*/ 	.word	0x00000098
        /*0738*/ 	.word	0x00000000
        /*073c*/ 	.short	0x0101
        /*073e*/ 	.byte	0x3f
	.zero		1


	//   ....[42]....
        /*0740*/ 	.word	0x00009e50
        /*0744*/ 	.word	0x000000d7
        /*0748*/ 	.word	0x00000000
        /*074c*/ 	.short	0x0101
        /*074e*/ 	.byte	0x3f
	.zero		1


	//   ....[43]....
        /*0750*/ 	.word	0x0000c1c0
        /*0754*/ 	.word	0x00000097
        /*0758*/ 	.word	0x00000000
        /*075c*/ 	.short	0x0101
        /*075e*/ 	.byte	0x3f
	.zero		1


	//   ....[44]....
        /*0760*/ 	.word	0x0000f240
        /*0764*/ 	.word	0x00000008
        /*0768*/ 	.word	0x00032440
        /*076c*/ 	.short	0x010a
        /*076e*/ 	.byte	0x3f
	.zero		1


	//   ....[45]....
        /*0770*/ 	.word	0x0000f850
        /*0774*/ 	.word	0x00000008
        /*0778*/ 	.word	0x00032420
        /*077c*/ 	.short	0x010a
        /*077e*/ 	.byte	0x3f
	.zero		1


	//   ....[46]....
        /*0780*/ 	.word	0x0000f920
        /*0784*/ 	.word	0x0000000b
        /*0788*/ 	.word	0x00032460
        /*078c*/ 	.short	0x010a
        /*078e*/ 	.byte	0x3f
	.zero		1


	//   ....[47]....
        /*0790*/ 	.word	0x0000ff60
        /*0794*/ 	.word	0x00000002
        /*0798*/ 	.word	0x00032440
        /*079c*/ 	.short	0x010a
        /*079e*/ 	.byte	0x3f
	.zero		1


	//   ....[48]....
        /*07a0*/ 	.word	0x00010170
        /*07a4*/ 	.word	0x00000002
        /*07a8*/ 	.word	0x00032460
        /*07ac*/ 	.short	0x010a
        /*07ae*/ 	.byte	0x3f
	.zero		1


	//   ....[49]....
        /*07b0*/ 	.word	0x000106e0
        /*07b4*/ 	.word	0x00000002
        /*07b8*/ 	.word	0x00032440
        /*07bc*/ 	.short	0x010a
        /*07be*/ 	.byte	0x3f
	.zero		1


	//   ....[50]....
        /*07c0*/ 	.word	0x000108e0
        /*07c4*/ 	.word	0x00000002
        /*07c8*/ 	.word	0x00032460
        /*07cc*/ 	.short	0x010a
        /*07ce*/ 	.byte	0x3f
	.zero		1


	//   ....[51]....
        /*07d0*/ 	.word	0x00010de0
        /*07d4*/ 	.word	0x00000002
        /*07d8*/ 	.word	0x00032440
        /*07dc*/ 	.short	0x010a
        /*07de*/ 	.byte	0x3f
	.zero		1


	//   ....[52]....
        /*07e0*/ 	.word	0x00010ff0
        /*07e4*/ 	.word	0x00000002
        /*07e8*/ 	.word	0x00032460
        /*07ec*/ 	.short	0x010a
        /*07ee*/ 	.byte	0x3f
	.zero		1


	//   ....[53]....
        /*07f0*/ 	.word	0x000121b0
        /*07f4*/ 	.word	0x00000000
        /*07f8*/ 	.word	0x00032420
        /*07fc*/ 	.short	0x010a
        /*07fe*/ 	.byte	0x3f
	.zero		1


	//   ....[54]....
        /*0800*/ 	.word	0x00012380
        /*0804*/ 	.word	0x00000006
        /*0808*/ 	.word	0x00000000
        /*080c*/ 	.short	0x010a
        /*080e*/ 	.byte	0x3f
	.zero		1


	//   ....[55]....
        /*0810*/ 	.word	0x000123f0
        /*0814*/ 	.word	0x00000007
        /*0818*/ 	.word	0x00000000
        /*081c*/ 	.short	0x010a
        /*081e*/ 	.byte	0x3f
	.zero		1


	//   ....[56]....
        /*0820*/ 	.word	0x00012460
        /*0824*/ 	.word	0x00000004
        /*0828*/ 	.word	0x00000000
        /*082c*/ 	.short	0x010a
        /*082e*/ 	.byte	0x3f
	.zero		1


	//   ....[57]....
        /*0830*/ 	.word	0x00012490
        /*0834*/ 	.word	0x00000003
        /*0838*/ 	.word	0x00000000
        /*083c*/ 	.short	0x010a
        /*083e*/ 	.byte	0x3f
	.zero		1


	//   ....[58]....
        /*0840*/ 	.word	0x000124f0
        /*0844*/ 	.word	0x00000005
        /*0848*/ 	.word	0x00032400
        /*084c*/ 	.short	0x010a
        /*084e*/ 	.byte	0x3f
	.zero		1


	//   ....[59]....
        /*0850*/ 	.word	0x00012540
        /*0854*/ 	.word	0x00000000
        /*0858*/ 	.word	0x00032430
        /*085c*/ 	.short	0x010a
        /*085e*/ 	.byte	0x3f
	.zero		1


	//   ....[60]....
        /*0860*/ 	.word	0x00012590
        /*0864*/ 	.word	0x00000005
        /*0868*/ 	.word	0x00032410
        /*086c*/ 	.short	0x010a
        /*086e*/ 	.byte	0x3f
	.zero		1


	//   ....[61]....
        /*0870*/ 	.word	0x000125e0
        /*0874*/ 	.word	0x00000000
        /*0878*/ 	.word	0x00032450
        /*087c*/ 	.short	0x010a
        /*087e*/ 	.byte	0x3f
	.zero		1


	//   ....[62]....
        /*0880*/ 	.word	0x00012640
        /*0884*/ 	.word	0x00000014
        /*0888*/ 	.word	0x00032430
        /*088c*/ 	.short	0x010a
        /*088e*/ 	.byte	0x3f
	.zero		1


	//   ....[63]....
        /*0890*/ 	.word	0x000126a0
        /*0894*/ 	.word	0x00000014
        /*0898*/ 	.word	0x00032450
        /*089c*/ 	.short	0x010a
        /*089e*/ 	.byte	0x3f
	.zero		1


	//   ....[64]....
        /*08a0*/ 	.word	0x00012700
        /*08a4*/ 	.word	0x00000014
        /*08a8*/ 	.word	0x00032430
        /*08ac*/ 	.short	0x010a
        /*08ae*/ 	.byte	0x3f
	.zero		1


	//   ....[65]....
        /*08b0*/ 	.word	0x00012760
        /*08b4*/ 	.word	0x00000014
        /*08b8*/ 	.word	0x00032450
        /*08bc*/ 	.short	0x010a
        /*08be*/ 	.byte	0x3f
	.zero		1


	//   ....[66]....
        /*08c0*/ 	.word	0x00012900
        /*08c4*/ 	.word	0x00000008
        /*08c8*/ 	.word	0x00032440
        /*08cc*/ 	.short	0x010a
        /*08ce*/ 	.byte	0x3f
	.zero		1


	//   ....[67]....
        /*08d0*/ 	.word	0x00012980
        /*08d4*/ 	.word	0x00000008
        /*08d8*/ 	.word	0x00032420
        /*08dc*/ 	.short	0x010a
        /*08de*/ 	.byte	0x3f
	.zero		1


	//   ....[68]....
        /*08e0*/ 	.word	0x000129d0
        /*08e4*/ 	.word	0x0000000b
        /*08e8*/ 	.word	0x00032460
        /*08ec*/ 	.short	0x010a
        /*08ee*/ 	.byte	0x3f
	.zero		1


	//   ....[69]....
        /*08f0*/ 	.word	0x00012a20
        /*08f4*/ 	.word	0x00000002
        /*08f8*/ 	.word	0x00032440
        /*08fc*/ 	.short	0x010a
        /*08fe*/ 	.byte	0x3f
	.zero		1


	//   ....[70]....
        /*0900*/ 	.word	0x00012a70
        /*0904*/ 	.word	0x00000002
        /*0908*/ 	.word	0x00032460
        /*090c*/ 	.short	0x010a
        /*090e*/ 	.byte	0x3f
	.zero		1


	//   ....[71]....
        /*0910*/ 	.word	0x00012ac0
        /*0914*/ 	.word	0x00000002
        /*0918*/ 	.word	0x00032440
        /*091c*/ 	.short	0x010a
        /*091e*/ 	.byte	0x3f
	.zero		1


	//   ....[72]....
        /*0920*/ 	.word	0x00012b10
        /*0924*/ 	.word	0x00000002
        /*0928*/ 	.word	0x00032460
        /*092c*/ 	.short	0x010a
        /*092e*/ 	.byte	0x3f
	.zero		1


	//   ....[73]....
        /*0930*/ 	.word	0x00012b60
        /*0934*/ 	.word	0x00000002
        /*0938*/ 	.word	0x00032440
        /*093c*/ 	.short	0x010a
        /*093e*/ 	.byte	0x3f
	.zero		1


	//   ....[74]....
        /*0940*/ 	.word	0x00012bb0
        /*0944*/ 	.word	0x00000002
        /*0948*/ 	.word	0x00032460
        /*094c*/ 	.short	0x010a
        /*094e*/ 	.byte	0x3f
	.zero		1


	//   ....[75]....
        /*0950*/ 	.word	0x00013570
        /*0954*/ 	.word	0x00000000
        /*0958*/ 	.word	0x00032420
        /*095c*/ 	.short	0x010a
        /*095e*/ 	.byte	0x3f
	.zero		1


	//   ....[76]....
        /*0960*/ 	.word	0x00013710
        /*0964*/ 	.word	0x00000006
        /*0968*/ 	.word	0x00000000
        /*096c*/ 	.short	0x010a
        /*096e*/ 	.byte	0x3f
	.zero		1


	//   ....[77]....
        /*0970*/ 	.word	0x00013760
        /*0974*/ 	.word	0x00000007
        /*0978*/ 	.word	0x00000000
        /*097c*/ 	.short	0x010a
        /*097e*/ 	.byte	0x3f
	.zero		1


	//   ....[78]....
        /*0980*/ 	.word	0x000137b0
        /*0984*/ 	.word	0x00000004
        /*0988*/ 	.word	0x00000000
        /*098c*/ 	.short	0x010a
        /*098e*/ 	.byte	0x3f
	.zero		1


	//----- nvinfo : EIATTR_NUM_MBARRIERS
	.align		4
.L_616:
        /*0990*/ 	.byte	0x03, 0x38
        /*0992*/ 	.short	0x0017


	//----- nvinfo : EIATTR_EXIT_INSTR_OFFSETS
	.align		4
        /*0994*/ 	.byte	0x04, 0x1c
        /*0996*/ 	.short	(.L_618 - .L_617)


	//   ....[0]....
.L_617:
        /*0998*/ 	.word	0x00000b10


	//   ....[1]....
        /*099c*/ 	.word	0x0000d5e0


	//   ....[2]....
        /*09a0*/ 	.word	0x0000d640


	//   ....[3]....
        /*09a4*/ 	.word	0x000124e0


	//----- nvinfo : EIATTR_MAX_THREADS
	.align		4
.L_618:
        /*09a8*/ 	.byte	0x04, 0x05
        /*09aa*/ 	.short	(.L_620 - .L_619)
.L_619:
        /*09ac*/ 	.word	0x00000180
        /*09b0*/ 	.word	0x00000001
        /*09b4*/ 	.word	0x00000001


	//----- nvinfo : EIATTR_CRS_STACK_SIZE
	.align		4
.L_620:
        /*09b8*/ 	.byte	0x04, 0x1e
        /*09ba*/ 	.short	(.L_622 - .L_621)
.L_621:
        /*09bc*/ 	.word	0x00000000


	//----- nvinfo : EIATTR_CBANK_PARAM_SIZE
	.align		4
.L_622:
        /*09c0*/ 	.byte	0x03, 0x19
        /*09c2*/ 	.short	0x0b70


	//----- nvinfo : EIATTR_PARAM_CBANK
	.align		4
        /*09c4*/ 	.byte	0x04, 0x0a
        /*09c6*/ 	.short	(.L_624 - .L_623)
	.align		4
.L_623:
        /*09c8*/ 	.word	index@(.nv.constant0._ZN7cutlass13device_kernelIN5flash11enable_sm90INS1_16FlashAttnFwdSm90INS1_25CollectiveMainloopFwdSm90ILi2EN4cute5tupleIJNS5_1CILi1EEES8_S8_EEENS6_IJNS7_ILi128EEENS7_ILi96EEENS7_ILi64EEEEEELi256ENS_10bfloat16_tEfNS_4arch4Sm90ELb1ELb0ELb1ELb1ELb0ELb0ELb1ELb1ELb0ELb0ELb0ELb0EEENS1_21CollectiveEpilogueFwdINS6_IJSA_NS7_ILi256EEESB_EEES9_SE_SG_Li256ELb1ELb0ELb0ELb0EEENS1_36VarlenDynamicPersistentTileSchedulerILi128ELi96ELi256ELi32ELb0ELb0ELb1ELb1ELb1ELb1EEEEEEEEEvNT_6ParamsE)
        /*09cc*/ 	.short	0x0210
        /*09ce*/ 	.short	0x0b70


	//----- nvinfo : EIATTR_SW_WAR
	.align		4
.L_624:
        /*09d0*/ 	.byte	0x04, 0x36
        /*09d2*/ 	.short	(.L_626 - .L_625)
.L_625:
        /*09d4*/ 	.word	0x00000008
.L_626:


//--------------------- .nv.info._ZN7cutlass13device_kernelIN5flash11enable_sm90INS1_16FlashAttnFwdSm90INS1_25CollectiveMainloopFwdSm90ILi2EN4cute5tupleIJNS5_1CILi1EEES8_S8_EEENS6_IJNS7_ILi128EEENS7_ILi96EEENS7_ILi64EEEEEELi256ENS_10bfloat16_tEfNS_4arch4Sm90ELb1ELb0ELb1ELb1ELb0ELb1ELb1ELb1ELb0ELb0ELb0ELb0EEENS1_21CollectiveEpilogueFwdINS6_IJSA_NS7_ILi256EEESB_EEES9_SE_SG_Li256ELb1ELb0ELb0ELb0EEENS1_36VarlenDynamicPersistentTileSchedulerILi128ELi96ELi256ELi32ELb0ELb0ELb1ELb1ELb1ELb1EEEEEEEEEvNT_6ParamsE --------------------------
	.section	.nv.info._ZN7cutlass13device_kernelIN5flash11enable_sm90INS1_16FlashAttnFwdSm90INS1_25CollectiveMainloopFwdSm90ILi2EN4cute5tupleIJNS5_1CILi1EEES8_S8_EEENS6_IJNS7_ILi128EEENS7_ILi96EEENS7_ILi64EEEEEELi256ENS_10bfloat16_tEfNS_4arch4Sm90ELb1ELb0ELb1ELb1ELb0ELb1ELb1ELb1ELb0ELb0ELb0ELb0EEENS1_21CollectiveEpilogueFwdINS6_IJSA_NS7_ILi256EEESB_EEES9_SE_SG_Li256ELb1ELb0ELb0ELb0EEENS1_36VarlenDynamicPersistentTileSchedulerILi128ELi96ELi256ELi32ELb0ELb0ELb1ELb1ELb1ELb1EEEEEEEEEvNT_6ParamsE,"",@"SHT_CUDA_INFO"
	.sectionflags	@""
	.align	4


	//----- nvinfo : EIATTR_CUDA_API_VERSION
	.align		4
        /*0000*/ 	.byte	0x04, 0x37
        /*0002*/ 	.short	(.L_628 - .L_627)
.L_627:
        /*0004*/ 	.word	0x00000082


	//----- nvinfo : EIATTR_KPARAM_INFO
	.align		4
.L_628:
        /*0008*/ 	.byte	0x04, 0x17
        /*000a*/ 	.short	(.L_630 - .L_629)
.L_629:
        /*000c*/ 	.word	0x00000000
        /*0010*/ 	.short	0x0000
        /*0012*/ 	.short	0x0070
        /*0014*/ 	.byte	0x00, 0xf0, 0x01, 0x2c


	//----- nvinfo : EIATTR_SPARSE_MMA_MASK
	.align		4
.L_630:
        /*0018*/ 	.byte	0x03, 0x50
        /*001a*/ 	.short	0x0000


	//----- nvinfo : EIATTR_MAXREG_COUNT
	.align		4
        /*001c*/ 	.byte	0x03, 0x1b
        /*001e*/ 	.short	0x00a8


	//----- nvinfo : EIATTR_NUM_BARRIERS
	.align		4
        /*0020*/ 	.byte	0x02, 0x4c
        /*0022*/ 	.byte	0x10
	.zero		1


	//----- nvinfo : EIATTR_EXTERNS
	.align		4
        /*0024*/ 	.byte	0x04, 0x0f
        /*0026*/ 	.short	(.L_632 - .L_631)


	//   ....[0]....
	.align		4
.L_631:
        /*0028*/ 	.word	index@(__assertfail)


	//----- nvinfo : EIATTR_ANNOTATIONS
	.align		4
.L_632:
        /*002c*/ 	.byte	0x04, 0x55
        /*002e*/ 	.short	(.L_634 - .L_633)


	//   ....[0]....
.L_633:
        /* <DEDUP_REMOVED lines=83> */


	//----- nvinfo : EIATTR_MERCURY_ISA_VERSION
	.align		4
.L_634:
        /*0550*/ 	.byte	0x03, 0x5f
        /*0552*/ 	.short	0x0101


	//----- nvinfo : EIATTR_UNUSED_LOAD_BYTE_OFFSET
	.align		4
        /*0554*/ 	.byte	0x04, 0x44
        /*0556*/ 	.short	(.L_636 - .L_635)


	//   ....[0]....
.L_635:
        /*0558*/ 	.word	0x00000b40
        /*055c*/ 	.word	0x0000fff0


	//   ....[1]....
        /*0560*/ 	.word	0x000134d0
        /*0564*/ 	.word	0x0000fff0


	//----- nvinfo : EIATTR_INT_WARP_WIDE_INSTR_OFFSETS
	.align		4
.L_636:
        /*0568*/ 	.byte	0x04, 0x31
        /*056a*/ 	.short	(.L_638 - .L_637)


	//   ....[0]....
.L_637:
        /*056c*/ 	.word	0x000001e0


	//   ....[1]....
        /*0570*/ 	.word	0x00000220


	//   ....[2]....
        /*0574*/ 	.word	0x00000290


	//   ....[3]....
        /*0578*/ 	.word	0x00000300


	//   ....[4]....
        /*057c*/ 	.word	0x00018110


	//   ....[5]....
        /*0580*/ 	.word	0x000181a0


	//   ....[6]....
        /*0584*/ 	.word	0x00018620


	//   ....[7]....
        /*0588*/ 	.word	0x00018650


	//   ....[8]....
        /*058c*/ 	.word	0x0001abf0


	//   ....[9]....
        /*0590*/ 	.word	0x0001ac80


	//----- nvinfo : EIATTR_COOP_GROUP_MASK_REGIDS
	.align		4
.L_638:
        /*0594*/ 	.byte	0x04, 0x29
        /*0596*/ 	.short	(.L_640 - .L_639)


	//   ....[0]....
.L_639:
        /*0598*/ 	.word	0xffffffff


	//   ....[1]....
        /*059c*/ 	.word	0xffffffff


	//   ....[2]....
        /*05a0*/ 	.word	0xffffffff


	//   ....[3]....
        /*05a4*/ 	.word	0xffffffff


	//   ....[4]....
        /*05a8*/ 	.word	0xffffffff


	//   ....[5]....
        /*05ac*/ 	.word	0xffffffff


	//   ....[6]....
        /*05b0*/ 	.word	0xffffffff


	//   ....[7]....
        /*05b4*/ 	.word	0xffffffff


	//   ....[8]....
        /*05b8*/ 	.word	0xffffffff


	//   ....[9]....
        /*05bc*/ 	.word	0xffffffff


	//   ....[10]....
        /*05c0*/ 	.word	0xffffffff


	//   ....[11]....
        /*05c4*/ 	.word	0xffffffff


	//   ....[12]....
        /*05c8*/ 	.word	0xffffffff


	//   ....[13]....
        /*05cc*/ 	.word	0xffffffff


	//   ....[14]....
        /*05d0*/ 	.word	0xffffffff


	//   ....[15]....
        /*05d4*/ 	.word	0xffffffff


	//   ....[16]....
        /*05d8*/ 	.word	0xffffffff


	//   ....[17]....
        /*05dc*/ 	.word	0xffffffff


	//   ....[18]....
        /*05e0*/ 	.word	0xffffffff


	//   ....[19]....
        /*05e4*/ 	.word	0xffffffff


	//   ....[20]....
        /*05e8*/ 	.word	0xffffffff


	//   ....[21]....
        /*05ec*/ 	.word	0xffffffff


	//   ....[22]....
        /*05f0*/ 	.word	0xffffffff


	//   ....[23]....
        /*05f4*/ 	.word	0xffffffff


	//   ....[24]....
        /*05f8*/ 	.word	0xffffffff


	//   ....[25]....
        /*05fc*/ 	.word	0xffffffff


	//   ....[26]....
        /*0600*/ 	.word	0xffffffff


	//   ....[27]....
        /*0604*/ 	.word	0xffffffff


	//   ....[28]....
        /*0608*/ 	.word	0xffffffff


	//   ....[29]....
        /*060c*/ 	.word	0xffffffff


	//   ....[30]....
        /*0610*/ 	.word	0xffffffff


	//   ....[31]....
        /*0614*/ 	.word	0xffffffff


	//   ....[32]....
        /*0618*/ 	.word	0xffffffff


	//   ....[33]....
        /*061c*/ 	.word	0xffffffff


	//   ....[34]....
        /*0620*/ 	.word	0xffffffff


	//   ....[35]....
        /*0624*/ 	.word	0xffffffff


	//   ....[36]....
        /*0628*/ 	.word	0xffffffff


	//   ....[37]....
        /*062c*/ 	.word	0xffffffff


	//   ....[38]....
        /*0630*/ 	.word	0xffffffff


	//   ....[39]....
        /*0634*/ 	.word	0xffffffff


	//   ....[40]....
        /*0638*/ 	.word	0xffffffff


	//   ....[41]....
        /*063c*/ 	.word	0xffffffff


	//   ....[42]....
        /*0640*/ 	.word	0xffffffff


	//   ....[43]....
        /*0644*/ 	.word	0xffffffff


	//   ....[44]....
        /*0648*/ 	.word	0xffffffff


	//   ....[45]....
        /*064c*/ 	.word	0xffffffff


	//   ....[46]....
        /*0650*/ 	.word	0xffffffff


	//   ....[47]....
        /*0654*/ 	.word	0xffffffff


	//   ....[48]....
        /*0658*/ 	.word	0xffffffff


	//   ....[49]....
        /*065c*/ 	.word	0xffffffff


	//   ....[50]....
        /*0660*/ 	.word	0xffffffff


	//   ....[51]....
        /*0664*/ 	.word	0xffffffff


	//   ....[52]....
        /*0668*/ 	.word	0xffffffff


	//   ....[53]....
        /*066c*/ 	.word	0xffffffff


	//   ....[54]....
        /*0670*/ 	.word	0xffffffff


	//   ....[55]....
        /*0674*/ 	.word	0xffffffff


	//   ....[56]....
        /*0678*/ 	.word	0xffffffff


	//   ....[57]....
        /*067c*/ 	.word	0xffffffff


	//   ....[58]....
        /*0680*/ 	.word	0x0500000f


	//   ....[59]....
        /*0684*/ 	.word	0x0500000f


	//   ....[60]....
        /*0688*/ 	.word	0x0500000f


	//   ....[61]....
        /*068c*/ 	.word	0x0500000f


	//   ....[62]....
        /*0690*/ 	.word	0x0500000f


	//   ....[63]....
        /*0694*/ 	.word	0x0500000f


	//   ....[64]....
        /*0698*/ 	.word	0x0500000f


	//   ....[65]....
        /*069c*/ 	.word	0x0500000f


	//   ....[66]....
        /*06a0*/ 	.word	0x0500000f


	//   ....[67]....
        /*06a4*/ 	.word	0x0500000f


	//   ....[68]....
        /*06a8*/ 	.word	0x0500000f


	//   ....[69]....
        /*06ac*/ 	.word	0x0500000f


	//   ....[70]....
        /*06b0*/ 	.word	0x0500000f


	//   ....[71]....
        /*06b4*/ 	.word	0x0500000f


	//   ....[72]....
        /*06b8*/ 	.word	0x0500000f


	//   ....[73]....
        /*06bc*/ 	.word	0x0500000f


	//   ....[74]....
        /*06c0*/ 	.word	0x0500000f


	//   ....[75]....
        /*06c4*/ 	.word	0x0500000f


	//   ....[76]....
        /*06c8*/ 	.word	0x0500000f


	//   ....[77]....
        /*06cc*/ 	.word	0x0500000f


	//   ....[78]....
        /*06d0*/ 	.word	0x0500000f


	//   ....[79]....
        /*06d4*/ 	.word	0x0500000f


	//   ....[80]....
        /*06d8*/ 	.word	0x0500000f


	//   ....[81]....
        /*06dc*/ 	.word	0x0500000f


	//   ....[82]....
        /*06e0*/ 	.word	0x0500000f


	//   ....[83]....
        /*06e4*/ 	.word	0x0500000f


	//   ....[84]....
        /*06e8*/ 	.word	0x0500000f


	//   ....[85]....
        /*06ec*/ 	.word	0x0500000f


	//   ....[86]....
        /*06f0*/ 	.word	0x0500000f


	//   ....[87]....
        /*06f4*/ 	.word	0x0500000f


	//   ....[88]....
        /*06f8*/ 	.word	0x0500000f


	//   ....[89]....
        /*06fc*/ 	.word	0x0500000f


	//   ....[90]....
        /*0700*/ 	.word	0x0500000f


	//   ....[91]....
        /*0704*/ 	.word	0x0500000f


	//   ....[92]....
        /*0708*/ 	.word	0x0500000f


	//   ....[93]....
        /*070c*/ 	.word	0x0500000f


	//   ....[94]....
        /*0710*/ 	.word	0x0500000f


	//----- nvinfo : EIATTR_COOP_GROUP_INSTR_OFFSETS
	.align		4
.L_640:
        /*0714*/ 	.byte	0x04, 0x28
        /*0716*/ 	.short	(.L_642 - .L_641)


	//   ....[0]....
.L_641:
        /*0718*/ 	.word	0x00000060


	//   ....[1]....
        /*071c*/ 	.word	0x000001f0


	//   ....[2]....
        /*0720*/ 	.word	0x000002b0


	//   ....[3]....
        /*0724*/ 	.word	0x00000480


	//   ....[4]....
        /*0728*/ 	.word	0x000005e0


	//   ....[5]....
        /*072c*/ 	.word	0x00000700


	//   ....[6]....
        /*0730*/ 	.word	0x00000860


	//   ....[7]....
        /*0734*/ 	.word	0x00006130


	//   ....[8]....
        /*0738*/ 	.word	0x0000aff0


	//   ....[9]....
        /*073c*/ 	.word	0x0000b040


	//   ....[10]....
        /*0740*/ 	.word	0x0000b830


	//   ....[11]....
        /*0744*/ 	.word	0x0000b850


	//   ....[12]....
        /*0748*/ 	.word	0x0000def0


	//   ....[13]....
        /*074c*/ 	.word	0x0000df10


	//   ....[14]....
        /*0750*/ 	.word	0x0000e6f0


	//   ....[15]....
        /*0754*/ 	.word	0x0000e710


	//   ....[16]....
        /*0758*/ 	.word	0x00010ea0


	//   ....[17]....
        /*075c*/ 	.word	0x00010f10


	//   ....[18]....
        /*0760*/ 	.word	0x00011580


	//   ....[19]....
        /*0764*/ 	.word	0x000115a0


	//   ....[20]....
        /*0768*/ 	.word	0x00012a40


	//   ....[21]....
        /*076c*/ 	.word	0x00012aa0


	//   ....[22]....
        /*0770*/ 	.word	0x00012af0


	//   ....[23]....
        /*0774*/ 	.word	0x00012b20


	//   ....[24]....
        /*0778*/ 	.word	0x00016020


	//   ....[25]....
        /*077c*/ 	.word	0x000161a0


	//   ....[26]....
        /*0780*/ 	.word	0x000161d0


	//   ....[27]....
        /*0784*/ 	.word	0x00016210


	//   ....[28]....
        /*0788*/ 	.word	0x00016280


	//   ....[29]....
        /*078c*/ 	.word	0x000162e0


	//   ....[30]....
        /*0790*/ 	.word	0x00016320


	//   ....[31]....
        /*0794*/ 	.word	0x000164c0


	//   ....[32]....
        /*0798*/ 	.word	0x00016520


	//   ....[33]....
        /*079c*/ 	.word	0x00016560


	//   ....[34]....
        /*07a0*/ 	.word	0x000165a0


	//   ....[35]....
        /*07a4*/ 	.word	0x000165d0


	//   ....[36]....
        /*07a8*/ 	.word	0x00016600


	//   ....[37]....
        /*07ac*/ 	.word	0x00016690


	//   ....[38]....
        /*07b0*/ 	.word	0x000166f0


	//   ....[39]....
        /*07b4*/ 	.word	0x00016780


	//   ....[40]....
        /*07b8*/ 	.word	0x0001ad10


	//   ....[41]....
        /*07bc*/ 	.word	0x0001ad20


	//   ....[42]....
        /*07c0*/ 	.word	0x0001ae30


	//   ....[43]....
        /*07c4*/ 	.word	0x0001ae90


	//   ....[44]....
        /*07c8*/ 	.word	0x0001aed0


	//   ....[45]....
        /*07cc*/ 	.word	0x0001af10


	//   ....[46]....
        /*07d0*/ 	.word	0x0001af40


	//   ....[47]....
        /*07d4*/ 	.word	0x0001af70


	//   ....[48]....
        /*07d8*/ 	.word	0x0001b100


	//   ....[49]....
        /*07dc*/ 	.word	0x0001b160


	//   ....[50]....
        /*07e0*/ 	.word	0x0001b1a0


	//   ....[51]....
        /*07e4*/ 	.word	0x0001b1e0


	//   ....[52]....
        /*07e8*/ 	.word	0x0001b210


	//   ....[53]....
        /*07ec*/ 	.word	0x0001b240


	//   ....[54]....
        /*07f0*/ 	.word	0x0001b300


	//   ....[55]....
        /*07f4*/ 	.word	0x0001b320


	//   ....[56]....
        /*07f8*/ 	.word	0x0001b390


	//   ....[57]....
        /*07fc*/ 	.word	0x0001ba00


	//   ....[58]....
        /*0800*/ 	.word	0x0001be90


	//   ....[59]....
        /*0804*/ 	.word	0x0001bf30


	//   ....[60]....
        /*0808*/ 	.word	0x0001bfd0


	//   ....[61]....
        /*080c*/ 	.word	0x0001c070


	//   ....[62]....
        /*0810*/ 	.word	0x0001c110


	//   ....[63]....
        /*0814*/ 	.word	0x0001c1b0


	//   ....[64]....
        /*0818*/ 	.word	0x0001c250


	//   ....[65]....
        /*081c*/ 	.word	0x0001c2f0


	//   ....[66]....
        /*0820*/ 	.word	0x0001c390


	//   ....[67]....
        /*0824*/ 	.word	0x0001c480


	//   ....[68]....
        /*0828*/ 	.word	0x0001c520


	//   ....[69]....
        /*082c*/ 	.word	0x0001c5c0


	//   ....[70]....
        /*0830*/ 	.word	0x0001c660


	//   ....[71]....
        /*0834*/ 	.word	0x0001c700


	//   ....[72]....
        /*0838*/ 	.word	0x0001c7a0


	//   ....[73]....
        /*083c*/ 	.word	0x0001c840


	//   ....[74]....
        /*0840*/ 	.word	0x0001c8e0


	//   ....[75]....
        /*0844*/ 	.word	0x0001cc30


	//   ....[76]....
        /*0848*/ 	.word	0x0001cf10


	//   ....[77]....
        /*084c*/ 	.word	0x0001d330


	//   ....[78]....
        /*0850*/ 	.word	0x0001d3c0


	//   ....[79]....
        /*0854*/ 	.word	0x0001d460


	//   ....[80]....
        /*0858*/ 	.word	0x0001d510


	//   ....[81]....
        /*085c*/ 	.word	0x0001d590


	//   ....[82]....
        /*0860*/ 	.word	0x0001d610


	//   ....[83]....
        /*0864*/ 	.word	0x0001d690


	//   ....[84]....
        /*0868*/ 	.word	0x0001d710


	//   ....[85]....
        /*086c*/ 	.word	0x0001d7a0


	//   ....[86]....
        /*0870*/ 	.word	0x0001d850


	//   ....[87]....
        /*0874*/ 	.word	0x0001d8d0


	//   ....[88]....
        /*0878*/ 	.word	0x0001d950


	//   ....[89]....
        /*087c*/ 	.word	0x0001d9d0


	//   ....[90]....
        /*0880*/ 	.word	0x0001da50


	//   ....[91]....
        /*0884*/ 	.word	0x0001dac0


	//   ....[92]....
        /*0888*/ 	.word	0x0001db60


	//   ....[93]....
        /*088c*/ 	.word	0x0001dbf0


	//   ....[94]....
        /*0890*/ 	.word	0x0001dd20


	//----- nvinfo : EIATTR_REG_RECONFIG
	.align		4
.L_642:
        /*0894*/ 	.byte	0x01, 0x54
	.zero		2


	//----- nvinfo : EIATTR_SYSCALL_OFFSETS
	.align		4
        /*0898*/ 	.byte	0x04, 0x46
        /*089a*/ 	.short	(.L_644 - .L_643)


	//   ....[0]....
.L_643:
        /*089c*/ 	.word	0x000018e0


	//   ....[1]....
        /*08a0*/ 	.word	0x00001a30


	//   ....[2]....
        /*08a4*/ 	.word	0x00006320


	//   ....[3]....
        /*08a8*/ 	.word	0x00006830


	//   ....[4]....
        /*08ac*/ 	.word	0x00018330


	//   ....[5]....
        /*08b0*/ 	.word	0x00018470


	//   ....[6]....
        /*08b4*/ 	.word	0x00018570


	//----- nvinfo : EIATTR_MBARRIER_INSTR_OFFSETS
	.align		4
.L_644:
        /*08b8*/ 	.byte	0x04, 0x39
        /*08ba*/ 	.short	(.L_646 - .L_645)


	//   ....[0]....
.L_645:
        /*08bc*/ 	.word	0x00000320
        /*08c0*/ 	.word	0x000000ff
        /*08c4*/ 	.word	0x00032400
        /*08c8*/ 	.short	0x0100
        /*08ca*/ 	.byte	0x08
	.zero		1


	//   ....[1]....
        /*08cc*/ 	.word	0x00000330
        /*08d0*/ 	.word	0x000000ff
        /*08d4*/ 	.word	0x00032410
        /*08d8*/ 	.short	0x0100
        /*08da*/ 	.byte	0x08
	.zero		1


	//   ....[2]....
        /*08dc*/ 	.word	0x00000340
        /*08e0*/ 	.word	0x000000ff
        /*08e4*/ 	.word	0x00032420
        /*08e8*/ 	.short	0x0100
        /*08ea*/ 	.byte	0x08
	.zero		1


	//   ....[3]....
        /*08ec*/ 	.word	0x00000430
        /*08f0*/ 	.word	0x000000ff
        /*08f4*/ 	.word	0x00032430
        /*08f8*/ 	.short	0x0100
        /*08fa*/ 	.byte	0x08
	.zero		1


	//   ....[4]....
        /*08fc*/ 	.word	0x00000440
        /*0900*/ 	.word	0x000000ff
        /*0904*/ 	.word	0x00032440
        /*0908*/ 	.short	0x0100
        /*090a*/ 	.byte	0x08
	.zero		1


	//   ....[5]....
        /*090c*/ 	.word	0x00000450
        /*0910*/ 	.word	0x000000ff
        /*0914*/ 	.word	0x00032438
        /*0918*/ 	.short	0x0100
        /*091a*/ 	.byte	0x08
	.zero		1


	//   ....[6]....
        /*091c*/ 	.word	0x00000460
        /*0920*/ 	.word	0x000000ff
        /*0924*/ 	.word	0x00032448
        /*0928*/ 	.short	0x0100
        /*092a*/ 	.byte	0x08
	.zero		1


	//   ....[7]....
        /*092c*/ 	.word	0x00000590
        /*0930*/ 	.word	0x000000ff
        /*0934*/ 	.word	0x00032450
        /*0938*/ 	.short	0x0100
        /*093a*/ 	.byte	0x08
	.zero		1


	//   ....[8]....
        /*093c*/ 	.word	0x000005a0
        /*0940*/ 	.word	0x000000ff
        /*0944*/ 	.word	0x00032460
        /*0948*/ 	.short	0x0100
        /*094a*/ 	.byte	0x08
	.zero		1


	//   ....[9]....
        /*094c*/ 	.word	0x000005b0
        /*0950*/ 	.word	0x000000ff
        /*0954*/ 	.word	0x00032458
        /*0958*/ 	.short	0x0100
        /*095a*/ 	.byte	0x08
	.zero		1


	//   ....[10]....
        /*095c*/ 	.word	0x000005c0
        /*0960*/ 	.word	0x000000ff
        /*0964*/ 	.word	0x00032468
        /*0968*/ 	.short	0x0100
        /*096a*/ 	.byte	0x08
	.zero		1


	//   ....[11]....
        /*096c*/ 	.word	0x000006b0
        /*0970*/ 	.word	0x000000ff
        /*0974*/ 	.word	0x00032470
        /*0978*/ 	.short	0x0100
        /*097a*/ 	.byte	0x06
	.zero		1


	//   ....[12]....
        /*097c*/ 	.word	0x000006c0
        /*0980*/ 	.word	0x000000ff
        /*0984*/ 	.word	0x00032480
        /*0988*/ 	.short	0x0100
        /*098a*/ 	.byte	0x06
	.zero		1


	//   ....[13]....
        /*098c*/ 	.word	0x000006d0
        /*0990*/ 	.word	0x000000ff
        /*0994*/ 	.word	0x00032478
        /*0998*/ 	.short	0x0100
        /*099a*/ 	.byte	0x06
	.zero		1


	//   ....[14]....
        /*099c*/ 	.word	0x000006e0
        /*09a0*/ 	.word	0x000000ff
        /*09a4*/ 	.word	0x00032488
        /*09a8*/ 	.short	0x0100
        /*09aa*/ 	.byte	0x06
	.zero		1


	//   ....[15]....
        /*09ac*/ 	.word	0x00000810
        /*09b0*/ 	.word	0x000000ff
        /*09b4*/ 	.word	0x00032490
        /*09b8*/ 	.short	0x0100
        /*09ba*/ 	.byte	0x08
	.zero		1


	//   ....[16]....
        /*09bc*/ 	.word	0x00000820
        /*09c0*/ 	.word	0x000000ff
        /*09c4*/ 	.word	0x000324a0
        /*09c8*/ 	.short	0x0100
        /*09ca*/ 	.byte	0x08
	.zero		1


	//   ....[17]....
        /*09cc*/ 	.word	0x00000830
        /*09d0*/ 	.word	0x000000ff
        /*09d4*/ 	.word	0x00032498
        /*09d8*/ 	.short	0x0100
        /*09da*/ 	.byte	0x08
	.zero		1


	//   ....[18]....
        /*09dc*/ 	.word	0x00000840
        /*09e0*/ 	.word	0x000000ff
        /*09e4*/ 	.word	0x000324a8
        /*09e8*/ 	.short	0x0100
        /*09ea*/ 	.byte	0x08
	.zero		1


	//   ....[19]....
        /*09ec*/ 	.word	0x00000970
        /*09f0*/ 	.word	0x000000ff
        /*09f4*/ 	.word	0x000324b0
        /*09f8*/ 	.short	0x0100
        /*09fa*/ 	.byte	0x08
	.zero		1


	//   ....[20]....
        /*09fc*/ 	.word	0x00000980
        /*0a00*/ 	.word	0x000000ff
        /*0a04*/ 	.word	0x000324c0
        /*0a08*/ 	.short	0x0100
        /*0a0a*/ 	.byte	0x08
	.zero		1


	//   ....[21]....
        /*0a0c*/ 	.word	0x00000990
        /*0a10*/ 	.word	0x000000ff
        /*0a14*/ 	.word	0x000324b8
        /*0a18*/ 	.short	0x0100
        /*0a1a*/ 	.byte	0x08
	.zero		1


	//   ....[22]....
        /*0a1c*/ 	.word	0x000009a0
        /*0a20*/ 	.word	0x000000ff
        /*0a24*/ 	.word	0x000324c8
        /*0a28*/ 	.short	0x0100
        /*0a2a*/ 	.byte	0x08
	.zero		1


	//   ....[23]....
        /*0a2c*/ 	.word	0x00002e50
        /*0a30*/ 	.word	0x0000005a
        /*0a34*/ 	.word	0x00032490
        /*0a38*/ 	.short	0x010a
        /*0a3a*/ 	.byte	0x3f
	.zero		1


	//   ....[24]....
        /*0a3c*/ 	.word	0x00004150
        /*0a40*/ 	.word	0x0000005a
        /*0a44*/ 	.word	0x00032490
        /*0a48*/ 	.short	0x010a
        /*0a4a*/ 	.byte	0x3f
	.zero		1


	//   ....[25]....
        /*0a4c*/ 	.word	0x000052f0
        /*0a50*/ 	.word	0x0000005a
        /*0a54*/ 	.word	0x00032490
        /*0a58*/ 	.short	0x010a
        /*0a5a*/ 	.byte	0x3f
	.zero		1


	//   ....[26]....
        /*0a5c*/ 	.word	0x00005510
        /*0a60*/ 	.word	0x00000004
        /*0a64*/ 	.word	0x00000000
        /*0a68*/ 	.short	0x0101
        /*0a6a*/ 	.byte	0x3f
	.zero		1


	//   ....[27]....
        /*0a6c*/ 	.word	0x00005550
        /*0a70*/ 	.word	0x0000005a
        /*0a74*/ 	.word	0x000324b0
        /*0a78*/ 	.short	0x010a
        /*0a7a*/ 	.byte	0x3f
	.zero		1


	//   ....[28]....
        /*0a7c*/ 	.word	0x00005bb0
        /*0a80*/ 	.word	0x0000005a
        /*0a84*/ 	.word	0x00000000
        /*0a88*/ 	.short	0x0101
        /*0a8a*/ 	.byte	0x3f
	.zero		1


	//   ....[29]....
        /*0a8c*/ 	.word	0x000063c0
        /*0a90*/ 	.word	0x00000011
        /*0a94*/ 	.word	0x00032400
        /*0a98*/ 	.short	0x010a
        /*0a9a*/ 	.byte	0x3f
	.zero		1


	//   ....[30]....
        /*0a9c*/ 	.word	0x00006410
        /*0aa0*/ 	.word	0x00000011
        /*0aa4*/ 	.word	0x00032400
        /*0aa8*/ 	.short	0x010a
        /*0aaa*/ 	.byte	0x3f
	.zero		1


	//   ....[31]....
        /*0aac*/ 	.word	0x00007100
        /*0ab0*/ 	.word	0x00000011
        /*0ab4*/ 	.word	0x00032400
        /*0ab8*/ 	.short	0x010a
        /*0aba*/ 	.byte	0x3f
	.zero		1


	//   ....[32]....
        /*0abc*/ 	.word	0x000085f0
        /*0ac0*/ 	.word	0x00000011
        /*0ac4*/ 	.word	0x00032400
        /*0ac8*/ 	.short	0x010a
        /*0aca*/ 	.byte	0x3f
	.zero		1


	//   ....[33]....
        /*0acc*/ 	.word	0x000096e0
        /*0ad0*/ 	.word	0x000000b3
        /*0ad4*/ 	.word	0x00032430
        /*0ad8*/ 	.short	0x010a
        /*0ada*/ 	.byte	0x3f
	.zero		1


	//   ....[34]....
        /*0adc*/ 	.word	0x00009770
        /*0ae0*/ 	.word	0x000000b3
        /*0ae4*/ 	.word	0x00032430
        /*0ae8*/ 	.short	0x010a
        /*0aea*/ 	.byte	0x3f
	.zero		1


	//   ....[35]....
        /*0aec*/ 	.word	0x00009a80
        /*0af0*/ 	.word	0x00000011
        /*0af4*/ 	.word	0x00032410
        /*0af8*/ 	.short	0x010a
        /*0afa*/ 	.byte	0x3f
	.zero		1


	//   ....[36]....
        /*0afc*/ 	.word	0x00009ad0
        /*0b00*/ 	.word	0x000000b3
        /*0b04*/ 	.word	0x00032450
        /*0b08*/ 	.short	0x010a
        /*0b0a*/ 	.byte	0x3f
	.zero		1


	//   ....[37]....
        /*0b0c*/ 	.word	0x00009b50
        /*0b10*/ 	.word	0x000000b3
        /*0b14*/ 	.word	0x00032450
        /*0b18*/ 	.short	0x010a
        /*0b1a*/ 	.byte	0x3f
	.zero		1


	//   ....[38]....
        /*0b1c*/ 	.word	0x0000bb80
        /*0b20*/ 	.word	0x00000018
        /*0b24*/ 	.word	0x00000000
        /*0b28*/ 	.short	0x0101
        /*0b2a*/ 	.byte	0x3f
	.zero		1


	//   ....[39]....
        /*0b2c*/ 	.word	0x0000c660
        /*0b30*/ 	.word	0x000000b3
        /*0b34*/ 	.word	0x00000000
        /*0b38*/ 	.short	0x0101
        /*0b3a*/ 	.byte	0x3f
	.zero		1


	//   ....[40]....
        /*0b3c*/ 	.word	0x0000c740
        /*0b40*/ 	.word	0x000000d3
        /*0b44*/ 	.word	0x00032430
        /*0b48*/ 	.short	0x010a
        /*0b4a*/ 	.byte	0x3f
	.zero		1


	//   ....[41]....
        /*0b4c*/ 	.word	0x0000c7b0
        /*0b50*/ 	.word	0x000000d3
        /*0b54*/ 	.word	0x00032430
        /*0b58*/ 	.short	0x010a
        /*0b5a*/ 	.byte	0x3f
	.zero		1


	//   ....[42]....
        /*0b5c*/ 	.word	0x0000ca30
        /*0b60*/ 	.word	0x000000d3
        /*0b64*/ 	.word	0x00032450
        /*0b68*/ 	.short	0x010a
        /*0b6a*/ 	.byte	0x3f
	.zero		1


	//   ....[43]....
        /*0b6c*/ 	.word	0x0000ca80
        /*0b70*/ 	.word	0x000000d3
        /*0b74*/ 	.word	0x00032450
        /*0b78*/ 	.short	0x010a
        /*0b7a*/ 	.byte	0x3f
	.zero		1


	//   ....[44]....
        /*0b7c*/ 	.word	0x0000f1d0
        /*0b80*/ 	.word	0x000000a3
        /*0b84*/ 	.word	0x00000000
        /*0b88*/ 	.short	0x0101
        /*0b8a*/ 	.byte	0x3f
	.zero		1


	//   ....[45]....
        /*0b8c*/ 	.word	0x0000fa80
        /*0b90*/ 	.word	0x000000d3
        /*0b94*/ 	.word	0x00000000
        /*0b98*/ 	.short	0x0101
        /*0b9a*/ 	.byte	0x3f
	.zero		1


	//   ....[46]....
        /*0b9c*/ 	.word	0x0000fcb0
        /*0ba0*/ 	.word	0x000000d3
        /*0ba4*/ 	.word	0x00032430
        /*0ba8*/ 	.short	0x010a
        /*0baa*/ 	.byte	0x3f
	.zero		1


	//   ....[47]....
        /*0bac*/ 	.word	0x0000fd20
        /*0bb0*/ 	.word	0x000000d3
        /*0bb4*/ 	.word	0x00032430
        /*0bb8*/ 	.short	0x010a
        /*0bba*/ 	.byte	0x3f
	.zero		1


	//   ....[48]....
        /*0bbc*/ 	.word	0x0000ffa0
        /*0bc0*/ 	.word	0x000000d3
        /*0bc4*/ 	.word	0x00032450
        /*0bc8*/ 	.short	0x010a
        /*0bca*/ 	.byte	0x3f
	.zero		1


	//   ....[49]....
        /*0bcc*/ 	.word	0x0000fff0
        /*0bd0*/ 	.word	0x000000d3
        /*0bd4*/ 	.word	0x00032450
        /*0bd8*/ 	.short	0x010a
        /*0bda*/ 	.byte	0x3f
	.zero		1


	//   ....[50]....
        /*0bdc*/ 	.word	0x00011fb0
        /*0be0*/ 	.word	0x000000b9
        /*0be4*/ 	.word	0x00000000
        /*0be8*/ 	.short	0x0101
        /*0bea*/ 	.byte	0x3f
	.zero		1


	//   ....[51]....
        /*0bec*/ 	.word	0x00012a00
        /*0bf0*/ 	.word	0x000000d3
        /*0bf4*/ 	.word	0x00000000
        /*0bf8*/ 	.short	0x0101
        /*0bfa*/ 	.byte	0x3f
	.zero		1


	//   ....[52]....
        /*0bfc*/ 	.word	0x00014cb0
        /*0c00*/ 	.word	0x00000000
        /*0c04*/ 	.word	0x00000000
        /*0c08*/ 	.short	0x0101
        /*0c0a*/ 	.byte	0x3f
	.zero		1


	//   ....[53]....
        /*0c0c*/ 	.word	0x000174b0
        /*0c10*/ 	.word	0x00000009
        /*0c14*/ 	.word	0x00032420
        /*0c18*/ 	.short	0x010a
        /*0c1a*/ 	.byte	0x3f
	.zero		1


	//   ....[54]....
        /*0c1c*/ 	.word	0x00017530
        /*0c20*/ 	.word	0x00000005
        /*0c24*/ 	.word	0x000324a0
        /*0c28*/ 	.short	0x010a
        /*0c2a*/ 	.byte	0x3f
	.zero		1


	//   ....[55]....
        /*0c2c*/ 	.word	0x00017710
        /*0c30*/ 	.word	0x00000005
        /*0c34*/ 	.word	0x000324c0
        /*0c38*/ 	.short	0x010a
        /*0c3a*/ 	.byte	0x3f
	.zero		1


	//   ....[56]....
        /*0c3c*/ 	.word	0x00017b20
        /*0c40*/ 	.word	0x00000006
        /*0c44*/ 	.word	0x000324a0
        /*0c48*/ 	.short	0x010a
        /*0c4a*/ 	.byte	0x3f
	.zero		1


	//   ....[57]....
        /*0c4c*/ 	.word	0x00017ce0
        /*0c50*/ 	.word	0x00000006
        /*0c54*/ 	.word	0x000324c0
        /*0c58*/ 	.short	0x010a
        /*0c5a*/ 	.byte	0x3f
	.zero		1


	//   ....[58]....
        /*0c5c*/ 	.word	0x00018ab0
        /*0c60*/ 	.word	0x00000009
        /*0c64*/ 	.word	0x00032440
        /*0c68*/ 	.short	0x010a
        /*0c6a*/ 	.byte	0x3f
	.zero		1


	//   ....[59]....
        /*0c6c*/ 	.word	0x000190d0
        /*0c70*/ 	.word	0x00000009
        /*0c74*/ 	.word	0x00032420
        /*0c78*/ 	.short	0x010a
        /*0c7a*/ 	.byte	0x3f
	.zero		1


	//   ....[60]....
        /*0c7c*/ 	.word	0x000191a0
        /*0c80*/ 	.word	0x00000005
        /*0c84*/ 	.word	0x00032460
        /*0c88*/ 	.short	0x010a
        /*0c8a*/ 	.byte	0x3f
	.zero		1


	//   ....[61]....
        /*0c8c*/ 	.word	0x000197d0
        /*0c90*/ 	.word	0x00000002
        /*0c94*/ 	.word	0x00032440
        /*0c98*/ 	.short	0x010a
        /*0c9a*/ 	.byte	0x3f
	.zero		1


	//   ....[62]....
        /*0c9c*/ 	.word	0x000199e0
        /*0ca0*/ 	.word	0x00000002
        /*0ca4*/ 	.word	0x00032460
        /*0ca8*/ 	.short	0x010a
        /*0caa*/ 	.byte	0x3f
	.zero		1


	//   ....[63]....
        /*0cac*/ 	.word	0x00019f30
        /*0cb0*/ 	.word	0x00000002
        /*0cb4*/ 	.word	0x00032440
        /*0cb8*/ 	.short	0x010a
        /*0cba*/ 	.byte	0x3f
	.zero		1


	//   ....[64]....
        /*0cbc*/ 	.word	0x0001a130
        /*0cc0*/ 	.word	0x00000002
        /*0cc4*/ 	.word	0x00032460
        /*0cc8*/ 	.short	0x010a
        /*0cca*/ 	.byte	0x3f
	.zero		1


	//   ....[65]....
        /*0ccc*/ 	.word	0x0001a610
        /*0cd0*/ 	.word	0x00000002
        /*0cd4*/ 	.word	0x00032440
        /*0cd8*/ 	.short	0x010a
        /*0cda*/ 	.byte	0x3f
	.zero		1


	//   ....[66]....
        /*0cdc*/ 	.word	0x0001a820
        /*0ce0*/ 	.word	0x00000002
        /*0ce4*/ 	.word	0x00032460
        /*0ce8*/ 	.short	0x010a
        /*0cea*/ 	.byte	0x3f
	.zero		1


	//   ....[67]....
        /*0cec*/ 	.word	0x0001b990
        /*0cf0*/ 	.word	0x00000000
        /*0cf4*/ 	.word	0x00032420
        /*0cf8*/ 	.short	0x010a
        /*0cfa*/ 	.byte	0x3f
	.zero		1


	//   ....[68]....
        /*0cfc*/ 	.word	0x0001bb30
        /*0d00*/ 	.word	0x00000006
        /*0d04*/ 	.word	0x00000000
        /*0d08*/ 	.short	0x010a
        /*0d0a*/ 	.byte	0x3f
	.zero		1


	//   ....[69]....
        /*0d0c*/ 	.word	0x0001bba0
        /*0d10*/ 	.word	0x00000007
        /*0d14*/ 	.word	0x00000000
        /*0d18*/ 	.short	0x010a
        /*0d1a*/ 	.byte	0x3f
	.zero		1


	//   ....[70]....
        /*0d1c*/ 	.word	0x0001bc10
        /*0d20*/ 	.word	0x00000004
        /*0d24*/ 	.word	0x00000000
        /*0d28*/ 	.short	0x010a
        /*0d2a*/ 	.byte	0x3f
	.zero		1


	//   ....[71]....
        /*0d2c*/ 	.word	0x0001bc40
        /*0d30*/ 	.word	0x00000003
        /*0d34*/ 	.word	0x00000000
        /*0d38*/ 	.short	0x010a
        /*0d3a*/ 	.byte	0x3f
	.zero		1


	//   ....[72]....
        /*0d3c*/ 	.word	0x0001bca0
        /*0d40*/ 	.word	0x0000005a
        /*0d44*/ 	.word	0x00032490
        /*0d48*/ 	.short	0x010a
        /*0d4a*/ 	.byte	0x3f
	.zero		1


	//   ....[73]....
        /*0d4c*/ 	.word	0x0001bcf0
        /*0d50*/ 	.word	0x0000005a
        /*0d54*/ 	.word	0x00032490
        /*0d58*/ 	.short	0x010a
        /*0d5a*/ 	.byte	0x3f
	.zero		1


	//   ....[74]....
        /*0d5c*/ 	.word	0x0001bd40
        /*0d60*/ 	.word	0x0000005a
        /*0d64*/ 	.word	0x00032490
        /*0d68*/ 	.short	0x010a
        /*0d6a*/ 	.byte	0x3f
	.zero		1


	//   ....[75]....
        /*0d6c*/ 	.word	0x0001bd90
        /*0d70*/ 	.word	0x0000005a
        /*0d74*/ 	.word	0x000324b0
        /*0d78*/ 	.short	0x010a
        /*0d7a*/ 	.byte	0x3f
	.zero		1


	//   ....[76]....
        /*0d7c*/ 	.word	0x0001c3d0
        /*0d80*/ 	.word	0x00000011
        /*0d84*/ 	.word	0x00032400
        /*0d88*/ 	.short	0x010a
        /*0d8a*/ 	.byte	0x3f
	.zero		1


	//   ....[77]....
        /*0d8c*/ 	.word	0x0001c920
        /*0d90*/ 	.word	0x00000011
        /*0d94*/ 	.word	0x00032400
        /*0d98*/ 	.short	0x010a
        /*0d9a*/ 	.byte	0x3f
	.zero		1


	//   ....[78]....
        /*0d9c*/ 	.word	0x0001c970
        /*0da0*/ 	.word	0x000000b3
        /*0da4*/ 	.word	0x00032430
        /*0da8*/ 	.short	0x010a
        /*0daa*/ 	.byte	0x3f
	.zero		1


	//   ....[79]....
        /*0dac*/ 	.word	0x0001c9c0
        /*0db0*/ 	.word	0x00000011
        /*0db4*/ 	.word	0x00032410
        /*0db8*/ 	.short	0x010a
        /*0dba*/ 	.byte	0x3f
	.zero		1


	//   ....[80]....
        /*0dbc*/ 	.word	0x0001ca10
        /*0dc0*/ 	.word	0x000000b3
        /*0dc4*/ 	.word	0x00032450
        /*0dc8*/ 	.short	0x010a
        /*0dca*/ 	.byte	0x3f
	.zero		1


	//   ....[81]....
        /*0dcc*/ 	.word	0x0001ca60
        /*0dd0*/ 	.word	0x000000d3
        /*0dd4*/ 	.word	0x00032430
        /*0dd8*/ 	.short	0x010a
        /*0dda*/ 	.byte	0x3f
	.zero		1


	//   ....[82]....
        /*0ddc*/ 	.word	0x0001cab0
        /*0de0*/ 	.word	0x000000d3
        /*0de4*/ 	.word	0x00032450
        /*0de8*/ 	.short	0x010a
        /*0dea*/ 	.byte	0x3f
	.zero		1


	//   ....[83]....
        /*0dec*/ 	.word	0x0001cb00
        /*0df0*/ 	.word	0x000000d3
        /*0df4*/ 	.word	0x00032430
        /*0df8*/ 	.short	0x010a
        /*0dfa*/ 	.byte	0x3f
	.zero		1


	//   ....[84]....
        /*0dfc*/ 	.word	0x0001cb50
        /*0e00*/ 	.word	0x000000d3
        /*0e04*/ 	.word	0x00032450
        /*0e08*/ 	.short	0x010a
        /*0e0a*/ 	.byte	0x3f
	.zero		1


	//   ....[85]....
        /*0e0c*/ 	.word	0x0001ccf0
        /*0e10*/ 	.word	0x00000009
        /*0e14*/ 	.word	0x00032420
        /*0e18*/ 	.short	0x010a
        /*0e1a*/ 	.byte	0x3f
	.zero		1


	//   ....[86]....
        /*0e1c*/ 	.word	0x0001cd40
        /*0e20*/ 	.word	0x00000005
        /*0e24*/ 	.word	0x000324a0
        /*0e28*/ 	.short	0x010a
        /*0e2a*/ 	.byte	0x3f
	.zero		1


	//   ....[87]....
        /*0e2c*/ 	.word	0x0001cd90
        /*0e30*/ 	.word	0x00000005
        /*0e34*/ 	.word	0x000324c0
        /*0e38*/ 	.short	0x010a
        /*0e3a*/ 	.byte	0x3f
	.zero		1


	//   ....[88]....
        /*0e3c*/ 	.word	0x0001cde0
        /*0e40*/ 	.word	0x00000006
        /*0e44*/ 	.word	0x000324a0
        /*0e48*/ 	.short	0x010a
        /*0e4a*/ 	.byte	0x3f
	.zero		1


	//   ....[89]....
        /*0e4c*/ 	.word	0x0001ce30
        /*0e50*/ 	.word	0x00000006
        /*0e54*/ 	.word	0x000324c0
        /*0e58*/ 	.short	0x010a
        /*0e5a*/ 	.byte	0x3f
	.zero		1


	//   ....[90]....
        /*0e5c*/ 	.word	0x0001cfd0
        /*0e60*/ 	.word	0x00000009
        /*0e64*/ 	.word	0x00032440
        /*0e68*/ 	.short	0x010a
        /*0e6a*/ 	.byte	0x3f
	.zero		1


	//   ....[91]....
        /*0e6c*/ 	.word	0x0001d050
        /*0e70*/ 	.word	0x00000009
        /*0e74*/ 	.word	0x00032420
        /*0e78*/ 	.short	0x010a
        /*0e7a*/ 	.byte	0x3f
	.zero		1


	//   ....[92]....
        /*0e7c*/ 	.word	0x0001d0a0
        /*0e80*/ 	.word	0x00000005
        /*0e84*/ 	.word	0x00032460
        /*0e88*/ 	.short	0x010a
        /*0e8a*/ 	.byte	0x3f
	.zero		1


	//   ....[93]....
        /*0e8c*/ 	.word	0x0001d0f0
        /*0e90*/ 	.word	0x00000002
        /*0e94*/ 	.word	0x00032440
        /*0e98*/ 	.short	0x010a
        /*0e9a*/ 	.byte	0x3f
	.zero		1


	//   ....[94]....
        /*0e9c*/ 	.word	0x0001d140
        /*0ea0*/ 	.word	0x00000002
        /*0ea4*/ 	.word	0x00032460
        /*0ea8*/ 	.short	0x010a
        /*0eaa*/ 	.byte	0x3f
	.zero		1


	//   ....[95]....
        /*0eac*/ 	.word	0x0001d190
        /*0eb0*/ 	.word	0x00000002
        /*0eb4*/ 	.word	0x00032440
        /*0eb8*/ 	.short	0x010a
        /*0eba*/ 	.byte	0x3f
	.zero		1


	//   ....[96]....
        /*0ebc*/ 	.word	0x0001d1e0
        /*0ec0*/ 	.word	0x00000002
        /*0ec4*/ 	.word	0x00032460
        /*0ec8*/ 	.short	0x010a
        /*0eca*/ 	.byte	0x3f
	.zero		1


	//   ....[97]....
        /*0ecc*/ 	.word	0x0001d230
        /*0ed0*/ 	.word	0x00000002
        /*0ed4*/ 	.word	0x00032440
        /*0ed8*/ 	.short	0x010a
        /*0eda*/ 	.byte	0x3f
	.zero		1


	//   ....[98]....
        /*0edc*/ 	.word	0x0001d280
        /*0ee0*/ 	.word	0x00000002
        /*0ee4*/ 	.word	0x00032460
        /*0ee8*/ 	.short	0x010a
        /*0eea*/ 	.byte	0x3f
	.zero		1


	//   ....[99]....
        /*0eec*/ 	.word	0x0001dc40
        /*0ef0*/ 	.word	0x00000000
        /*0ef4*/ 	.word	0x00032420
        /*0ef8*/ 	.short	0x010a
        /*0efa*/ 	.byte	0x3f
	.zero		1


	//   ....[100]....
        /*0efc*/ 	.word	0x0001dde0
        /*0f00*/ 	.word	0x00000006
        /*0f04*/ 	.word	0x00000000
        /*0f08*/ 	.short	0x010a
        /*0f0a*/ 	.byte	0x3f
	.zero		1


	//   ....[101]....
        /*0f0c*/ 	.word	0x0001de30
        /*0f10*/ 	.word	0x00000007
        /*0f14*/ 	.word	0x00000000
        /*0f18*/ 	.short	0x010a
        /*0f1a*/ 	.byte	0x3f
	.zero		1


	//   ....[102]....
        /*0f1c*/ 	.word	0x0001de80
        /*0f20*/ 	.word	0x00000004
        /*0f24*/ 	.word	0x00000000
        /*0f28*/ 	.short	0x010a
        /*0f2a*/ 	.byte	0x3f
	.zero		1


	//----- nvinfo : EIATTR_NUM_MBARRIERS
	.align		4
.L_646:
        /*0f2c*/ 	.byte	0x03, 0x38
        /*0f2e*/ 	.short	0x0017


	//----- nvinfo : EIATTR_EXIT_INSTR_OFFSETS
	.align		4
        /*0f30*/ 	.byte	0x04, 0x1c
        /*0f32*/ 	.short	(.L_648 - .L_647)


	//   ....[0]....
.L_647:
        /*0f34*/ 	.word	0x0001bc90


	//----- nvinfo : EIATTR_MAX_THREADS
	.align		4
.L_648:
        /*0f38*/ 	.byte	0x04, 0x05
        /*0f3a*/ 	.short	(.L_650 - .L_649)
.L_649:
        /*0f3c*/ 	.word	0x00000180
        /*0f40*/ 	.word	0x00000001
        /*0f44*/ 	.word	0x00000001


	//----- nvinfo : EIATTR_CRS_STACK_SIZE
	.align		4
.L_650:
        /*0f48*/ 	.byte	0x04, 0x1e
        /*0f4a*/ 	.short	(.L_652 - .L_651)
.L_651:
        /*0f4c*/ 	.word	0x00000000


	//----- nvinfo : EIATTR_CBANK_PARAM_SIZE
	.align		4
.L_652:
        /*0f50*/ 	.byte	0x03, 0x19
        /*0f52*/ 	.short	0x0b70


	//----- nvinfo : EIATTR_PARAM_CBANK
	.align		4
        /*0f54*/ 	.byte	0x04, 0x0a
        /*0f56*/ 	.short	(.L_654 - .L_653)
	.align		4
.L_653:
        /*0f58*/ 	.word	index@(.nv.constant0._ZN7cutlass13device_kernelIN5flash11enable_sm90INS1_16FlashAttnFwdSm90INS1_25CollectiveMainloopFwdSm90ILi2EN4cute5tupleIJNS5_1CILi1EEES8_S8_EEENS6_IJNS7_ILi128EEENS7_ILi96EEENS7_ILi64EEEEEELi256ENS_10bfloat16_tEfNS_4arch4Sm90ELb1ELb0ELb1ELb1ELb0ELb1ELb1ELb1ELb0ELb0ELb0ELb0EEENS1_21CollectiveEpilogueFwdINS6_IJSA_NS7_ILi256EEESB_EEES9_SE_SG_Li256ELb1ELb0ELb0ELb0EEENS1_36VarlenDynamicPersistentTileSchedulerILi128ELi96ELi256ELi32ELb0ELb0ELb1ELb1ELb1ELb1EEEEEEEEEvNT_6ParamsE)
        /*0f5c*/ 	.short	0x0210
        /*0f5e*/ 	.short	0x0b70


	//----- nvinfo : EIATTR_SW_WAR
	.align		4
.L_654:
        /*0f60*/ 	.byte	0x04, 0x36
        /*0f62*/ 	.short	(.L_656 - .L_655)
.L_655:
        /*0f64*/ 	.word	0x00000008
.L_656:


//--------------------- .nv.callgraph             --------------------------
	.section	.nv.callgraph,"",@"SHT_CUDA_CALLGRAPH"
	.align	4
	.sectionentsize	8
	.align		4
        /*0000*/ 	.word	0x00000000
	.align		4
        /*0004*/ 	.word	0xffffffff
	.align		4
        /*0008*/ 	.word	index@(_ZN7cutlass13device_kernelIN5flash11enable_sm90INS1_16FlashAttnFwdSm90INS1_25CollectiveMainloopFwdSm90ILi2EN4cute5tupleIJNS5_1CILi1EEES8_S8_EEENS6_IJNS7_ILi128EEENS7_ILi96EEENS7_ILi64EEEEEELi256ENS_10bfloat16_tEfNS_4arch4Sm90ELb0ELb0ELb1ELb0ELb0ELb0ELb0ELb1ELb0ELb0ELb0ELb0EEENS1_21CollectiveEpilogueFwdINS6_IJSA_NS7_ILi256EEESB_EEES9_SE_SG_Li256ELb0ELb0ELb0ELb0EEENS1_29StaticPersistentTileSchedulerILb0EEEEEEEEEvNT_6ParamsE)
	.align		4
        /*000c*/ 	.word	index@(__assertfail)
	.align		4
        /*0010*/ 	.word	index@(_ZN7cutlass13device_kernelIN5flash11enable_sm90INS1_16FlashAttnFwdSm90INS1_25CollectiveMainloopFwdSm90ILi2EN4cute5tupleIJNS5_1CILi1EEES8_S8_EEENS6_IJNS7_ILi128EEENS7_ILi96EEENS7_ILi64EEEEEELi256ENS_10bfloat16_tEfNS_4arch4Sm90ELb0ELb0ELb1ELb0ELb0ELb0ELb1ELb1ELb0ELb0ELb0ELb0EEENS1_21CollectiveEpilogueFwdINS6_IJSA_NS7_ILi256EEESB_EEES9_SE_SG_Li256ELb0ELb0ELb0ELb0EEENS1_29StaticPersistentTileSchedulerILb0EEEEEEEEEvNT_6ParamsE)
	.align		4
        /*0014*/ 	.word	index@(__assertfail)
	.align		4
        /*0018*/ 	.word	index@(_ZN7cutlass13device_kernelIN5flash11enable_sm90INS1_16FlashAttnFwdSm90INS1_25CollectiveMainloopFwdSm90ILi2EN4cute5tupleIJNS5_1CILi1EEES8_S8_EEENS6_IJNS7_ILi128EEENS7_ILi96EEENS7_ILi64EEEEEELi256ENS_10bfloat16_tEfNS_4arch4Sm90ELb0ELb0ELb1ELb1ELb0ELb0ELb0ELb1ELb0ELb0ELb0ELb0EEENS1_21CollectiveEpilogueFwdINS6_IJSA_NS7_ILi256EEESB_EEES9_SE_SG_Li256ELb1ELb0ELb0ELb0EEENS1_36VarlenDynamicPersistentTileSchedulerILi128ELi96ELi256ELi32ELb0ELb0ELb1ELb0ELb1ELb1EEEEEEEEEvNT_6ParamsE)
	.align		4
        /*001c*/ 	.word	index@(__assertfail)
	.align		4
        /*0020*/ 	.word	index@(_ZN7cutlass13device_kernelIN5flash11enable_sm90INS1_16FlashAttnFwdSm90INS1_25CollectiveMainloopFwdSm90ILi2EN4cute5tupleIJNS5_1CILi1EEES8_S8_EEENS6_IJNS7_ILi128EEENS7_ILi96EEENS7_ILi64EEEEEELi256ENS_10bfloat16_tEfNS_4arch4Sm90ELb0ELb0ELb1ELb1ELb0ELb1ELb0ELb1ELb0ELb0ELb0ELb0EEENS1_21CollectiveEpilogueFwdINS6_IJSA_NS7_ILi256EEESB_EEES9_SE_SG_Li256ELb1ELb0ELb0ELb0EEENS1_36VarlenDynamicPersistentTileSchedulerILi128ELi96ELi256ELi32ELb0ELb0ELb1ELb0ELb1ELb1EEEEEEEEEvNT_6ParamsE)
	.align		4
        /*0024*/ 	.word	index@(__assertfail)
	.align		4
        /*0028*/ 	.word	index@(_ZN7cutlass13device_kernelIN5flash11enable_sm90INS1_16FlashAttnFwdSm90INS1_25CollectiveMainloopFwdSm90ILi2EN4cute5tupleIJNS5_1CILi1EEES8_S8_EEENS6_IJNS7_ILi128EEENS7_ILi96EEENS7_ILi64EEEEEELi256ENS_10bfloat16_tEfNS_4arch4Sm90ELb0ELb0ELb1ELb1ELb0ELb0ELb1ELb1ELb0ELb0ELb0ELb0EEENS1_21CollectiveEpilogueFwdINS6_IJSA_NS7_ILi256EEESB_EEES9_SE_SG_Li256ELb1ELb0ELb0ELb0EEENS1_36VarlenDynamicPersistentTileSchedulerILi128ELi96ELi256ELi32ELb0ELb0ELb1ELb0ELb1ELb1EEEEEEEEEvNT_6ParamsE)
	.align		4
        /*002c*/ 	.word	index@(__assertfail)
	.align		4
        /*0030*/ 	.word	index@(_ZN7cutlass13device_kernelIN5flash11enable_sm90INS1_16FlashAttnFwdSm90INS1_25CollectiveMainloopFwdSm90ILi2EN4cute5tupleIJNS5_1CILi1EEES8_S8_EEENS6_IJNS7_ILi128EEENS7_ILi96EEENS7_ILi64EEEEEELi256ENS_10bfloat16_tEfNS_4arch4Sm90ELb0ELb0ELb1ELb1ELb0ELb1ELb1ELb1ELb0ELb0ELb0ELb0EEENS1_21CollectiveEpilogueFwdINS6_IJSA_NS7_ILi256EEESB_EEES9_SE_SG_Li256ELb1ELb0ELb0ELb0EEENS1_36VarlenDynamicPersistentTileSchedulerILi128ELi96ELi256ELi32ELb0ELb0ELb1ELb0ELb1ELb1EEEEEEEEEvNT_6ParamsE)
	.align		4
        /*0034*/ 	.word	index@(__assertfail)
	.align		4
        /*0038*/ 	.word	index@(_ZN7cutlass13device_kernelIN5flash11enable_sm90INS1_16FlashAttnFwdSm90INS1_25CollectiveMainloopFwdSm90ILi2EN4cute5tupleIJNS5_1CILi1EEES8_S8_EEENS6_IJNS7_ILi128EEENS7_ILi96EEENS7_ILi64EEEEEELi256ENS_10bfloat16_tEfNS_4arch4Sm90ELb0ELb1ELb1ELb0ELb0ELb0ELb0ELb1ELb0ELb0ELb0ELb0EEENS1_21CollectiveEpilogueFwdINS6_IJSA_NS7_ILi256EEESB_EEES9_SE_SG_Li256ELb0ELb0ELb0ELb0EEENS1_30DynamicPersistentTileSchedulerILi256ELi32ELb0ELb0ELb1EEEEEEEEEvNT_6ParamsE)
	.align		4
        /*003c*/ 	.word	index@(__assertfail)
	.align		4
        /*0040*/ 	.word	index@(_ZN7cutlass13device_kernelIN5flash11enable_sm90INS1_16FlashAttnFwdSm90INS1_25CollectiveMainloopFwdSm90ILi2EN4cute5tupleIJNS5_1CILi1EEES8_S8_EEENS6_IJNS7_ILi128EEENS7_ILi96EEENS7_ILi64EEEEEELi256ENS_10bfloat16_tEfNS_4arch4Sm90ELb0ELb1ELb1ELb0ELb0ELb0ELb1ELb1ELb0ELb0ELb0ELb0EEENS1_21CollectiveEpilogueFwdINS6_IJSA_NS7_ILi256EEESB_EEES9_SE_SG_Li256ELb0ELb0ELb0ELb0EEENS1_30DynamicPersistentTileSchedulerILi256ELi32ELb0ELb0ELb1EEEEEEEEEvNT_6ParamsE)
	.align		4
        /*0044*/ 	.word	index@(__assertfail)
	.align		4
        /*0048*/ 	.word	index@(_ZN7cutlass13device_kernelIN5flash11enable_sm90INS1_16FlashAttnFwdSm90INS1_25CollectiveMainloopFwdSm90ILi2EN4cute5tupleIJNS5_1CILi1EEES8_S8_EEENS6_IJNS7_ILi128EEENS7_ILi96EEENS7_ILi64EEEEEELi256ENS_10bfloat16_tEfNS_4arch4Sm90ELb0ELb1ELb1ELb1ELb0ELb0ELb0ELb1ELb0ELb0ELb0ELb0EEENS1_21CollectiveEpilogueFwdINS6_IJSA_NS7_ILi256EEESB_EEES9_SE_SG_Li256ELb1ELb0ELb0ELb0EEENS1_36VarlenDynamicPersistentTileSchedulerILi128ELi96ELi256ELi32ELb0ELb0ELb1ELb1ELb0ELb1EEEEEEEEEvNT_6ParamsE)
	.align		4
        /*004c*/ 	.word	index@(__assertfail)
	.align		4
        /*0050*/ 	.word	index@(_ZN7cutlass13device_kernelIN5flash11enable_sm90INS1_16FlashAttnFwdSm90INS1_25CollectiveMainloopFwdSm90ILi2EN4cute5tupleIJNS5_1CILi1EEES8_S8_EEENS6_IJNS7_ILi128EEENS7_ILi96EEENS7_ILi64EEEEEELi256ENS_10bfloat16_tEfNS_4arch4Sm90ELb0ELb1ELb1ELb1ELb0ELb1ELb0ELb1ELb0ELb0ELb0ELb0EEENS1_21CollectiveEpilogueFwdINS6_IJSA_NS7_ILi256EEESB_EEES9_SE_SG_Li256ELb1ELb0ELb0ELb0EEENS1_36VarlenDynamicPersistentTileSchedulerILi128ELi96ELi256ELi32ELb0ELb0ELb1ELb1ELb0ELb1EEEEEEEEEvNT_6ParamsE)
	.align		4
        /*0054*/ 	.word	index@(__assertfail)
	.align		4
        /*0058*/ 	.word	index@(_ZN7cutlass13device_kernelIN5flash11enable_sm90INS1_16FlashAttnFwdSm90INS1_25CollectiveMainloopFwdSm90ILi2EN4cute5tupleIJNS5_1CILi1EEES8_S8_EEENS6_IJNS7_ILi128EEENS7_ILi96EEENS7_ILi64EEEEEELi256ENS_10bfloat16_tEfNS_4arch4Sm90ELb0ELb1ELb1ELb1ELb0ELb0ELb1ELb1ELb0ELb0ELb0ELb0EEENS1_21CollectiveEpilogueFwdINS6_IJSA_NS7_ILi256EEESB_EEES9_SE_SG_Li256ELb1ELb0ELb0ELb0EEENS1_36VarlenDynamicPersistentTileSchedulerILi128ELi96ELi256ELi32ELb0ELb0ELb1ELb1ELb0ELb1EEEEEEEEEvNT_6ParamsE)
	.align		4
        /*005c*/ 	.word	index@(__assertfail)
	.align		4
        /*0060*/ 	.word	index@(_ZN7cutlass13device_kernelIN5flash11enable_sm90INS1_16FlashAttnFwdSm90INS1_25CollectiveMainloopFwdSm90ILi2EN4cute5tupleIJNS5_1CILi1EEES8_S8_EEENS6_IJNS7_ILi128EEENS7_ILi96EEENS7_ILi64EEEEEELi256ENS_10bfloat16_tEfNS_4arch4Sm90ELb0ELb1ELb1ELb1ELb0ELb1ELb1ELb1ELb0ELb0ELb0ELb0EEENS1_21CollectiveEpilogueFwdINS6_IJSA_NS7_ILi256EEESB_EEES9_SE_SG_Li256ELb1ELb0ELb0ELb0EEENS1_36VarlenDynamicPersistentTileSchedulerILi128ELi96ELi256ELi32ELb0ELb0ELb1ELb1ELb0ELb1EEEEEEEEEvNT_6ParamsE)
	.align		4
        /*0064*/ 	.word	index@(__assertfail)
	.align		4
        /*0068*/ 	.word	index@(_ZN7cutlass13device_kernelIN5flash11enable_sm90INS1_16FlashAttnFwdSm90INS1_25CollectiveMainloopFwdSm90ILi2EN4cute5tupleIJNS5_1CILi1EEES8_S8_EEENS6_IJNS7_ILi128EEENS7_ILi96EEENS7_ILi64EEEEEELi256ENS_10bfloat16_tEfNS_4arch4Sm90ELb1ELb0ELb1ELb0ELb0ELb0ELb0ELb1ELb0ELb0ELb0ELb0EEENS1_21CollectiveEpilogueFwdINS6_IJSA_NS7_ILi256EEESB_EEES9_SE_SG_Li256ELb0ELb0ELb0ELb0EEENS1_30DynamicPersistentTileSchedulerILi256ELi32ELb0ELb0ELb1EEEEEEEEEvNT_6ParamsE)
	.align		4
        /*006c*/ 	.word	index@(__assertfail)
	.align		4
        /*0070*/ 	.word	index@(_ZN7cutlass13device_kernelIN5flash11enable_sm90INS1_16FlashAttnFwdSm90INS1_25CollectiveMainloopFwdSm90ILi2EN4cute5tupleIJNS5_1CILi1EEES8_S8_EEENS6_IJNS7_ILi128EEENS7_ILi96EEENS7_ILi64EEEEEELi256ENS_10bfloat16_tEfNS_4arch4Sm90ELb1ELb0ELb1ELb0ELb0ELb0ELb1ELb1ELb0ELb0ELb0ELb0EEENS1_21CollectiveEpilogueFwdINS6_IJSA_NS7_ILi256EEESB_EEES9_SE_SG_Li256ELb0ELb0ELb0ELb0EEENS1_30DynamicPersistentTileSchedulerILi256ELi32ELb0ELb0ELb1EEEEEEEEEvNT_6ParamsE)
	.align		4
        /*0074*/ 	.word	index@(__assertfail)
	.align		4
        /*0078*/ 	.word	index@(_ZN7cutlass13device_kernelIN5flash11enable_sm90INS1_16FlashAttnFwdSm90INS1_25CollectiveMainloopFwdSm90ILi2EN4cute5tupleIJNS5_1CILi1EEES8_S8_EEENS6_IJNS7_ILi128EEENS7_ILi96EEENS7_ILi64EEEEEELi256ENS_10bfloat16_tEfNS_4arch4Sm90ELb1ELb0ELb1ELb1ELb0ELb0ELb0ELb1ELb0ELb0ELb0ELb0EEENS1_21CollectiveEpilogueFwdINS6_IJSA_NS7_ILi256EEESB_EEES9_SE_SG_Li256ELb1ELb0ELb0ELb0EEENS1_36VarlenDynamicPersistentTileSchedulerILi128ELi96ELi256ELi32ELb0ELb0ELb1ELb1ELb1ELb1EEEEEEEEEvNT_6ParamsE)
	.align		4
        /*007c*/ 	.word	index@(__assertfail)
	.align		4
        /*0080*/ 	.word	index@(_ZN7cutlass13device_kernelIN5flash11enable_sm90INS1_16FlashAttnFwdSm90INS1_25CollectiveMainloopFwdSm90ILi2EN4cute5tupleIJNS5_1CILi1EEES8_S8_EEENS6_IJNS7_ILi128EEENS7_ILi96EEENS7_ILi64EEEEEELi256ENS_10bfloat16_tEfNS_4arch4Sm90ELb1ELb0ELb1ELb1ELb0ELb1ELb0ELb1ELb0ELb0ELb0ELb0EEENS1_21CollectiveEpilogueFwdINS6_IJSA_NS7_ILi256EEESB_EEES9_SE_SG_Li256ELb1ELb0ELb0ELb0EEENS1_36VarlenDynamicPersistentTileSchedulerILi128ELi96ELi256ELi32ELb0ELb0ELb1ELb1ELb1ELb1EEEEEEEEEvNT_6ParamsE)
	.align		4
        /*0084*/ 	.word	index@(__assertfail)
	.align		4
        /*0088*/ 	.word	index@(_ZN7cutlass13device_kernelIN5flash11enable_sm90INS1_16FlashAttnFwdSm90INS1_25CollectiveMainloopFwdSm90ILi2EN4cute5tupleIJNS5_1CILi1EEES8_S8_EEENS6_IJNS7_ILi128EEENS7_ILi96EEENS7_ILi64EEEEEELi256ENS_10bfloat16_tEfNS_4arch4Sm90ELb1ELb0ELb1ELb1ELb0ELb0ELb1ELb1ELb0ELb0ELb0ELb0EEENS1_21CollectiveEpilogueFwdINS6_IJSA_NS7_ILi256EEESB_EEES9_SE_SG_Li256ELb1ELb0ELb0ELb0EEENS1_36VarlenDynamicPersistentTileSchedulerILi128ELi96ELi256ELi32ELb0ELb0ELb1ELb1ELb1ELb1EEEEEEEEEvNT_6ParamsE)
	.align		4
        /*008c*/ 	.word	index@(__assertfail)
	.align		4
        /*0090*/ 	.word	index@(_ZN7cutlass13device_kernelIN5flash11enable_sm90INS1_16FlashAttnFwdSm90INS1_25CollectiveMainloopFwdSm90ILi2EN4cute5tupleIJNS5_1CILi1EEES8_S8_EEENS6_IJNS7_ILi128EEENS7_ILi96EEENS7_ILi64EEEEEELi256ENS_10bfloat16_tEfNS_4arch4Sm90ELb1ELb0ELb1ELb1ELb0ELb1ELb1ELb1ELb0ELb0ELb0ELb0EEENS1_21CollectiveEpilogueFwdINS6_IJSA_NS7_ILi256EEESB_EEES9_SE_SG_Li256ELb1ELb0ELb0ELb0EEENS1_36VarlenDynamicPersistentTileSchedulerILi128ELi96ELi256ELi32ELb0ELb0ELb1ELb1ELb1ELb1EEEEEEEEEvNT_6ParamsE)
	.align		4
        /*0094*/ 	.word	index@(__assertfail)
	.align		4
        /*0098*/ 	.word	0x00000000
	.align		4
        /*009c*/ 	.word	0xfffffffe
	.align		4
        /*00a0*/ 	.word	0x00000000
	.align		4
        /*00a4*/ 	.word	0xfffffffd
	.align		4
        /*00a8*/ 	.word	0x00000000
	.align		4
        /*00ac*/ 	.word	0xfffffffc


//--------------------- .nv.constant4             --------------------------
	.section	.nv.constant4,"a",@progbits
	.align	8
	.align		8
.nv.constant4:
        /*0000*/ 	.dword	__assertfail
	.align		8
        /*0008*/ 	.dword	__unnamed_1
	.align		8
        /*0010*/ 	.dword	__unnamed_2
	.align		8
        /*0018*/ 	.dword	__unnamed_3
	.align		8
        /*0020*/ 	.dword	__unnamed_4
	.align		8
        /*0028*/ 	.dword	__unnamed_5
	.align		8
        /*0030*/ 	.dword	__unnamed_6
	.align		8
        /*0038*/ 	.dword	_ZN77_INTERNAL_f460170c_41_flash_fwd_hdim64_256_bf16_softcap_sm90_cu_677d2eb9_31174cuda3std3__45__cpo5beginE
	.align		8
        /*0040*/ 	.dword	_ZN77_INTERNAL_f460170c_41_flash_fwd_hdim64_256_bf16_softcap_sm90_cu_677d2eb9_31174cuda3std3__45__cpo3endE
	.align		8
        /*0048*/ 	.dword	_ZN77_INTERNAL_f460170c_41_flash_fwd_hdim64_256_bf16_softcap_sm90_cu_677d2eb9_31174cuda3std3__45__cpo6cbeginE
	.align		8
        /*0050*/ 	.dword	_ZN77_INTERNAL_f460170c_41_flash_fwd_hdim64_256_bf16_softcap_sm90_cu_677d2eb9_31174cuda3std3__45__cpo4cendE
	.align		8
        /*0058*/ 	.dword	_ZN77_INTERNAL_f460170c_41_flash_fwd_hdim64_256_bf16_softcap_sm90_cu_677d2eb9_31174cuda3std3__479_GLOBAL__N__f460170c_41_flash_fwd_hdim64_256_bf16_softcap_sm90_cu_677d2eb9_31176ignoreE
	.align		8
        /*0060*/ 	.dword	_ZN77_INTERNAL_f460170c_41_flash_fwd_hdim64_256_bf16_softcap_sm90_cu_677d2eb9_31174cuda3std3__419piecewise_constructE
	.align		8
        /*0068*/ 	.dword	_ZN77_INTERNAL_f460170c_41_flash_fwd_hdim64_256_bf16_softcap_sm90_cu_677d2eb9_31174cuda3std3__48in_placeE
	.align		8
        /*0070*/ 	.dword	_ZN77_INTERNAL_f460170c_41_flash_fwd_hdim64_256_bf16_softcap_sm90_cu_677d2eb9_31174cuda3std6ranges3__45__cpo4swapE
	.align		8
        /*0078*/ 	.dword	_ZN77_INTERNAL_f460170c_41_flash_fwd_hdim64_256_bf16_softcap_sm90_cu_677d2eb9_31174cuda3std6ranges3__45__cpo9iter_moveE
	.align		8
        /*0080*/ 	.dword	_ZN77_INTERNAL_f460170c_41_flash_fwd_hdim64_256_bf16_softcap_sm90_cu_677d2eb9_31174cute7productE
	.align		8
        /*0088*/ 	.dword	_ZN77_INTERNAL_f460170c_41_flash_fwd_hdim64_256_bf16_softcap_sm90_cu_677d2eb9_31174cute1_E
	.align		8
        /*0090*/ 	.dword	$str$20
	.align		8
        /*0098*/ 	.dword	$str$21


//--------------------- .text._ZN7cutlass13device_kernelIN5flash11enable_sm90INS1_16FlashAttnFwdSm90INS1_25CollectiveMainloopFwdSm90ILi2EN4cute5tupleIJNS5_1CILi1EEES8_S8_EEENS6_IJNS7_ILi128EEENS7_ILi96EEENS7_ILi64EEEEEELi256ENS_10bfloat16_tEfNS_4arch4Sm90ELb0ELb0ELb1ELb0ELb0ELb0ELb0ELb1ELb0ELb0ELb0ELb0EEENS1_21CollectiveEpilogueFwdINS6_IJSA_NS7_ILi256EEESB_EEES9_SE_SG_Li256ELb0ELb0ELb0ELb0EEENS1_29StaticPersistentTileSchedulerILb0EEEEEEEEEvNT_6ParamsE --------------------------
	.section	.text._ZN7cutlass13device_kernelIN5flash11enable_sm90INS1_16FlashAttnFwdSm90INS1_25CollectiveMainloopFwdSm90ILi2EN4cute5tupleIJNS5_1CILi1EEES8_S8_EEENS6_IJNS7_ILi128EEENS7_ILi96EEENS7_ILi64EEEEEELi256ENS_10bfloat16_tEfNS_4arch4Sm90ELb0ELb0ELb1ELb0ELb0ELb0ELb0ELb1ELb0ELb0ELb0ELb0EEENS1_21CollectiveEpilogueFwdINS6_IJSA_NS7_ILi256EEESB_EEES9_SE_SG_Li256ELb0ELb0ELb0ELb0EEENS1_29StaticPersistentTileSchedulerILb0EEEEEEEEEvNT_6ParamsE,"ax",@progbits
	.align	128
.text._ZN7cutlass13device_kernelIN5flash11enable_sm90INS1_16FlashAttnFwdSm90INS1_25CollectiveMainloopFwdSm90ILi2EN4cute5tupleIJNS5_1CILi1EEES8_S8_EEENS6_IJNS7_ILi128EEENS7_ILi96EEENS7_ILi64EEEEEELi256ENS_10bfloat16_tEfNS_4arch4Sm90ELb0ELb0ELb1ELb0ELb0ELb0ELb0ELb1ELb0ELb0ELb0ELb0EEENS1_21CollectiveEpilogueFwdINS6_IJSA_NS7_ILi256EEESB_EEES9_SE_SG_Li256ELb0ELb0ELb0ELb0EEENS1_29StaticPersistentTileSchedulerILb0EEEEEEEEEvNT_6ParamsE:
        .type           _ZN7cutlass13device_kernelIN5flash11enable_sm90INS1_16FlashAttnFwdSm90INS1_25CollectiveMainloopFwdSm90ILi2EN4cute5tupleIJNS5_1CILi1EEES8_S8_EEENS6_IJNS7_ILi128EEENS7_ILi96EEENS7_ILi64EEEEEELi256ENS_10bfloat16_tEfNS_4arch4Sm90ELb0ELb0ELb1ELb0ELb0ELb0ELb0ELb1ELb0ELb0ELb0ELb0EEENS1_21CollectiveEpilogueFwdINS6_IJSA_NS7_ILi256EEESB_EEES9_SE_SG_Li256ELb0ELb0ELb0ELb0EEENS1_29StaticPersistentTileSchedulerILb0EEEEEEEEEvNT_6ParamsE,@function
        .size           _ZN7cutlass13device_kernelIN5flash11enable_sm90INS1_16FlashAttnFwdSm90INS1_25CollectiveMainloopFwdSm90ILi2EN4cute5tupleIJNS5_1CILi1EEES8_S8_EEENS6_IJNS7_ILi128EEENS7_ILi96EEENS7_ILi64EEEEEELi256ENS_10bfloat16_tEfNS_4arch4Sm90ELb0ELb0ELb1ELb0ELb0ELb0ELb0ELb1ELb0ELb0ELb0ELb0EEENS1_21CollectiveEpilogueFwdINS6_IJSA_NS7_ILi256EEESB_EEES9_SE_SG_Li256ELb0ELb0ELb0ELb0EEENS1_29StaticPersistentTileSchedulerILb0EEEEEEEEEvNT_6ParamsE,(.L_x_4714 - _ZN7cutlass13device_kernelIN5flash11enable_sm90INS1_16FlashAttnFwdSm90INS1_25CollectiveMainloopFwdSm90ILi2EN4cute5tupleIJNS5_1CILi1EEES8_S8_EEENS6_IJNS7_ILi128EEENS7_ILi96EEENS7_ILi64EEEEEELi256ENS_10bfloat16_tEfNS_4arch4Sm90ELb0ELb0ELb1ELb0ELb0ELb0ELb0ELb1ELb0ELb0ELb0ELb0EEENS1_21CollectiveEpilogueFwdINS6_IJSA_NS7_ILi256EEESB_EEES9_SE_SG_Li256ELb0ELb0ELb0ELb0EEENS1_29StaticPersistentTileSchedulerILb0EEEEEEEEEvNT_6ParamsE)
        .other          _ZN7cutlass13device_kernelIN5flash11enable_sm90INS1_16FlashAttnFwdSm90INS1_25CollectiveMainloopFwdSm90ILi2EN4cute5tupleIJNS5_1CILi1EEES8_S8_EEENS6_IJNS7_ILi128EEENS7_ILi96EEENS7_ILi64EEEEEELi256ENS_10bfloat16_tEfNS_4arch4Sm90ELb0ELb0ELb1ELb0ELb0ELb0ELb0ELb1ELb0ELb0ELb0ELb0EEENS1_21CollectiveEpilogueFwdINS6_IJSA_NS7_ILi256EEESB_EEES9_SE_SG_Li256ELb0ELb0ELb0ELb0EEENS1_29StaticPersistentTileSchedulerILb0EEEEEEEEEvNT_6ParamsE,@"STO_CUDA_ENTRY STV_DEFAULT"
_ZN7cutlass13device_kernelIN5flash11enable_sm90INS1_16FlashAttnFwdSm90INS1_25CollectiveMainloopFwdSm90ILi2EN4cute5tupleIJNS5_1CILi1EEES8_S8_EEENS6_IJNS7_ILi128EEENS7_ILi96EEENS7_ILi64EEEEEELi256ENS_10bfloat16_tEfNS_4arch4Sm90ELb0ELb0ELb1ELb0ELb0ELb0ELb0ELb1ELb0ELb0ELb0ELb0EEENS1_21CollectiveEpilogueFwdINS6_IJSA_NS7_ILi256EEESB_EEES9_SE_SG_Li256ELb0ELb0ELb0ELb0EEENS1_29StaticPersistentTileSchedulerILb0EEEEEEEEEvNT_6ParamsE:
[----:B------:R-:W1:Y:S02]  /*0000*/  LDC R1, c[0x0][0x28] ;  /* 0x00000a00ff017b82 */ /* 0x000e640000000800 */
[----:B-1----:R-:W-:Y:S01]  /*0010*/  VIADD R1, R1, 0xffffffe0 ;  /* 0xffffffe001017836 */ /* 0x002fe20000000000 */
[----:B------:R-:W1:Y:S01]  /*0020*/  S2R R3, SR_TID.X ;  /* 0x0000000000037919 */ /* 0x000e620000002100 */
[----:B------:R-:W-:Y:S01]  /*0030*/  ELECT P0, URZ, PT ;  /* 0x00000000003f782f */ /* 0x000fe20003800000 */
[----:B------:R-:W-:Y:S01]  /*0040*/  BSSY B0, `(.L_x_0) ;  /* 0x0000014000007945 */ /* 0x000fe20003800000 */
[--C-:B-1----:R-:W-:Y:S02]  /*0050*/  SHF.R.U32.HI R0, RZ, 0x5, R3.reuse ;  /* 0x00000005ff007819 */ /* 0x102fe40000011603 */
[----:B------:R-:W-:-:S03]  /*0060*/  SHF.R.U32.HI R18, RZ, 0x7, R3 ;  /* 0x00000007ff127819 */ /* 0x000fc60000011603 */
[----:B------:R-:W1:Y:S02]  /*0070*/  SHFL.IDX PT, R2, R0, RZ, 0x1f ;  /* 0x00001fff00027589 */ /* 0x000e6400000e0000 */
[----:B-1----:R-:W-:-:S13]  /*0080*/  ISETP.EQ.AND P0, PT, R2, RZ, P0 ;  /* 0x000000ff0200720c */ /* 0x002fda0000702270 */
[----:B------:R-:W-:Y:S05]  /*0090*/  @!P0 BRA `(.L_x_1) ;  /* 0x0000000000388947 */ /* 0x000fea0003800000 */
[----:B------:R-:W-:Y:S02]  /*00a0*/  ULDC.64 UR4, c[0x0][0x198] ;  /* 0x0000660000047ab9 */ /* 0x000fe40000000a00 */
[----:B------:R-:W-:Y:S02]  /*00b0*/  UIADD3 UR6, UP0, UR4, 0x270, URZ ;  /* 0x0000027004067890 */ /* 0x000fe4000ff1e03f */
[----:B------:R-:W-:Y:S02]  /*00c0*/  UIADD3 UR8, UP1, UR4, 0x370, URZ ;  /* 0x0000037004087890 */ /* 0x000fe4000ff3e03f */
[----:B------:R-:W-:Y:S02]  /*00d0*/  UIADD3 UR10, UP2, UR4, 0x470, URZ ;  /* 0x00000470040a7890 */ /* 0x000fe4000ff5e03f */
[----:B------:R-:W-:Y:S02]  /*00e0*/  UIADD3 UR4, UP3, UR4, 0x9f0, URZ ;  /* 0x000009f004047890 */ /* 0x000fe4000ff7e03f */
[----:B------:R-:W-:-:S02]  /*00f0*/  UIADD3.X UR7, URZ, UR5, URZ, UP0, !UPT ;  /* 0x000000053f077290 */ /* 0x000fc400087fe43f */
[----:B------:R-:W-:Y:S02]  /*0100*/  UIADD3.X UR9, URZ, UR5, URZ, UP1, !UPT ;  /* 0x000000053f097290 */ /* 0x000fe40008ffe43f */
[----:B------:R-:W-:Y:S02]  /*0110*/  UIADD3.X UR11, URZ, UR5, URZ, UP2, !UPT ;  /* 0x000000053f0b7290 */ /* 0x000fe400097fe43f */
[----:B------:R-:W-:-:S03]  /*0120*/  UIADD3.X UR5, URZ, UR5, URZ, UP3, !UPT ;  /* 0x000000053f057290 */ /* 0x000fc60009ffe43f */
[----:B------:R1:W-:Y:S02]  /*0130*/  UTMACCTL.PF [UR6] ;  /* 0x00000000060079b9 */ /* 0x0003e40008040000 */
[----:B------:R1:W-:Y:S02]  /*0140*/  UTMACCTL.PF [UR8] ;  /* 0x00000000080079b9 */ /* 0x0003e40008040000 */
[----:B------:R1:W-:Y:S02]  /*0150*/  UTMACCTL.PF [UR10] ;  /* 0x000000000a0079b9 */ /* 0x0003e40008040000 */
[----:B------:R1:W-:Y:S02]  /*0160*/  UTMACCTL.PF [UR4] ;  /* 0x00000000040079b9 */ /* 0x0003e40008040000 */
[----:B-1----:R-:W-:Y:S01]  /*0170*/  NOP ;  /* 0x0000000000007918 */ /* 0x002fe20000000000 */
.L_x_1:
[----:B------:R-:W-:Y:S05]  /*0180*/  BSYNC B0 ;  /* 0x0000000000007941 */ /* 0x000fea0003800000 */
.L_x_0:
[----:B------:R-:W-:Y:S01]  /*0190*/  VOTEU.ANY UP0, P0 ;  /* 0x00000000003f7886 */ /* 0x000fe20000000100 */
[----:B------:R-:W1:Y:S01]  /*01a0*/  SHFL.IDX PT, R4, R18, RZ, 0x1f ;  /* 0x00001fff12047589 */ /* 0x000e6200000e0000 */
[----:B------:R-:W-:Y:S01]  /*01b0*/  UMOV UR4, 0x1 ;  /* 0x0000000100047882 */ /* 0x000fe20000000000 */
[----:B------:R-:W-:Y:S01]  /*01c0*/  VOTEU.ANY UP1, P0 ;  /* 0x00000000003f7886 */ /* 0x000fe20000020100 */
[----:B------:R-:W-:Y:S01]  /*01d0*/  VOTEU.ANY UP2, P0 ;  /* 0x00000000003f7886 */ /* 0x000fe20000040100 */
[----:B------:R-:W2:Y:S01]  /*01e0*/  @UP0 S2UR UR7, SR_CgaCtaId ;  /* 0x00000000000709c3 */ /* 0x000ea20000008800 */
[----:B------:R-:W3:Y:S01]  /*01f0*/  SHFL.IDX PT, R2, R0, RZ, 0x1f ;  /* 0x00001fff00027589 */ /* 0x000ee200000e0000 */
[----:B------:R-:W-:Y:S01]  /*0200*/  @UP0 UMOV UR6, 0x400 ;  /* 0x0000040000060882 */ /* 0x000fe20000000000 */
[----:B------:R-:W-:-:S04]  /*0210*/  @UP0 UIADD3 UR4, -UR4, 0x100000, URZ ;  /* 0x0010000004040890 */ /* 0x000fc8000fffe13f */
[----:B------:R-:W-:Y:S02]  /*0220*/  @UP0 USHF.L.U32 UR5, UR4, 0xb, URZ ;  /* 0x0000000b04050899 */ /* 0x000fe4000800063f */
[----:B------:R-:W-:Y:S01]  /*0230*/  @UP0 USHF.L.U32 UR4, UR4, 0x1, URZ ;  /* 0x0000000104040899 */ /* 0x000fe2000800063f */
[----:B-1----:R-:W-:Y:S01]  /*0240*/  R2UR UR8, R4 ;  /* 0x00000000040872ca */ /* 0x002fe200000e0000 */
[----:B--2---:R-:W-:Y:S01]  /*0250*/  @UP0 ULEA UR6, UR7, UR6, 0x18 ;  /* 0x0000000607060291 */ /* 0x004fe2000f8ec03f */
[----:B---3--:R-:W-:-:S11]  /*0260*/  ISETP.NE.AND P1, PT, R2, RZ, PT ;  /* 0x000000ff0200720c */ /* 0x008fd60003f25270 */
[----:B------:R-:W-:Y:S01]  /*0270*/  UISETP.NE.AND UP0, UPT, UR8, URZ, UPT ;  /* 0x0000003f0800728c */ /* 0x000fe2000bf05270 */
[----:B------:R-:W1:Y:S02]  /*0280*/  FENCE.VIEW.ASYNC.S ;  /* 0x00000000000073c6 */ /* 0x000e640000000000 */
[----:B-1----:R1:W2:Y:S01]  /*0290*/  @UP1 SYNCS.EXCH.64 URZ, [UR6+0x22800], UR4 ;  /* 0x02280004063f15b2 */ /* 0x0022a20008000100 */
[----:B------:R1:W3:Y:S01]  /*02a0*/  @UP2 SYNCS.EXCH.64 URZ, [UR6+0x22820], UR4 ;  /* 0x02282004063f25b2 */ /* 0x0002e20008000100 */
[----:B------:R-:W-:Y:S06]  /*02b0*/  @P1 BRA `(.L_x_2) ;  /* 0x0000000000481947 */ /* 0x000fec0003800000 */
[----:B-1----:R-:W1:Y:S01]  /*02c0*/  S2UR UR5, SR_CgaCtaId ;  /* 0x00000000000579c3 */ /* 0x002e620000008800 */
[----:B------:R-:W-:Y:S01]  /*02d0*/  UMOV UR4, 0x400 ;  /* 0x0000040000047882 */ /* 0x000fe20000000000 */
[----:B------:R-:W-:Y:S01]  /*02e0*/  UMOV UR6, 0x1 ;  /* 0x0000000100067882 */ /* 0x000fe20000000000 */
[----:B------:R-:W-:Y:S01]  /*02f0*/  UMOV UR9, 0x2 ;  /* 0x0000000200097882 */ /* 0x000fe20000000000 */
[----:B------:R-:W-:-:S04]  /*0300*/  UIADD3 UR6, -UR6, 0x100000, URZ ;  /* 0x0010000006067890 */ /* 0x000fc8000fffe13f */
[----:B------:R-:W-:Y:S02]  /*0310*/  USHF.L.U32 UR7, UR6, 0xb, URZ ;  /* 0x0000000b06077899 */ /* 0x000fe4000800063f */
[----:B------:R-:W-:Y:S01]  /*0320*/  USHF.L.U32 UR6, UR6, 0x1, URZ ;  /* 0x0000000106067899 */ /* 0x000fe2000800063f */
[----:B------:R-:W-:Y:S01]  /*0330*/  ELECT P0, URZ, PT ;  /* 0x00000000003f782f */ /* 0x000fe20003800000 */
[----:B-1----:R-:W-:Y:S02]  /*0340*/  ULEA UR8, UR5, UR4, 0x18 ;  /* 0x0000000405087291 */ /* 0x002fe4000f8ec03f */
[----:B------:R-:W-:-:S04]  /*0350*/  UIADD3 UR4, -UR9, 0x100000, URZ ;  /* 0x0010000009047890 */ /* 0x000fc8000fffe13f */
[----:B------:R-:W-:Y:S02]  /*0360*/  USHF.L.U32 UR5, UR4, 0xb, URZ ;  /* 0x0000000b04057899 */ /* 0x000fe4000800063f */
[----:B------:R-:W-:Y:S01]  /*0370*/  USHF.L.U32 UR4, UR4, 0x1, URZ ;  /* 0x0000000104047899 */ /* 0x000fe2000800063f */
[----:B------:R-:W1:Y:S03]  /*0380*/  FENCE.VIEW.ASYNC.S ;  /* 0x00000000000073c6 */ /* 0x000e660000000000 */
[----:B-1----:R4:W1:Y:S08]  /*0390*/  SYNCS.EXCH.64 URZ, [UR8+0x22830], UR6 ;  /* 0x02283006083f75b2 */ /* 0x0028700008000100 */
[----:B------:R4:W1:Y:S01]  /*03a0*/  SYNCS.EXCH.64 URZ, [UR8+0x22840], UR4 ;  /* 0x02284004083f75b2 */ /* 0x0008620008000100 */
[----:B------:R4:W1:Y:S01]  /*03b0*/  SYNCS.EXCH.64 URZ, [UR8+0x22838], UR6 ;  /* 0x02283806083f75b2 */ /* 0x0008620008000100 */
[----:B------:R4:W1:Y:S02]  /*03c0*/  SYNCS.EXCH.64 URZ, [UR8+0x22848], UR4 ;  /* 0x02284804083f75b2 */ /* 0x0008640008000100 */
[----:B----4-:R-:W-:Y:S01]  /*03d0*/  NOP ;  /* 0x0000000000007918 */ /* 0x010fe20000000000 */
.L_x_2:
[----:B------:R-:W4:Y:S01]  /*03e0*/  SHFL.IDX PT, R2, R0, RZ, 0x1f ;  /* 0x00001fff00027589 */ /* 0x000f2200000e0000 */
[----:B------:R-:W-:Y:S01]  /*03f0*/  NOP ;  /* 0x0000000000007918 */ /* 0x000fe20000000000 */
[----:B----4-:R-:W-:-:S13]  /*0400*/  ISETP.NE.AND P0, PT, R2, RZ, PT ;  /* 0x000000ff0200720c */ /* 0x010fda0003f05270 */
[----:B------:R-:W-:Y:S05]  /*0410*/  @P0 BRA `(.L_x_3) ;  /* 0x0000000000480947 */ /* 0x000fea0003800000 */
[----:B-1----:R-:W1:Y:S01]  /*0420*/  S2UR UR5, SR_CgaCtaId ;  /* 0x00000000000579c3 */ /* 0x002e620000008800 */
[----:B------:R-:W-:Y:S01]  /*0430*/  UMOV UR4, 0x400 ;  /* 0x0000040000047882 */ /* 0x000fe20000000000 */
[----:B------:R-:W-:Y:S01]  /*0440*/  UMOV UR6, 0x1 ;  /* 0x0000000100067882 */ /* 0x000fe20000000000 */
[----:B------:R-:W-:Y:S01]  /*0450*/  UMOV UR7, 0x2 ;  /* 0x0000000200077882 */ /* 0x000fe20000000000 */
[----:B------:R-:W-:Y:S01]  /*0460*/  ELECT P0, URZ, PT ;  /* 0x00000000003f782f */ /* 0x000fe20003800000 */
[----:B-1----:R-:W-:Y:S02]  /*0470*/  ULEA UR8, UR5, UR4, 0x18 ;  /* 0x0000000405087291 */ /* 0x002fe4000f8ec03f */
[----:B------:R-:W-:-:S04]  /*0480*/  UIADD3 UR4, -UR6, 0x100000, URZ ;  /* 0x0010000006047890 */ /* 0x000fc8000fffe13f */
[----:B------:R-:W-:Y:S02]  /*0490*/  USHF.L.U32 UR5, UR4, 0xb, URZ ;  /* 0x0000000b04057899 */ /* 0x000fe4000800063f */
[----:B------:R-:W-:Y:S02]  /*04a0*/  USHF.L.U32 UR4, UR4, 0x1, URZ ;  /* 0x0000000104047899 */ /* 0x000fe4000800063f */
        /* <DEDUP_REMOVED lines=9> */
.L_x_3:
[----:B------:R-:W4:Y:S01]  /*0540*/  SHFL.IDX PT, R2, R0, RZ, 0x1f ;  /* 0x00001fff00027589 */ /* 0x000f2200000e0000 */
[----:B------:R-:W-:Y:S01]  /*0550*/  NOP ;  /* 0x0000000000007918 */ /* 0x000fe20000000000 */
[----:B----4-:R-:W-:-:S13]  /*0560*/  ISETP.NE.AND P0, PT, R2, RZ, PT ;  /* 0x000000ff0200720c */ /* 0x010fda0003f05270 */
[----:B------:R-:W-:Y:S05]  /*0570*/  @P0 BRA `(.L_x_4) ;  /* 0x0000000000380947 */ /* 0x000fea0003800000 */
[----:B-1----:R-:W1:Y:S01]  /*0580*/  S2UR UR5, SR_CgaCtaId ;  /* 0x00000000000579c3 */ /* 0x002e620000008800 */
[----:B------:R-:W-:Y:S01]  /*0590*/  UMOV UR4, 0x400 ;  /* 0x0000040000047882 */ /* 0x000fe20000000000 */
[----:B------:R-:W-:Y:S01]  /*05a0*/  UMOV UR7, 0x1 ;  /* 0x0000000100077882 */ /* 0x000fe20000000000 */
[----:B------:R-:W-:Y:S01]  /*05b0*/  ELECT P0, URZ, PT ;  /* 0x00000000003f782f */ /* 0x000fe20003800000 */
[----:B-1----:R-:W-:Y:S02]  /*05c0*/  ULEA UR6, UR5, UR4, 0x18 ;  /* 0x0000000405067291 */ /* 0x002fe4000f8ec03f */
[----:B------:R-:W-:-:S04]  /*05d0*/  UIADD3 UR4, -UR7, 0x100000, URZ ;  /* 0x0010000007047890 */ /* 0x000fc8000fffe13f */
[----:B------:R-:W-:Y:S02]  /*05e0*/  USHF.L.U32 UR5, UR4, 0xb, URZ ;  /* 0x0000000b04057899 */ /* 0x000fe4000800063f */
[----:B------:R-:W-:Y:S01]  /*05f0*/  USHF.L.U32 UR4, UR4, 0x1, URZ ;  /* 0x0000000104047899 */ /* 0x000fe2000800063f */
[----:B------:R-:W1:Y:S11]  /*0600*/  FENCE.VIEW.ASYNC.S ;  /* 0x00000000000073c6 */ /* 0x000e760000000000 */
[----:B-1----:R4:W1:Y:S01]  /*0610*/  SYNCS.EXCH.64 URZ, [UR6+0x22870], UR4 ;  /* 0x02287004063f75b2 */ /* 0x0028620008000100 */
[----:B------:R4:W1:Y:S01]  /*0620*/  SYNCS.EXCH.64 URZ, [UR6+0x22880], UR4 ;  /* 0x02288004063f75b2 */ /* 0x0008620008000100 */
[----:B------:R4:W1:Y:S01]  /*0630*/  SYNCS.EXCH.64 URZ, [UR6+0x22878], UR4 ;  /* 0x02287804063f75b2 */ /* 0x0008620008000100 */
[----:B------:R4:W1:Y:S02]  /*0640*/  SYNCS.EXCH.64 URZ, [UR6+0x22888], UR4 ;  /* 0x02288804063f75b2 */ /* 0x0008640008000100 */
[----:B----4-:R-:W-:Y:S01]  /*0650*/  NOP ;  /* 0x0000000000007918 */ /* 0x010fe20000000000 */
.L_x_4:
        /* <DEDUP_REMOVED lines=22> */
.L_x_5:
        /* <DEDUP_REMOVED lines=22> */
.L_x_6:
[----:B------:R-:W-:Y:S01]  /*0920*/  PLOP3.LUT P0, PT, PT, PT, UP0, 0x80, 0x0 ;  /* 0x000000000000781c */ /* 0x000fe20003f0f008 */
[----:B------:R-:W-:Y:S01]  /*0930*/  UMOV UR38, 0x1 ;  /* 0x0000000100267882 */ /* 0x000fe20000000000 */
[----:B------:R-:W-:Y:S01]  /*0940*/  NOP ;  /* 0x0000000000007918 */ /* 0x000fe20000000000 */
[----:B------:R-:W-:Y:S01]  /*0950*/  USEL UR38, UR38, 0x2, !UP0 ;  /* 0x0000000226267887 */ /* 0x000fe2000c000000 */
[----:B------:R-:W-:Y:S01]  /*0960*/  ULDC.64 UR40, c[0x0][0x208] ;  /* 0x0000820000287ab9 */ /* 0x000fe20000000a00 */
[----:B-123--:R-:W-:Y:S08]  /*0970*/  BAR.SYNC.DEFER_BLOCKING 0x0 ;  /* 0x0000000000007b1d */ /* 0x00eff00000010000 */
[----:B------:R-:W-:Y:S05]  /*0980*/  @!P0 BRA `(.L_x_7) ;  /* 0x0000006400388947 */ /* 0x000fea0003800000 */
.L_x_8:
[----:B------:R-:W-:-:S08]  /*0990*/  NOP ;  /* 0x0000000000007918 */ /* 0x000fd00000000000 */
[----:B------:R-:W1:Y:S02]  /*09a0*/  USETMAXREG.TRY_ALLOC.CTAPOOL UP0, 0xf0 ;  /* 0x000000f0000079c8 */ /* 0x000e640008000600 */
[----:B-1----:R-:W-:-:S13]  /*09b0*/  PLOP3.LUT P0, PT, PT, PT, UP0, 0x80, 0x0 ;  /* 0x000000000000781c */ /* 0x002fda0003f0f008 */
[----:B------:R-:W-:Y:S05]  /*09c0*/  @!P0 BRA `(.L_x_8) ;  /* 0xfffffffc00f08947 */ /* 0x000fea000383ffff */
[----:B------:R-:W1:Y:S08]  /*09d0*/  S2UR UR44, SR_CTAID.X ;  /* 0x00000000002c79c3 */ /* 0x000e700000002500 */
[----:B------:R-:W-:Y:S06]  /*09e0*/  BAR.ARV 0x8, 0x120 ;  /* 0x0204800000007b1d */ /* 0x000fec0000002000 */
[----:B------:R-:W-:-:S02]  /*09f0*/  ISETP.NE.AND P0, PT, R18, 0x1, PT ;  /* 0x000000011200780c */ /* 0x000fc40003f05270 */
[----:B------:R-:W1:Y:S11]  /*0a00*/  LDC R0, c[0x0][0xda4] ;  /* 0x00036900ff007b82 */ /* 0x000e760000000800 */
[----:B------:R-:W-:Y:S06]  /*0a10*/  @!P0 BAR.ARV 0x9, 0x100 ;  /* 0x0244000000008b1d */ /* 0x000fec0000002000 */
[----:B-1----:R-:W-:-:S13]  /*0a20*/  ISETP.LE.AND P0, PT, R0, UR44, PT ;  /* 0x0000002c00007c0c */ /* 0x002fda000bf03270 */
[----:B------:R-:W-:Y:S05]  /*0a30*/  @P0 EXIT ;  /* 0x000000000000094d */ /* 0x000fea0003800000 */
[----:B------:R-:W-:Y:S01]  /*0a40*/  VIADD R0, R3, 0xffffff80 ;  /* 0xffffff8003007836 */ /* 0x000fe20000000000 */
[----:B------:R-:W1:Y:S01]  /*0a50*/  S2UR UR4, SR_CgaCtaId ;  /* 0x00000000000479c3 */ /* 0x000e620000008800 */
[----:B------:R-:W-:Y:S01]  /*0a60*/  UMOV UR46, 0x400 ;  /* 0x00000400002e7882 */ /* 0x000fe20000000000 */
[----:B------:R-:W-:Y:S02]  /*0a70*/  ULOP3.LUT UR45, UR38, 0x1, URZ, 0xfc, !UPT ;  /* 0x00000001262d7892 */ /* 0x000fe4000f8efc3f */
[----:B------:R-:W-:Y:S01]  /*0a80*/  SHF.R.S32.HI R3, RZ, 0x1f, R0 ;  /* 0x0000001fff037819 */ /* 0x000fe20000011400 */
[----:B------:R-:W-:Y:S01]  /*0a90*/  ULDC.64 UR48, c[0x0][0x198] ;  /* 0x0000660000307ab9 */ /* 0x000fe20000000a00 */
[----:B------:R-:W-:Y:S01]  /*0aa0*/  UMOV UR43, URZ ;  /* 0x0000003f002b7c82 */ /* 0x000fe20008000000 */
[----:B------:R-:W-:Y:S01]  /*0ab0*/  UMOV UR42, URZ ;  /* 0x0000003f002a7c82 */ /* 0x000fe20008000000 */
[CC--:B------:R-:W-:Y:S01]  /*0ac0*/  LEA.HI R4, R3.reuse, R0.reuse, RZ, 0x7 ;  /* 0x0000000003047211 */ /* 0x0c0fe200078f38ff */
[----:B------:R-:W2:Y:S01]  /*0ad0*/  S2UR UR6, SR_SWINHI ;  /* 0x00000000000679c3 */ /* 0x000ea20000002f00 */
[----:B------:R-:W-:Y:S01]  /*0ae0*/  LEA.HI R6, R3, R0, RZ, 0x4 ;  /* 0x0000000003067211 */ /* 0x000fe200078f20ff */
[----:B------:R-:W-:Y:S01]  /*0af0*/  UMOV UR39, URZ ;  /* 0x0000003f00277c82 */ /* 0x000fe20008000000 */
[----:B------:R-:W-:-:S02]  /*0b00*/  LOP3.LUT R5, R4, 0xffffff80, RZ, 0xc0, !PT ;  /* 0xffffff8004057812 */ /* 0x000fc400078ec0ff */
[----:B------:R-:W-:Y:S02]  /*0b10*/  SHF.R.S32.HI R7, RZ, 0x4, R6 ;  /* 0x00000004ff077819 */ /* 0x000fe40000011406 */
[----:B------:R-:W-:Y:S02]  /*0b20*/  IADD3 R2, R0, -R5, RZ ;  /* 0x8000000500027210 */ /* 0x000fe40007ffe0ff */
[----:B------:R-:W-:Y:S02]  /*0b30*/  LOP3.LUT R5, R6, 0x3fffff0, RZ, 0xc0, !PT ;  /* 0x03fffff006057812 */ /* 0x000fe400078ec0ff */
[----:B------:R-:W-:Y:S02]  /*0b40*/  SHF.R.S32.HI R9, RZ, 0x1f, R2 ;  /* 0x0000001fff097819 */ /* 0x000fe40000011402 */
[----:B------:R-:W-:Y:S01]  /*0b50*/  LEA.HI R22, R3, R0, RZ, 0x5 ;  /* 0x0000000003167211 */ /* 0x000fe200078f28ff */
[----:B------:R-:W-:Y:S01]  /*0b60*/  IMAD.IADD R5, R0, 0x1, -R5 ;  /* 0x0000000100057824 */ /* 0x000fe200078e0a05 */
[----:B------:R-:W-:Y:S01]  /*0b70*/  LEA.HI R0, R9, R2, RZ, 0x2 ;  /* 0x0000000209007211 */ /* 0x000fe200078f10ff */
[----:B-1----:R-:W-:Y:S01]  /*0b80*/  ULEA UR46, UR4, UR46, 0x18 ;  /* 0x0000002e042e7291 */ /* 0x002fe2000f8ec03f */
[----:B------:R-:W-:-:S02]  /*0b90*/  LEA.HI R8, R6, R7, RZ, 0x1 ;  /* 0x0000000706087211 */ /* 0x000fc400078f08ff */
[--C-:B------:R-:W-:Y:S02]  /*0ba0*/  SHF.R.S32.HI R3, RZ, 0x2, R0.reuse ;  /* 0x00000002ff037819 */ /* 0x100fe40000011400 */
[----:B------:R-:W-:Y:S02]  /*0bb0*/  SHF.R.S32.HI R6, RZ, 0x1f, R0 ;  /* 0x0000001fff067819 */ /* 0x000fe40000011400 */
[----:B------:R-:W-:Y:S01]  /*0bc0*/  LOP3.LUT R8, R8, 0x1ffffffe, RZ, 0xc0, !PT ;  /* 0x1ffffffe08087812 */ /* 0x000fe200078ec0ff */
[----:B------:R-:W-:Y:S01]  /*0bd0*/  UMOV UR4, UR46 ;  /* 0x0000002e00047c82 */ /* 0x000fe20008000000 */
[----:B--2---:R-:W-:Y:S01]  /*0be0*/  UMOV UR5, UR6 ;  /* 0x0000000600057c82 */ /* 0x004fe20008000000 */
[----:B------:R-:W-:Y:S01]  /*0bf0*/  LEA.HI R6, R6, R3, RZ, 0x3 ;  /* 0x0000000306067211 */ /* 0x000fe200078f18ff */
[----:B------:R-:W-:Y:S01]  /*0c00*/  IMAD.U32 R17, RZ, RZ, UR5 ;  /* 0x00000005ff117e24 */ /* 0x000fe2000f8e00ff */
[----:B------:R-:W-:Y:S01]  /*0c10*/  SHF.R.S32.HI R22, RZ, 0x5, R22 ;  /* 0x00000005ff167819 */ /* 0x000fe20000011416 */
[----:B------:R-:W-:Y:S01]  /*0c20*/  IMAD.IADD R8, R7, 0x1, -R8 ;  /* 0x0000000107087824 */ /* 0x000fe200078e0a08 */
[----:B------:R-:W-:-:S02]  /*0c30*/  SHF.R.S32.HI R19, RZ, 0x7, R4 ;  /* 0x00000007ff137819 */ /* 0x000fc40000011404 */
[----:B------:R-:W-:Y:S02]  /*0c40*/  LOP3.LUT R6, R6, 0xfffffff8, RZ, 0xc0, !PT ;  /* 0xfffffff806067812 */ /* 0x000fe400078ec0ff */
[----:B------:R-:W-:Y:S02]  /*0c50*/  LEA R5, R22, R5, 0x4 ;  /* 0x0000000516057211 */ /* 0x000fe400078e20ff */
[----:B------:R-:W-:Y:S01]  /*0c60*/  LEA.HI R9, R9, R2, RZ, 0x5 ;  /* 0x0000000209097211 */ /* 0x000fe200078f28ff */
[----:B------:R-:W-:Y:S01]  /*0c70*/  IMAD.IADD R6, R3, 0x1, -R6 ;  /* 0x0000000103067824 */ /* 0x000fe200078e0a06 */
[----:B------:R-:W-:Y:S01]  /*0c80*/  LEA.HI R4, R4, R19, RZ, 0x1 ;  /* 0x0000001304047211 */ /* 0x000fe200078f08ff */
[----:B------:R-:W-:Y:S01]  /*0c90*/  IMAD R5, R5, 0x8, R8 ;  /* 0x0000000805057824 */ /* 0x000fe200078e0208 */
[----:B------:R-:W-:Y:S02]  /*0ca0*/  SHF.R.S32.HI R9, RZ, 0x5, R9 ;  /* 0x00000005ff097819 */ /* 0x000fe40000011409 */
[----:B------:R-:W-:Y:S01]  /*0cb0*/  LOP3.LUT R4, R4, 0x3fffffe, RZ, 0xc0, !PT ;  /* 0x03fffffe04047812 */ /* 0x000fe200078ec0ff */
[----:B------:R-:W-:Y:S01]  /*0cc0*/  IMAD.SHL.U32 R3, R5, 0x8, RZ ;  /* 0x0000000805037824 */ /* 0x000fe200078e00ff */
[----:B------:R-:W-:-:S02]  /*0cd0*/  MOV R16, UR4 ;  /* 0x0000000400107c02 */ /* 0x000fc40008000f00 */
[----:B------:R-:W-:Y:S01]  /*0ce0*/  LEA R9, R9, R6, 0x4 ;  /* 0x0000000609097211 */ /* 0x000fe200078e20ff */
[----:B------:R-:W-:Y:S01]  /*0cf0*/  IMAD.IADD R4, R19, 0x1, -R4 ;  /* 0x0000000113047824 */ /* 0x000fe200078e0a04 */
[----:B------:R-:W-:Y:S01]  /*0d00*/  LOP3.LUT R23, R0, 0x7ffffffc, RZ, 0xc0, !PT ;  /* 0x7ffffffc00177812 */ /* 0x000fe200078ec0ff */
[----:B------:R-:W-:-:S03]  /*0d10*/  IMAD.WIDE R16, R3, 0x2, R16 ;  /* 0x0000000203107825 */ /* 0x000fc600078e0210 */
[----:B------:R-:W-:Y:S01]  /*0d20*/  IADD3 R23, R2, -R23, RZ ;  /* 0x8000001702177210 */ /* 0x000fe20007ffe0ff */
[----:B------:R-:W-:-:S07]  /*0d30*/  IMAD R200, R4, 0x40, R9 ;  /* 0x0000004004c87824 */ /* 0x000fce00078e0209 */
.L_x_31:
[----:B------:R-:W1:Y:S01]  /*0d40*/  SHFL.IDX PT, R0, R19, RZ, 0x1f ;  /* 0x00001fff13007589 */ /* 0x000e6200000e0000 */
[----:B------:R-:W-:Y:S01]  /*0d50*/  ULDC.64 UR6, c[0x0][0x3f8] ;  /* 0x0000fe0000067ab9 */ /* 0x000fe20000000a00 */
[----:B------:R-:W-:Y:S01]  /*0d60*/  ULDC UR4, c[0x0][0xda8] ;  /* 0x00036a0000047ab9 */ /* 0x000fe20000000800 */
[----:B------:R-:W-:Y:S02]  /*0d70*/  UISETP.NE.U32.AND UP0, UPT, UR6, URZ, UPT ;  /* 0x0000003f0600728c */ /* 0x000fe4000bf05070 */
[----:B------:R-:W-:Y:S02]  /*0d80*/  UISETP.NE.AND UP1, UPT, UR4, 0x1, UPT ;  /* 0x000000010400788c */ /* 0x000fe4000bf25270 */
[----:B------:R-:W-:Y:S01]  /*0d90*/  UISETP.NE.AND.EX UP0, UPT, UR7, URZ, UPT, UP0 ;  /* 0x0000003f0700728c */ /* 0x000fe2000bf05300 */
[----:B------:R-:W-:Y:S01]  /*0da0*/  ULDC UR4, c[0x0][0xdb4] ;  /* 0x00036d0000047ab9 */ /* 0x000fe20000000800 */
[----:B------:R-:W-:Y:S01]  /*0db0*/  ULDC UR50, c[0x0][0x404] ;  /* 0x0001010000327ab9 */ /* 0x000fe20000000800 */
[----:B------:R-:W-:-:S02]  /*0dc0*/  UISETP.NE.AND UP2, UPT, UR4, 0x1, UPT ;  /* 0x000000010400788c */ /* 0x000fc4000bf45270 */
[----:B------:R-:W-:Y:S02]  /*0dd0*/  UIADD3 UR11, UR46, 0x18400, URZ ;  /* 0x000184002e0b7890 */ /* 0x000fe4000fffe03f */
[----:B------:R-:W-:Y:S01]  /*0de0*/  USEL UR50, UR50, 0x1, UP0 ;  /* 0x0000000132327887 */ /* 0x000fe20008000000 */
[----:B------:R-:W-:Y:S01]  /*0df0*/  ULDC UR10, c[0x0][0x2e0] ;  /* 0x0000b800000a7ab9 */ /* 0x000fe20000000800 */
[----:B------:R-:W-:Y:S02]  /*0e00*/  ULOP3.LUT UP0, URZ, UR11, 0x1bf, URZ, 0xc0, !UPT ;  /* 0x000001bf0b3f7892 */ /* 0x000fe4000f80c03f */
[----:B------:R-:W-:Y:S01]  /*0e10*/  UIMAD UR50, UR50, UR10, URZ ;  /* 0x0000000a323272a4 */ /* 0x000fe2000f8e023f */
[----:B------:R-:W-:Y:S01]  /*0e20*/  @UP1 ULDC UR6, c[0x0][0xdac] ;  /* 0x00036b0000061ab9 */ /* 0x000fe20000000800 */
[----:B------:R-:W-:Y:S01]  /*0e30*/  @UP1 ULDC UR12, c[0x0][0xdb0] ;  /* 0x00036c00000c1ab9 */ /* 0x000fe20000000800 */
[----:B-1----:R-:W-:Y:S01]  /*0e40*/  R2UR UR8, R0 ;  /* 0x00000000000872ca */ /* 0x002fe200000e0000 */
[----:B------:R-:W-:Y:S01]  /*0e50*/  UIMAD.WIDE.U32 UR6, UR44, UR6, URZ ;  /* 0x000000062c0672a5 */ /* 0x000fe2000f8e003f */
[----:B------:R-:W-:Y:S01]  /*0e60*/  PLOP3.LUT P0, PT, PT, PT, UP0, 0x80, 0x0 ;  /* 0x000000000000781c */ /* 0x000fe20003f0f008 */
[----:B------:R-:W-:-:S02]  /*0e70*/  UMOV UR37, UR44 ;  /* 0x0000002c00257c82 */ /* 0x000fc40008000000 */
[----:B------:R-:W-:-:S07]  /*0e80*/  @UP1 USHF.R.U32.HI UR37, URZ, UR12, UR7 ;  /* 0x0000000c3f251299 */ /* 0x000fce0008011607 */
[----:B------:R-:W-:Y:S01]  /*0e90*/  UMOV UR36, UR37 ;  /* 0x0000002500247c82 */ /* 0x000fe20008000000 */
[----:B------:R-:W-:-:S04]  /*0ea0*/  ULEA.HI UR4, UR8, UR8, URZ, 0x1 ;  /* 0x0000000808047291 */ /* 0x000fc8000f8f083f */
[----:B------:R-:W-:-:S03]  /*0eb0*/  ULOP3.LUT UR9, UR4, 0x1e, URZ, 0xc0, !UPT ;  /* 0x0000001e04097892 */ /* 0x000fc6000f8ec03f */
[----:B------:R-:W-:Y:S01]  /*0ec0*/  @UP2 ULDC.64 UR4, c[0x0][0xdb8] ;  /* 0x00036e0000042ab9 */ /* 0x000fe20000000a00 */
[----:B------:R-:W-:Y:S02]  /*0ed0*/  UIADD3 UR9, UR8, -UR9, URZ ;  /* 0x8000000908097290 */ /* 0x000fe4000fffe03f */
[----:B------:R-:W-:Y:S02]  /*0ee0*/  UIADD3 UR8, UR50, 0x5f, URZ ;  /* 0x0000005f32087890 */ /* 0x000fe4000fffe03f */
[----:B------:R-:W-:Y:S02]  /*0ef0*/  ULEA UR10, UR9, UR11, 0xd ;  /* 0x0000000b090a7291 */ /* 0x000fe4000f8e683f */
[----:B------:R-:W-:Y:S02]  /*0f00*/  UIMAD.WIDE UR8, UR8, 0x2aaaaaab, URZ ;  /* 0x2aaaaaab080878a5 */ /* 0x000fe4000f8e023f */
[----:B------:R-:W-:Y:S02]  /*0f10*/  UIMAD.WIDE.U32 UR6, UR37, UR4, URZ ;  /* 0x00000004250672a5 */ /* 0x000fe4000f8e003f */
[----:B------:R-:W-:-:S02]  /*0f20*/  USHF.R.U32.HI UR10, URZ, 0x4, UR10 ;  /* 0x000000043f0a7899 */ /* 0x000fc4000801160a */
[----:B------:R-:W-:Y:S02]  /*0f30*/  USHF.R.U32.HI UR47, URZ, 0x1f, UR9 ;  /* 0x0000001f3f2f7899 */ /* 0x000fe40008011609 */
[----:B------:R-:W-:Y:S02]  /*0f40*/  ULOP3.LUT UR51, UR10, 0x3fff, URZ, 0xc0, !UPT ;  /* 0x00003fff0a337892 */ /* 0x000fe4000f8ec03f */
[----:B------:R-:W-:Y:S02]  /*0f50*/  @UP2 USHF.R.U32.HI UR36, URZ, UR5, UR7 ;  /* 0x000000053f242299 */ /* 0x000fe40008011607 */
[----:B------:R-:W-:Y:S01]  /*0f60*/  ULEA.HI.SX32 UR47, UR9, UR47, 0x1c ;  /* 0x0000002f092f7291 */ /* 0x000fe2000f8fe23f */
[----:B--2---:R-:W-:Y:S11]  /*0f70*/  @!P0 BRA `(.L_x_9) ;  /* 0x0000000000408947 */ /* 0x004ff60003800000 */
[----:B------:R-:W-:Y:S01]  /*0f80*/  MOV R0, 0x0 ;  /* 0x0000000000007802 */ /* 0x000fe20000000f00 */
[----:B------:R-:W-:Y:S01]  /*0f90*/  ULDC.64 UR4, c[0x4][0x90] ;  /* 0x0100240000047ab9 */ /* 0x000fe20000000a00 */
[----:B------:R-:W-:Y:S01]  /*0fa0*/  ULDC.64 UR6, c[0x4][0x28] ;  /* 0x01000a0000067ab9 */ /* 0x000fe20000000a00 */
[----:B------:R-:W-:Y:S01]  /*0fb0*/  IMAD.U32 R4, RZ, RZ, UR4 ;  /* 0x00000004ff047e24 */ /* 0x000fe2000f8e00ff */
[----:B------:R1:W2:Y:S01]  /*0fc0*/  LDC.64 R14, c[0x4][R0] ;  /* 0x01000000000e7b82 */ /* 0x0002a20000000a00 */
[----:B------:R-:W-:Y:S01]  /*0fd0*/  IMAD.U32 R5, RZ, RZ, UR5 ;  /* 0x00000005ff057e24 */ /* 0x000fe2000f8e00ff */
[----:B------:R-:W-:Y:S01]  /*0fe0*/  ULDC.64 UR4, c[0x4][0x98] ;  /* 0x0100260000047ab9 */ /* 0x000fe20000000a00 */
[----:B------:R-:W-:Y:S01]  /*0ff0*/  IMAD.U32 R10, RZ, RZ, UR6 ;  /* 0x00000006ff0a7e24 */ /* 0x000fe2000f8e00ff */
[----:B------:R-:W-:Y:S01]  /*1000*/  MOV R6, UR4 ;  /* 0x0000000400067c02 */ /* 0x000fe20008000f00 */
[----:B------:R-:W-:Y:S01]  /*1010*/  IMAD.U32 R7, RZ, RZ, UR5 ;  /* 0x00000005ff077e24 */ /* 0x000fe2000f8e00ff */
[----:B------:R-:W-:Y:S01]  /*1020*/  MOV R11, UR7 ;  /* 0x00000007000b7c02 */ /* 0x000fe20008000f00 */
[----:B------:R-:W-:Y:S01]  /*1030*/  IMAD.MOV.U32 R8, RZ, RZ, 0x70 ;  /* 0x00000070ff087424 */ /* 0x000fe200078e00ff */
[----:B------:R-:W-:Y:S01]  /*1040*/  MOV R13, RZ ;  /* 0x000000ff000d7202 */ /* 0x000fe20000000f00 */
[----:B-1----:R-:W-:-:S07]  /*1050*/  IMAD.MOV.U32 R12, RZ, RZ, 0x1 ;  /* 0x00000001ff0c7424 */ /* 0x002fce00078e00ff */
[----:B------:R-:W-:-:S07]  /*1060*/  LEPC R20, `(.L_x_9) ;  /* 0x000000001014794e */ /* 0x000fce0000000000 */
[----:B--2---:R-:W-:Y:S05]  /*1070*/  CALL.ABS.NOINC R14 ;  /* 0x000000000e007343 */ /* 0x004fea0003c00000 */
.L_x_9:
[----:B------:R-:W-:Y:S01]  /*1080*/  ULOP3.LUT UR4, UR43, 0x1, URZ, 0xc0, !UPT ;  /* 0x000000012b047892 */ /* 0x000fe2000f8ec03f */
[----:B------:R-:W-:-:S05]  /*1090*/  VIADD R6, R18, 0x8 ;  /* 0x0000000812067836 */ /* 0x000fca0000000000 */
[----:B------:R-:W-:-:S05]  /*10a0*/  IMAD.U32 R0, RZ, RZ, UR4 ;  /* 0x00000004ff007e24 */ /* 0x000fca000f8e00ff */
[----:B------:R-:W-:-:S04]  /*10b0*/  SHF.L.U32 R0, R0, 0x1f, RZ ;  /* 0x0000001f00007819 */ /* 0x000fc800000006ff */
[----:B------:R-:W1:Y:S02]  /*10c0*/  SYNCS.PHASECHK.TRANS64.TRYWAIT P0, [UR46+0x22800], R0 ;  /* 0x02280000ff0075a7 */ /* 0x000e64000800016e */
[----:B-1----:R-:W-:Y:S05]  /*10d0*/  @!P0 BRA `(.L_x_10) ;  /* 0x0000008800848947 */ /* 0x002fea0003800000 */
.L_x_87:
[----:B-1----:R-:W-:Y:S01]  /*10e0*/  MOV R0, UR45 ;  /* 0x0000002d00007c02 */ /* 0x002fe20008000f00 */
[----:B------:R-:W-:Y:S05]  /*10f0*/  WARPSYNC.ALL ;  /* 0x0000000000007948 */ /* 0x000fea0003800000 */
[----:B------:R1:W-:Y:S01]  /*1100*/  BAR.SYNC.DEFER_BLOCKING R6, 0x100 ;  /* 0x000400060000751d */ /* 0x0003e20000010000 */
[----:B------:R-:W-:-:S13]  /*1110*/  ISETP.NE.AND P0, PT, R0, 0x3, PT ;  /* 0x000000030000780c */ /* 0x000fda0003f05270 */
[----:B-1----:R-:W-:Y:S05]  /*1120*/  @!P0 BRA `(.L_x_11) ;  /* 0x0000000000048947 */ /* 0x002fea0003800000 */
[----:B------:R-:W-:Y:S01]  /*1130*/  BPT.TRAP 0x1 ;  /* 0x000000040000795c */ /* 0x000fe20000300000 */
.L_x_11:
[----:B------:R-:W-:Y:S01]  /*1140*/  ULEA UR21, UR39, UR46, 0x3 ;  /* 0x0000002e27157291 */ /* 0x000fe2000f8e183f */
[----:B------:R-:W-:-:S05]  /*1150*/  IMAD.U32 R7, RZ, RZ, UR42 ;  /* 0x0000002aff077e24 */ /* 0x000fca000f8e00ff */
[----:B------:R-:W-:-:S04]  /*1160*/  SHF.L.U32 R7, R7, 0x1f, RZ ;  /* 0x0000001f07077819 */ /* 0x000fc800000006ff */
[----:B------:R1:W2:Y:S01]  /*1170*/  SYNCS.PHASECHK.TRANS64.TRYWAIT P1, [UR21+0x22830], R7 ;  /* 0x02283007ff0075a7 */ /* 0x0002a20008020155 */
[----:B------:R-:W-:Y:S05]  /*1180*/  @!P0 BRA `(.L_x_12) ;  /* 0x0000000000048947 */ /* 0x000fea0003800000 */
[----:B------:R-:W-:Y:S01]  /*1190*/  BPT.TRAP 0x1 ;  /* 0x000000040000795c */ /* 0x000fe20000300000 */
.L_x_12:
[----:B--2---:R-:W-:Y:S05]  /*11a0*/  @P1 BRA `(.L_x_13) ;  /* 0x0000000000081947 */ /* 0x004fea0003800000 */
[----:B------:R-:W2:Y:S02]  /*11b0*/  SYNCS.PHASECHK.TRANS64.TRYWAIT P1, [UR21+0x22830], R7 ;  /* 0x02283007ff0075a7 */ /* 0x000ea40008020155 */
[----:B--2---:R-:W-:Y:S05]  /*11c0*/  @!P1 BRA `(.L_x_14) ;  /* 0x0000008800609947 */ /* 0x004fea0003800000 */
.L_x_13:
[----:B------:R-:W-:Y:S01]  /*11d0*/  UIADD3 UR4, UR46, 0x1c400, URZ ;  /* 0x0001c4002e047890 */ /* 0x000fe2000fffe03f */
[----:B------:R-:W-:Y:S01]  /*11e0*/  WARPGROUP.ARRIVE ;  /* 0x00000000000079c5 */ /* 0x000fe20000000000 */
[----:B------:R-:W-:Y:S01]  /*11f0*/  ULOP3.LUT UR16, UR51, 0x10000, URZ, 0xfc, !UPT ;  /* 0x0001000033107892 */ /* 0x000fe2000f8efc3f */
[----:B------:R-:W-:Y:S01]  /*1200*/  P2R R15, PR, RZ, 0x1 ;  /* 0x00000001ff0f7803 */ /* 0x000fe20000000000 */
[----:B------:R-:W-:-:S03]  /*1210*/  USHF.R.U32.HI UR4, URZ, 0x4, UR4 ;  /* 0x000000043f047899 */ /* 0x000fc60008011604 */
[----:B------:R-:W3:Y:S01]  /*1220*/  S2R R21, SR_TID.X ;  /* 0x0000000000157919 */ /* 0x000ee20000002100 */
[----:B------:R-:W-:Y:S01]  /*1230*/  UMOV UR17, 0x40000040 ;  /* 0x4000004000117882 */ /* 0x000fe20000000000 */
[----:B------:R-:W-:Y:S01]  /*1240*/  UMOV UR19, 0x40000040 ;  /* 0x4000004000137882 */ /* 0x000fe20000000000 */
[----:B------:R-:W-:Y:S01]  /*1250*/  ULOP3.LUT UR4, UR4, 0x3fff, URZ, 0xc0, !UPT ;  /* 0x00003fff04047892 */ /* 0x000fe2000f8ec03f */
[----:B------:R-:W-:Y:S01]  /*1260*/  UMOV UR5, 0x40000040 ;  /* 0x4000004000057882 */ /* 0x000fe20000000000 */
[----:B------:R-:W-:Y:S02]  /*1270*/  UMOV UR7, 0x40000040 ;  /* 0x4000004000077882 */ /* 0x000fe40000000000 */
[----:B------:R-:W-:Y:S02]  /*1280*/  ULOP3.LUT UR20, UR4, 0x10000, URZ, 0xfc, !UPT ;  /* 0x0001000004147892 */ /* 0x000fe4000f8efc3f */
[----:B------:R-:W-:Y:S02]  /*1290*/  UIADD3 UR4, UR16, 0x2, URZ ;  /* 0x0000000210047890 */ /* 0x000fe4000fffe03f */
[----:B------:R-:W-:-:S02]  /*12a0*/  UIMAD UR18, UR39, 0x300, UR20 ;  /* 0x00000300271278a4 */ /* 0x000fc4000f8e0214 */
[----:B------:R-:W-:Y:S02]  /*12b0*/  UIADD3 UR8, UR16, 0x4, URZ ;  /* 0x0000000410087890 */ /* 0x000fe4000fffe03f */
[----:B------:R-:W-:Y:S02]  /*12c0*/  UIADD3 UR6, UR18, 0x2, URZ ;  /* 0x0000000212067890 */ /* 0x000fe4000fffe03f */
[----:B------:R-:W-:Y:S01]  /*12d0*/  UIADD3 UR10, UR18, 0x4, URZ ;  /* 0x00000004120a7890 */ /* 0x000fe2000fffe03f */
[----:B------:R-:W-:Y:S02]  /*12e0*/  UMOV UR9, 0x40000040 ;  /* 0x4000004000097882 */ /* 0x000fe40000000000 */
[----:B------:R-:W-:Y:S01]  /*12f0*/  HGMMA.64x96x16.F32.BF16 R24, gdesc[UR16], RZ, !UPT, gsb0 ;  /* 0x01600000101879f0 */ /* 0x000fe2000c0018ff */
[----:B------:R-:W-:Y:S01]  /*1300*/  UMOV UR11, 0x40000040 ;  /* 0x40000040000b7882 */ /* 0x000fe20000000000 */
[----:B------:R-:W-:Y:S02]  /*1310*/  UIADD3 UR12, UR16, 0x6, URZ ;  /* 0x00000006100c7890 */ /* 0x000fe4000fffe03f */
[----:B------:R-:W-:Y:S01]  /*1320*/  UIADD3 UR14, UR18, 0x6, URZ ;  /* 0x00000006120e7890 */ /* 0x000fe2000fffe03f */
[----:B------:R-:W-:Y:S01]  /*1330*/  UMOV UR13, 0x40000040 ;  /* 0x40000040000d7882 */ /* 0x000fe20000000000 */
[----:B------:R-:W-:Y:S01]  /*1340*/  UMOV UR15, 0x40000040 ;  /* 0x40000040000f7882 */ /* 0x000fe20000000000 */
[----:B---3--:R-:W-:Y:S01]  /*1350*/  LOP3.LUT R21, R21, 0x7f, RZ, 0xc0, !PT ;  /* 0x0000007f15157812 */ /* 0x008fe200078ec0ff */
[----:B------:R-:W-:-:S02]  /*1360*/  WARPGROUP.DEPBAR.LE gsb0, 0x0 ;  /* 0x00008000000079c5 */ /* 0x000fc40000010000 */
[----:B------:R-:W-:-:S06]  /*1370*/  WARPGROUP.ARRIVE ;  /* 0x00000000000079c5 */ /* 0x000fcc0000000000 */
[----:B------:R-:W-:Y:S01]  /*1380*/  HGMMA.64x96x16.F32.BF16 R24, gdesc[UR4], R24, gsb0 ;  /* 0x01600000041879f0 */ /* 0x000fe20008001818 */
[----:B------:R-:W-:Y:S01]  /*1390*/  ULDC UR7, c[0x0][0x9d8] ;  /* 0x0002760000077ab9 */ /* 0x000fe20000000800 */
[----:B------:R-:W-:-:S04]  /*13a0*/  UIMAD UR6, UR47, -0x60, UR50 ;  /* 0xffffffa02f0678a4 */ /* 0x000fc8000f8e0232 */
[----:B------:R-:W-:-:S06]  /*13b0*/  UIADD3 UR6, UR6, 0x60, URZ ;  /* 0x0000006006067890 */ /* 0x000fcc000fffe03f */
[----:B------:R-:W-:-:S04]  /*13c0*/  IMAD.U32 R4, RZ, RZ, UR6 ;  /* 0x00000006ff047e24 */ /* 0x000fc8000f8e00ff */
[----:B------:R-:W-:-:S05]  /*13d0*/  IMAD R4, R23, -0x2, R4 ;  /* 0xfffffffe17047824 */ /* 0x000fca00078e0204 */
[C---:B------:R-:W-:Y:S02]  /*13e0*/  ISETP.GT.AND P6, PT, R4.reuse, RZ, PT ;  /* 0x000000ff0400720c */ /* 0x040fe40003fc4270 */
[C---:B------:R-:W-:Y:S02]  /*13f0*/  ISETP.GT.AND P5, PT, R4.reuse, 0x1, PT ;  /* 0x000000010400780c */ /* 0x040fe40003fa4270 */
[C---:B------:R-:W-:Y:S02]  /*1400*/  ISETP.GT.AND P4, PT, R4.reuse, 0x8, PT ;  /* 0x000000080400780c */ /* 0x040fe40003f84270 */
[C---:B------:R-:W-:Y:S02]  /*1410*/  ISETP.GT.AND P3, PT, R4.reuse, 0x9, PT ;  /* 0x000000090400780c */ /* 0x040fe40003f64270 */
[C---:B------:R-:W-:Y:S02]  /*1420*/  ISETP.GT.AND P1, PT, R4.reuse, 0x10, PT ;  /* 0x000000100400780c */ /* 0x040fe40003f24270 */
[----:B------:R-:W-:Y:S01]  /*1430*/  ISETP.GT.AND P2, PT, R4, 0x11, PT ;  /* 0x000000110400780c */ /* 0x000fe20003f44270 */
[----:B------:R-:W-:-:S02]  /*1440*/  WARPGROUP.DEPBAR.LE gsb0, 0x0 ;  /* 0x00008000000079c5 */ /* 0x000fc40000010000 */
[----:B------:R-:W-:-:S06]  /*1450*/  WARPGROUP.ARRIVE ;  /* 0x00000000000079c5 */ /* 0x000fcc0000000000 */
[----:B------:R-:W-:Y:S01]  /*1460*/  HGMMA.64x96x16.F32.BF16 R24, gdesc[UR8], R24, gsb0 ;  /* 0x01600000081879f0 */ /* 0x000fe20008001818 */
[----:B------:R-:W-:Y:S02]  /*1470*/  ULDC UR10, c[0x0][0x988] ;  /* 0x00026200000a7ab9 */ /* 0x000fe40000000800 */
[----:B------:R-:W-:Y:S02]  /*1480*/  WARPGROUP.DEPBAR.LE gsb0, 0x0 ;  /* 0x00008000000079c5 */ /* 0x000fe40000010000 */
[----:B------:R-:W-:-:S06]  /*1490*/  WARPGROUP.ARRIVE ;  /* 0x00000000000079c5 */ /* 0x000fcc0000000000 */
[----:B------:R-:W-:Y:S03]  /*14a0*/  HGMMA.64x96x16.F32.BF16 R24, gdesc[UR12], R24, gsb0 ;  /* 0x016000000c1879f0 */ /* 0x000fe60008001818 */
[----:B------:R-:W-:Y:S02]  /*14b0*/  WARPGROUP.DEPBAR.LE gsb0, 0x0 ;  /* 0x00008000000079c5 */ /* 0x000fe40000010000 */
[----:B------:R-:W-:Y:S01]  /*14c0*/  FMUL.FTZ R24, R24, UR7 ;  /* 0x0000000718187c20 */ /* 0x000fe20008410000 */
[----:B------:R-:W-:Y:S01]  /*14d0*/  FMUL.FTZ R25, R25, UR7 ;  /* 0x0000000719197c20 */ /* 0x000fe20008410000 */
[----:B------:R-:W-:Y:S01]  /*14e0*/  FMUL.FTZ R28, R28, UR7 ;  /* 0x000000071c1c7c20 */ /* 0x000fe20008410000 */
[----:B------:R-:W-:Y:S01]  /*14f0*/  FMUL.FTZ R29, R29, UR7 ;  /* 0x000000071d1d7c20 */ /* 0x000fe20008410000 */
[----:B------:R-:W-:Y:S01]  /*1500*/  FMUL.FTZ R32, R32, UR7 ;  /* 0x0000000720207c20 */ /* 0x000fe20008410000 */
[----:B------:R-:W-:Y:S01]  /*1510*/  FMUL.FTZ R33, R33, UR7 ;  /* 0x0000000721217c20 */ /* 0x000fe20008410000 */
[----:B------:R-:W3:Y:S01]  /*1520*/  MUFU.TANH R24, R24 ;  /* 0x0000001800187308 */ /* 0x000ee20000002400 */
[----:B------:R-:W-:Y:S01]  /*1530*/  FMUL.FTZ R26, R26, UR7 ;  /* 0x000000071a1a7c20 */ /* 0x000fe20008410000 */
[----:B------:R-:W-:Y:S01]  /*1540*/  FMUL.FTZ R36, R36, UR7 ;  /* 0x0000000724247c20 */ /* 0x000fe20008410000 */
[----:B------:R-:W-:Y:S01]  /*1550*/  FMUL.FTZ R27, R27, UR7 ;  /* 0x000000071b1b7c20 */ /* 0x000fe20008410000 */
[----:B------:R-:W-:Y:S01]  /*1560*/  FMUL.FTZ R37, R37, UR7 ;  /* 0x0000000725257c20 */ /* 0x000fe20008410000 */
[----:B------:R-:W-:Y:S01]  /*1570*/  FMUL.FTZ R30, R30, UR7 ;  /* 0x000000071e1e7c20 */ /* 0x000fe20008410000 */
[----:B------:R-:W-:Y:S01]  /*1580*/  FMUL.FTZ R40, R40, UR7 ;  /* 0x0000000728287c20 */ /* 0x000fe20008410000 */
[----:B------:R-:W-:Y:S01]  /*1590*/  FMUL.FTZ R31, R31, UR7 ;  /* 0x000000071f1f7c20 */ /* 0x000fe20008410000 */
[----:B------:R-:W4:Y:S01]  /*15a0*/  MUFU.TANH R25, R25 ;  /* 0x0000001900197308 */ /* 0x000f220000002400 */
[----:B------:R-:W-:Y:S01]  /*15b0*/  FMUL.FTZ R41, R41, UR7 ;  /* 0x0000000729297c20 */ /* 0x000fe20008410000 */
[----:B------:R-:W-:Y:S01]  /*15c0*/  FMUL.FTZ R34, R34, UR7 ;  /* 0x0000000722227c20 */ /* 0x000fe20008410000 */
[----:B------:R-:W-:Y:S01]  /*15d0*/  FMUL.FTZ R44, R44, UR7 ;  /* 0x000000072c2c7c20 */ /* 0x000fe20008410000 */
[----:B------:R-:W-:Y:S01]  /*15e0*/  FMUL.FTZ R35, R35, UR7 ;  /* 0x0000000723237c20 */ /* 0x000fe20008410000 */
[----:B------:R-:W-:Y:S01]  /*15f0*/  FMUL.FTZ R38, R38, UR7 ;  /* 0x0000000726267c20 */ /* 0x000fe20008410000 */
[----:B------:R-:W-:Y:S01]  /*1600*/  FMUL.FTZ R45, R45, UR7 ;  /* 0x000000072d2d7c20 */ /* 0x000fe20008410000 */
[----:B------:R-:W-:Y:S01]  /*1610*/  FMUL.FTZ R39, R39, UR7 ;  /* 0x0000000727277c20 */ /* 0x000fe20008410000 */
[----:B------:R-:W5:Y:S01]  /*1620*/  MUFU.TANH R28, R28 ;  /* 0x0000001c001c7308 */ /* 0x000f620000002400 */
[----:B---3--:R-:W-:Y:S01]  /*1630*/  FSEL R24, R24, -INF , P6 ;  /* 0xff80000018187808 */ /* 0x008fe20003000000 */
[----:B------:R-:W-:Y:S01]  /*1640*/  FMUL.FTZ R48, R48, UR7 ;  /* 0x0000000730307c20 */ /* 0x000fe20008410000 */
[----:B------:R-:W-:Y:S01]  /*1650*/  FMUL.FTZ R42, R42, UR7 ;  /* 0x000000072a2a7c20 */ /* 0x000fe20008410000 */
[----:B------:R-:W-:Y:S01]  /*1660*/  FMUL.FTZ R49, R49, UR7 ;  /* 0x0000000731317c20 */ /* 0x000fe20008410000 */
[----:B------:R-:W-:Y:S01]  /*1670*/  FMUL.FTZ R43, R43, UR7 ;  /* 0x000000072b2b7c20 */ /* 0x000fe20008410000 */
[----:B------:R-:W-:Y:S01]  /*1680*/  FMUL.FTZ R52, R52, UR7 ;  /* 0x0000000734347c20 */ /* 0x000fe20008410000 */
[----:B------:R-:W-:Y:S01]  /*1690*/  FMUL.FTZ R47, R47, UR7 ;  /* 0x000000072f2f7c20 */ /* 0x000fe20008410000 */
[----:B------:R-:W3:Y:S01]  /*16a0*/  MUFU.TANH R29, R29 ;  /* 0x0000001d001d7308 */ /* 0x000ee20000002400 */
[----:B----4-:R-:W-:Y:S01]  /*16b0*/  FSEL R25, R25, -INF , P5 ;  /* 0xff80000019197808 */ /* 0x010fe20002800000 */
[----:B------:R-:W-:Y:S01]  /*16c0*/  FMUL.FTZ R53, R53, UR7 ;  /* 0x0000000735357c20 */ /* 0x000fe20008410000 */
[----:B------:R-:W-:Y:S01]  /*16d0*/  FMUL.FTZ R46, R46, UR7 ;  /* 0x000000072e2e7c20 */ /* 0x000fe20008410000 */
[----:B------:R-:W-:Y:S01]  /*16e0*/  FMUL.FTZ R56, R56, UR7 ;  /* 0x0000000738387c20 */ /* 0x000fe20008410000 */
[----:B------:R-:W-:Y:S01]  /*16f0*/  FMNMX.FTZ R5, R24, R25, !PT ;  /* 0x0000001918057209 */ /* 0x000fe20007810000 */
[----:B------:R-:W-:Y:S01]  /*1700*/  FMUL.FTZ R50, R50, UR7 ;  /* 0x0000000732327c20 */ /* 0x000fe20008410000 */
[----:B------:R-:W-:Y:S01]  /*1710*/  FMUL.FTZ R57, R57, UR7 ;  /* 0x0000000739397c20 */ /* 0x000fe20008410000 */
[----:B------:R-:W4:Y:S01]  /*1720*/  MUFU.TANH R32, R32 ;  /* 0x0000002000207308 */ /* 0x000f220000002400 */
[----:B-----5:R-:W-:Y:S01]  /*1730*/  FSEL R28, R28, -INF , P4 ;  /* 0xff8000001c1c7808 */ /* 0x020fe20002000000 */
[----:B------:R-:W-:Y:S01]  /*1740*/  FMUL.FTZ R51, R51, UR7 ;  /* 0x0000000733337c20 */ /* 0x000fe20008410000 */
[----:B------:R-:W-:Y:S01]  /*1750*/  FMUL.FTZ R60, R60, UR7 ;  /* 0x000000073c3c7c20 */ /* 0x000fe20008410000 */
[----:B------:R-:W-:Y:S01]  /*1760*/  FMUL.FTZ R54, R54, UR7 ;  /* 0x0000000736367c20 */ /* 0x000fe20008410000 */
[----:B------:R-:W-:Y:S01]  /*1770*/  FMNMX.FTZ R12, R28, R5, !PT ;  /* 0x000000051c0c7209 */ /* 0x000fe20007810000 */
[----:B------:R-:W-:Y:S01]  /*1780*/  FMUL.FTZ R61, R61, UR7 ;  /* 0x000000073d3d7c20 */ /* 0x000fe20008410000 */
[----:B------:R-:W-:Y:S01]  /*1790*/  FMUL.FTZ R55, R55, UR7 ;  /* 0x0000000737377c20 */ /* 0x000fe20008410000 */
[----:B--2---:R-:W2:Y:S01]  /*17a0*/  MUFU.TANH R0, R26 ;  /* 0x0000001a00007308 */ /* 0x004ea20000002400 */
[----:B---3--:R-:W-:Y:S01]  /*17b0*/  FSEL R29, R29, -INF , P3 ;  /* 0xff8000001d1d7808 */ /* 0x008fe20001800000 */
[----:B------:R-:W-:Y:S01]  /*17c0*/  FMUL.FTZ R64, R64, UR7 ;  /* 0x0000000740407c20 */ /* 0x000fe20008410000 */
[----:B------:R-:W-:Y:S01]  /*17d0*/  FMUL.FTZ R58, R58, UR7 ;  /* 0x000000073a3a7c20 */ /* 0x000fe20008410000 */
[----:B------:R-:W-:Y:S01]  /*17e0*/  FMUL.FTZ R65, R65, UR7 ;  /* 0x0000000741417c20 */ /* 0x000fe20008410000 */
[----:B------:R-:W-:Y:S01]  /*17f0*/  FMNMX.FTZ R5, R29, R12, !PT ;  /* 0x0000000c1d057209 */ /* 0x000fe20007810000 */
        /* <DEDUP_REMOVED lines=11> */
[----:B--2---:R-:W-:Y:S01]  /*18b0*/  FSEL R0, R0, -INF , P6 ;  /* 0xff80000000007808 */ /* 0x004fe20003000000 */
[----:B------:R-:W-:Y:S01]  /*18c0*/  FMUL.FTZ R70, R70, UR7 ;  /* 0x0000000746467c20 */ /* 0x000fe20008410000 */
[----:B------:R-:W-:Y:S01]  /*18d0*/  ISETP.GT.AND P6, PT, R4, 0x18, PT ;  /* 0x000000180400780c */ /* 0x000fe20003fc4270 */
[----:B------:R-:W-:-:S04]  /*18e0*/  FMUL.FTZ R71, R71, UR7 ;  /* 0x0000000747477c20 */ /* 0x000fc80008410000 */
[----:B------:R-:W2:Y:S01]  /*18f0*/  MUFU.TANH R36, R36 ;  /* 0x0000002400247308 */ /* 0x000ea20000002400 */
[----:B---3--:R-:W-:-:S04]  /*1900*/  FSEL R33, R33, -INF , P2 ;  /* 0xff80000021217808 */ /* 0x008fc80001000000 */
[----:B------:R-:W-:-:S03]  /*1910*/  FMNMX.FTZ R5, R33, R12, !PT ;  /* 0x0000000c21057209 */ /* 0x000fc60007810000 */
[----:B------:R-:W3:Y:S01]  /*1920*/  MUFU.TANH R8, R30 ;  /* 0x0000001e00087308 */ /* 0x000ee20000002400 */
[----:B----4-:R-:W-:Y:S02]  /*1930*/  FSEL R3, R3, -INF , P5 ;  /* 0xff80000003037808 */ /* 0x010fe40002800000 */
[----:B------:R-:W-:-:S05]  /*1940*/  ISETP.GT.AND P5, PT, R4, 0x19, PT ;  /* 0x000000190400780c */ /* 0x000fca0003fa4270 */
[----:B------:R-:W4:Y:S01]  /*1950*/  MUFU.TANH R37, R37 ;  /* 0x0000002500257308 */ /* 0x000f220000002400 */
[----:B--2---:R-:W-:-:S04]  /*1960*/  FSEL R36, R36, -INF , P6 ;  /* 0xff80000024247808 */ /* 0x004fc80003000000 */
[----:B------:R-:W-:-:S03]  /*1970*/  FMNMX.FTZ R12, R36, R5, !PT ;  /* 0x00000005240c7209 */ /* 0x000fc60007810000 */
[----:B------:R-:W2:Y:S01]  /*1980*/  MUFU.TANH R9, R31 ;  /* 0x0000001f00097308 */ /* 0x000ea20000002400 */
[----:B---3--:R-:W-:Y:S02]  /*1990*/  FSEL R8, R8, -INF , P4 ;  /* 0xff80000008087808 */ /* 0x008fe40002000000 */
[----:B------:R-:W-:-:S05]  /*19a0*/  ISETP.GT.AND P4, PT, R4, 0x20, PT ;  /* 0x000000200400780c */ /* 0x000fca0003f84270 */
[----:B------:R-:W3:Y:S01]  /*19b0*/  MUFU.TANH R40, R40 ;  /* 0x0000002800287308 */ /* 0x000ee20000002400 */
[----:B----4-:R-:W-:-:S04]  /*19c0*/  FSEL R37, R37, -INF , P5 ;  /* 0xff80000025257808 */ /* 0x010fc80002800000 */
[----:B------:R-:W-:-:S03]  /*19d0*/  FMNMX.FTZ R5, R37, R12, !PT ;  /* 0x0000000c25057209 */ /* 0x000fc60007810000 */
[----:B------:R-:W4:Y:S01]  /*19e0*/  MUFU.TANH R10, R34 ;  /* 0x00000022000a7308 */ /* 0x000f220000002400 */
[----:B--2---:R-:W-:Y:S02]  /*19f0*/  FSEL R9, R9, -INF , P3 ;  /* 0xff80000009097808 */ /* 0x004fe40001800000 */
[----:B------:R-:W-:-:S05]  /*1a00*/  ISETP.GT.AND P3, PT, R4, 0x21, PT ;  /* 0x000000210400780c */ /* 0x000fca0003f64270 */
        /* <DEDUP_REMOVED lines=88> */
[----:B--2---:R-:W-:-:S04]  /*1f90*/  FSEL R69, R69, -INF , P1 ;  /* 0xff80000045457808 */ /* 0x004fc80000800000 */
[----:B------:R-:W-:-:S03]  /*1fa0*/  FMNMX.FTZ R5, R69, R4, !PT ;  /* 0x0000000445057209 */ /* 0x000fc60007810000 */
[----:B------:R-:W2:Y:S01]  /*1fb0*/  MUFU.TANH R66, R66 ;  /* 0x0000004200427308 */ /* 0x000ea20000002400 */
[----:B---3--:R-:W-:Y:S01]  /*1fc0*/  FSEL R62, R62, -INF , P6 ;  /* 0xff8000003e3e7808 */ /* 0x008fe20003000000 */
[----:B------:R-:W3:Y:S06]  /*1fd0*/  SHFL.BFLY PT, R4, R5, 0x2, 0x1f ;  /* 0x0c401f0005047f89 */ /* 0x000eec00000e0000 */
[----:B------:R-:W5:Y:S01]  /*1fe0*/  MUFU.TANH R67, R67 ;  /* 0x0000004300437308 */ /* 0x000f620000002400 */
[----:B----4-:R-:W-:-:S07]  /*1ff0*/  FSEL R63, R63, -INF , P5 ;  /* 0xff8000003f3f7808 */ /* 0x010fce0002800000 */
[----:B------:R-:W4:Y:S01]  /*2000*/  MUFU.TANH R70, R70 ;  /* 0x0000004600467308 */ /* 0x000f220000002400 */
[----:B--2---:R-:W-:-:S07]  /*2010*/  FSEL R66, R66, -INF , P4 ;  /* 0xff80000042427808 */ /* 0x004fce0002000000 */
[----:B------:R-:W2:Y:S01]  /*2020*/  MUFU.TANH R71, R71 ;  /* 0x0000004700477308 */ /* 0x000ea20000002400 */
[----:B-----5:R-:W-:Y:S02]  /*2030*/  FSEL R67, R67, -INF , P3 ;  /* 0xff80000043437808 */ /* 0x020fe40001800000 */
[----:B---3--:R-:W-:Y:S02]  /*2040*/  FMNMX.FTZ R12, R5, R4, !PT ;  /* 0x00000004050c7209 */ /* 0x008fe40007810000 */
[----:B------:R-:W-:-:S03]  /*2050*/  FMNMX.FTZ R5, R0, R3, !PT ;  /* 0x0000000300057209 */ /* 0x000fc60007810000 */
[----:B------:R-:W3:Y:S01]  /*2060*/  SHFL.BFLY PT, R13, R12, 0x1, 0x1f ;  /* 0x0c201f000c0d7f89 */ /* 0x000ee200000e0000 */
[----:B----4-:R-:W-:Y:S02]  /*2070*/  FSEL R70, R70, -INF , P2 ;  /* 0xff80000046467808 */ /* 0x010fe40001000000 */
[----:B--2---:R-:W-:Y:S02]  /*2080*/  FSEL R71, R71, -INF , P1 ;  /* 0xff80000047477808 */ /* 0x004fe40000800000 */
[----:B---3--:R-:W-:Y:S02]  /*2090*/  FMNMX.FTZ R4, R12, R13, !PT ;  /* 0x0000000d0c047209 */ /* 0x008fe40007810000 */
[----:B------:R-:W-:Y:S02]  /*20a0*/  FMNMX.FTZ R12, R8, R5, !PT ;  /* 0x00000005080c7209 */ /* 0x000fe40007810000 */
[C---:B------:R-:W-:Y:S01]  /*20b0*/  FSETP.NEU.FTZ.AND P0, PT, R4.reuse, -INF , PT ;  /* 0xff8000000400780b */ /* 0x040fe20003f1d000 */
[----:B------:R-:W-:Y:S01]  /*20c0*/  FMUL.FTZ R13, R4, UR10 ;  /* 0x0000000a040d7c20 */ /* 0x000fe20008410000 */
[----:B------:R-:W-:-:S04]  /*20d0*/  FMNMX.FTZ R5, R9, R12, !PT ;  /* 0x0000000c09057209 */ /* 0x000fc80007810000 */
[----:B------:R-:W-:Y:S02]  /*20e0*/  FMNMX.FTZ R12, R10, R5, !PT ;  /* 0x000000050a0c7209 */ /* 0x000fe40007810000 */
[----:B------:R-:W-:Y:S02]  /*20f0*/  FSEL R14, R13, RZ, P0 ;  /* 0x000000ff0d0e7208 */ /* 0x000fe40000000000 */
[----:B------:R-:W-:Y:S02]  /*2100*/  FMNMX.FTZ R5, R11, R12, !PT ;  /* 0x0000000c0b057209 */ /* 0x000fe40007810000 */
[----:B------:R-:W-:Y:S01]  /*2110*/  ISETP.NE.AND P0, PT, R15, RZ, PT ;  /* 0x000000ff0f00720c */ /* 0x000fe20003f05270 */
[--C-:B------:R-:W-:Y:S01]  /*2120*/  FFMA.FTZ R24, R24, UR10, -R14.reuse ;  /* 0x0000000a18187c23 */ /* 0x100fe2000801080e */
[----:B------:R-:W-:Y:S01]  /*2130*/  FMNMX.FTZ R12, R38, R5, !PT ;  /* 0x00000005260c7209 */ /* 0x000fe20007810000 */
[--C-:B------:R-:W-:Y:S01]  /*2140*/  FFMA.FTZ R25, R25, UR10, -R14.reuse ;  /* 0x0000000a19197c23 */ /* 0x100fe2000801080e */
[--C-:B------:R-:W-:Y:S01]  /*2150*/  FFMA.FTZ R28, R28, UR10, -R14.reuse ;  /* 0x0000000a1c1c7c23 */ /* 0x100fe2000801080e */
[--C-:B------:R-:W-:Y:S01]  /*2160*/  FFMA.FTZ R29, R29, UR10, -R14.reuse ;  /* 0x0000000a1d1d7c23 */ /* 0x100fe2000801080e */
[----:B------:R-:W-:Y:S01]  /*2170*/  FMNMX.FTZ R5, R39, R12, !PT ;  /* 0x0000000c27057209 */ /* 0x000fe20007810000 */
[----:B------:R-:W-:Y:S01]  /*2180*/  MUFU.EX2 R24, R24 ;  /* 0x0000001800187308 */ /* 0x000fe20000000800 */
[--C-:B------:R-:W-:Y:S01]  /*2190*/  FFMA.FTZ R32, R32, UR10, -R14.reuse ;  /* 0x0000000a20207c23 */ /* 0x100fe2000801080e */
[--C-:B------:R-:W-:Y:S01]  /*21a0*/  FFMA.FTZ R33, R33, UR10, -R14.reuse ;  /* 0x0000000a21217c23 */ /* 0x100fe2000801080e */
[----:B------:R-:W-:Y:S01]  /*21b0*/  FMNMX.FTZ R12, R42, R5, !PT ;  /* 0x000000052a0c7209 */ /* 0x000fe20007810000 */
[--C-:B------:R-:W-:Y:S01]  /*21c0*/  FFMA.FTZ R36, R36, UR10, -R14.reuse ;  /* 0x0000000a24247c23 */ /* 0x100fe2000801080e */
[--C-:B------:R-:W-:Y:S01]  /*21d0*/  FFMA.FTZ R37, R37, UR10, -R14.reuse ;  /* 0x0000000a25257c23 */ /* 0x100fe2000801080e */
[--C-:B------:R-:W-:Y:S01]  /*21e0*/  FFMA.FTZ R40, R40, UR10, -R14.reuse ;  /* 0x0000000a28287c23 */ /* 0x100fe2000801080e */
[----:B------:R-:W-:Y:S01]  /*21f0*/  FMNMX.FTZ R5, R43, R12, !PT ;  /* 0x0000000c2b057209 */ /* 0x000fe20007810000 */
[----:B------:R-:W2:Y:S01]  /*2200*/  MUFU.EX2 R25, R25 ;  /* 0x0000001900197308 */ /* 0x000ea20000000800 */
[--C-:B------:R-:W-:Y:S01]  /*2210*/  FFMA.FTZ R41, R41, UR10, -R14.reuse ;  /* 0x0000000a29297c23 */ /* 0x100fe2000801080e */
        /* <DEDUP_REMOVED lines=14> */
[----:B------:R-:W3:Y:S01]  /*2300*/  MUFU.EX2 R29, R29 ;  /* 0x0000001d001d7308 */ /* 0x000ee20000000800 */
[--C-:B------:R-:W-:Y:S01]  /*2310*/  FFMA.FTZ R61, R61, UR10, -R14.reuse ;  /* 0x0000000a3d3d7c23 */ /* 0x100fe2000801080e */
[--C-:B------:R-:W-:Y:S01]  /*2320*/  FFMA.FTZ R64, R64, UR10, -R14.reuse ;  /* 0x0000000a40407c23 */ /* 0x100fe2000801080e */
[----:B------:R-:W-:Y:S01]  /*2330*/  FMNMX.FTZ R12, R54, R5, !PT ;  /* 0x00000005360c7209 */ /* 0x000fe20007810000 */
[--C-:B------:R-:W-:Y:S01]  /*2340*/  FFMA.FTZ R65, R65, UR10, -R14.reuse ;  /* 0x0000000a41417c23 */ /* 0x100fe2000801080e */
[--C-:B------:R-:W-:Y:S01]  /*2350*/  FFMA.FTZ R68, R68, UR10, -R14.reuse ;  /* 0x0000000a44447c23 */ /* 0x100fe2000801080e */
[----:B------:R-:W-:Y:S01]  /*2360*/  FFMA.FTZ R14, R69, UR10, -R14 ;  /* 0x0000000a450e7c23 */ /* 0x000fe2000801080e */
[----:B------:R-:W-:Y:S01]  /*2370*/  FMNMX.FTZ R5, R55, R12, !PT ;  /* 0x0000000c37057209 */ /* 0x000fe20007810000 */
[----:B------:R-:W-:Y:S01]  /*2380*/  MUFU.EX2 R32, R32 ;  /* 0x0000002000207308 */ /* 0x000fe20000000800 */
[----:B--2---:R-:W-:-:S02]  /*2390*/  F2FP.BF16.F32.PACK_AB R152, R25, R24 ;  /* 0x000000181998723e */ /* 0x004fc400000010ff */
[----:B------:R-:W-:-:S04]  /*23a0*/  FMNMX.FTZ R12, R58, R5, !PT ;  /* 0x000000053a0c7209 */ /* 0x000fc80007810000 */
[----:B------:R-:W-:Y:S01]  /*23b0*/  FMNMX.FTZ R5, R59, R12, !PT ;  /* 0x0000000c3b057209 */ /* 0x000fe20007810000 */
[----:B------:R-:W2:Y:S01]  /*23c0*/  MUFU.EX2 R33, R33 ;  /* 0x0000002100217308 */ /* 0x000ea20000000800 */
[----:B---3--:R-:W-:Y:S02]  /*23d0*/  F2FP.BF16.F32.PACK_AB R154, R29, R28 ;  /* 0x0000001c1d9a723e */ /* 0x008fe400000010ff */
[----:B------:R-:W-:-:S04]  /*23e0*/  FMNMX.FTZ R12, R62, R5, !PT ;  /* 0x000000053e0c7209 */ /* 0x000fc80007810000 */
[----:B------:R-:W-:Y:S01]  /*23f0*/  FMNMX.FTZ R5, R63, R12, !PT ;  /* 0x0000000c3f057209 */ /* 0x000fe20007810000 */
[----:B------:R-:W-:Y:S03]  /*2400*/  MUFU.EX2 R36, R36 ;  /* 0x0000002400247308 */ /* 0x000fe60000000800 */
[----:B------:R-:W-:-:S04]  /*2410*/  FMNMX.FTZ R12, R66, R5, !PT ;  /* 0x00000005420c7209 */ /* 0x000fc80007810000 */
[----:B------:R-:W-:Y:S01]  /*2420*/  FMNMX.FTZ R5, R67, R12, !PT ;  /* 0x0000000c43057209 */ /* 0x000fe20007810000 */
[----:B------:R-:W3:Y:S01]  /*2430*/  MUFU.EX2 R37, R37 ;  /* 0x0000002500257308 */ /* 0x000ee20000000800 */
[----:B--2---:R-:W-:Y:S02]  /*2440*/  F2FP.BF16.F32.PACK_AB R156, R33, R32 ;  /* 0x00000020219c723e */ /* 0x004fe400000010ff */
[----:B------:R-:W-:-:S04]  /*2450*/  FMNMX.FTZ R12, R70, R5, !PT ;  /* 0x00000005460c7209 */ /* 0x000fc80007810000 */
[----:B------:R-:W-:Y:S01]  /*2460*/  FMNMX.FTZ R12, R71, R12, !PT ;  /* 0x0000000c470c7209 */ /* 0x000fe20007810000 */
[----:B------:R-:W-:Y:S04]  /*2470*/  MUFU.EX2 R40, R40 ;  /* 0x0000002800287308 */ /* 0x000fe80000000800 */
[----:B------:R-:W2:Y:S04]  /*2480*/  SHFL.BFLY PT, R5, R12, 0x2, 0x1f ;  /* 0x0c401f000c057f89 */ /* 0x000ea800000e0000 */
[----:B------:R-:W4:Y:S01]  /*2490*/  MUFU.EX2 R41, R41 ;  /* 0x0000002900297308 */ /* 0x000f220000000800 */
[----:B---3--:R-:W-:-:S07]  /*24a0*/  F2FP.BF16.F32.PACK_AB R158, R37, R36 ;  /* 0x00000024259e723e */ /* 0x008fce00000010ff */
[----:B------:R-:W-:Y:S08]  /*24b0*/  MUFU.EX2 R44, R44 ;  /* 0x0000002c002c7308 */ /* 0x000ff00000000800 */
[----:B------:R-:W3:Y:S01]  /*24c0*/  MUFU.EX2 R45, R45 ;  /* 0x0000002d002d7308 */ /* 0x000ee20000000800 */
[----:B----4-:R-:W-:Y:S02]  /*24d0*/  F2FP.BF16.F32.PACK_AB R160, R41, R40 ;  /* 0x0000002829a0723e */ /* 0x010fe400000010ff */
[----:B--2---:R-:W-:-:S05]  /*24e0*/  FMNMX.FTZ R13, R12, R5, !PT ;  /* 0x000000050c0d7209 */ /* 0x004fca0007810000 */
[----:B------:R-:W-:Y:S01]  /*24f0*/  MUFU.EX2 R48, R48 ;  /* 0x0000003000307308 */ /* 0x000fe20000000800 */
[----:B------:R-:W2:Y:S07]  /*2500*/  SHFL.BFLY PT, R12, R13, 0x1, 0x1f ;  /* 0x0c201f000d0c7f89 */ /* 0x000eae00000e0000 */
[----:B------:R-:W4:Y:S01]  /*2510*/  MUFU.EX2 R49, R49 ;  /* 0x0000003100317308 */ /* 0x000f220000000800 */
[----:B---3--:R-:W-:-:S07]  /*2520*/  F2FP.BF16.F32.PACK_AB R162, R45, R44 ;  /* 0x0000002c2da2723e */ /* 0x008fce00000010ff */
[----:B------:R-:W-:Y:S08]  /*2530*/  MUFU.EX2 R52, R52 ;  /* 0x0000003400347308 */ /* 0x000ff00000000800 */
[----:B------:R-:W-:Y:S01]  /*2540*/  MUFU.EX2 R53, R53 ;  /* 0x0000003500357308 */ /* 0x000fe20000000800 */
[----:B--2---:R-:W-:Y:S02]  /*2550*/  FMNMX.FTZ R5, R13, R12, !PT ;  /* 0x0000000c0d057209 */ /* 0x004fe40007810000 */
[----:B----4-:R-:W-:-:S02]  /*2560*/  F2FP.BF16.F32.PACK_AB R164, R49, R48 ;  /* 0x0000003031a4723e */ /* 0x010fc400000010ff */
[C---:B------:R-:W-:Y:S01]  /*2570*/  FSETP.NEU.FTZ.AND P1, PT, R5.reuse, -INF , PT ;  /* 0xff8000000500780b */ /* 0x040fe20003f3d000 */
[----:B------:R-:W-:Y:S02]  /*2580*/  FMUL.FTZ R12, R5, UR10 ;  /* 0x0000000a050c7c20 */ /* 0x000fe40008410000 */
[----:B------:R-:W-:Y:S03]  /*2590*/  MUFU.EX2 R13, R14 ;  /* 0x0000000e000d7308 */ /* 0x000fe60000000800 */
[----:B------:R-:W-:Y:S02]  /*25a0*/  FSEL R12, R12, RZ, P1 ;  /* 0x000000ff0c0c7208 */ /* 0x000fe40000800000 */
[----:B------:R-:W-:-:S03]  /*25b0*/  ISETP.NE.AND P1, PT, R21, RZ, PT ;  /* 0x000000ff1500720c */ /* 0x000fc60003f25270 */
[--C-:B------:R-:W-:Y:S01]  /*25c0*/  FFMA.FTZ R0, R0, UR10, -R12.reuse ;  /* 0x0000000a00007c23 */ /* 0x100fe2000801080c */
[--C-:B------:R-:W-:Y:S01]  /*25d0*/  FFMA.FTZ R3, R3, UR10, -R12.reuse ;  /* 0x0000000a03037c23 */ /* 0x100fe2000801080c */
[--C-:B------:R-:W-:Y:S01]  /*25e0*/  FFMA.FTZ R8, R8, UR10, -R12.reuse ;  /* 0x0000000a08087c23 */ /* 0x100fe2000801080c */
[--C-:B------:R-:W-:Y:S01]  /*25f0*/  FFMA.FTZ R9, R9, UR10, -R12.reuse ;  /* 0x0000000a09097c23 */ /* 0x100fe2000801080c */
[----:B------:R-:W-:Y:S01]  /*2600*/  MUFU.EX2 R153, R0 ;  /* 0x0000000000997308 */ /* 0x000fe20000000800 */
[--C-:B------:R-:W-:Y:S01]  /*2610*/  FFMA.FTZ R10, R10, UR10, -R12.reuse ;  /* 0x0000000a0a0a7c23 */ /* 0x100fe2000801080c */
[--C-:B------:R-:W-:Y:S01]  /*2620*/  FFMA.FTZ R11, R11, UR10, -R12.reuse ;  /* 0x0000000a0b0b7c23 */ /* 0x100fe2000801080c */
[--C-:B------:R-:W-:Y:S01]  /*2630*/  FFMA.FTZ R38, R38, UR10, -R12.reuse ;  /* 0x0000000a26267c23 */ /* 0x100fe2000801080c */
[--C-:B------:R-:W-:Y:S01]  /*2640*/  FFMA.FTZ R39, R39, UR10, -R12.reuse ;  /* 0x0000000a27277c23 */ /* 0x100fe2000801080c */
[--C-:B------:R-:W-:Y:S01]  /*2650*/  FFMA.FTZ R42, R42, UR10, -R12.reuse ;  /* 0x0000000a2a2a7c23 */ /* 0x100fe2000801080c */
[--C-:B------:R-:W-:Y:S01]  /*2660*/  FFMA.FTZ R43, R43, UR10, -R12.reuse ;  /* 0x0000000a2b2b7c23 */ /* 0x100fe2000801080c */
[--C-:B------:R-:W-:Y:S01]  /*2670*/  FFMA.FTZ R46, R46, UR10, -R12.reuse ;  /* 0x0000000a2e2e7c23 */ /* 0x100fe2000801080c */
[----:B------:R2:W3:Y:S01]  /*2680*/  MUFU.EX2 R20, R3 ;  /* 0x0000000300147308 */ /* 0x0004e20000000800 */
[--C-:B------:R-:W-:Y:S01]  /*2690*/  FFMA.FTZ R47, R47, UR10, -R12.reuse ;  /* 0x0000000a2f2f7c23 */ /* 0x100fe2000801080c */
[--C-:B------:R-:W-:Y:S01]  /*26a0*/  FFMA.FTZ R50, R50, UR10, -R12.reuse ;  /* 0x0000000a32327c23 */ /* 0x100fe2000801080c */
[--C-:B------:R-:W-:Y:S01]  /*26b0*/  FFMA.FTZ R51, R51, UR10, -R12.reuse ;  /* 0x0000000a33337c23 */ /* 0x100fe2000801080c */
[--C-:B------:R-:W-:Y:S01]  /*26c0*/  FFMA.FTZ R54, R54, UR10, -R12.reuse ;  /* 0x0000000a36367c23 */ /* 0x100fe2000801080c */
[--C-:B------:R-:W-:Y:S01]  /*26d0*/  FFMA.FTZ R55, R55, UR10, -R12.reuse ;  /* 0x0000000a37377c23 */ /* 0x100fe2000801080c */
[--C-:B------:R-:W-:Y:S01]  /*26e0*/  FFMA.FTZ R58, R58, UR10, -R12.reuse ;  /* 0x0000000a3a3a7c23 */ /* 0x100fe2000801080c */
[--C-:B------:R-:W-:Y:S01]  /*26f0*/  FFMA.FTZ R59, R59, UR10, -R12.reuse ;  /* 0x0000000a3b3b7c23 */ /* 0x100fe2000801080c */
[----:B------:R4:W5:Y:S01]  /*2700*/  MUFU.EX2 R155, R8 ;  /* 0x00000008009b7308 */ /* 0x0009620000000800 */
[----:B--2---:R-:W-:Y:S01]  /*2710*/  FADD.FTZ R3, R24, R25 ;  /* 0x0000001918037221 */ /* 0x004fe20000010000 */
[--C-:B------:R-:W-:Y:S01]  /*2720*/  FFMA.FTZ R62, R62, UR10, -R12.reuse ;  /* 0x0000000a3e3e7c23 */ /* 0x100fe2000801080c */
[--C-:B------:R-:W-:Y:S01]  /*2730*/  FFMA.FTZ R63, R63, UR10, -R12.reuse ;  /* 0x0000000a3f3f7c23 */ /* 0x100fe2000801080c */
[--C-:B------:R-:W-:Y:S01]  /*2740*/  FFMA.FTZ R66, R66, UR10, -R12.reuse ;  /* 0x0000000a42427c23 */ /* 0x100fe2000801080c */
[----:B------:R-:W-:Y:S01]  /*2750*/  FADD.FTZ R0, R28, R3 ;  /* 0x000000031c007221 */ /* 0x000fe20000010000 */
[--C-:B------:R-:W-:Y:S01]  /*2760*/  FFMA.FTZ R67, R67, UR10, -R12.reuse ;  /* 0x0000000a43437c23 */ /* 0x100fe2000801080c */
[----:B------:R-:W-:Y:S01]  /*2770*/  FFMA.FTZ R70, R70, UR10, -R12 ;  /* 0x0000000a46467c23 */ /* 0x000fe2000801080c */
[----:B------:R2:W1:Y:S01]  /*2780*/  MUFU.EX2 R26, R9 ;  /* 0x00000009001a7308 */ /* 0x0004620000000800 */
[----:B------:R-:W-:Y:S01]  /*2790*/  FADD.FTZ R3, R29, R0 ;  /* 0x000000001d037221 */ /* 0x000fe20000010000 */
[----:B---3--:R-:W-:Y:S01]  /*27a0*/  FADD.FTZ R0, R153, R20 ;  /* 0x0000001499007221 */ /* 0x008fe20000010000 */
[----:B------:R-:W-:Y:S01]  /*27b0*/  FFMA.FTZ R12, R71, UR10, -R12 ;  /* 0x0000000a470c7c23 */ /* 0x000fe2000801080c */
[----:B------:R-:W-:Y:S01]  /*27c0*/  F2FP.BF16.F32.PACK_AB R166, R53, R52 ;  /* 0x0000003435a6723e */ /* 0x000fe200000010ff */
[----:B----4-:R-:W-:Y:S01]  /*27d0*/  FADD.FTZ R8, R32, R3 ;  /* 0x0000000320087221 */ /* 0x010fe20000010000 */
[----:B------:R-:W-:-:S02]  /*27e0*/  F2FP.BF16.F32.PACK_AB R153, R20, R153 ;  /* 0x000000991499723e */ /* 0x000fc400000010ff */
[----:B------:R3:W4:Y:S01]  /*27f0*/  MUFU.EX2 R157, R10 ;  /* 0x0000000a009d7308 */ /* 0x0007220000000800 */
[----:B--2---:R-:W-:Y:S01]  /*2800*/  FADD.FTZ R9, R33, R8 ;  /* 0x0000000821097221 */ /* 0x004fe20000010000 */
[----:B-----5:R-:W-:Y:S01]  /*2810*/  FADD.FTZ R3, R155, R0 ;  /* 0x000000009b037221 */ /* 0x020fe20000010000 */
[----:B------:R-:W-:Y:S02]  /*2820*/  IADD3 R8, -R18, 0xb, RZ ;  /* 0x0000000b12087810 */ /* 0x000fe40007ffe1ff */
[----:B------:R-:W-:-:S03]  /*2830*/  FADD.FTZ R0, R36, R9 ;  /* 0x0000000924007221 */ /* 0x000fc60000010000 */
[----:B------:R-:W2:Y:S01]  /*2840*/  MUFU.EX2 R14, R11 ;  /* 0x0000000b000e7308 */ /* 0x000ea20000000800 */
[C---:B-1----:R-:W-:Y:S01]  /*2850*/  FADD.FTZ R30, R26.reuse, R3 ;  /* 0x000000031a1e7221 */ /* 0x042fe20000010000 */
[----:B------:R-:W-:Y:S01]  /*2860*/  FADD.FTZ R9, R37, R0 ;  /* 0x0000000025097221 */ /* 0x000fe20000010000 */
[----:B---3--:R-:W-:Y:S02]  /*2870*/  MOV R10, UR21 ;  /* 0x00000015000a7c02 */ /* 0x008fe40008000f00 */
[----:B------:R-:W-:-:S03]  /*2880*/  F2FP.BF16.F32.PACK_AB R155, R26, R155 ;  /* 0x0000009b1a9b723e */ /* 0x000fc600000010ff */
[----:B------:R-:W1:Y:S01]  /*2890*/  MUFU.EX2 R38, R38 ;  /* 0x0000002600267308 */ /* 0x000e620000000800 */
[----:B----4-:R-:W-:Y:S01]  /*28a0*/  FADD.FTZ R3, R157, R30 ;  /* 0x0000001e9d037221 */ /* 0x010fe20000010000 */
[----:B------:R-:W-:Y:S01]  /*28b0*/  FADD.FTZ R30, R40, R9 ;  /* 0x00000009281e7221 */ /* 0x000fe20000010000 */
[----:B------:R-:W-:-:S03]  /*28c0*/  @!P1 VIADD R0, R10, 0x22840 ;  /* 0x000228400a009836 */ /* 0x000fc60000000000 */
[----:B------:R-:W-:Y:S02]  /*28d0*/  FADD.FTZ R9, R41, R30 ;  /* 0x0000001e29097221 */ /* 0x000fe40000010000 */
[----:B------:R-:W3:Y:S01]  /*28e0*/  MUFU.EX2 R39, R39 ;  /* 0x0000002700277308 */ /* 0x000ee20000000800 */
[----:B--2---:R-:W-:Y:S01]  /*28f0*/  FADD.FTZ R3, R14, R3 ;  /* 0x000000030e037221 */ /* 0x004fe20000010000 */
[----:B------:R-:W-:Y:S01]  /*2900*/  @!P1 PRMT R0, RZ, 0x654, R0 ;  /* 0x00000654ff009816 */ /* 0x000fe20000000000 */
[----:B------:R-:W-:Y:S01]  /*2910*/  FADD.FTZ R34, R44, R9 ;  /* 0x000000092c227221 */ /* 0x000fe20000010000 */
[----:B------:R2:W-:Y:S06]  /*2920*/  BAR.ARV R8, 0x100 ;  /* 0x000400080000751d */ /* 0x0005ec0000002000 */
[----:B------:R-:W4:Y:S01]  /*2930*/  MUFU.EX2 R42, R42 ;  /* 0x0000002a002a7308 */ /* 0x000f220000000800 */
[----:B-1----:R-:W-:Y:S01]  /*2940*/  FADD.FTZ R30, R38, R3 ;  /* 0x00000003261e7221 */ /* 0x002fe20000010000 */
[----:B------:R-:W-:Y:S01]  /*2950*/  FADD.FTZ R9, R45, R34 ;  /* 0x000000222d097221 */ /* 0x000fe20000010000 */
[----:B------:R4:W-:Y:S01]  /*2960*/  @!P1 SYNCS.ARRIVE.TRANS64.RED.A1T0 RZ, [R0+URZ], RZ ;  /* 0x000000ff00ff99a7 */ /* 0x0009e2000810043f */
[----:B------:R-:W-:Y:S01]  /*2970*/  F2FP.BF16.F32.PACK_AB R157, R14, R157 ;  /* 0x0000009d0e9d723e */ /* 0x000fe200000010ff */
[----:B---3--:R-:W-:-:S03]  /*2980*/  FADD.FTZ R3, R39, R30 ;  /* 0x0000001e27037221 */ /* 0x008fc60000010000 */
[----:B------:R-:W1:Y:S01]  /*2990*/  MUFU.EX2 R43, R43 ;  /* 0x0000002b002b7308 */ /* 0x000e620000000800 */
[----:B------:R-:W-:Y:S01]  /*29a0*/  FADD.FTZ R30, R48, R9 ;  /* 0x00000009301e7221 */ /* 0x000fe20000010000 */
[----:B------:R-:W-:-:S03]  /*29b0*/  F2FP.BF16.F32.PACK_AB R159, R39, R38 ;  /* 0x00000026279f723e */ /* 0x000fc600000010ff */
[----:B------:R-:W-:-:S03]  /*29c0*/  FADD.FTZ R9, R49, R30 ;  /* 0x0000001e31097221 */ /* 0x000fc60000010000 */
[----:B------:R-:W3:Y:S01]  /*29d0*/  MUFU.EX2 R46, R46 ;  /* 0x0000002e002e7308 */ /* 0x000ee20000000800 */
[----:B----4-:R-:W-:Y:S01]  /*29e0*/  FADD.FTZ R0, R42, R3 ;  /* 0x000000032a007221 */ /* 0x010fe20000010000 */
[----:B------:R-:W-:-:S04]  /*29f0*/  FADD.FTZ R30, R52, R9 ;  /* 0x00000009341e7221 */ /* 0x000fc80000010000 */
[----:B------:R-:W-:Y:S02]  /*2a00*/  FADD.FTZ R9, R53, R30 ;  /* 0x0000001e35097221 */ /* 0x000fe40000010000 */
[----:B------:R-:W4:Y:S01]  /*2a10*/  MUFU.EX2 R47, R47 ;  /* 0x0000002f002f7308 */ /* 0x000f220000000800 */
[C---:B-1----:R-:W-:Y:S01]  /*2a20*/  FADD.FTZ R3, R43.reuse, R0 ;  /* 0x000000002b037221 */ /* 0x042fe20000010000 */
[----:B------:R-:W-:-:S06]  /*2a30*/  F2FP.BF16.F32.PACK_AB R161, R43, R42 ;  /* 0x0000002a2ba1723e */ /* 0x000fcc00000010ff */
[----:B------:R-:W1:Y:S01]  /*2a40*/  MUFU.EX2 R50, R50 ;  /* 0x0000003200327308 */ /* 0x000e620000000800 */
[----:B---3--:R-:W-:-:S07]  /*2a50*/  FADD.FTZ R0, R46, R3 ;  /* 0x000000032e007221 */ /* 0x008fce0000010000 */
[----:B------:R-:W3:Y:S01]  /*2a60*/  MUFU.EX2 R56, R56 ;  /* 0x0000003800387308 */ /* 0x000ee20000000800 */
[C---:B----4-:R-:W-:Y:S01]  /*2a70*/  FADD.FTZ R3, R47.reuse, R0 ;  /* 0x000000002f037221 */ /* 0x050fe20000010000 */
[----:B------:R-:W-:-:S06]  /*2a80*/  F2FP.BF16.F32.PACK_AB R163, R47, R46 ;  /* 0x0000002e2fa3723e */ /* 0x000fcc00000010ff */
[----:B------:R-:W4:Y:S01]  /*2a90*/  MUFU.EX2 R51, R51 ;  /* 0x0000003300337308 */ /* 0x000f220000000800 */
[----:B-1----:R-:W-:-:S07]  /*2aa0*/  FADD.FTZ R0, R50, R3 ;  /* 0x0000000332007221 */ /* 0x002fce0000010000 */
[----:B------:R-:W1:Y:S01]  /*2ab0*/  MUFU.EX2 R57, R57 ;  /* 0x0000003900397308 */ /* 0x000e620000000800 */
[----:B---3--:R-:W-:-:S07]  /*2ac0*/  FADD.FTZ R24, R56, R9 ;  /* 0x0000000938187221 */ /* 0x008fce0000010000 */
[----:B------:R-:W3:Y:S01]  /*2ad0*/  MUFU.EX2 R54, R54 ;  /* 0x0000003600367308 */ /* 0x000ee20000000800 */
[C---:B----4-:R-:W-:Y:S01]  /*2ae0*/  FADD.FTZ R3, R51.reuse, R0 ;  /* 0x0000000033037221 */ /* 0x050fe20000010000 */
[----:B------:R-:W-:-:S06]  /*2af0*/  F2FP.BF16.F32.PACK_AB R165, R51, R50 ;  /* 0x0000003233a5723e */ /* 0x000fcc00000010ff */
[----:B------:R-:W4:Y:S01]  /*2b00*/  MUFU.EX2 R60, R60 ;  /* 0x0000003c003c7308 */ /* 0x000f220000000800 */
[C---:B-1----:R-:W-:Y:S01]  /*2b10*/  FADD.FTZ R9, R57.reuse, R24 ;  /* 0x0000001839097221 */ /* 0x042fe20000010000 */
[----:B------:R-:W-:-:S06]  /*2b20*/  F2FP.BF16.F32.PACK_AB R168, R57, R56 ;  /* 0x0000003839a8723e */ /* 0x000fcc00000010ff */
[----:B------:R-:W1:Y:S01]  /*2b30*/  MUFU.EX2 R55, R55 ;  /* 0x0000003700377308 */ /* 0x000e620000000800 */
[----:B---3--:R-:W-:-:S07]  /*2b40*/  FADD.FTZ R0, R54, R3 ;  /* 0x0000000336007221 */ /* 0x008fce0000010000 */
[----:B------:R-:W3:Y:S01]  /*2b50*/  MUFU.EX2 R61, R61 ;  /* 0x0000003d003d7308 */ /* 0x000ee20000000800 */
[----:B----4-:R-:W-:-:S07]  /*2b60*/  FADD.FTZ R24, R60, R9 ;  /* 0x000000093c187221 */ /* 0x010fce0000010000 */
[----:B------:R-:W4:Y:S01]  /*2b70*/  MUFU.EX2 R58, R58 ;  /* 0x0000003a003a7308 */ /* 0x000f220000000800 */
[C---:B-1----:R-:W-:Y:S01]  /*2b80*/  FADD.FTZ R3, R55.reuse, R0 ;  /* 0x0000000037037221 */ /* 0x042fe20000010000 */
[----:B------:R-:W-:-:S06]  /*2b90*/  F2FP.BF16.F32.PACK_AB R167, R55, R54 ;  /* 0x0000003637a7723e */ /* 0x000fcc00000010ff */
[----:B------:R-:W1:Y:S01]  /*2ba0*/  MUFU.EX2 R64, R64 ;  /* 0x0000004000407308 */ /* 0x000e620000000800 */
[C---:B---3--:R-:W-:Y:S01]  /*2bb0*/  FADD.FTZ R9, R61.reuse, R24 ;  /* 0x000000183d097221 */ /* 0x048fe20000010000 */
[----:B------:R-:W-:-:S06]  /*2bc0*/  F2FP.BF16.F32.PACK_AB R170, R61, R60 ;  /* 0x0000003c3daa723e */ /* 0x000fcc00000010ff */
[----:B------:R-:W3:Y:S01]  /*2bd0*/  MUFU.EX2 R59, R59 ;  /* 0x0000003b003b7308 */ /* 0x000ee20000000800 */
[----:B----4-:R-:W-:-:S07]  /*2be0*/  FADD.FTZ R0, R58, R3 ;  /* 0x000000033a007221 */ /* 0x010fce0000010000 */
[----:B------:R-:W4:Y:S01]  /*2bf0*/  MUFU.EX2 R65, R65 ;  /* 0x0000004100417308 */ /* 0x000f220000000800 */
[----:B-1----:R-:W-:-:S07]  /*2c00*/  FADD.FTZ R24, R64, R9 ;  /* 0x0000000940187221 */ /* 0x002fce0000010000 */
[----:B------:R-:W1:Y:S01]  /*2c10*/  MUFU.EX2 R62, R62 ;  /* 0x0000003e003e7308 */ /* 0x000e620000000800 */
[C---:B---3--:R-:W-:Y:S01]  /*2c20*/  FADD.FTZ R3, R59.reuse, R0 ;  /* 0x000000003b037221 */ /* 0x048fe20000010000 */
[----:B------:R-:W-:-:S06]  /*2c30*/  F2FP.BF16.F32.PACK_AB R169, R59, R58 ;  /* 0x0000003a3ba9723e */ /* 0x000fcc00000010ff */
[----:B------:R-:W3:Y:S01]  /*2c40*/  MUFU.EX2 R68, R68 ;  /* 0x0000004400447308 */ /* 0x000ee20000000800 */
[C---:B----4-:R-:W-:Y:S01]  /*2c50*/  FADD.FTZ R9, R65.reuse, R24 ;  /* 0x0000001841097221 */ /* 0x050fe20000010000 */
[----:B------:R-:W-:-:S06]  /*2c60*/  F2FP.BF16.F32.PACK_AB R172, R65, R64 ;  /* 0x0000004041ac723e */ /* 0x000fcc00000010ff */
[----:B------:R-:W4:Y:S01]  /*2c70*/  MUFU.EX2 R63, R63 ;  /* 0x0000003f003f7308 */ /* 0x000f220000000800 */
[----:B-1----:R-:W-:-:S07]  /*2c80*/  FADD.FTZ R0, R62, R3 ;  /* 0x000000033e007221 */ /* 0x002fce0000010000 */
[----:B------:R-:W1:Y:S01]  /*2c90*/  MUFU.EX2 R66, R66 ;  /* 0x0000004200427308 */ /* 0x000e620000000800 */
[----:B---3--:R-:W-:Y:S01]  /*2ca0*/  FADD.FTZ R24, R68, R9 ;  /* 0x0000000944187221 */ /* 0x008fe20000010000 */
[----:B------:R-:W-:-:S03]  /*2cb0*/  F2FP.BF16.F32.PACK_AB R174, R13, R68 ;  /* 0x000000440dae723e */ /* 0x000fc600000010ff */
[----:B------:R-:W-:-:S03]  /*2cc0*/  FADD.FTZ R3, R13, R24 ;  /* 0x000000180d037221 */ /* 0x000fc60000010000 */
[----:B------:R-:W3:Y:S01]  /*2cd0*/  MUFU.EX2 R67, R67 ;  /* 0x0000004300437308 */ /* 0x000ee20000000800 */
[C---:B----4-:R-:W-:Y:S01]  /*2ce0*/  FADD.FTZ R9, R63.reuse, R0 ;  /* 0x000000003f097221 */ /* 0x050fe20000010000 */
[----:B------:R-:W-:-:S06]  /*2cf0*/  F2FP.BF16.F32.PACK_AB R171, R63, R62 ;  /* 0x0000003e3fab723e */ /* 0x000fcc00000010ff */
[----:B------:R-:W4:Y:S01]  /*2d00*/  MUFU.EX2 R70, R70 ;  /* 0x0000004600467308 */ /* 0x000f220000000800 */
[----:B-1----:R-:W-:-:S07]  /*2d10*/  FADD.FTZ R0, R66, R9 ;  /* 0x0000000942007221 */ /* 0x002fce0000010000 */
[----:B------:R-:W1:Y:S01]  /*2d20*/  MUFU.EX2 R175, R12 ;  /* 0x0000000c00af7308 */ /* 0x000e620000000800 */
[C---:B---3--:R-:W-:Y:S01]  /*2d30*/  FADD.FTZ R9, R67.reuse, R0 ;  /* 0x0000000043097221 */ /* 0x048fe20000010000 */
[----:B------:R-:W-:-:S03]  /*2d40*/  F2FP.BF16.F32.PACK_AB R173, R67, R66 ;  /* 0x0000004243ad723e */ /* 0x000fc600000010ff */
[----:B----4-:R-:W-:-:S04]  /*2d50*/  FADD.FTZ R0, R70, R9 ;  /* 0x0000000946007221 */ /* 0x010fc80000010000 */
[C---:B-1----:R-:W-:Y:S01]  /*2d60*/  FADD.FTZ R0, R175.reuse, R0 ;  /* 0x00000000af007221 */ /* 0x042fe20000010000 */
[----:B------:R-:W-:Y:S01]  /*2d70*/  F2FP.BF16.F32.PACK_AB R175, R175, R70 ;  /* 0x00000046afaf723e */ /* 0x000fe200000010ff */
[----:B--2---:R-:W-:Y:S06]  /*2d80*/  @!P0 BRA `(.L_x_15) ;  /* 0x0000000000048947 */ /* 0x004fec0003800000 */
[----:B------:R-:W-:Y:S01]  /*2d90*/  BPT.TRAP 0x1 ;  /* 0x000000040000795c */ /* 0x000fe20000300000 */
.L_x_15:
[----:B------:R1:W2:Y:S01]  /*2da0*/  SYNCS.PHASECHK.TRANS64.TRYWAIT P2, [UR21+0x22850], R7 ;  /* 0x02285007ff0075a7 */ /* 0x0002a20008040155 */
[----:B------:R-:W-:Y:S05]  /*2db0*/  @!P0 BRA `(.L_x_16) ;  /* 0x0000000000048947 */ /* 0x000fea0003800000 */
[----:B------:R-:W-:Y:S01]  /*2dc0*/  BPT.TRAP 0x1 ;  /* 0x000000040000795c */ /* 0x000fe20000300000 */
.L_x_16:
[----:B--2---:R-:W-:Y:S05]  /*2dd0*/  @P2 BRA `(.L_x_17) ;  /* 0x0000000000082947 */ /* 0x004fea0003800000 */
[----:B------:R-:W2:Y:S02]  /*2de0*/  SYNCS.PHASECHK.TRANS64.TRYWAIT P2, [UR21+0x22850], R7 ;  /* 0x02285007ff0075a7 */ /* 0x000ea40008040155 */
[----:B--2---:R-:W-:Y:S05]  /*2df0*/  @!P2 BRA `(.L_x_18) ;  /* 0x0000006c006ca947 */ /* 0x004fea0003800000 */
.L_x_17:
[----:B------:R3:W-:Y:S01]  /*2e00*/  BAR.SYNC.DEFER_BLOCKING R6, 0x100 ;  /* 0x000400060000751d */ /* 0x0007e20000010000 */
[----:B------:R-:W-:Y:S01]  /*2e10*/  UIADD3 UR6, UR46, 0x400, URZ ;  /* 0x000004002e067890 */ /* 0x000fe2000fffe03f */
[----:B--2---:R-:W-:Y:S01]  /*2e20*/  @!P1 VIADD R10, R10, 0x22860 ;  /* 0x000228600a0a9836 */ /* 0x004fe20000000000 */
[----:B------:R-:W-:Y:S02]  /*2e30*/  UISETP.GE.AND UP0, UPT, UR50, 0x61, UPT ;  /* 0x000000613200788c */ /* 0x000fe4000bf06270 */
[----:B------:R-:W-:Y:S01]  /*2e40*/  USHF.R.U32.HI UR6, URZ, 0x4, UR6 ;  /* 0x000000043f067899 */ /* 0x000fe20008011606 */
[----:B------:R-:W-:Y:S01]  /*2e50*/  UMOV UR7, 0x40000040 ;  /* 0x4000004000077882 */ /* 0x000fe20000000000 */
[----:B------:R-:W-:Y:S02]  /*2e60*/  @!P1 PRMT R10, RZ, 0x654, R10 ;  /* 0x00000654ff0a9816 */ /* 0x000fe4000000000a */
[----:B------:R-:W-:Y:S01]  /*2e70*/  ULOP3.LUT UR6, UR6, 0x3fff, URZ, 0xc0, !UPT ;  /* 0x00003fff06067892 */ /* 0x000fe2000f8ec03f */
[----:B------:R-:W-:-:S03]  /*2e80*/  PLOP3.LUT P2, PT, PT, PT, UP0, 0x80, 0x0 ;  /* 0x000000000000781c */ /* 0x000fc60003f4f008 */
[----:B------:R-:W-:-:S04]  /*2e90*/  ULOP3.LUT UR21, UR6, 0x3000000, URZ, 0xfc, !UPT ;  /* 0x0300000006157892 */ /* 0x000fc8000f8efc3f */
[----:B------:R-:W-:Y:S01]  /*2ea0*/  UIMAD UR11, UR39, 0xc00, UR21 ;  /* 0x00000c00270b78a4 */ /* 0x000fe2000f8e0215 */
[----:B------:R-:W-:-:S06]  /*2eb0*/  WARPGROUP.ARRIVE ;  /* 0x00000000000079c5 */ /* 0x000fcc0000000000 */
[----:B------:R-:W-:Y:S02]  /*2ec0*/  UMOV UR6, UR11 ;  /* 0x0000000b00067c82 */ /* 0x000fe40008000000 */
[----:B------:R-:W-:Y:S01]  /*2ed0*/  HGMMA.64x256x16.F32.BF16 R24, R152, gdesc[UR4].tnspB, RZ, !UPT, gsb0 ;  /* 0x43e0000498187df0 */ /* 0x000fe2000c0018ff */
[----:B------:R-:W-:Y:S01]  /*2ee0*/  UIADD3 UR6, UR11, 0x80, URZ ;  /* 0x000000800b067890 */ /* 0x000fe2000fffe03f */
[----:B------:R-:W-:Y:S01]  /*2ef0*/  UMOV UR7, 0x40000040 ;  /* 0x4000004000077882 */ /* 0x000fe20000000000 */
[----:B------:R-:W-:Y:S02]  /*2f00*/  WARPGROUP.DEPBAR.LE gsb0, 0x0 ;  /* 0x00008000000079c5 */ /* 0x000fe40000010000 */
[----:B------:R-:W-:-:S15]  /*2f10*/  WARPGROUP.ARRIVE ;  /* 0x00000000000079c5 */ /* 0x000fde0000000000 */
[----:B------:R-:W-:-:S08]  /*2f20*/  NOP ;  /* 0x0000000000007918 */ /* 0x000fd00000000000 */
[----:B------:R-:W-:Y:S01]  /*2f30*/  HGMMA.64x256x16.F32.BF16 R24, R156, gdesc[UR4].tnspB, R24, gsb0 ;  /* 0x43e000049c187df0 */ /* 0x000fe20008001818 */
        /* <DEDUP_REMOVED lines=23> */
[----:B------:R-:W-:Y:S03]  /*30b0*/  HGMMA.64x256x16.F32.BF16 R24, R172, gdesc[UR4].tnspB, R24, gsb0 ;  /* 0x43e00004ac187df0 */ /* 0x000fe60008001818 */
[----:B------:R-:W-:Y:S02]  /*30c0*/  WARPGROUP.DEPBAR.LE gsb0, 0x0 ;  /* 0x00008000000079c5 */ /* 0x000fe40000010000 */
[----:B------:R3:W-:Y:S01]  /*30d0*/  @!P1 SYNCS.ARRIVE.TRANS64.RED.A1T0 RZ, [R10+URZ], RZ ;  /* 0x000000ff0aff99a7 */ /* 0x0007e2000810043f */
[----:B------:R-:W-:Y:S05]  /*30e0*/  @!P2 BRA `(.L_x_19) ;  /* 0x0000002000d0a947 */ /* 0x000fea0003800000 */
[----:B---3--:R-:W-:Y:S01]  /*30f0*/  MOV R6, R5 ;  /* 0x0000000500067202 */ /* 0x008fe20000000f00 */
[----:B------:R-:W-:Y:S01]  /*3100*/  IMAD.MOV.U32 R13, RZ, RZ, R4 ;  /* 0x000000ffff0d7224 */ /* 0x000fe200078e0004 */
[----:B------:R-:W-:Y:S01]  /*3110*/  UIADD3 UR47, UR47, -0x2, URZ ;  /* 0xfffffffe2f2f7890 */ /* 0x000fe2000fffe03f */
[----:B------:R-:W-:Y:S01]  /*3120*/  ULDC UR23, c[0x0][0x9d8] ;  /* 0x0002760000177ab9 */ /* 0x000fe20000000800 */
[----:B------:R-:W-:-:S10]  /*3130*/  ULDC UR22, c[0x0][0x988] ;  /* 0x0002620000167ab9 */ /* 0x000fd40000000800 */
.L_x_28:
[----:B------:R-:W-:Y:S01]  /*3140*/  UIADD3 UR39, UR39, 0x1, URZ ;  /* 0x0000000127277890 */ /* 0x000fe2000fffe03f */
[----:B------:R-:W-:Y:S01]  /*3150*/  IMAD.U32 R4, RZ, RZ, UR47 ;  /* 0x0000002fff047e24 */ /* 0x000fe2000f8e00ff */
[----:B------:R-:W-:Y:S02]  /*3160*/  UIADD3 UR47, UR47, -0x1, URZ ;  /* 0xffffffff2f2f7890 */ /* 0x000fe4000fffe03f */
[----:B------:R-:W-:Y:S02]  /*3170*/  UISETP.NE.AND UP0, UPT, UR39, 0x2, UPT ;  /* 0x000000022700788c */ /* 0x000fe4000bf05270 */
[----:B------:R-:W-:Y:S02]  /*3180*/  ISETP.GT.AND P2, PT, R4, RZ, PT ;  /* 0x000000ff0400720c */ /* 0x000fe40003f44270 */
[----:B------:R-:W-:Y:S02]  /*3190*/  USEL UR6, URZ, 0x1, UP0 ;  /* 0x000000013f067887 */ /* 0x000fe40008000000 */
[----:B------:R-:W-:-:S02]  /*31a0*/  USEL UR39, UR39, URZ, UP0 ;  /* 0x0000003f27277287 */ /* 0x000fc40008000000 */
[----:B------:R-:W-:Y:S01]  /*31b0*/  ULOP3.LUT UR42, UR42, UR6, URZ, 0x3c, !UPT ;  /* 0x000000062a2a7292 */ /* 0x000fe2000f8e3c3f */
[----:B--2---:R-:W-:Y:S11]  /*31c0*/  @!P0 BRA `(.L_x_20) ;  /* 0x0000000000048947 */ /* 0x004ff60003800000 */
[----:B------:R-:W-:Y:S01]  /*31d0*/  BPT.TRAP 0x1 ;  /* 0x000000040000795c */ /* 0x000fe20000300000 */
.L_x_20:
[----:B------:R-:W-:Y:S01]  /*31e0*/  MOV R4, UR42 ;  /* 0x0000002a00047c02 */ /* 0x000fe20008000f00 */
[----:B------:R-:W-:-:S03]  /*31f0*/  ULEA UR24, UR39, UR46, 0x3 ;  /* 0x0000002e27187291 */ /* 0x000fc6000f8e183f */
[----:B------:R-:W-:-:S04]  /*3200*/  SHF.L.U32 R4, R4, 0x1f, RZ ;  /* 0x0000001f04047819 */ /* 0x000fc800000006ff */
[----:B------:R-:W-:-:S13]  /*3210*/  R2UR UR25, R4 ;  /* 0x00000000041972ca */ /* 0x000fda00000e0000 */
[----:B------:R-:W-:-:S04]  /*3220*/  IMAD.U32 R4, RZ, RZ, UR25 ;  /* 0x00000019ff047e24 */ /* 0x000fc8000f8e00ff */
[----:B------:R2:W3:Y:S01]  /*3230*/  SYNCS.PHASECHK.TRANS64.TRYWAIT P3, [UR24+0x22830], R4 ;  /* 0x02283004ff0075a7 */ /* 0x0004e20008060158 */
[----:B------:R-:W-:Y:S05]  /*3240*/  @!P0 BRA `(.L_x_21) ;  /* 0x0000000000048947 */ /* 0x000fea0003800000 */
[----:B------:R-:W-:Y:S01]  /*3250*/  BPT.TRAP 0x1 ;  /* 0x000000040000795c */ /* 0x000fe20000300000 */
.L_x_21:
[----:B---3--:R-:W-:Y:S05]  /*3260*/  @P3 BRA `(.L_x_22) ;  /* 0x00000000000c3947 */ /* 0x008fea0003800000 */
[----:B--2---:R-:W-:-:S04]  /*3270*/  IMAD.U32 R4, RZ, RZ, UR25 ;  /* 0x00000019ff047e24 */ /* 0x004fc8000f8e00ff */
[----:B------:R-:W2:Y:S02]  /*3280*/  SYNCS.PHASECHK.TRANS64.TRYWAIT P3, [UR24+0x22830], R4 ;  /* 0x02283004ff0075a7 */ /* 0x000ea40008060158 */
[----:B--2---:R-:W-:Y:S05]  /*3290*/  @!P3 BRA `(.L_x_23) ;  /* 0x000000680058b947 */ /* 0x004fea0003800000 */
.L_x_22:
[----:B------:R-:W-:Y:S01]  /*32a0*/  UIMAD UR18, UR39, 0x300, UR20 ;  /* 0x00000300271278a4 */ /* 0x000fe2000f8e0214 */
[----:B------:R-:W-:Y:S01]  /*32b0*/  WARPGROUP.ARRIVE ;  /* 0x00000000000079c5 */ /* 0x000fe20000000000 */
[----:B------:R-:W-:Y:S01]  /*32c0*/  UMOV UR19, 0x40000040 ;  /* 0x4000004000137882 */ /* 0x000fe20000000000 */
[----:B------:R-:W-:Y:S01]  /*32d0*/  UMOV UR7, 0x40000040 ;  /* 0x4000004000077882 */ /* 0x000fe20000000000 */
[----:B------:R-:W-:Y:S02]  /*32e0*/  UIADD3 UR6, UR18, 0x2, URZ ;  /* 0x0000000212067890 */ /* 0x000fe4000fffe03f */
[----:B------:R-:W-:Y:S01]  /*32f0*/  UIADD3 UR10, UR18, 0x4, URZ ;  /* 0x00000004120a7890 */ /* 0x000fe2000fffe03f */
[----:B------:R-:W-:Y:S02]  /*3300*/  UMOV UR11, 0x40000040 ;  /* 0x40000040000b7882 */ /* 0x000fe40000000000 */
[----:B------:R-:W-:Y:S01]  /*3310*/  HGMMA.64x96x16.F32.BF16 R152, gdesc[UR16], RZ, !UPT, gsb0 ;  /* 0x01600000109879f0 */ /* 0x000fe2000c0018ff */
[----:B------:R-:W-:Y:S01]  /*3320*/  UIADD3 UR14, UR18, 0x6, URZ ;  /* 0x00000006120e7890 */ /* 0x000fe2000fffe03f */
[----:B------:R-:W-:Y:S01]  /*3330*/  UMOV UR15, 0x40000040 ;  /* 0x40000040000f7882 */ /* 0x000fe20000000000 */
[----:B------:R-:W-:-:S02]  /*3340*/  WARPGROUP.DEPBAR.LE gsb0, 0x0 ;  /* 0x00008000000079c5 */ /* 0x000fc40000010000 */
[----:B------:R-:W-:-:S06]  /*3350*/  WARPGROUP.ARRIVE ;  /* 0x00000000000079c5 */ /* 0x000fcc0000000000 */
[----:B------:R-:W-:Y:S03]  /*3360*/  HGMMA.64x96x16.F32.BF16 R152, gdesc[UR4], R152, gsb0 ;  /* 0x01600000049879f0 */ /* 0x000fe60008001898 */
[----:B------:R-:W-:Y:S02]  /*3370*/  WARPGROUP.DEPBAR.LE gsb0, 0x0 ;  /* 0x00008000000079c5 */ /* 0x000fe40000010000 */
[----:B------:R-:W-:-:S06]  /*3380*/  WARPGROUP.ARRIVE ;  /* 0x00000000000079c5 */ /* 0x000fcc0000000000 */
[----:B------:R-:W-:Y:S01]  /*3390*/  HGMMA.64x96x16.F32.BF16 R152, gdesc[UR8], R152, gsb0 ;  /* 0x01600000089879f0 */ /* 0x000fe20008001898 */
[----:B------:R-:W-:Y:S02]  /*33a0*/  UMOV UR10, UR22 ;  /* 0x00000016000a7c82 */ /* 0x000fe40008000000 */
[----:B------:R-:W-:Y:S02]  /*33b0*/  WARPGROUP.DEPBAR.LE gsb0, 0x0 ;  /* 0x00008000000079c5 */ /* 0x000fe40000010000 */
[----:B------:R-:W-:-:S06]  /*33c0*/  WARPGROUP.ARRIVE ;  /* 0x00000000000079c5 */ /* 0x000fcc0000000000 */
[----:B------:R-:W-:Y:S03]  /*33d0*/  HGMMA.64x96x16.F32.BF16 R152, gdesc[UR12], R152, gsb0 ;  /* 0x016000000c9879f0 */ /* 0x000fe60008001898 */
[----:B------:R-:W-:Y:S02]  /*33e0*/  WARPGROUP.DEPBAR.LE gsb0, 0x0 ;  /* 0x00008000000079c5 */ /* 0x000fe40000010000 */
[----:B------:R-:W-:Y:S01]  /*33f0*/  FMUL.FTZ R14, R152, UR23 ;  /* 0x00000017980e7c20 */ /* 0x000fe20008410000 */
[----:B--2---:R-:W-:Y:S01]  /*3400*/  FMUL.FTZ R5, R153, UR23 ;  /* 0x0000001799057c20 */ /* 0x004fe20008410000 */
[----:B------:R-:W-:Y:S01]  /*3410*/  FMUL.FTZ R201, R156, UR23 ;  /* 0x000000179cc97c20 */ /* 0x000fe20008410000 */
[----:B------:R-:W-:Y:S01]  /*3420*/  FMUL.FTZ R202, R157, UR23 ;  /* 0x000000179dca7c20 */ /* 0x000fe20008410000 */
[----:B------:R-:W-:Y:S01]  /*3430*/  FMUL.FTZ R203, R160, UR23 ;  /* 0x00000017a0cb7c20 */ /* 0x000fe20008410000 */
[----:B------:R-:W-:Y:S01]  /*3440*/  FMUL.FTZ R204, R161, UR23 ;  /* 0x00000017a1cc7c20 */ /* 0x000fe20008410000 */
[----:B------:R-:W2:Y:S01]  /*3450*/  MUFU.TANH R14, R14 ;  /* 0x0000000e000e7308 */ /* 0x000ea20000002400 */
[----:B------:R-:W-:Y:S01]  /*3460*/  FMUL.FTZ R205, R164, UR23 ;  /* 0x00000017a4cd7c20 */ /* 0x000fe20008410000 */
        /* <DEDUP_REMOVED lines=15> */
[----:B--2---:R-:W-:Y:S01]  /*3560*/  FMNMX.FTZ R4, R14, R13, !PT ;  /* 0x0000000d0e047209 */ /* 0x004fe20007810000 */
[----:B------:R-:W-:Y:S01]  /*3570*/  FMUL.FTZ R212, R189, UR23 ;  /* 0x00000017bdd47c20 */ /* 0x000fe20008410000 */
[----:B------:R-:W-:Y:S01]  /*3580*/  FMUL.FTZ R192, R192, UR23 ;  /* 0x00000017c0c07c20 */ /* 0x000fe20008410000 */
[----:B------:R-:W-:Y:S01]  /*3590*/  FMUL.FTZ R213, R193, UR23 ;  /* 0x00000017c1d57c20 */ /* 0x000fe20008410000 */
[----:B------:R-:W-:Y:S01]  /*35a0*/  FMUL.FTZ R193, R196, UR23 ;  /* 0x00000017c4c17c20 */ /* 0x000fe20008410000 */
[----:B------:R-:W-:Y:S01]  /*35b0*/  FMUL.FTZ R189, R197, UR23 ;  /* 0x00000017c5bd7c20 */ /* 0x000fe20008410000 */
[----:B------:R-:W-:Y:S01]  /*35c0*/  FMUL.FTZ R20, R167, UR23 ;  /* 0x00000017a7147c20 */ /* 0x000fe20008410000 */
[----:B------:R-:W2:Y:S01]  /*35d0*/  MUFU.TANH R202, R202 ;  /* 0x000000ca00ca7308 */ /* 0x000ea20000002400 */
[----:B---3--:R-:W-:Y:S01]  /*35e0*/  FMNMX.FTZ R4, R5, R4, !PT ;  /* 0x0000000405047209 */ /* 0x008fe20007810000 */
[----:B-1----:R-:W-:Y:S01]  /*35f0*/  FMUL.FTZ R7, R154, UR23 ;  /* 0x000000179a077c20 */ /* 0x002fe20008410000 */
[----:B------:R-:W-:Y:S01]  /*3600*/  FMUL.FTZ R9, R158, UR23 ;  /* 0x000000179e097c20 */ /* 0x000fe20008410000 */
[----:B------:R-:W-:Y:S01]  /*3610*/  FMUL.FTZ R10, R159, UR23 ;  /* 0x000000179f0a7c20 */ /* 0x000fe20008410000 */
[----:B------:R-:W-:Y:S01]  /*3620*/  FMUL.FTZ R11, R162, UR23 ;  /* 0x00000017a20b7c20 */ /* 0x000fe20008410000 */
[----:B------:R-:W-:Y:S01]  /*3630*/  FMUL.FTZ R12, R163, UR23 ;  /* 0x00000017a30c7c20 */ /* 0x000fe20008410000 */
[----:B------:R-:W-:Y:S01]  /*3640*/  FMUL.FTZ R15, R166, UR23 ;  /* 0x00000017a60f7c20 */ /* 0x000fe20008410000 */
[----:B------:R-:W1:Y:S01]  /*3650*/  MUFU.TANH R203, R203 ;  /* 0x000000cb00cb7308 */ /* 0x000e620000002400 */
[----:B----4-:R-:W-:Y:S01]  /*3660*/  FMNMX.FTZ R155, R201, R4, !PT ;  /* 0x00000004c99b7209 */ /* 0x010fe20007810000 */
[----:B------:R-:W-:Y:S01]  /*3670*/  FMUL.FTZ R21, R170, UR23 ;  /* 0x00000017aa157c20 */ /* 0x000fe20008410000 */
[----:B------:R-:W-:Y:S01]  /*3680*/  FMUL.FTZ R152, R171, UR23 ;  /* 0x00000017ab987c20 */ /* 0x000fe20008410000 */
[----:B------:R-:W-:Y:S01]  /*3690*/  FMUL.FTZ R153, R174, UR23 ;  /* 0x00000017ae997c20 */ /* 0x000fe20008410000 */
[----:B------:R-:W-:Y:S01]  /*36a0*/  FMUL.FTZ R154, R175, UR23 ;  /* 0x00000017af9a7c20 */ /* 0x000fe20008410000 */
[----:B------:R-:W-:Y:S01]  /*36b0*/  FMUL.FTZ R156, R179, UR23 ;  /* 0x00000017b39c7c20 */ /* 0x000fe20008410000 */
[----:B------:R-:W-:Y:S01]  /*36c0*/  FMUL.FTZ R157, R182, UR23 ;  /* 0x00000017b69d7c20 */ /* 0x000fe20008410000 */
[----:B------:R-:W3:Y:S01]  /*36d0*/  MUFU.TANH R204, R204 ;  /* 0x000000cc00cc7308 */ /* 0x000ee20000002400 */
        /* <DEDUP_REMOVED lines=8> */
[----:B-1----:R-:W-:Y:S01]  /*3760*/  FMNMX.FTZ R155, R203, R4, !PT ;  /* 0x00000004cb9b7209 */ /* 0x002fe20007810000 */
[----:B------:R-:W-:Y:S01]  /*3770*/  FMUL.FTZ R165, R198, UR23 ;  /* 0x00000017c6a57c20 */ /* 0x000fe20008410000 */
[----:B------:R-:W-:Y:S01]  /*3780*/  FMUL.FTZ R166, R199, UR23 ;  /* 0x00000017c7a67c20 */ /* 0x000fe20008410000 */
[----:B------:R-:W-:-:S04]  /*3790*/  MOV R199, UR24 ;  /* 0x0000001800c77c02 */ /* 0x000fc80008000f00 */
[----:B------:R-:W1:Y:S01]  /*37a0*/  MUFU.TANH R206, R206 ;  /* 0x000000ce00ce7308 */ /* 0x000e620000002400 */
[----:B---3--:R-:W-:-:S07]  /*37b0*/  FMNMX.FTZ R4, R204, R155, !PT ;  /* 0x0000009bcc047209 */ /* 0x008fce0007810000 */
[----:B------:R-:W3:Y:S01]  /*37c0*/  MUFU.TANH R207, R207 ;  /* 0x000000cf00cf7308 */ /* 0x000ee20000002400 */
[----:B--2---:R-:W-:-:S07]  /*37d0*/  FMNMX.FTZ R155, R205, R4, !PT ;  /* 0x00000004cd9b7209 */ /* 0x004fce0007810000 */
[----:B------:R-:W2:Y:S01]  /*37e0*/  MUFU.TANH R208, R208 ;  /* 0x000000d000d07308 */ /* 0x000ea20000002400 */
[----:B-1----:R-:W-:-:S07]  /*37f0*/  FMNMX.FTZ R4, R206, R155, !PT ;  /* 0x0000009bce047209 */ /* 0x002fce0007810000 */
        /* <DEDUP_REMOVED lines=25> */
[----:B---3--:R-:W-:Y:S01]  /*3990*/  FMNMX.FTZ R4, R192, R155, !PT ;  /* 0x0000009bc0047209 */ /* 0x008fe20007810000 */
[----:B------:R-:W-:-:S06]  /*39a0*/  FMUL.FTZ R155, R178, UR23 ;  /* 0x00000017b29b7c20 */ /* 0x000fcc0008410000 */
[----:B------:R-:W3:Y:S01]  /*39b0*/  MUFU.TANH R189, R189 ;  /* 0x000000bd00bd7308 */ /* 0x000ee20000002400 */
[----:B--2---:R-:W-:-:S07]  /*39c0*/  FMNMX.FTZ R4, R213, R4, !PT ;  /* 0x00000004d5047209 */ /* 0x004fce0007810000 */
[----:B------:R-:W2:Y:S01]  /*39d0*/  MUFU.TANH R7, R7 ;  /* 0x0000000700077308 */ /* 0x000ea20000002400 */
[----:B-1----:R-:W-:-:S07]  /*39e0*/  FMNMX.FTZ R4, R193, R4, !PT ;  /* 0x00000004c1047209 */ /* 0x002fce0007810000 */
[----:B------:R-:W1:Y:S01]  /*39f0*/  MUFU.TANH R8, R8 ;  /* 0x0000000800087308 */ /* 0x000e620000002400 */
[----:B---3--:R-:W-:-:S05]  /*3a00*/  FMNMX.FTZ R4, R189, R4, !PT ;  /* 0x00000004bd047209 */ /* 0x008fca0007810000 */
[----:B------:R-:W3:Y:S02]  /*3a10*/  SHFL.BFLY PT, R161, R4, 0x2, 0x1f ;  /* 0x0c401f0004a17f89 */ /* 0x000ee400000e0000 */
[----:B------:R-:W4:Y:S08]  /*3a20*/  MUFU.TANH R9, R9 ;  /* 0x0000000900097308 */ /* 0x000f300000002400 */
[----:B------:R-:W5:Y:S08]  /*3a30*/  MUFU.TANH R10, R10 ;  /* 0x0000000a000a7308 */ /* 0x000f700000002400 */
[----:B------:R-:W5:Y:S01]  /*3a40*/  MUFU.TANH R11, R11 ;  /* 0x0000000b000b7308 */ /* 0x000f620000002400 */
[----:B---3--:R-:W-:Y:S01]  /*3a50*/  FMNMX.FTZ R167, R4, R161, !PT ;  /* 0x000000a104a77209 */ /* 0x008fe20007810000 */
[----:B------:R-:W-:-:S06]  /*3a60*/  FMUL.FTZ R161, R190, UR23 ;  /* 0x00000017bea17c20 */ /* 0x000fcc0008410000 */
[----:B------:R-:W3:Y:S01]  /*3a70*/  MUFU.TANH R12, R12 ;  /* 0x0000000c000c7308 */ /* 0x000ee20000002400 */
[----:B------:R-:W2:Y:S07]  /*3a80*/  SHFL.BFLY PT, R4, R167, 0x1, 0x1f ;  /* 0x0c201f00a7047f89 */ /* 0x000eae00000e0000 */
[----:B------:R-:W3:Y:S08]  /*3a90*/  MUFU.TANH R15, R15 ;  /* 0x0000000f000f7308 */ /* 0x000ef00000002400 */
[----:B------:R-:W3:Y:S08]  /*3aa0*/  MUFU.TANH R20, R20 ;  /* 0x0000001400147308 */ /* 0x000ef00000002400 */
[----:B------:R-:W3:Y:S01]  /*3ab0*/  MUFU.TANH R21, R21 ;  /* 0x0000001500157308 */ /* 0x000ee20000002400 */
[----:B--2---:R-:W-:-:S05]  /*3ac0*/  FMNMX.FTZ R4, R167, R4, !PT ;  /* 0x00000004a7047209 */ /* 0x004fca0007810000 */
[C---:B------:R-:W-:Y:S01]  /*3ad0*/  FADD.FTZ R13, -R4.reuse, R13 ;  /* 0x0000000d040d7221 */ /* 0x040fe20000010100 */
[----:B------:R-:W-:Y:S01]  /*3ae0*/  FMUL.FTZ R178, R4, UR10 ;  /* 0x0000000a04b27c20 */ /* 0x000fe20008410000 */
[----:B------:R-:W2:Y:S02]  /*3af0*/  MUFU.TANH R152, R152 ;  /* 0x0000009800987308 */ /* 0x000ea40000002400 */
[----:B------:R-:W-:Y:S01]  /*3b00*/  FMUL.FTZ R168, R13, UR10 ;  /* 0x0000000a0da87c20 */ /* 0x000fe20008410000 */
[----:B------:R-:W-:Y:S01]  /*3b10*/  FMNMX.FTZ R13, R7, R6, !PT ;  /* 0x00000006070d7209 */ /* 0x000fe20007810000 */
[--C-:B------:R-:W-:Y:S01]  /*3b20*/  FFMA.FTZ R169, R14, UR10, -R178.reuse ;  /* 0x0000000a0ea97c23 */ /* 0x100fe200080108b2 */
[--C-:B------:R-:W-:Y:S01]  /*3b30*/  FFMA.FTZ R186, R177, UR10, -R178.reuse ;  /* 0x0000000ab1ba7c23 */ /* 0x100fe200080108b2 */
[--C-:B------:R-:W-:Y:S01]  /*3b40*/  FFMA.FTZ R177, R180, UR10, -R178.reuse ;  /* 0x0000000ab4b17c23 */ /* 0x100fe200080108b2 */
[----:B-1----:R-:W-:Y:S01]  /*3b50*/  FMNMX.FTZ R14, R8, R13, !PT ;  /* 0x0000000d080e7209 */ /* 0x002fe20007810000 */
[----:B------:R-:W1:Y:S01]  /*3b60*/  MUFU.TANH R153, R153 ;  /* 0x0000009900997308 */ /* 0x000e620000002400 */
[--C-:B------:R-:W-:Y:S01]  /*3b70*/  FFMA.FTZ R180, R181, UR10, -R178.reuse ;  /* 0x0000000ab5b47c23 */ /* 0x100fe200080108b2 */
[--C-:B------:R-:W-:Y:S01]  /*3b80*/  FFMA.FTZ R181, R184, UR10, -R178.reuse ;  /* 0x0000000ab8b57c23 */ /* 0x100fe200080108b2 */
[----:B----4-:R-:W-:Y:S01]  /*3b90*/  FMNMX.FTZ R167, R9, R14, !PT ;  /* 0x0000000e09a77209 */ /* 0x010fe20007810000 */
[--C-:B------:R-:W-:Y:S01]  /*3ba0*/  FFMA.FTZ R14, R5, UR10, -R178.reuse ;  /* 0x0000000a050e7c23 */ /* 0x100fe200080108b2 */
[--C-:B------:R-:W-:Y:S01]  /*3bb0*/  FFMA.FTZ R184, R185, UR10, -R178.reuse ;  /* 0x0000000ab9b87c23 */ /* 0x100fe200080108b2 */
[--C-:B------:R-:W-:Y:S01]  /*3bc0*/  FFMA.FTZ R185, R192, UR10, -R178.reuse ;  /* 0x0000000ac0b97c23 */ /* 0x100fe200080108b2 */
[----:B-----5:R-:W-:Y:S01]  /*3bd0*/  FMNMX.FTZ R170, R10, R167, !PT ;  /* 0x000000a70aaa7209 */ /* 0x020fe20007810000 */
[----:B------:R-:W4:Y:S01]  /*3be0*/  MUFU.TANH R154, R154 ;  /* 0x0000009a009a7308 */ /* 0x000f220000002400 */
[--C-:B------:R-:W-:Y:S01]  /*3bf0*/  FFMA.FTZ R167, R201, UR10, -R178.reuse ;  /* 0x0000000ac9a77c23 */ /* 0x100fe200080108b2 */
[--C-:B------:R-:W-:Y:S01]  /*3c00*/  FFMA.FTZ R183, R188, UR10, -R178.reuse ;  /* 0x0000000abcb77c23 */ /* 0x100fe200080108b2 */
[----:B------:R-:W-:Y:S01]  /*3c10*/  FMNMX.FTZ R5, R11, R170, !PT ;  /* 0x000000aa0b057209 */ /* 0x000fe20007810000 */
[--C-:B------:R-:W-:Y:S01]  /*3c20*/  FFMA.FTZ R192, R189, UR10, -R178.reuse ;  /* 0x0000000abdc07c23 */ /* 0x100fe200080108b2 */
[--C-:B------:R-:W-:Y:S01]  /*3c30*/  FFMA.FTZ R171, R205, UR10, -R178.reuse ;  /* 0x0000000acdab7c23 */ /* 0x100fe200080108b2 */
[--C-:B------:R-:W-:Y:S01]  /*3c40*/  FFMA.FTZ R173, R207, UR10, -R178.reuse ;  /* 0x0000000acfad7c23 */ /* 0x100fe200080108b2 */
[----:B---3--:R-:W-:Y:S01]  /*3c50*/  FMNMX.FTZ R170, R12, R5, !PT ;  /* 0x000000050caa7209 */ /* 0x008fe20007810000 */
[----:B------:R-:W3:Y:S01]  /*3c60*/  MUFU.TANH R155, R155 ;  /* 0x0000009b009b7308 */ /* 0x000ee20000002400 */
[--C-:B------:R-:W-:Y:S01]  /*3c70*/  FFMA.FTZ R175, R209, UR10, -R178.reuse ;  /* 0x0000000ad1af7c23 */ /* 0x100fe200080108b2 */
[--C-:B------:R-:W-:Y:S01]  /*3c80*/  FFMA.FTZ R179, R211, UR10, -R178.reuse ;  /* 0x0000000ad3b37c23 */ /* 0x100fe200080108b2 */
[----:B------:R-:W-:Y:S01]  /*3c90*/  FMNMX.FTZ R5, R15, R170, !PT ;  /* 0x000000aa0f057209 */ /* 0x000fe20007810000 */
[--C-:B------:R-:W-:Y:S01]  /*3ca0*/  FFMA.FTZ R170, R202, UR10, -R178.reuse ;  /* 0x0000000acaaa7c23 */ /* 0x100fe200080108b2 */
[--C-:B------:R-:W-:Y:S01]  /*3cb0*/  FFMA.FTZ R188, R212, UR10, -R178.reuse ;  /* 0x0000000ad4bc7c23 */ /* 0x100fe200080108b2 */
[----:B------:R-:W-:Y:S01]  /*3cc0*/  FFMA.FTZ R193, R193, UR10, -R178 ;  /* 0x0000000ac1c17c23 */ /* 0x000fe200080108b2 */
[----:B------:R-:W-:Y:S01]  /*3cd0*/  FMNMX.FTZ R172, R20, R5, !PT ;  /* 0x0000000514ac7209 */ /* 0x000fe20007810000 */
[----:B------:R-:W5:Y:S03]  /*3ce0*/  MUFU.TANH R156, R156 ;  /* 0x0000009c009c7308 */ /* 0x000f660000002400 */
[----:B------:R-:W-:-:S04]  /*3cf0*/  FMNMX.FTZ R5, R21, R172, !PT ;  /* 0x000000ac15057209 */ /* 0x000fc80007810000 */
[----:B--2---:R-:W-:Y:S01]  /*3d00*/  FMNMX.FTZ R172, R152, R5, !PT ;  /* 0x0000000598ac7209 */ /* 0x004fe20007810000 */
[----:B------:R-:W2:Y:S03]  /*3d10*/  MUFU.TANH R157, R157 ;  /* 0x0000009d009d7308 */ /* 0x000ea60000002400 */
[----:B-1----:R-:W-:Y:S01]  /*3d20*/  FMNMX.FTZ R5, R153, R172, !PT ;  /* 0x000000ac99057209 */ /* 0x002fe20007810000 */
[----:B------:R-:W-:-:S03]  /*3d30*/  FFMA.FTZ R172, R204, UR10, -R178 ;  /* 0x0000000accac7c23 */ /* 0x000fc600080108b2 */
[----:B----4-:R-:W-:Y:S01]  /*3d40*/  FMNMX.FTZ R174, R154, R5, !PT ;  /* 0x000000059aae7209 */ /* 0x010fe20007810000 */
[----:B------:R-:W1:Y:S03]  /*3d50*/  MUFU.TANH R158, R158 ;  /* 0x0000009e009e7308 */ /* 0x000e660000002400 */
[----:B---3--:R-:W-:-:S04]  /*3d60*/  FMNMX.FTZ R5, R155, R174, !PT ;  /* 0x000000ae9b057209 */ /* 0x008fc80007810000 */
[----:B-----5:R-:W-:Y:S01]  /*3d70*/  FMNMX.FTZ R174, R156, R5, !PT ;  /* 0x000000059cae7209 */ /* 0x020fe20007810000 */
[----:B------:R-:W3:Y:S03]  /*3d80*/  MUFU.TANH R159, R159 ;  /* 0x0000009f009f7308 */ /* 0x000ee60000002400 */
[----:B--2---:R-:W-:Y:S01]  /*3d90*/  FMNMX.FTZ R5, R157, R174, !PT ;  /* 0x000000ae9d057209 */ /* 0x004fe20007810000 */
[----:B------:R-:W-:-:S04]  /*3da0*/  FFMA.FTZ R174, R206, UR10, -R178 ;  /* 0x0000000aceae7c23 */ /* 0x000fc800080108b2 */
[----:B------:R-:W2:Y:S01]  /*3db0*/  MUFU.TANH R160, R160 ;  /* 0x000000a000a07308 */ /* 0x000ea20000002400 */
[----:B-1----:R-:W-:-:S07]  /*3dc0*/  FMNMX.FTZ R176, R158, R5, !PT ;  /* 0x000000059eb07209 */ /* 0x002fce0007810000 */
[----:B------:R-:W1:Y:S01]  /*3dd0*/  MUFU.TANH R161, R161 ;  /* 0x000000a100a17308 */ /* 0x000e620000002400 */
[----:B---3--:R-:W-:-:S07]  /*3de0*/  FMNMX.FTZ R5, R159, R176, !PT ;  /* 0x000000b09f057209 */ /* 0x008fce0007810000 */
[----:B------:R-:W3:Y:S01]  /*3df0*/  MUFU.TANH R162, R162 ;  /* 0x000000a200a27308 */ /* 0x000ee20000002400 */
[----:B--2---:R-:W-:-:S07]  /*3e00*/  FMNMX.FTZ R176, R160, R5, !PT ;  /* 0x00000005a0b07209 */ /* 0x004fce0007810000 */
[----:B------:R-:W2:Y:S01]  /*3e10*/  MUFU.TANH R163, R163 ;  /* 0x000000a300a37308 */ /* 0x000ea20000002400 */
[----:B-1----:R-:W-:Y:S01]  /*3e20*/  FMNMX.FTZ R5, R161, R176, !PT ;  /* 0x000000b0a1057209 */ /* 0x002fe20007810000 */
[----:B------:R-:W-:-:S06]  /*3e30*/  FFMA.FTZ R176, R208, UR10, -R178 ;  /* 0x0000000ad0b07c23 */ /* 0x000fcc00080108b2 */
[----:B------:R-:W1:Y:S01]  /*3e40*/  MUFU.TANH R164, R164 ;  /* 0x000000a400a47308 */ /* 0x000e620000002400 */
[----:B---3--:R-:W-:-:S07]  /*3e50*/  FMNMX.FTZ R182, R162, R5, !PT ;  /* 0x00000005a2b67209 */ /* 0x008fce0007810000 */
[----:B------:R-:W3:Y:S01]  /*3e60*/  MUFU.TANH R165, R165 ;  /* 0x000000a500a57308 */ /* 0x000ee20000002400 */
[----:B--2---:R-:W-:-:S07]  /*3e70*/  FMNMX.FTZ R5, R163, R182, !PT ;  /* 0x000000b6a3057209 */ /* 0x004fce0007810000 */
[----:B------:R-:W2:Y:S01]  /*3e80*/  MUFU.TANH R166, R166 ;  /* 0x000000a600a67308 */ /* 0x000ea20000002400 */
[----:B-1----:R-:W-:-:S07]  /*3e90*/  FMNMX.FTZ R182, R164, R5, !PT ;  /* 0x00000005a4b67209 */ /* 0x002fce0007810000 */
[----:B------:R-:W1:Y:S01]  /*3ea0*/  MUFU.EX2 R168, R168 ;  /* 0x000000a800a87308 */ /* 0x000e620000000800 */
[----:B---3--:R-:W-:Y:S01]  /*3eb0*/  FMNMX.FTZ R5, R165, R182, !PT ;  /* 0x000000b6a5057209 */ /* 0x008fe20007810000 */
[----:B------:R-:W-:-:S06]  /*3ec0*/  FFMA.FTZ R182, R210, UR10, -R178 ;  /* 0x0000000ad2b67c23 */ /* 0x000fcc00080108b2 */
[----:B------:R3:W4:Y:S01]  /*3ed0*/  MUFU.EX2 R13, R169 ;  /* 0x000000a9000d7308 */ /* 0x0007220000000800 */
[----:B--2---:R-:W-:-:S05]  /*3ee0*/  FMNMX.FTZ R5, R166, R5, !PT ;  /* 0x00000005a6057209 */ /* 0x004fca0007810000 */
[----:B------:R-:W2:Y:S02]  /*3ef0*/  SHFL.BFLY PT, R190, R5, 0x2, 0x1f ;  /* 0x0c401f0005be7f89 */ /* 0x000ea400000e0000 */
[----:B------:R-:W5:Y:S01]  /*3f00*/  MUFU.EX2 R14, R14 ;  /* 0x0000000e000e7308 */ /* 0x000f620000000800 */
[--C-:B---3--:R-:W-:Y:S01]  /*3f10*/  FFMA.FTZ R169, R203, UR10, -R178.reuse ;  /* 0x0000000acba97c23 */ /* 0x108fe200080108b2 */
[-C--:B-1----:R-:W-:Y:S01]  /*3f20*/  FMUL.FTZ R24, R24, R168.reuse ;  /* 0x000000a818187220 */ /* 0x082fe20000410000 */
[-C--:B------:R-:W-:Y:S01]  /*3f30*/  FMUL.FTZ R25, R25, R168.reuse ;  /* 0x000000a819197220 */ /* 0x080fe20000410000 */
[-C--:B------:R-:W-:Y:S01]  /*3f40*/  FMUL.FTZ R28, R28, R168.reuse ;  /* 0x000000a81c1c7220 */ /* 0x080fe20000410000 */
[-C--:B------:R-:W-:Y:S01]  /*3f50*/  FMUL.FTZ R29, R29, R168.reuse ;  /* 0x000000a81d1d7220 */ /* 0x080fe20000410000 */
[-C--:B------:R-:W-:Y:S01]  /*3f60*/  FMUL.FTZ R32, R32, R168.reuse ;  /* 0x000000a820207220 */ /* 0x080fe20000410000 */
[-C--:B------:R-:W-:Y:S01]  /*3f70*/  FMUL.FTZ R33, R33, R168.reuse ;  /* 0x000000a821217220 */ /* 0x080fe20000410000 */
[----:B------:R-:W1:Y:S01]  /*3f80*/  MUFU.EX2 R167, R167 ;  /* 0x000000a700a77308 */ /* 0x000e620000000800 */
[----:B----4-:R-:W-:Y:S01]  /*3f90*/  FFMA.FTZ R3, R168, R3, R13 ;  /* 0x00000003a8037223 */ /* 0x010fe2000001000d */
[-C--:B------:R-:W-:Y:S01]  /*3fa0*/  FMUL.FTZ R36, R36, R168.reuse ;  /* 0x000000a824247220 */ /* 0x080fe20000410000 */
[-C--:B------:R-:W-:Y:S01]  /*3fb0*/  FMUL.FTZ R37, R37, R168.reuse ;  /* 0x000000a825257220 */ /* 0x080fe20000410000 */
[-C--:B------:R-:W-:Y:S01]  /*3fc0*/  FMUL.FTZ R40, R40, R168.reuse ;  /* 0x000000a828287220 */ /* 0x080fe20000410000 */
[-C--:B------:R-:W-:Y:S01]  /*3fd0*/  FMUL.FTZ R41, R41, R168.reuse ;  /* 0x000000a829297220 */ /* 0x080fe20000410000 */
[-C--:B------:R-:W-:Y:S01]  /*3fe0*/  FMUL.FTZ R44, R44, R168.reuse ;  /* 0x000000a82c2c7220 */ /* 0x080fe20000410000 */
[-C--:B------:R-:W-:Y:S01]  /*3ff0*/  FMUL.FTZ R45, R45, R168.reuse ;  /* 0x000000a82d2d7220 */ /* 0x080fe20000410000 */
[----:B------:R-:W3:Y:S01]  /*4000*/  MUFU.EX2 R170, R170 ;  /* 0x000000aa00aa7308 */ /* 0x000ee20000000800 */
[-C--:B------:R-:W-:Y:S01]  /*4010*/  FMUL.FTZ R48, R48, R168.reuse ;  /* 0x000000a830307220 */ /* 0x080fe20000410000 */
[-C--:B------:R-:W-:Y:S01]  /*4020*/  FMUL.FTZ R49, R49, R168.reuse ;  /* 0x000000a831317220 */ /* 0x080fe20000410000 */
[-C--:B------:R-:W-:Y:S01]  /*4030*/  FMUL.FTZ R52, R52, R168.reuse ;  /* 0x000000a834347220 */ /* 0x080fe20000410000 */
[-C--:B------:R-:W-:Y:S01]  /*4040*/  FMUL.FTZ R53, R53, R168.reuse ;  /* 0x000000a835357220 */ /* 0x080fe20000410000 */
[----:B------:R-:W-:Y:S01]  /*4050*/  FMUL.FTZ R56, R56, R168 ;  /* 0x000000a838387220 */ /* 0x000fe20000410000 */
[----:B--2---:R-:W-:Y:S01]  /*4060*/  FMNMX.FTZ R187, R5, R190, !PT ;  /* 0x000000be05bb7209 */ /* 0x004fe20007810000 */
[----:B------:R-:W-:Y:S01]  /*4070*/  FFMA.FTZ R190, R213, UR10, -R178 ;  /* 0x0000000ad5be7c23 */ /* 0x000fe200080108b2 */
[----:B------:R-:W2:Y:S01]  /*4080*/  MUFU.EX2 R169, R169 ;  /* 0x000000a900a97308 */ /* 0x000ea20000000800 */
[-C--:B------:R-:W-:Y:S01]  /*4090*/  FMUL.FTZ R57, R57, R168.reuse ;  /* 0x000000a839397220 */ /* 0x080fe20000410000 */
[-C--:B------:R-:W-:Y:S01]  /*40a0*/  FMUL.FTZ R60, R60, R168.reuse ;  /* 0x000000a83c3c7220 */ /* 0x080fe20000410000 */
[----:B------:R-:W4:Y:S01]  /*40b0*/  SHFL.BFLY PT, R194, R187, 0x1, 0x1f ;  /* 0x0c201f00bbc27f89 */ /* 0x000f2200000e0000 */
[-C--:B------:R-:W-:Y:S01]  /*40c0*/  FMUL.FTZ R61, R61, R168.reuse ;  /* 0x000000a83d3d7220 */ /* 0x080fe20000410000 */
[-C--:B------:R-:W-:Y:S01]  /*40d0*/  FMUL.FTZ R64, R64, R168.reuse ;  /* 0x000000a840407220 */ /* 0x080fe20000410000 */
[-C--:B------:R-:W-:Y:S01]  /*40e0*/  FMUL.FTZ R65, R65, R168.reuse ;  /* 0x000000a841417220 */ /* 0x080fe20000410000 */
[-C--:B------:R-:W-:Y:S01]  /*40f0*/  FMUL.FTZ R68, R68, R168.reuse ;  /* 0x000000a844447220 */ /* 0x080fe20000410000 */
[----:B------:R-:W2:Y:S01]  /*4100*/  MUFU.EX2 R172, R172 ;  /* 0x000000ac00ac7308 */ /* 0x000ea20000000800 */
[-C--:B------:R-:W-:Y:S01]  /*4110*/  FMUL.FTZ R69, R69, R168.reuse ;  /* 0x000000a845457220 */ /* 0x080fe20000410000 */
[-C--:B------:R-:W-:Y:S01]  /*4120*/  FMUL.FTZ R72, R72, R168.reuse ;  /* 0x000000a848487220 */ /* 0x080fe20000410000 */
[-C--:B------:R-:W-:Y:S01]  /*4130*/  FMUL.FTZ R73, R73, R168.reuse ;  /* 0x000000a849497220 */ /* 0x080fe20000410000 */
        /* <DEDUP_REMOVED lines=14> */
[----:B------:R-:W-:Y:S01]  /*4220*/  FMUL.FTZ R100, R100, R168 ;  /* 0x000000a864647220 */ /* 0x000fe20000410000 */
[----:B----4-:R-:W-:Y:S01]  /*4230*/  FMNMX.FTZ R5, R187, R194, !PT ;  /* 0x000000c2bb057209 */ /* 0x010fe20007810000 */
[-C--:B------:R-:W-:Y:S01]  /*4240*/  FMUL.FTZ R101, R101, R168.reuse ;  /* 0x000000a865657220 */ /* 0x080fe20000410000 */
[-C--:B------:R-:W-:Y:S01]  /*4250*/  FMUL.FTZ R104, R104, R168.reuse ;  /* 0x000000a868687220 */ /* 0x080fe20000410000 */
[-C--:B------:R-:W-:Y:S01]  /*4260*/  FMUL.FTZ R105, R105, R168.reuse ;  /* 0x000000a869697220 */ /* 0x080fe20000410000 */
[-C--:B------:R-:W-:Y:S01]  /*4270*/  FMUL.FTZ R108, R108, R168.reuse ;  /* 0x000000a86c6c7220 */ /* 0x080fe20000410000 */
[C---:B------:R-:W-:Y:S01]  /*4280*/  FMUL.FTZ R191, R5.reuse, UR10 ;  /* 0x0000000a05bf7c20 */ /* 0x040fe20008410000 */
[----:B------:R-:W-:Y:S01]  /*4290*/  FADD.FTZ R178, -R5, R6 ;  /* 0x0000000605b27221 */ /* 0x000fe20000010100 */
[----:B------:R-:W4:Y:S01]  /*42a0*/  MUFU.EX2 R173, R173 ;  /* 0x000000ad00ad7308 */ /* 0x000f220000000800 */
[----:B------:R-:W-:Y:S01]  /*42b0*/  FMUL.FTZ R109, R109, R168 ;  /* 0x000000a86d6d7220 */ /* 0x000fe20000410000 */
[--C-:B------:R-:W-:Y:S01]  /*42c0*/  FFMA.FTZ R9, R9, UR10, -R191.reuse ;  /* 0x0000000a09097c23 */ /* 0x100fe200080108bf */
[----:B------:R-:W-:Y:S01]  /*42d0*/  FMUL.FTZ R189, R178, UR10 ;  /* 0x0000000ab2bd7c20 */ /* 0x000fe20008410000 */
[--C-:B------:R-:W-:Y:S01]  /*42e0*/  FFMA.FTZ R178, R7, UR10, -R191.reuse ;  /* 0x0000000a07b27c23 */ /* 0x100fe200080108bf */
[--C-:B------:R-:W-:Y:S01]  /*42f0*/  FFMA.FTZ R7, R8, UR10, -R191.reuse ;  /* 0x0000000a08077c23 */ /* 0x100fe200080108bf */
[----:B------:R-:W-:Y:S01]  /*4300*/  IADD3 R8, -R18, 0xb, RZ ;  /* 0x0000000b12087810 */ /* 0x000fe20007ffe1ff */
[--C-:B------:R-:W-:Y:S01]  /*4310*/  FFMA.FTZ R10, R10, UR10, -R191.reuse ;  /* 0x0000000a0a0a7c23 */ /* 0x100fe200080108bf */
[----:B------:R5:W-:Y:S01]  /*4320*/  MUFU.EX2 R6, R192 ;  /* 0x000000c000067308 */ /* 0x000be20000000800 */
[--C-:B------:R-:W-:Y:S01]  /*4330*/  FFMA.FTZ R11, R11, UR10, -R191.reuse ;  /* 0x0000000a0b0b7c23 */ /* 0x100fe200080108bf */
[--C-:B------:R-:W-:Y:S01]  /*4340*/  FFMA.FTZ R12, R12, UR10, -R191.reuse ;  /* 0x0000000a0c0c7c23 */ /* 0x100fe200080108bf */
[--C-:B------:R-:W-:Y:S01]  /*4350*/  FFMA.FTZ R15, R15, UR10, -R191.reuse ;  /* 0x0000000a0f0f7c23 */ /* 0x100fe200080108bf */
[--C-:B------:R-:W-:Y:S01]  /*4360*/  FFMA.FTZ R20, R20, UR10, -R191.reuse ;  /* 0x0000000a14147c23 */ /* 0x100fe200080108bf */
[--C-:B------:R-:W-:Y:S01]  /*4370*/  FFMA.FTZ R21, R21, UR10, -R191.reuse ;  /* 0x0000000a15157c23 */ /* 0x100fe200080108bf */
[--C-:B------:R-:W-:Y:S01]  /*4380*/  FFMA.FTZ R194, R154, UR10, -R191.reuse ;  /* 0x0000000a9ac27c23 */ /* 0x100fe200080108bf */
[--C-:B------:R-:W-:Y:S01]  /*4390*/  FFMA.FTZ R195, R155, UR10, -R191.reuse ;  /* 0x0000000a9bc37c23 */ /* 0x100fe200080108bf */
[----:B------:R-:W4:Y:S01]  /*43a0*/  MUFU.EX2 R176, R176 ;  /* 0x000000b000b07308 */ /* 0x000f220000000800 */
[----:B-----5:R-:W-:Y:S01]  /*43b0*/  FFMA.FTZ R192, R152, UR10, -R191 ;  /* 0x0000000a98c07c23 */ /* 0x020fe200080108bf */
[----:B------:R-:W-:-:S02]  /*43c0*/  @!P1 VIADD R152, R199, 0x22840 ;  /* 0x00022840c7989836 */ /* 0x000fc40000000000 */
[--C-:B------:R-:W-:Y:S01]  /*43d0*/  FFMA.FTZ R196, R156, UR10, -R191.reuse ;  /* 0x0000000a9cc47c23 */ /* 0x100fe200080108bf */
[--C-:B------:R-:W-:Y:S01]  /*43e0*/  FFMA.FTZ R197, R157, UR10, -R191.reuse ;  /* 0x0000000a9dc57c23 */ /* 0x100fe200080108bf */
[--C-:B------:R-:W-:Y:S01]  /*43f0*/  FFMA.FTZ R198, R158, UR10, -R191.reuse ;  /* 0x0000000a9ec67c23 */ /* 0x100fe200080108bf */
[--C-:B------:R-:W-:Y:S01]  /*4400*/  FFMA.FTZ R201, R159, UR10, -R191.reuse ;  /* 0x0000000a9fc97c23 */ /* 0x100fe200080108bf */
[----:B------:R-:W-:Y:S01]  /*4410*/  @!P1 PRMT R152, RZ, 0x654, R152 ;  /* 0x00000654ff989816 */ /* 0x000fe20000000098 */
[----:B------:R1:W-:Y:S06]  /*4420*/  BAR.ARV R8, 0x100 ;  /* 0x000400080000751d */ /* 0x0003ec0000002000 */
[----:B------:R5:W-:Y:S01]  /*4430*/  @!P1 SYNCS.ARRIVE.TRANS64.RED.A1T0 RZ, [R152+URZ], RZ ;  /* 0x000000ff98ff99a7 */ /* 0x000be2000810043f */
[----:B------:R-:W-:Y:S01]  /*4440*/  MUFU.EX2 R175, R175 ;  /* 0x000000af00af7308 */ /* 0x000fe20000000800 */
[--C-:B------:R-:W-:Y:S01]  /*4450*/  FFMA.FTZ R202, R160, UR10, -R191.reuse ;  /* 0x0000000aa0ca7c23 */ /* 0x100fe200080108bf */
[--C-:B------:R-:W-:Y:S01]  /*4460*/  FFMA.FTZ R203, R161, UR10, -R191.reuse ;  /* 0x0000000aa1cb7c23 */ /* 0x100fe200080108bf */
[--C-:B------:R-:W-:Y:S01]  /*4470*/  FFMA.FTZ R204, R162, UR10, -R191.reuse ;  /* 0x0000000aa2cc7c23 */ /* 0x100fe200080108bf */
[--C-:B------:R-:W-:Y:S01]  /*4480*/  FFMA.FTZ R163, R163, UR10, -R191.reuse ;  /* 0x0000000aa3a37c23 */ /* 0x100fe200080108bf */
[--C-:B------:R-:W-:Y:S01]  /*4490*/  FFMA.FTZ R165, R165, UR10, -R191.reuse ;  /* 0x0000000aa5a57c23 */ /* 0x100fe200080108bf */
[----:B------:R-:W-:Y:S01]  /*44a0*/  FFMA.FTZ R155, R166, UR10, -R191 ;  /* 0x0000000aa69b7c23 */ /* 0x000fe200080108bf */
[----:B-----5:R-:W-:Y:S01]  /*44b0*/  FADD.FTZ R152, R14, R3 ;  /* 0x000000030e987221 */ /* 0x020fe20000010000 */
[----:B------:R-:W5:Y:S01]  /*44c0*/  MUFU.EX2 R182, R182 ;  /* 0x000000b600b67308 */ /* 0x000f620000000800 */
[-C--:B------:R-:W-:Y:S01]  /*44d0*/  FMUL.FTZ R112, R112, R168.reuse ;  /* 0x000000a870707220 */ /* 0x080fe20000410000 */
[-C--:B------:R-:W-:Y:S01]  /*44e0*/  FMUL.FTZ R113, R113, R168.reuse ;  /* 0x000000a871717220 */ /* 0x080fe20000410000 */
[----:B-1----:R-:W-:Y:S01]  /*44f0*/  FADD.FTZ R3, R167, R152 ;  /* 0x00000098a7037221 */ /* 0x002fe20000010000 */
[-C--:B------:R-:W-:Y:S01]  /*4500*/  FMUL.FTZ R116, R116, R168.reuse ;  /* 0x000000a874747220 */ /* 0x080fe20000410000 */
[-C--:B------:R-:W-:Y:S01]  /*4510*/  FMUL.FTZ R117, R117, R168.reuse ;  /* 0x000000a875757220 */ /* 0x080fe20000410000 */
[-C--:B------:R-:W-:Y:S01]  /*4520*/  FMUL.FTZ R120, R120, R168.reuse ;  /* 0x000000a878787220 */ /* 0x080fe20000410000 */
[----:B---3--:R-:W-:Y:S01]  /*4530*/  FADD.FTZ R152, R170, R3 ;  /* 0x00000003aa987221 */ /* 0x008fe20000010000 */
[----:B------:R-:W1:Y:S01]  /*4540*/  MUFU.EX2 R179, R179 ;  /* 0x000000b300b37308 */ /* 0x000e620000000800 */
[-C--:B------:R-:W-:Y:S01]  /*4550*/  FMUL.FTZ R121, R121, R168.reuse ;  /* 0x000000a879797220 */ /* 0x080fe20000410000 */
[-C--:B------:R-:W-:Y:S01]  /*4560*/  FMUL.FTZ R124, R124, R168.reuse ;  /* 0x000000a87c7c7220 */ /* 0x080fe20000410000 */
[----:B--2---:R-:W-:Y:S01]  /*4570*/  FADD.FTZ R3, R169, R152 ;  /* 0x00000098a9037221 */ /* 0x004fe20000010000 */
[-C--:B------:R-:W-:Y:S01]  /*4580*/  FMUL.FTZ R125, R125, R168.reuse ;  /* 0x000000a87d7d7220 */ /* 0x080fe20000410000 */
[-C--:B------:R-:W-:Y:S01]  /*4590*/  FMUL.FTZ R128, R128, R168.reuse ;  /* 0x000000a880807220 */ /* 0x080fe20000410000 */
[-C--:B------:R-:W-:Y:S01]  /*45a0*/  FMUL.FTZ R129, R129, R168.reuse ;  /* 0x000000a881817220 */ /* 0x080fe20000410000 */
[----:B------:R-:W-:Y:S01]  /*45b0*/  FADD.FTZ R152, R172, R3 ;  /* 0x00000003ac987221 */ /* 0x000fe20000010000 */
[----:B------:R-:W2:Y:S01]  /*45c0*/  MUFU.EX2 R186, R186 ;  /* 0x000000ba00ba7308 */ /* 0x000ea20000000800 */
[-C--:B------:R-:W-:Y:S01]  /*45d0*/  FMUL.FTZ R132, R132, R168.reuse ;  /* 0x000000a884847220 */ /* 0x080fe20000410000 */
[-C--:B------:R-:W-:Y:S01]  /*45e0*/  FMUL.FTZ R133, R133, R168.reuse ;  /* 0x000000a885857220 */ /* 0x080fe20000410000 */
[----:B------:R-:W-:Y:S01]  /*45f0*/  FADD.FTZ R3, R171, R152 ;  /* 0x00000098ab037221 */ /* 0x000fe20000010000 */
[-C--:B------:R-:W-:Y:S01]  /*4600*/  FMUL.FTZ R136, R136, R168.reuse ;  /* 0x000000a888887220 */ /* 0x080fe20000410000 */
[-C--:B------:R-:W-:Y:S01]  /*4610*/  FMUL.FTZ R137, R137, R168.reuse ;  /* 0x000000a889897220 */ /* 0x080fe20000410000 */
[-C--:B------:R-:W-:Y:S01]  /*4620*/  FMUL.FTZ R140, R140, R168.reuse ;  /* 0x000000a88c8c7220 */ /* 0x080fe20000410000 */
[----:B------:R-:W-:Y:S01]  /*4630*/  FADD.FTZ R152, R174, R3 ;  /* 0x00000003ae987221 */ /* 0x000fe20000010000 */
[----:B------:R-:W-:Y:S01]  /*4640*/  MUFU.EX2 R177, R177 ;  /* 0x000000b100b17308 */ /* 0x000fe20000000800 */
[-C--:B------:R-:W-:Y:S01]  /*4650*/  FMUL.FTZ R141, R141, R168.reuse ;  /* 0x000000a88d8d7220 */ /* 0x080fe20000410000 */
[-C--:B------:R-:W-:Y:S01]  /*4660*/  FMUL.FTZ R144, R144, R168.reuse ;  /* 0x000000a890907220 */ /* 0x080fe20000410000 */
[----:B----4-:R-:W-:Y:S01]  /*4670*/  FADD.FTZ R3, R173, R152 ;  /* 0x00000098ad037221 */ /* 0x010fe20000010000 */
[-C--:B------:R-:W-:Y:S01]  /*4680*/  FMUL.FTZ R145, R145, R168.reuse ;  /* 0x000000a891917220 */ /* 0x080fe20000410000 */
[-C--:B------:R-:W-:Y:S01]  /*4690*/  FMUL.FTZ R148, R148, R168.reuse ;  /* 0x000000a894947220 */ /* 0x080fe20000410000 */
[----:B------:R-:W-:Y:S01]  /*46a0*/  FMUL.FTZ R149, R149, R168 ;  /* 0x000000a895957220 */ /* 0x000fe20000410000 */
[----:B------:R-:W-:Y:S01]  /*46b0*/  FADD.FTZ R152, R176, R3 ;  /* 0x00000003b0987221 */ /* 0x000fe20000010000 */
[----:B------:R-:W3:Y:S01]  /*46c0*/  MUFU.EX2 R180, R180 ;  /* 0x000000b400b47308 */ /* 0x000ee20000000800 */
[----:B-----5:R-:W-:-:S02]  /*46d0*/  F2FP.BF16.F32.PACK_AB R162, R182, R175 ;  /* 0x000000afb6a2723e */ /* 0x020fc400000010ff */
[----:B------:R-:W-:Y:S01]  /*46e0*/  FADD.FTZ R3, R175, R152 ;  /* 0x00000098af037221 */ /* 0x000fe20000010000 */
[----:B------:R-:W-:Y:S02]  /*46f0*/  F2FP.BF16.F32.PACK_AB R154, R170, R167 ;  /* 0x000000a7aa9a723e */ /* 0x000fe400000010ff */
[----:B------:R-:W-:Y:S01]  /*4700*/  F2FP.BF16.F32.PACK_AB R156, R172, R169 ;  /* 0x000000a9ac9c723e */ /* 0x000fe200000010ff */
[----:B------:R-:W-:Y:S01]  /*4710*/  FADD.FTZ R152, R182, R3 ;  /* 0x00000003b6987221 */ /* 0x000fe20000010000 */
[----:B------:R-:W4:Y:S01]  /*4720*/  MUFU.EX2 R181, R181 ;  /* 0x000000b500b57308 */ /* 0x000f220000000800 */
[----:B------:R-:W-:Y:S02]  /*4730*/  F2FP.BF16.F32.PACK_AB R160, R176, R173 ;  /* 0x000000adb0a0723e */ /* 0x000fe400000010ff */
[----:B-1----:R-:W-:-:S04]  /*4740*/  FADD.FTZ R3, R179, R152 ;  /* 0x00000098b3037221 */ /* 0x002fc80000010000 */
[----:B--2---:R-:W-:Y:S01]  /*4750*/  FADD.FTZ R152, R186, R3 ;  /* 0x00000003ba987221 */ /* 0x004fe20000010000 */
[----:B------:R-:W1:Y:S01]  /*4760*/  MUFU.EX2 R189, R189 ;  /* 0x000000bd00bd7308 */ /* 0x000e620000000800 */
[----:B---3--:R-:W-:Y:S02]  /*4770*/  F2FP.BF16.F32.PACK_AB R166, R180, R177 ;  /* 0x000000b1b4a6723e */ /* 0x008fe400000010ff */
[----:B------:R-:W-:-:S04]  /*4780*/  FADD.FTZ R3, R177, R152 ;  /* 0x00000098b1037221 */ /* 0x000fc80000010000 */
[----:B------:R-:W-:Y:S01]  /*4790*/  FADD.FTZ R152, R180, R3 ;  /* 0x00000003b4987221 */ /* 0x000fe20000010000 */
[----:B------:R-:W2:Y:S03]  /*47a0*/  MUFU.EX2 R178, R178 ;  /* 0x000000b200b27308 */ /* 0x000ea60000000800 */
[----:B----4-:R-:W-:-:S05]  /*47b0*/  FADD.FTZ R3, R181, R152 ;  /* 0x00000098b5037221 */ /* 0x010fca0000010000 */
[----:B------:R-:W3:Y:S01]  /*47c0*/  MUFU.EX2 R184, R184 ;  /* 0x000000b800b87308 */ /* 0x000ee20000000800 */
[-C--:B-1----:R-:W-:Y:S01]  /*47d0*/  FMUL.FTZ R26, R26, R189.reuse ;  /* 0x000000bd1a1a7220 */ /* 0x082fe20000410000 */
[-C--:B------:R-:W-:Y:S01]  /*47e0*/  FMUL.FTZ R27, R27, R189.reuse ;  /* 0x000000bd1b1b7220 */ /* 0x080fe20000410000 */
[-C--:B------:R-:W-:Y:S01]  /*47f0*/  FMUL.FTZ R30, R30, R189.reuse ;  /* 0x000000bd1e1e7220 */ /* 0x080fe20000410000 */
[-C--:B------:R-:W-:Y:S01]  /*4800*/  FMUL.FTZ R31, R31, R189.reuse ;  /* 0x000000bd1f1f7220 */ /* 0x080fe20000410000 */
[-C--:B------:R-:W-:Y:S01]  /*4810*/  FMUL.FTZ R34, R34, R189.reuse ;  /* 0x000000bd22227220 */ /* 0x080fe20000410000 */
[-C--:B------:R-:W-:Y:S01]  /*4820*/  FMUL.FTZ R35, R35, R189.reuse ;  /* 0x000000bd23237220 */ /* 0x080fe20000410000 */
[-C--:B------:R-:W-:Y:S01]  /*4830*/  FMUL.FTZ R38, R38, R189.reuse ;  /* 0x000000bd26267220 */ /* 0x080fe20000410000 */
[----:B------:R-:W1:Y:S01]  /*4840*/  MUFU.EX2 R7, R7 ;  /* 0x0000000700077308 */ /* 0x000e620000000800 */
[----:B--2---:R-:W-:Y:S01]  /*4850*/  FFMA.FTZ R0, R189, R0, R178 ;  /* 0x00000000bd007223 */ /* 0x004fe200000100b2 */
[-C--:B------:R-:W-:Y:S01]  /*4860*/  FMUL.FTZ R39, R39, R189.reuse ;  /* 0x000000bd27277220 */ /* 0x080fe20000410000 */
[-C--:B------:R-:W-:Y:S01]  /*4870*/  FMUL.FTZ R42, R42, R189.reuse ;  /* 0x000000bd2a2a7220 */ /* 0x080fe20000410000 */
[-C--:B------:R-:W-:Y:S01]  /*4880*/  FMUL.FTZ R43, R43, R189.reuse ;  /* 0x000000bd2b2b7220 */ /* 0x080fe20000410000 */
[-C--:B------:R-:W-:Y:S01]  /*4890*/  FMUL.FTZ R46, R46, R189.reuse ;  /* 0x000000bd2e2e7220 */ /* 0x080fe20000410000 */
[-C--:B------:R-:W-:Y:S01]  /*48a0*/  FMUL.FTZ R47, R47, R189.reuse ;  /* 0x000000bd2f2f7220 */ /* 0x080fe20000410000 */
[-C--:B------:R-:W-:Y:S01]  /*48b0*/  FMUL.FTZ R50, R50, R189.reuse ;  /* 0x000000bd32327220 */ /* 0x080fe20000410000 */
[----:B------:R-:W2:Y:S01]  /*48c0*/  MUFU.EX2 R183, R183 ;  /* 0x000000b700b77308 */ /* 0x000ea20000000800 */
[----:B---3--:R-:W-:Y:S01]  /*48d0*/  FADD.FTZ R152, R184, R3 ;  /* 0x00000003b8987221 */ /* 0x008fe20000010000 */
[-C--:B------:R-:W-:Y:S01]  /*48e0*/  FMUL.FTZ R51, R51, R189.reuse ;  /* 0x000000bd33337220 */ /* 0x080fe20000410000 */
[-C--:B------:R-:W-:Y:S01]  /*48f0*/  FMUL.FTZ R54, R54, R189.reuse ;  /* 0x000000bd36367220 */ /* 0x080fe20000410000 */
[-C--:B------:R-:W-:Y:S01]  /*4900*/  FMUL.FTZ R55, R55, R189.reuse ;  /* 0x000000bd37377220 */ /* 0x080fe20000410000 */
[-C--:B------:R-:W-:Y:S01]  /*4910*/  FMUL.FTZ R58, R58, R189.reuse ;  /* 0x000000bd3a3a7220 */ /* 0x080fe20000410000 */
[-C--:B------:R-:W-:Y:S01]  /*4920*/  FMUL.FTZ R59, R59, R189.reuse ;  /* 0x000000bd3b3b7220 */ /* 0x080fe20000410000 */
[-C--:B------:R-:W-:Y:S01]  /*4930*/  FMUL.FTZ R62, R62, R189.reuse ;  /* 0x000000bd3e3e7220 */ /* 0x080fe20000410000 */
[----:B------:R-:W3:Y:S01]  /*4940*/  MUFU.EX2 R9, R9 ;  /* 0x0000000900097308 */ /* 0x000ee20000000800 */
[----:B-1----:R-:W-:Y:S01]  /*4950*/  FADD.FTZ R0, R7, R0 ;  /* 0x0000000007007221 */ /* 0x002fe20000010000 */
[-C--:B------:R-:W-:Y:S01]  /*4960*/  FMUL.FTZ R63, R63, R189.reuse ;  /* 0x000000bd3f3f7220 */ /* 0x080fe20000410000 */
[-C--:B------:R-:W-:Y:S01]  /*4970*/  FMUL.FTZ R66, R66, R189.reuse ;  /* 0x000000bd42427220 */ /* 0x080fe20000410000 */
[-C--:B------:R-:W-:Y:S01]  /*4980*/  FMUL.FTZ R67, R67, R189.reuse ;  /* 0x000000bd43437220 */ /* 0x080fe20000410000 */
[-C--:B------:R-:W-:Y:S01]  /*4990*/  FMUL.FTZ R70, R70, R189.reuse ;  /* 0x000000bd46467220 */ /* 0x080fe20000410000 */
[-C--:B------:R-:W-:Y:S01]  /*49a0*/  FMUL.FTZ R71, R71, R189.reuse ;  /* 0x000000bd47477220 */ /* 0x080fe20000410000 */
[----:B------:R-:W-:Y:S01]  /*49b0*/  FMUL.FTZ R74, R74, R189 ;  /* 0x000000bd4a4a7220 */ /* 0x000fe20000410000 */
[----:B------:R-:W1:Y:S01]  /*49c0*/  MUFU.EX2 R10, R10 ;  /* 0x0000000a000a7308 */ /* 0x000e620000000800 */
[----:B--2---:R-:W-:Y:S01]  /*49d0*/  FADD.FTZ R3, R183, R152 ;  /* 0x00000098b7037221 */ /* 0x004fe20000010000 */
[----:B------:R-:W-:Y:S01]  /*49e0*/  F2FP.BF16.F32.PACK_AB R152, R14, R13 ;  /* 0x0000000d0e98723e */ /* 0x000fe200000010ff */
        /* <DEDUP_REMOVED lines=20> */
[-C--:B------:R-:W-:Y:S01]  /*4b30*/  FMUL.FTZ R107, R107, R189.reuse ;  /* 0x000000bd6b6b7220 */ /* 0x080fe20000410000 */
[----:B------:R-:W1:Y:S01]  /*4b40*/  MUFU.EX2 R15, R15 ;  /* 0x0000000f000f7308 */ /* 0x000e620000000800 */
[----:B--2---:R-:W-:Y:S01]  /*4b50*/  FADD.FTZ R13, R11, R0 ;  /* 0x000000000b0d7221 */ /* 0x004fe20000010000 */
        /* <DEDUP_REMOVED lines=22> */
[----:B------:R1:W-:Y:S01]  /*4cc0*/  MUFU.EX2 R187, R193 ;  /* 0x000000c100bb7308 */ /* 0x0003e20000000800 */
[----:B--2---:R-:W-:Y:S01]  /*4cd0*/  FADD.FTZ R0, R20, R13 ;  /* 0x0000000d14007221 */ /* 0x004fe20000010000 */
[-C--:B------:R-:W-:Y:S01]  /*4ce0*/  FMUL.FTZ R146, R146, R189.reuse ;  /* 0x000000bd92927220 */ /* 0x080fe20000410000 */
[-C--:B------:R-:W-:Y:S01]  /*4cf0*/  FMUL.FTZ R147, R147, R189.reuse ;  /* 0x000000bd93937220 */ /* 0x080fe20000410000 */
[-C--:B------:R-:W-:Y:S01]  /*4d00*/  FMUL.FTZ R150, R150, R189.reuse ;  /* 0x000000bd96967220 */ /* 0x080fe20000410000 */
[----:B------:R-:W-:Y:S01]  /*4d10*/  FMUL.FTZ R151, R151, R189 ;  /* 0x000000bd97977220 */ /* 0x000fe20000410000 */
[----:B------:R-:W-:-:S02]  /*4d20*/  F2FP.BF16.F32.PACK_AB R157, R12, R11 ;  /* 0x0000000b0c9d723e */ /* 0x000fc400000010ff */
[----:B------:R-:W2:Y:S01]  /*4d30*/  MUFU.EX2 R192, R192 ;  /* 0x000000c000c07308 */ /* 0x000ea20000000800 */
[--C-:B-1----:R-:W-:Y:S01]  /*4d40*/  FFMA.FTZ R193, R153, UR10, -R191.reuse ;  /* 0x0000000a99c17c23 */ /* 0x102fe200080108bf */
[----:B---3--:R-:W-:Y:S01]  /*4d50*/  FADD.FTZ R13, R21, R0 ;  /* 0x00000000150d7221 */ /* 0x008fe20000010000 */
[----:B------:R-:W-:Y:S01]  /*4d60*/  FFMA.FTZ R153, R164, UR10, -R191 ;  /* 0x0000000aa4997c23 */ /* 0x000fe200080108bf */
[----:B------:R-:W-:Y:S02]  /*4d70*/  F2FP.BF16.F32.PACK_AB R164, R186, R179 ;  /* 0x000000b3baa4723e */ /* 0x000fe400000010ff */
[----:B------:R-:W-:Y:S02]  /*4d80*/  F2FP.BF16.F32.PACK_AB R159, R20, R15 ;  /* 0x0000000f149f723e */ /* 0x000fe400000010ff */
[----:B------:R-:W1:Y:S08]  /*4d90*/  MUFU.EX2 R193, R193 ;  /* 0x000000c100c17308 */ /* 0x000e700000000800 */
[----:B------:R-:W3:Y:S01]  /*4da0*/  MUFU.EX2 R194, R194 ;  /* 0x000000c200c27308 */ /* 0x000ee20000000800 */
[C---:B--2---:R-:W-:Y:S01]  /*4db0*/  FADD.FTZ R0, R192.reuse, R13 ;  /* 0x0000000dc0007221 */ /* 0x044fe20000010000 */
[----:B------:R-:W-:-:S06]  /*4dc0*/  F2FP.BF16.F32.PACK_AB R161, R192, R21 ;  /* 0x00000015c0a1723e */ /* 0x000fcc00000010ff */
[----:B------:R-:W2:Y:S01]  /*4dd0*/  MUFU.EX2 R195, R195 ;  /* 0x000000c300c37308 */ /* 0x000ea20000000800 */
[----:B-1----:R-:W-:-:S07]  /*4de0*/  FADD.FTZ R13, R193, R0 ;  /* 0x00000000c10d7221 */ /* 0x002fce0000010000 */
[----:B------:R-:W1:Y:S01]  /*4df0*/  MUFU.EX2 R196, R196 ;  /* 0x000000c400c47308 */ /* 0x000e620000000800 */
[----:B---3--:R-:W-:-:S07]  /*4e00*/  FADD.FTZ R0, R194, R13 ;  /* 0x0000000dc2007221 */ /* 0x008fce0000010000 */
[----:B------:R-:W3:Y:S01]  /*4e10*/  MUFU.EX2 R197, R197 ;  /* 0x000000c500c57308 */ /* 0x000ee20000000800 */
[----:B--2---:R-:W-:-:S07]  /*4e20*/  FADD.FTZ R13, R195, R0 ;  /* 0x00000000c30d7221 */ /* 0x004fce0000010000 */
[----:B------:R-:W2:Y:S01]  /*4e30*/  MUFU.EX2 R188, R188 ;  /* 0x000000bc00bc7308 */ /* 0x000ea20000000800 */
[----:B-1----:R-:W-:-:S07]  /*4e40*/  FADD.FTZ R0, R196, R13 ;  /* 0x0000000dc4007221 */ /* 0x002fce0000010000 */
[----:B------:R-:W1:Y:S01]  /*4e50*/  MUFU.EX2 R198, R198 ;  /* 0x000000c600c67308 */ /* 0x000e620000000800 */
[----:B---3--:R-:W-:-:S07]  /*4e60*/  FADD.FTZ R13, R197, R0 ;  /* 0x00000000c50d7221 */ /* 0x008fce0000010000 */
[----:B------:R-:W3:Y:S01]  /*4e70*/  MUFU.EX2 R185, R185 ;  /* 0x000000b900b97308 */ /* 0x000ee20000000800 */
[C---:B--2---:R-:W-:Y:S01]  /*4e80*/  FADD.FTZ R158, R188.reuse, R3 ;  /* 0x00000003bc9e7221 */ /* 0x044fe20000010000 */
[----:B------:R-:W-:-:S06]  /*4e90*/  F2FP.BF16.F32.PACK_AB R170, R188, R183 ;  /* 0x000000b7bcaa723e */ /* 0x000fcc00000010ff */
[----:B------:R-:W2:Y:S01]  /*4ea0*/  MUFU.EX2 R201, R201 ;  /* 0x000000c900c97308 */ /* 0x000ea20000000800 */
[C---:B-1----:R-:W-:Y:S01]  /*4eb0*/  FADD.FTZ R0, R198.reuse, R13 ;  /* 0x0000000dc6007221 */ /* 0x042fe20000010000 */
[----:B------:R-:W-:-:S06]  /*4ec0*/  F2FP.BF16.F32.PACK_AB R167, R198, R197 ;  /* 0x000000c5c6a7723e */ /* 0x000fcc00000010ff */
[----:B------:R-:W1:Y:S01]  /*4ed0*/  MUFU.EX2 R190, R190 ;  /* 0x000000be00be7308 */ /* 0x000e620000000800 */
[----:B---3--:R-:W-:Y:S01]  /*4ee0*/  FADD.FTZ R3, R185, R158 ;  /* 0x0000009eb9037221 */ /* 0x008fe20000010000 */
[----:B------:R-:W-:Y:S02]  /*4ef0*/  F2FP.BF16.F32.PACK_AB R158, R174, R171 ;  /* 0x000000abae9e723e */ /* 0x000fe400000010ff */
[----:B------:R-:W-:-:S04]  /*4f00*/  F2FP.BF16.F32.PACK_AB R174, R6, R187 ;  /* 0x000000bb06ae723e */ /* 0x000fc800000010ff */
[----:B------:R-:W3:Y:S01]  /*4f10*/  MUFU.EX2 R202, R202 ;  /* 0x000000ca00ca7308 */ /* 0x000ee20000000800 */
[----:B--2---:R-:W-:-:S07]  /*4f20*/  FADD.FTZ R13, R201, R0 ;  /* 0x00000000c90d7221 */ /* 0x004fce0000010000 */
[----:B------:R-:W2:Y:S01]  /*4f30*/  MUFU.EX2 R203, R203 ;  /* 0x000000cb00cb7308 */ /* 0x000ea20000000800 */
[C---:B-1----:R-:W-:Y:S01]  /*4f40*/  FADD.FTZ R168, R190.reuse, R3 ;  /* 0x00000003bea87221 */ /* 0x042fe20000010000 */
[----:B------:R-:W-:-:S03]  /*4f50*/  F2FP.BF16.F32.PACK_AB R172, R190, R185 ;  /* 0x000000b9beac723e */ /* 0x000fc600000010ff */
[----:B------:R-:W-:Y:S01]  /*4f60*/  FADD.FTZ R3, R187, R168 ;  /* 0x000000a8bb037221 */ /* 0x000fe20000010000 */
[----:B------:R-:W-:Y:S02]  /*4f70*/  F2FP.BF16.F32.PACK_AB R168, R184, R181 ;  /* 0x000000b5b8a8723e */ /* 0x000fe400000010ff */
[----:B------:R-:W1:Y:S01]  /*4f80*/  MUFU.EX2 R204, R204 ;  /* 0x000000cc00cc7308 */ /* 0x000e620000000800 */
[----:B---3--:R-:W-:Y:S01]  /*4f90*/  FADD.FTZ R0, R202, R13 ;  /* 0x0000000dca007221 */ /* 0x008fe20000010000 */
[----:B------:R-:W-:Y:S01]  /*4fa0*/  FADD.FTZ R3, R6, R3 ;  /* 0x0000000306037221 */ /* 0x000fe20000010000 */
[----:B------:R-:W-:-:S05]  /*4fb0*/  F2FP.BF16.F32.PACK_AB R169, R202, R201 ;  /* 0x000000c9caa9723e */ /* 0x000fca00000010ff */
[----:B------:R3:W4:Y:S01]  /*4fc0*/  MUFU.EX2 R191, R163 ;  /* 0x000000a300bf7308 */ /* 0x0007220000000800 */
[----:B--2---:R-:W-:-:S07]  /*4fd0*/  FADD.FTZ R13, R203, R0 ;  /* 0x00000000cb0d7221 */ /* 0x004fce0000010000 */
[----:B------:R2:W5:Y:S01]  /*4fe0*/  MUFU.EX2 R14, R153 ;  /* 0x00000099000e7308 */ /* 0x0005620000000800 */
[----:B-1----:R-:W-:Y:S01]  /*4ff0*/  FADD.FTZ R0, R204, R13 ;  /* 0x0000000dcc007221 */ /* 0x002fe20000010000 */
[----:B---3--:R-:W-:Y:S02]  /*5000*/  F2FP.BF16.F32.PACK_AB R163, R194, R193 ;  /* 0x000000c1c2a3723e */ /* 0x008fe400000010ff */
[----:B------:R-:W-:-:S04]  /*5010*/  F2FP.BF16.F32.PACK_AB R171, R204, R203 ;  /* 0x000000cbccab723e */ /* 0x000fc800000010ff */
[----:B------:R1:W3:Y:S01]  /*5020*/  MUFU.EX2 R175, R165 ;  /* 0x000000a500af7308 */ /* 0x0002e20000000800 */
[----:B--2---:R-:W-:Y:S01]  /*5030*/  F2FP.BF16.F32.PACK_AB R153, R7, R178 ;  /* 0x000000b20799723e */ /* 0x004fe200000010ff */
[----:B----4-:R-:W-:-:S06]  /*5040*/  FADD.FTZ R7, R191, R0 ;  /* 0x00000000bf077221 */ /* 0x010fcc0000010000 */
[----:B------:R2:W4:Y:S01]  /*5050*/  MUFU.EX2 R6, R155 ;  /* 0x0000009b00067308 */ /* 0x0005220000000800 */
[----:B-----5:R-:W-:Y:S01]  /*5060*/  FADD.FTZ R0, R14, R7 ;  /* 0x000000070e007221 */ /* 0x020fe20000010000 */
[----:B-1----:R-:W-:Y:S02]  /*5070*/  F2FP.BF16.F32.PACK_AB R165, R196, R195 ;  /* 0x000000c3c4a5723e */ /* 0x002fe400000010ff */
[----:B------:R-:W-:Y:S01]  /*5080*/  F2FP.BF16.F32.PACK_AB R173, R14, R191 ;  /* 0x000000bf0ead723e */ /* 0x000fe200000010ff */
[----:B---3--:R-:W-:Y:S01]  /*5090*/  FADD.FTZ R7, R175, R0 ;  /* 0x00000000af077221 */ /* 0x008fe20000010000 */
[----:B--2---:R-:W-:-:S03]  /*50a0*/  F2FP.BF16.F32.PACK_AB R155, R10, R9 ;  /* 0x000000090a9b723e */ /* 0x004fc600000010ff */
[C---:B----4-:R-:W-:Y:S01]  /*50b0*/  FADD.FTZ R0, R6.reuse, R7 ;  /* 0x0000000706007221 */ /* 0x050fe20000010000 */
[----:B------:R-:W-:Y:S01]  /*50c0*/  F2FP.BF16.F32.PACK_AB R175, R6, R175 ;  /* 0x000000af06af723e */ /* 0x000fe200000010ff */
[----:B------:R-:W-:Y:S06]  /*50d0*/  @!P0 BRA `(.L_x_24) ;  /* 0x0000000000048947 */ /* 0x000fec0003800000 */
[----:B------:R-:W-:Y:S01]  /*50e0*/  BPT.TRAP 0x1 ;  /* 0x000000040000795c */ /* 0x000fe20000300000 */
.L_x_24:
[----:B------:R-:W-:-:S04]  /*50f0*/  IMAD.U32 R6, RZ, RZ, UR25 ;  /* 0x00000019ff067e24 */ /* 0x000fc8000f8e00ff */
[----:B------:R1:W2:Y:S01]  /*5100*/  SYNCS.PHASECHK.TRANS64.TRYWAIT P3, [UR24+0x22850], R6 ;  /* 0x02285006ff0075a7 */ /* 0x0002a20008060158 */
[----:B------:R-:W-:Y:S05]  /*5110*/  @!P0 BRA `(.L_x_25) ;  /* 0x0000000000048947 */ /* 0x000fea0003800000 */
[----:B------:R-:W-:Y:S01]  /*5120*/  BPT.TRAP 0x1 ;  /* 0x000000040000795c */ /* 0x000fe20000300000 */
.L_x_25:
[----:B--2---:R-:W-:Y:S05]  /*5130*/  @P3 BRA `(.L_x_26) ;  /* 0x00000000000c3947 */ /* 0x004fea0003800000 */
[----:B-1----:R-:W-:-:S04]  /*5140*/  MOV R6, UR25 ;  /* 0x0000001900067c02 */ /* 0x002fc80008000f00 */
[----:B------:R-:W1:Y:S02]  /*5150*/  SYNCS.PHASECHK.TRANS64.TRYWAIT P3, [UR24+0x22850], R6 ;  /* 0x02285006ff0075a7 */ /* 0x000e640008060158 */
[----:B-1----:R-:W-:Y:S05]  /*5160*/  @!P3 BRA `(.L_x_27) ;  /* 0x0000004800c0b947 */ /* 0x002fea0003800000 */
.L_x_26:
[----:B-1----:R-:W-:Y:S01]  /*5170*/  VIADD R6, R18, 0x8 ;  /* 0x0000000812067836 */ /* 0x002fe20000000000 */
[----:B------:R-:W-:Y:S01]  /*5180*/  UIMAD UR11, UR39, 0xc00, UR21 ;  /* 0x00000c00270b78a4 */ /* 0x000fe2000f8e0215 */
[----:B------:R-:W-:Y:S01]  /*5190*/  @!P1 VIADD R199, R199, 0x22860 ;  /* 0x00022860c7c79836 */ /* 0x000fe20000000000 */
[----:B------:R-:W-:Y:S01]  /*51a0*/  UMOV UR7, 0x40000040 ;  /* 0x4000004000077882 */ /* 0x000fe20000000000 */
[----:B------:R-:W-:Y:S01]  /*51b0*/  IMAD.MOV.U32 R13, RZ, RZ, R4 ;  /* 0x000000ffff0d7224 */ /* 0x000fe200078e0004 */
[----:B------:R1:W-:Y:S02]  /*51c0*/  BAR.SYNC.DEFER_BLOCKING R6, 0x100 ;  /* 0x000400060000751d */ /* 0x0003e40000010000 */
[----:B------:R-:W-:-:S04]  /*51d0*/  @!P1 PRMT R199, RZ, 0x654, R199 ;  /* 0x00000654ffc79816 */ /* 0x000fc800000000c7 */
[----:B------:R-:W-:Y:S01]  /*51e0*/  UMOV UR6, UR11 ;  /* 0x0000000b00067c82 */ /* 0x000fe20008000000 */
[----:B-1----:R-:W-:Y:S01]  /*51f0*/  MOV R6, R5 ;  /* 0x0000000500067202 */ /* 0x002fe20000000f00 */
[----:B------:R-:W-:-:S06]  /*5200*/  WARPGROUP.ARRIVE ;  /* 0x00000000000079c5 */ /* 0x000fcc0000000000 */
        /* <DEDUP_REMOVED lines=33> */
[----:B------:R-:W-:Y:S05]  /*5420*/  @P2 BRA `(.L_x_28) ;  /* 0xffffffdc00442947 */ /* 0x000fea000383ffff */
.L_x_19:
[----:B---3--:R-:W3:Y:S01]  /*5430*/  SHFL.BFLY PT, R6, R3, 0x2, 0x1f ;  /* 0x0c401f0003067f89 */ /* 0x008ee200000e0000 */
[C---:B------:R-:W-:Y:S01]  /*5440*/  IADD3 R11, P0, R16.reuse, 0x20, RZ ;  /* 0x00000020100b7810 */ /* 0x040fe20007f1e0ff */
[----:B------:R-:W-:Y:S01]  /*5450*/  UIADD3 UR34, -UR37, URZ, URZ ;  /* 0x0000003f25227290 */ /* 0x000fe2000fffe13f */
[C---:B------:R-:W-:Y:S01]  /*5460*/  IADD3 R12, P4, R16.reuse, 0x60, RZ ;  /* 0x00000060100c7810 */ /* 0x040fe20007f9e0ff */
[----:B-1----:R-:W1:Y:S01]  /*5470*/  SHFL.BFLY PT, R7, R0, 0x2, 0x1f ;  /* 0x0c401f0000077f89 */ /* 0x002e6200000e0000 */
[----:B------:R-:W-:Y:S01]  /*5480*/  LOP3.LUT R9, R11, 0x380, RZ, 0xc0, !PT ;  /* 0x000003800b097812 */ /* 0x000fe200078ec0ff */
[----:B------:R-:W-:Y:S01]  /*5490*/  ULDC UR4, c[0x0][0xda8] ;  /* 0x00036a0000047ab9 */ /* 0x000fe20000000800 */
[C---:B------:R-:W-:Y:S01]  /*54a0*/  IADD3 R163, P3, R16.reuse, 0x4000, RZ ;  /* 0x0000400010a37810 */ /* 0x040fe20007f7e0ff */
[----:B------:R-:W-:Y:S01]  /*54b0*/  UIMAD UR34, UR4, UR34, UR44 ;  /* 0x00000022042272a4 */ /* 0x000fe2000f8e022c */
[C---:B------:R-:W-:Y:S01]  /*54c0*/  IADD3 R13, P2, R16.reuse, 0x4060, RZ ;  /* 0x00004060100d7810 */ /* 0x040fe20007f5e0ff */
[----:B------:R-:W-:Y:S01]  /*54d0*/  UIADD3 UR35, -UR36, URZ, URZ ;  /* 0x0000003f24237290 */ /* 0x000fe2000fffe13f */
[----:B------:R-:W-:Y:S01]  /*54e0*/  LOP3.LUT R162, R163, 0x380, RZ, 0xc0, !PT ;  /* 0x00000380a3a27812 */ /* 0x000fe200078ec0ff */
[----:B------:R-:W-:Y:S01]  /*54f0*/  ULDC UR4, c[0x0][0xdb4] ;  /* 0x00036d0000047ab9 */ /* 0x000fe20000000800 */
[----:B------:R-:W-:Y:S01]  /*5500*/  IADD3 R161, P1, R16, 0x40, RZ ;  /* 0x0000004010a17810 */ /* 0x000fe20007f3e0ff */
[----:B------:R-:W-:Y:S01]  /*5510*/  USHF.L.U32 UR34, UR34, 0x7, URZ ;  /* 0x0000000722227899 */ /* 0x000fe2000800063f */
[----:B------:R-:W-:Y:S01]  /*5520*/  SHF.R.U64 R162, R162, 0x3, RZ ;  /* 0x00000003a2a27819 */ /* 0x000fe200000012ff */
[----:B------:R-:W-:Y:S01]  /*5530*/  UIMAD UR35, UR4, UR35, UR37 ;  /* 0x00000023042372a4 */ /* 0x000fe2000f8e0225 */
[----:B------:R-:W-:Y:S01]  /*5540*/  LOP3.LUT R160, R161, 0x380, RZ, 0xc0, !PT ;  /* 0x00000380a1a07812 */ /* 0x000fe200078ec0ff */
[----:B------:R-:W-:Y:S01]  /*5550*/  ULDC.64 UR8, c[0x0][0xb70] ;  /* 0x0002dc0000087ab9 */ /* 0x000fe20000000a00 */
[----:B------:R-:W-:Y:S01]  /*5560*/  LOP3.LUT R162, R162, R163, RZ, 0x3c, !PT ;  /* 0x000000a3a2a27212 */ /* 0x000fe200078e3cff */
[----:B------:R-:W-:Y:S01]  /*5570*/  IMAD.X R163, RZ, RZ, R17, P3 ;  /* 0x000000ffffa37224 */ /* 0x000fe200018e0611 */
[----:B------:R-:W-:Y:S01]  /*5580*/  IADD3 R177, P3, R16, 0x8060, RZ ;  /* 0x0000806010b17810 */ /* 0x000fe20007f7e0ff */
[----:B------:R-:W-:Y:S01]  /*5590*/  USHF.R.S32.HI UR4, URZ, 0x1f, UR35 ;  /* 0x0000001f3f047899 */ /* 0x000fe20008011423 */
[----:B------:R-:W-:Y:S01]  /*55a0*/  SHF.R.U64 R160, R160, 0x3, RZ ;  /* 0x00000003a0a07819 */ /* 0x000fe200000012ff */
[----:B---3--:R-:W-:Y:S01]  /*55b0*/  FADD.FTZ R6, R6, R3 ;  /* 0x0000000306067221 */ /* 0x008fe20000010000 */
[----:B------:R-:W-:Y:S01]  /*55c0*/  LOP3.LUT R3, R12, 0x380, RZ, 0xc0, !PT ;  /* 0x000003800c037812 */ /* 0x000fe200078ec0ff */
[----:B------:R-:W-:Y:S01]  /*55d0*/  UIMAD UR6, UR4, UR8, URZ ;  /* 0x00000008040672a4 */ /* 0x000fe2000f8e023f */
[----:B------:R-:W-:Y:S01]  /*55e0*/  LOP3.LUT R176, R177, 0x380, RZ, 0xc0, !PT ;  /* 0x00000380b1b07812 */ /* 0x000fe200078ec0ff */
[----:B-1----:R-:W-:Y:S01]  /*55f0*/  FADD.FTZ R7, R7, R0 ;  /* 0x0000000007077221 */ /* 0x002fe20000010000 */
[----:B------:R-:W1:Y:S01]  /*5600*/  SHFL.BFLY PT, R169, R6, 0x1, 0x1f ;  /* 0x0c201f0006a97f89 */ /* 0x000e6200000e0000 */
[----:B------:R-:W-:Y:S01]  /*5610*/  SHF.R.U64 R0, R9, 0x3, RZ ;  /* 0x0000000309007819 */ /* 0x000fe200000012ff */
[----:B------:R-:W-:Y:S01]  /*5620*/  UIMAD.WIDE.U32 UR4, UR35, UR8, URZ ;  /* 0x00000008230472a5 */ /* 0x000fe2000f8e003f */
[----:B------:R-:W-:Y:S01]  /*5630*/  SHF.R.U64 R9, R3, 0x3, RZ ;  /* 0x0000000303097819 */ /* 0x000fe200000012ff */
[----:B------:R-:W3:Y:S01]  /*5640*/  SHFL.BFLY PT, R10, R7, 0x1, 0x1f ;  /* 0x0c201f00070a7f89 */ /* 0x000ee200000e0000 */
[----:B------:R-:W-:Y:S01]  /*5650*/  SHF.R.U64 R176, R176, 0x3, RZ ;  /* 0x00000003b0b07819 */ /* 0x000fe200000012ff */
[----:B------:R-:W-:Y:S01]  /*5660*/  ULDC UR7, c[0x0][0xa88] ;  /* 0x0002a20000077ab9 */ /* 0x000fe20000000800 */
[----:B------:R-:W-:Y:S01]  /*5670*/  LOP3.LUT R160, R160, R161, RZ, 0x3c, !PT ;  /* 0x000000a1a0a07212 */ /* 0x000fe200078e3cff */
[----:B------:R4:W-:Y:S06]  /*5680*/  BAR.ARV R8, 0x100 ;  /* 0x000400080000751d */ /* 0x0009ec0000002000 */
[----:B------:R-:W-:Y:S01]  /*5690*/  LOP3.LUT R176, R176, R177, RZ, 0x3c, !PT ;  /* 0x000000b1b0b07212 */ /* 0x000fe200078e3cff */
[--C-:B------:R-:W-:Y:S01]  /*56a0*/  IMAD.X R177, RZ, RZ, R17.reuse, P3 ;  /* 0x000000ffffb17224 */ /* 0x100fe200018e0611 */
[----:B----4-:R-:W-:Y:S01]  /*56b0*/  LOP3.LUT R8, R9, R12, RZ, 0x3c, !PT ;  /* 0x0000000c09087212 */ /* 0x010fe200078e3cff */
[----:B------:R-:W-:Y:S01]  /*56c0*/  IMAD.X R9, RZ, RZ, R17, P4 ;  /* 0x000000ffff097224 */ /* 0x000fe200020e0611 */
[----:B------:R-:W-:Y:S01]  /*56d0*/  LOP3.LUT R12, R13, 0x380, RZ, 0xc0, !PT ;  /* 0x000003800d0c7812 */ /* 0x000fe200078ec0ff */
[----:B------:R-:W-:Y:S06]  /*56e0*/  BAR.ARV 0x8, 0x120 ;  /* 0x0204800000007b1d */ /* 0x000fec0000002000 */
[----:B------:R-:W-:Y:S01]  /*56f0*/  SHF.R.U64 R12, R12, 0x3, RZ ;  /* 0x000000030c0c7819 */ /* 0x000fe200000012ff */
[----:B-1----:R-:W-:Y:S01]  /*5700*/  FADD.FTZ R169, R6, R169 ;  /* 0x000000a906a97221 */ /* 0x002fe20000010000 */
[----:B------:R-:W-:Y:S01]  /*5710*/  LOP3.LUT R6, R0, R11, RZ, 0x3c, !PT ;  /* 0x0000000b00067212 */ /* 0x000fe200078e3cff */
[----:B---3--:R-:W-:Y:S01]  /*5720*/  FADD.FTZ R167, R7, R10 ;  /* 0x0000000a07a77221 */ /* 0x008fe20000010000 */
[----:B------:R-:W-:Y:S01]  /*5730*/  LOP3.LUT R12, R12, R13, RZ, 0x3c, !PT ;  /* 0x0000000d0c0c7212 */ /* 0x000fe200078e3cff */
[--C-:B------:R-:W-:Y:S01]  /*5740*/  IMAD.X R13, RZ, RZ, R17.reuse, P2 ;  /* 0x000000ffff0d7224 */ /* 0x100fe200010e0611 */
[C---:B------:R-:W-:Y:S01]  /*5750*/  IADD3 R171, P2, R16.reuse, 0xc040, RZ ;  /* 0x0000c04010ab7810 */ /* 0x040fe20007f5e0ff */
[----:B------:R-:W-:Y:S01]  /*5760*/  IMAD.X R7, RZ, RZ, R17, P0 ;  /* 0x000000ffff077224 */ /* 0x000fe200000e0611 */
[----:B------:R-:W-:Y:S01]  /*5770*/  IADD3 R21, P0, R16, 0x8000, RZ ;  /* 0x0000800010157810 */ /* 0x000fe20007f1e0ff */
[----:B------:R-:W-:Y:S01]  /*5780*/  BAR.SYNC.DEFER_BLOCKING 0x1, 0x100 ;  /* 0x0044000000007b1d */ /* 0x000fe20000010000 */
[----:B------:R-:W-:Y:S01]  /*5790*/  LOP3.LUT R170, R171, 0x380, RZ, 0xc0, !PT ;  /* 0x00000380abaa7812 */ /* 0x000fe200078ec0ff */
[----:B------:R-:W-:Y:S01]  /*57a0*/  UIMAD UR6, UR35, UR9, UR6 ;  /* 0x00000009230672a4 */ /* 0x000fe2000f8e0206 */
[----:B------:R-:W-:-:S02]  /*57b0*/  FSETP.NE.FTZ.AND P3, PT, R169, RZ, PT ;  /* 0x000000ffa900720b */ /* 0x000fc40003f75000 */
[----:B------:R-:W-:Y:S02]  /*57c0*/  SHF.R.U64 R170, R170, 0x3, RZ ;  /* 0x00000003aaaa7819 */ /* 0x000fe400000012ff */
[----:B------:R-:W-:Y:S02]  /*57d0*/  LOP3.LUT R20, R21, 0x380, RZ, 0xc0, !PT ;  /* 0x0000038015147812 */ /* 0x000fe400078ec0ff */
[----:B------:R-:W-:Y:S01]  /*57e0*/  LOP3.LUT R170, R170, R171, RZ, 0x3c, !PT ;  /* 0x000000abaaaa7212 */ /* 0x000fe200078e3cff */
[----:B------:R-:W-:Y:S01]  /*57f0*/  IMAD.X R171, RZ, RZ, R17, P2 ;  /* 0x000000ffffab7224 */ /* 0x000fe200010e0611 */
[----:B------:R-:W-:Y:S02]  /*5800*/  IADD3 R157, P5, R16, 0x4040, RZ ;  /* 0x00004040109d7810 */ /* 0x000fe40007fbe0ff */
[----:B------:R-:W-:Y:S02]  /*5810*/  IADD3.X R161, RZ, R17, RZ, P1, !PT ;  /* 0x00000011ffa17210 */ /* 0x000fe40000ffe4ff */
[----:B------:R-:W-:-:S02]  /*5820*/  FSETP.NE.FTZ.AND P2, PT, R167, RZ, PT ;  /* 0x000000ffa700720b */ /* 0x000fc40003f55000 */
[----:B------:R-:W-:Y:S02]  /*5830*/  IADD3 R153, P1, R16, 0x8020, RZ ;  /* 0x0000802010997810 */ /* 0x000fe40007f3e0ff */
[----:B------:R-:W-:Y:S02]  /*5840*/  SHF.R.U64 R20, R20, 0x3, RZ ;  /* 0x0000000314147819 */ /* 0x000fe400000012ff */
[----:B------:R-:W-:Y:S01]  /*5850*/  MOV R159, R6 ;  /* 0x00000006009f7202 */ /* 0x000fe20000000f00 */
[----:B------:R-:W-:Y:S01]  /*5860*/  IMAD.MOV.U32 R6, RZ, RZ, RZ ;  /* 0x000000ffff067224 */ /* 0x000fe200078e00ff */
[----:B------:R-:W-:Y:S02]  /*5870*/  LOP3.LUT R156, R157, 0x380, RZ, 0xc0, !PT ;  /* 0x000003809d9c7812 */ /* 0x000fe400078ec0ff */
[----:B------:R-:W-:Y:S02]  /*5880*/  LOP3.LUT R152, R153, 0x380, RZ, 0xc0, !PT ;  /* 0x0000038099987812 */ /* 0x000fe400078ec0ff */
[----:B------:R-:W-:Y:S01]  /*5890*/  MOV R160, R160 ;  /* 0x000000a000a07202 */ /* 0x000fe20000000f00 */
[----:B------:R-:W1:Y:S01]  /*58a0*/  @P3 MUFU.RCP R6, R169 ;  /* 0x000000a900063308 */ /* 0x000e620000001000 */
[----:B------:R-:W-:-:S02]  /*58b0*/  LOP3.LUT R20, R20, R21, RZ, 0x3c, !PT ;  /* 0x0000001514147212 */ /* 0x000fc400078e3cff */
[----:B------:R-:W-:Y:S02]  /*58c0*/  MOV R161, R8 ;  /* 0x0000000800a17202 */ /* 0x000fe40000000f00 */
[----:B------:R-:W-:Y:S02]  /*58d0*/  IADD3.X R21, RZ, R17, RZ, P0, !PT ;  /* 0x00000011ff157210 */ /* 0x000fe400007fe4ff */
[----:B------:R-:W-:Y:S01]  /*58e0*/  MOV R8, RZ ;  /* 0x000000ff00087202 */ /* 0x000fe20000000f00 */
[----:B------:R-:W-:Y:S01]  /*58f0*/  @P3 MUFU.LG2 R169, R169 ;  /* 0x000000a900a93308 */ /* 0x000fe20000000c00 */
[----:B------:R-:W-:Y:S02]  /*5900*/  SHF.R.U64 R156, R156, 0x3, RZ ;  /* 0x000000039c9c7819 */ /* 0x000fe400000012ff */
[----:B------:R-:W-:Y:S02]  /*5910*/  IADD3 R165, P0, R16, 0xc060, RZ ;  /* 0x0000c06010a57810 */ /* 0x000fe40007f1e0ff */
[----:B------:R-:W-:-:S02]  /*5920*/  SHF.R.U64 R152, R152, 0x3, RZ ;  /* 0x0000000398987819 */ /* 0x000fc400000012ff */
[----:B------:R-:W-:Y:S01]  /*5930*/  IADD3 R11, P6, R16, 0x4020, RZ ;  /* 0x00004020100b7810 */ /* 0x000fe20007fde0ff */
[----:B------:R-:W3:Y:S01]  /*5940*/  @P2 MUFU.RCP R8, R167 ;  /* 0x000000a700082308 */ /* 0x000ee20000001000 */
[----:B------:R-:W-:Y:S01]  /*5950*/  LOP3.LUT R156, R156, R157, RZ, 0x3c, !PT ;  /* 0x0000009d9c9c7212 */ /* 0x000fe200078e3cff */
[--C-:B------:R-:W-:Y:S01]  /*5960*/  IMAD.X R157, RZ, RZ, R17.reuse, P5 ;  /* 0x000000ffff9d7224 */ /* 0x100fe200028e0611 */
[----:B------:R-:W-:Y:S01]  /*5970*/  LOP3.LUT R164, R165, 0x380, RZ, 0xc0, !PT ;  /* 0x00000380a5a47812 */ /* 0x000fe200078ec0ff */
[-C--:B-1----:R-:W-:Y:S01]  /*5980*/  FMUL.FTZ R25, R25, R6.reuse ;  /* 0x0000000619197220 */ /* 0x082fe20000410000 */
[----:B------:R-:W-:Y:S01]  /*5990*/  LOP3.LUT R152, R152, R153, RZ, 0x3c, !PT ;  /* 0x0000009998987212 */ /* 0x000fe200078e3cff */
[--C-:B------:R-:W-:Y:S01]  /*59a0*/  IMAD.X R153, RZ, RZ, R17.reuse, P1 ;  /* 0x000000ffff997224 */ /* 0x100fe200008e0611 */
[----:B------:R-:W-:Y:S01]  /*59b0*/  LOP3.LUT R10, R11, 0x380, RZ, 0xc0, !PT ;  /* 0x000003800b0a7812 */ /* 0x000fe200078ec0ff */
[----:B------:R-:W1:Y:S01]  /*59c0*/  @P2 MUFU.LG2 R167, R167 ;  /* 0x000000a700a72308 */ /* 0x000e620000000c00 */
[----:B------:R-:W-:Y:S01]  /*59d0*/  SHF.R.U64 R164, R164, 0x3, RZ ;  /* 0x00000003a4a47819 */ /* 0x000fe200000012ff */
[-C--:B------:R-:W-:Y:S01]  /*59e0*/  FMUL.FTZ R24, R24, R6.reuse ;  /* 0x0000000618187220 */ /* 0x080fe20000410000 */
[----:B------:R-:W-:Y:S01]  /*59f0*/  SHF.R.U64 R10, R10, 0x3, RZ ;  /* 0x000000030a0a7819 */ /* 0x000fe200000012ff */
[-C--:B------:R-:W-:Y:S01]  /*5a00*/  FMUL.FTZ R29, R29, R6.reuse ;  /* 0x000000061d1d7220 */ /* 0x080fe20000410000 */
[----:B------:R-:W-:Y:S01]  /*5a10*/  LOP3.LUT R15, R16, 0x380, RZ, 0xc0, !PT ;  /* 0x00000380100f7812 */ /* 0x000fe200078ec0ff */
[----:B------:R-:W-:Y:S01]  /*5a20*/  FMUL.FTZ R168, R32, R6 ;  /* 0x0000000620a87220 */ /* 0x000fe20000410000 */
[----:B------:R-:W-:Y:S01]  /*5a30*/  MOV R156, R156 ;  /* 0x0000009c009c7202 */ /* 0x000fe20000000f00 */
[----:B------:R-:W-:Y:S01]  /*5a40*/  FMUL.FTZ R166, R36, R6 ;  /* 0x0000000624a67220 */ /* 0x000fe20000410000 */
[----:B------:R-:W-:Y:S01]  /*5a50*/  MOV R157, R152 ;  /* 0x00000098009d7202 */ /* 0x000fe20000000f00 */
[----:B------:R-:W-:Y:S01]  /*5a60*/  VIADD R152, R200, UR34 ;  /* 0x00000022c8987c36 */ /* 0x000fe20008000000 */
[----:B------:R-:W-:Y:S01]  /*5a70*/  LOP3.LUT R164, R164, R165, RZ, 0x3c, !PT ;  /* 0x000000a5a4a47212 */ /* 0x000fe200078e3cff */
[-C--:B---3--:R-:W-:Y:S01]  /*5a80*/  FMUL.FTZ R27, R27, R8.reuse ;  /* 0x000000081b1b7220 */ /* 0x088fe20000410000 */
[----:B------:R-:W-:Y:S01]  /*5a90*/  IADD3.X R165, RZ, R17, RZ, P0, !PT ;  /* 0x00000011ffa57210 */ /* 0x000fe200007fe4ff */
[----:B------:R-:W-:Y:S01]  /*5aa0*/  VIADD R7, R152, 0x8 ;  /* 0x0000000898077836 */ /* 0x000fe20000000000 */
[----:B------:R-:W-:Y:S01]  /*5ab0*/  LOP3.LUT R10, R10, R11, RZ, 0x3c, !PT ;  /* 0x0000000b0a0a7212 */ /* 0x000fe200078e3cff */
[----:B------:R-:W-:Y:S01]  /*5ac0*/  FMUL.FTZ R31, R31, R8 ;  /* 0x000000081f1f7220 */ /* 0x000fe20000410000 */
[----:B------:R-:W-:Y:S01]  /*5ad0*/  SHF.R.U64 R15, R15, 0x3, RZ ;  /* 0x000000030f0f7819 */ /* 0x000fe200000012ff */
[-C--:B------:R-:W-:Y:S01]  /*5ae0*/  FMUL.FTZ R9, R41, R6.reuse ;  /* 0x0000000629097220 */ /* 0x080fe20000410000 */
[----:B------:R-:W-:Y:S01]  /*5af0*/  IADD3.X R11, RZ, R17, RZ, P6, !PT ;  /* 0x00000011ff0b7210 */ /* 0x000fe200037fe4ff */
[----:B------:R-:W-:Y:S01]  /*5b00*/  FMUL.FTZ R53, R53, R6 ;  /* 0x0000000635357220 */ /* 0x000fe20000410000 */
[----:B------:R-:W-:Y:S01]  /*5b10*/  MOV R3, R164 ;  /* 0x000000a400037202 */ /* 0x000fe20000000f00 */
[----:B------:R-:W-:Y:S01]  /*5b20*/  FMUL.FTZ R164, R40, R6 ;  /* 0x0000000628a47220 */ /* 0x000fe20000410000 */
[----:B------:R-:W-:Y:S01]  /*5b30*/  LOP3.LUT P0, RZ, R2, 0x3, RZ, 0xc0, !PT ;  /* 0x0000000302ff7812 */ /* 0x000fe2000780c0ff */
[----:B------:R-:W-:Y:S01]  /*5b40*/  IMAD.U32 R40, RZ, RZ, UR10 ;  /* 0x0000000aff287e24 */ /* 0x000fe2000f8e00ff */
[----:B------:R-:W-:Y:S01]  /*5b50*/  LOP3.LUT R14, R15, R16, RZ, 0x3c, !PT ;  /* 0x000000100f0e7212 */ /* 0x000fe200078e3cff */
[----:B------:R-:W-:Y:S01]  /*5b60*/  IMAD.MOV.U32 R15, RZ, RZ, R17 ;  /* 0x000000ffff0f7224 */ /* 0x000fe200078e0011 */
[----:B------:R-:W-:Y:S01]  /*5b70*/  MOV R162, R162 ;  /* 0x000000a200a27202 */ /* 0x000fe20000000f00 */
[----:B------:R-:W-:Y:S01]  /*5b80*/  FMUL.FTZ R165, R44, R6 ;  /* 0x000000062ca57220 */ /* 0x000fe20000410000 */
[----:B------:R-:W-:Y:S01]  /*5b90*/  MOV R163, R10 ;  /* 0x0000000a00a37202 */ /* 0x000fe20000000f00 */
[----:B------:R-:W-:Y:S01]  /*5ba0*/  FMUL.FTZ R10, R45, R6 ;  /* 0x000000062d0a7220 */ /* 0x000fe20000410000 */
[----:B------:R-:W-:Y:S01]  /*5bb0*/  MOV R155, R12 ;  /* 0x0000000c009b7202 */ /* 0x000fe20000000f00 */
[----:B------:R-:W-:Y:S01]  /*5bc0*/  FMUL.FTZ R13, R33, R6 ;  /* 0x00000006210d7220 */ /* 0x000fe20000410000 */
[----:B------:R-:W-:Y:S01]  /*5bd0*/  MOV R158, R20 ;  /* 0x00000014009e7202 */ /* 0x000fe20000000f00 */
[-C--:B------:R-:W-:Y:S01]  /*5be0*/  FMUL.FTZ R12, R49, R6.reuse ;  /* 0x00000006310c7220 */ /* 0x080fe20000410000 */
[----:B------:R-:W-:Y:S01]  /*5bf0*/  ISETP.GE.OR P1, PT, R7, UR7, P0 ;  /* 0x0000000707007c0c */ /* 0x000fe20008726670 */
[----:B------:R-:W-:Y:S01]  /*5c00*/  FMUL.FTZ R45, R64, R6 ;  /* 0x00000006402d7220 */ /* 0x000fe20000410000 */
[----:B------:R-:W-:Y:S01]  /*5c10*/  MOV R20, R170 ;  /* 0x000000aa00147202 */ /* 0x000fe20000000f00 */
[----:B------:R-:W-:Y:S01]  /*5c20*/  FMUL.FTZ R33, R72, R6 ;  /* 0x0000000648217220 */ /* 0x000fe20000410000 */
[----:B------:R-:W-:Y:S01]  /*5c30*/  MOV R49, UR10 ;  /* 0x0000000a00317c02 */ /* 0x000fe20008000f00 */
[----:B------:R-:W-:Y:S01]  /*5c40*/  FMUL.FTZ R64, R26, R8 ;  /* 0x000000081a407220 */ /* 0x000fe20000410000 */
[----:B------:R-:W-:Y:S01]  /*5c50*/  MOV R7, UR5 ;  /* 0x0000000500077c02 */ /* 0x000fe20008000f00 */
[----:B------:R-:W-:Y:S01]  /*5c60*/  FMUL.FTZ R170, R28, R6 ;  /* 0x000000061caa7220 */ /* 0x000fe20000410000 */
[----:B------:R-:W-:Y:S01]  /*5c70*/  @P3 FMUL.FTZ R7, R40, 0.69314718246459960938 ;  /* 0x3f31721828073820 */ /* 0x000fe20000410000 */
[----:B------:R-:W-:Y:S01]  /*5c80*/  FMUL.FTZ R72, R30, R8 ;  /* 0x000000081e487220 */ /* 0x000fe20000410000 */
[----:B------:R-:W-:Y:S01]  /*5c90*/  @P3 FMUL.FTZ R26, R169, 0.69314718246459960938 ;  /* 0x3f317218a91a3820 */ /* 0x000fe20000410000 */
[----:B------:R-:W-:Y:S01]  /*5ca0*/  IADD3 R179, P4, R16, 0x8040, RZ ;  /* 0x0000804010b37810 */ /* 0x000fe20007f9e0ff */
[----:B------:R-:W-:Y:S01]  /*5cb0*/  FMUL.FTZ R11, R37, R6 ;  /* 0x00000006250b7220 */ /* 0x000fe20000410000 */
[----:B------:R-:W-:Y:S01]  /*5cc0*/  MOV R14, R14 ;  /* 0x0000000e000e7202 */ /* 0x000fe20000000f00 */
[-C--:B------:R-:W-:Y:S01]  /*5cd0*/  FMUL.FTZ R15, R48, R6.reuse ;  /* 0x00000006300f7220 */ /* 0x080fe20000410000 */
[----:B------:R-:W-:Y:S01]  /*5ce0*/  IADD3 R175, P6, R16, 0xc000, RZ ;  /* 0x0000c00010af7810 */ /* 0x000fe20007fde0ff */
[-C--:B------:R-:W-:Y:S01]  /*5cf0*/  FMUL.FTZ R52, R52, R6.reuse ;  /* 0x0000000634347220 */ /* 0x080fe20000410000 */
        /* <DEDUP_REMOVED lines=45> */
[----:B------:R-:W-:Y:S01]  /*5fd0*/  FMUL.FTZ R148, R148, R6 ;  /* 0x0000000694947220 */ /* 0x000fe20000410000 */
[----:B------:R-:W-:Y:S01]  /*5fe0*/  IMAD.MOV.U32 R48, RZ, RZ, -0x800000 ;  /* 0xff800000ff307424 */ /* 0x000fe200078e00ff */
[----:B------:R-:W-:Y:S01]  /*5ff0*/  F2FP.BF16.F32.PACK_AB R24, R25, R24 ;  /* 0x000000181918723e */ /* 0x000fe200000010ff */
[----:B------:R-:W-:Y:S01]  /*6000*/  IMAD.U32 R6, RZ, RZ, UR4 ;  /* 0x00000004ff067e24 */ /* 0x000fe2000f8e00ff */
[----:B------:R-:W-:Y:S01]  /*6010*/  IADD3 R173, P5, R16, 0xc020, RZ ;  /* 0x0000c02010ad7810 */ /* 0x000fe20007fbe0ff */
[----:B------:R-:W-:Y:S01]  /*6020*/  @P2 FMUL.FTZ R49, R49, 0.69314718246459960938 ;  /* 0x3f31721831312820 */ /* 0x000fe20000410000 */
[-C--:B------:R-:W-:Y:S01]  /*6030*/  FMUL.FTZ R35, R35, R8.reuse ;  /* 0x0000000823237220 */ /* 0x080fe20000410000 */
[-C--:B------:R-:W-:Y:S01]  /*6040*/  FMUL.FTZ R34, R34, R8.reuse ;  /* 0x0000000822227220 */ /* 0x080fe20000410000 */
[-C--:B------:R-:W-:Y:S01]  /*6050*/  FMUL.FTZ R39, R39, R8.reuse ;  /* 0x0000000827277220 */ /* 0x080fe20000410000 */
[----:B------:R-:W-:Y:S01]  /*6060*/  FMUL.FTZ R38, R38, R8 ;  /* 0x0000000826267220 */ /* 0x000fe20000410000 */
[----:B-1----:R-:W-:Y:S01]  /*6070*/  @P2 FMUL.FTZ R30, R167, 0.69314718246459960938 ;  /* 0x3f317218a71e2820 */ /* 0x002fe20000410000 */
[----:B------:R-:W-:Y:S01]  /*6080*/  @P3 FFMA.FTZ R48, R7, R4, R26 ;  /* 0x0000000407303223 */ /* 0x000fe2000001001a */
[----:B------:R-:W-:Y:S01]  /*6090*/  F2FP.BF16.F32.PACK_AB R25, R27, R64 ;  /* 0x000000401b19723e */ /* 0x000fe200000010ff */
[-C--:B------:R-:W-:Y:S01]  /*60a0*/  FMUL.FTZ R43, R43, R8.reuse ;  /* 0x000000082b2b7220 */ /* 0x080fe20000410000 */
[----:B------:R-:W-:Y:S01]  /*60b0*/  LOP3.LUT R178, R179, 0x380, RZ, 0xc0, !PT ;  /* 0x00000380b3b27812 */ /* 0x000fe200078ec0ff */
[-C--:B------:R-:W-:Y:S01]  /*60c0*/  FMUL.FTZ R42, R42, R8.reuse ;  /* 0x000000082a2a7220 */ /* 0x080fe20000410000 */
[-C--:B------:R-:W-:Y:S01]  /*60d0*/  FMUL.FTZ R47, R47, R8.reuse ;  /* 0x000000082f2f7220 */ /* 0x080fe20000410000 */
[----:B------:R-:W-:Y:S01]  /*60e0*/  FMUL.FTZ R46, R46, R8 ;  /* 0x000000082e2e7220 */ /* 0x000fe20000410000 */
[----:B------:R-:W-:Y:S01]  /*60f0*/  F2FP.BF16.F32.PACK_AB R26, R29, R170 ;  /* 0x000000aa1d1a723e */ /* 0x000fe200000010ff */
[----:B------:R-:W-:Y:S01]  /*6100*/  FMUL.FTZ R51, R51, R8 ;  /* 0x0000000833337220 */ /* 0x000fe20000410000 */
[----:B------:R-:W-:Y:S01]  /*6110*/  F2FP.BF16.F32.PACK_AB R27, R31, R72 ;  /* 0x000000481f1b723e */ /* 0x000fe200000010ff */
[-C--:B------:R-:W-:Y:S01]  /*6120*/  FMUL.FTZ R50, R50, R8.reuse ;  /* 0x0000000832327220 */ /* 0x080fe20000410000 */
[----:B------:R-:W-:Y:S01]  /*6130*/  LOP3.LUT R174, R175, 0x380, RZ, 0xc0, !PT ;  /* 0x00000380afae7812 */ /* 0x000fe200078ec0ff */
[-C--:B------:R-:W-:Y:S01]  /*6140*/  FMUL.FTZ R55, R55, R8.reuse ;  /* 0x0000000837377220 */ /* 0x080fe20000410000 */
[----:B------:R-:W-:Y:S01]  /*6150*/  FMUL.FTZ R54, R54, R8 ;  /* 0x0000000836367220 */ /* 0x000fe20000410000 */
[----:B------:R-:W-:-:S02]  /*6160*/  IMAD.MOV.U32 R44, RZ, RZ, -0x800000 ;  /* 0xff800000ff2c7424 */ /* 0x000fc400078e00ff */
[-C--:B------:R-:W-:Y:S01]  /*6170*/  FMUL.FTZ R59, R59, R8.reuse ;  /* 0x000000083b3b7220 */ /* 0x080fe20000410000 */
[-C--:B------:R-:W-:Y:S01]  /*6180*/  FMUL.FTZ R58, R58, R8.reuse ;  /* 0x000000083a3a7220 */ /* 0x080fe20000410000 */
[-C--:B------:R-:W-:Y:S01]  /*6190*/  FMUL.FTZ R63, R63, R8.reuse ;  /* 0x000000083f3f7220 */ /* 0x080fe20000410000 */
[-C--:B------:R-:W-:Y:S01]  /*61a0*/  FMUL.FTZ R62, R62, R8.reuse ;  /* 0x000000083e3e7220 */ /* 0x080fe20000410000 */
[----:B------:R-:W-:Y:S01]  /*61b0*/  LOP3.LUT R172, R173, 0x380, RZ, 0xc0, !PT ;  /* 0x00000380adac7812 */ /* 0x000fe200078ec0ff */
        /* <DEDUP_REMOVED lines=44> */
[----:B------:R-:W-:Y:S01]  /*6480*/  @P2 FFMA.FTZ R44, R49, R5, R30 ;  /* 0x00000005312c2223 */ /* 0x000fe2000001001e */
[----:B------:R-:W-:Y:S01]  /*6490*/  IMAD.MOV.U32 R40, RZ, RZ, R6 ;  /* 0x000000ffff287224 */ /* 0x000fe200078e0006 */
[----:B------:R-:W-:Y:S01]  /*64a0*/  SHF.R.U64 R178, R178, 0x3, RZ ;  /* 0x00000003b2b27819 */ /* 0x000fe200000012ff */
[----:B------:R1:W-:Y:S01]  /*64b0*/  STSM.16.M88.4 [R14], R24 ;  /* 0x000000180e007844 */ /* 0x0003e20000000200 */
[----:B------:R-:W-:Y:S01]  /*64c0*/  F2FP.BF16.F32.PACK_AB R4, R13, R168 ;  /* 0x000000a80d04723e */ /* 0x000fe200000010ff */
[----:B------:R-:W-:Y:S01]  /*64d0*/  UIADD3 UR4, UR5, UR6, URZ ;  /* 0x0000000605047290 */ /* 0x000fe2000fffe03f */
[----:B------:R-:W-:-:S02]  /*64e0*/  F2FP.BF16.F32.PACK_AB R5, R35, R34 ;  /* 0x000000222305723e */ /* 0x000fc400000010ff */
[----:B------:R-:W-:Y:S02]  /*64f0*/  F2FP.BF16.F32.PACK_AB R6, R11, R166 ;  /* 0x000000a60b06723e */ /* 0x000fe400000010ff */
[----:B------:R-:W-:Y:S01]  /*6500*/  F2FP.BF16.F32.PACK_AB R7, R39, R38 ;  /* 0x000000262707723e */ /* 0x000fe200000010ff */
[----:B------:R-:W-:Y:S01]  /*6510*/  IMAD.U32 R41, RZ, RZ, UR4 ;  /* 0x00000004ff297e24 */ /* 0x000fe2000f8e00ff */
[----:B------:R-:W-:Y:S01]  /*6520*/  F2FP.BF16.F32.PACK_AB R8, R9, R164 ;  /* 0x000000a40908723e */ /* 0x000fe200000010ff */
[----:B------:R-:W-:Y:S01]  /*6530*/  USHF.R.S32.HI UR4, URZ, 0x1f, UR36 ;  /* 0x0000001f3f047899 */ /* 0x000fe20008011424 */
[----:B------:R-:W-:Y:S01]  /*6540*/  SHF.R.U64 R174, R174, 0x3, RZ ;  /* 0x00000003aeae7819 */ /* 0x000fe200000012ff */
[----:B------:R-:W-:Y:S01]  /*6550*/  STSM.16.M88.4 [R159], R4 ;  /* 0x000000049f007844 */ /* 0x000fe20000000200 */
[----:B------:R-:W-:Y:S02]  /*6560*/  F2FP.BF16.F32.PACK_AB R9, R43, R42 ;  /* 0x0000002a2b09723e */ /* 0x000fe400000010ff */
[----:B------:R-:W-:Y:S01]  /*6570*/  F2FP.BF16.F32.PACK_AB R10, R10, R165 ;  /* 0x000000a50a0a723e */ /* 0x000fe200000010ff */
[----:B------:R-:W3:Y:S01]  /*6580*/  LDC.64 R42, c[0x0][0xb78] ;  /* 0x0002de00ff2a7b82 */ /* 0x000ee20000000a00 */
[----:B------:R-:W-:-:S02]  /*6590*/  F2FP.BF16.F32.PACK_AB R11, R47, R46 ;  /* 0x0000002e2f0b723e */ /* 0x000fc400000010ff */
[----:B------:R-:W-:Y:S02]  /*65a0*/  F2FP.BF16.F32.PACK_AB R12, R12, R15 ;  /* 0x0000000f0c0c723e */ /* 0x000fe400000010ff */
[----:B------:R-:W-:Y:S01]  /*65b0*/  F2FP.BF16.F32.PACK_AB R13, R51, R50 ;  /* 0x00000032330d723e */ /* 0x000fe200000010ff */
[----:B------:R-:W-:Y:S01]  /*65c0*/  STSM.16.M88.4 [R160], R8 ;  /* 0x00000008a0007844 */ /* 0x000fe20000000200 */
[----:B-1----:R-:W-:Y:S02]  /*65d0*/  F2FP.BF16.F32.PACK_AB R14, R53, R52 ;  /* 0x00000034350e723e */ /* 0x002fe400000010ff */
[----:B------:R-:W-:Y:S02]  /*65e0*/  F2FP.BF16.F32.PACK_AB R15, R55, R54 ;  /* 0x00000036370f723e */ /* 0x000fe400000010ff */
[----:B------:R-:W-:Y:S02]  /*65f0*/  SHF.R.U64 R172, R172, 0x3, RZ ;  /* 0x00000003acac7819 */ /* 0x000fe400000012ff */
[----:B------:R-:W-:Y:S01]  /*6600*/  F2FP.BF16.F32.PACK_AB R24, R57, R56 ;  /* 0x000000383918723e */ /* 0x000fe200000010ff */
[----:B------:R1:W-:Y:S01]  /*6610*/  STSM.16.M88.4 [R161], R12 ;  /* 0x0000000ca1007844 */ /* 0x0003e20000000200 */
[----:B------:R-:W-:-:S02]  /*6620*/  F2FP.BF16.F32.PACK_AB R25, R59, R58 ;  /* 0x0000003a3b19723e */ /* 0x000fc400000010ff */
[----:B------:R-:W-:Y:S02]  /*6630*/  F2FP.BF16.F32.PACK_AB R26, R61, R60 ;  /* 0x0000003c3d1a723e */ /* 0x000fe400000010ff */
[----:B------:R-:W-:Y:S02]  /*6640*/  F2FP.BF16.F32.PACK_AB R27, R63, R62 ;  /* 0x0000003e3f1b723e */ /* 0x000fe400000010ff */
[----:B------:R-:W-:Y:S02]  /*6650*/  LOP3.LUT R178, R178, R179, RZ, 0x3c, !PT ;  /* 0x000000b3b2b27212 */ /* 0x000fe400078e3cff */
[----:B------:R-:W-:Y:S01]  /*6660*/  F2FP.BF16.F32.PACK_AB R28, R28, R45 ;  /* 0x0000002d1c1c723e */ /* 0x000fe200000010ff */
[----:B------:R-:W-:Y:S01]  /*6670*/  STSM.16.M88.4 [R162], R24 ;  /* 0x00000018a2007844 */ /* 0x000fe20000000200 */
[----:B------:R-:W-:Y:S01]  /*6680*/  F2FP.BF16.F32.PACK_AB R29, R67, R66 ;  /* 0x00000042431d723e */ /* 0x000fe200000010ff */
[----:B---3--:R-:W-:Y:S01]  /*6690*/  IMAD.WIDE.U32 R40, R42, UR36, R40 ;  /* 0x000000242a287c25 */ /* 0x008fe2000f8e0028 */
[----:B------:R-:W-:-:S02]  /*66a0*/  F2FP.BF16.F32.PACK_AB R30, R69, R68 ;  /* 0x00000044451e723e */ /* 0x000fc400000010ff */
[----:B------:R-:W-:Y:S01]  /*66b0*/  F2FP.BF16.F32.PACK_AB R31, R71, R70 ;  /* 0x00000046471f723e */ /* 0x000fe200000010ff */
[----:B-1----:R-:W-:Y:S01]  /*66c0*/  IMAD R12, R42, UR4, RZ ;  /* 0x000000042a0c7c24 */ /* 0x002fe2000f8e02ff */
[----:B------:R-:W-:Y:S01]  /*66d0*/  F2FP.BF16.F32.PACK_AB R32, R32, R33 ;  /* 0x000000212020723e */ /* 0x000fe200000010ff */
[----:B------:R-:W-:Y:S01]  /*66e0*/  ULDC.64 UR4, c[0x0][0xb40] ;  /* 0x0002d00000047ab9 */ /* 0x000fe20000000a00 */
[----:B------:R-:W-:Y:S01]  /*66f0*/  LOP3.LUT R174, R174, R175, RZ, 0x3c, !PT ;  /* 0x000000afaeae7212 */ /* 0x000fe200078e3cff */
[----:B------:R-:W-:Y:S01]  /*6700*/  IMAD.X R175, RZ, RZ, R17, P6 ;  /* 0x000000ffffaf7224 */ /* 0x000fe200030e0611 */
[----:B------:R-:W-:Y:S01]  /*6710*/  IADD3.X R179, RZ, R17, RZ, P4, !PT ;  /* 0x00000011ffb37210 */ /* 0x000fe200027fe4ff */
[----:B------:R-:W-:Y:S01]  /*6720*/  STSM.16.M88.4 [R163], R28 ;  /* 0x0000001ca3007844 */ /* 0x000fe20000000200 */
[----:B------:R-:W-:Y:S01]  /*6730*/  F2FP.BF16.F32.PACK_AB R33, R75, R74 ;  /* 0x0000004a4b21723e */ /* 0x000fe200000010ff */
[----:B------:R-:W-:Y:S01]  /*6740*/  IMAD R12, R43, UR36, R12 ;  /* 0x000000242b0c7c24 */ /* 0x000fe2000f8e020c */
[----:B------:R-:W-:-:S02]  /*6750*/  F2FP.BF16.F32.PACK_AB R34, R77, R76 ;  /* 0x0000004c4d22723e */ /* 0x000fc400000010ff */
[----:B------:R-:W-:Y:S02]  /*6760*/  F2FP.BF16.F32.PACK_AB R35, R79, R78 ;  /* 0x0000004e4f23723e */ /* 0x000fe400000010ff */
[----:B------:R-:W-:Y:S02]  /*6770*/  F2FP.BF16.F32.PACK_AB R36, R36, R37 ;  /* 0x000000252424723e */ /* 0x000fe400000010ff */
[----:B------:R-:W-:Y:S01]  /*6780*/  F2FP.BF16.F32.PACK_AB R37, R83, R82 ;  /* 0x000000525325723e */ /* 0x000fe200000010ff */
[----:B------:R-:W-:Y:S01]  /*6790*/  STSM.16.M88.4 [R156], R32 ;  /* 0x000000209c007844 */ /* 0x000fe20000000200 */
[----:B------:R-:W-:Y:S02]  /*67a0*/  F2FP.BF16.F32.PACK_AB R38, R85, R84 ;  /* 0x000000545526723e */ /* 0x000fe400000010ff */
[----:B------:R-:W-:Y:S02]  /*67b0*/  F2FP.BF16.F32.PACK_AB R39, R87, R86 ;  /* 0x000000565727723e */ /* 0x000fe400000010ff */
[----:B------:R-:W-:-:S02]  /*67c0*/  LOP3.LUT R172, R172, R173, RZ, 0x3c, !PT ;  /* 0x000000adacac7212 */ /* 0x000fc400078e3cff */
[----:B------:R-:W-:Y:S01]  /*67d0*/  F2FP.BF16.F32.PACK_AB R4, R89, R88 ;  /* 0x000000585904723e */ /* 0x000fe200000010ff */
[----:B------:R-:W-:Y:S01]  /*67e0*/  STSM.16.M88.4 [R155], R36 ;  /* 0x000000249b007844 */ /* 0x000fe20000000200 */
[----:B------:R-:W-:Y:S02]  /*67f0*/  F2FP.BF16.F32.PACK_AB R5, R91, R90 ;  /* 0x0000005a5b05723e */ /* 0x000fe400000010ff */
[----:B------:R-:W-:Y:S02]  /*6800*/  F2FP.BF16.F32.PACK_AB R6, R93, R92 ;  /* 0x0000005c5d06723e */ /* 0x000fe400000010ff */
[----:B------:R-:W-:Y:S02]  /*6810*/  F2FP.BF16.F32.PACK_AB R7, R95, R94 ;  /* 0x0000005e5f07723e */ /* 0x000fe400000010ff */
[----:B------:R-:W-:Y:S02]  /*6820*/  F2FP.BF16.F32.PACK_AB R104, R105, R104 ;  /* 0x000000686968723e */ /* 0x000fe400000010ff */
[----:B------:R-:W-:Y:S01]  /*6830*/  IADD3.X R173, RZ, R17, RZ, P5, !PT ;  /* 0x00000011ffad7210 */ /* 0x000fe20002ffe4ff */
[----:B------:R1:W-:Y:S01]  /*6840*/  STSM.16.M88.4 [R158], R4 ;  /* 0x000000049e007844 */ /* 0x0003e20000000200 */
[----:B------:R-:W-:-:S02]  /*6850*/  F2FP.BF16.F32.PACK_AB R8, R97, R96 ;  /* 0x000000606108723e */ /* 0x000fc400000010ff */
[----:B------:R-:W-:Y:S01]  /*6860*/  F2FP.BF16.F32.PACK_AB R9, R99, R98 ;  /* 0x000000626309723e */ /* 0x000fe200000010ff */
[----:B------:R-:W3:Y:S01]  /*6870*/  SHFL.IDX PT, R6, R22, RZ, 0x1f ;  /* 0x00001fff16067589 */ /* 0x000ee200000e0000 */
[----:B------:R-:W-:Y:S02]  /*6880*/  F2FP.BF16.F32.PACK_AB R10, R101, R100 ;  /* 0x00000064650a723e */ /* 0x000fe400000010ff */
[----:B------:R-:W-:Y:S02]  /*6890*/  F2FP.BF16.F32.PACK_AB R11, R103, R102 ;  /* 0x00000066670b723e */ /* 0x000fe400000010ff */
[----:B------:R-:W-:Y:S02]  /*68a0*/  F2FP.BF16.F32.PACK_AB R105, R107, R106 ;  /* 0x0000006a6b69723e */ /* 0x000fe400000010ff */
[----:B------:R-:W-:Y:S01]  /*68b0*/  F2FP.BF16.F32.PACK_AB R112, R113, R112 ;  /* 0x000000707170723e */ /* 0x000fe200000010ff */
[----:B------:R4:W-:Y:S01]  /*68c0*/  STSM.16.M88.4 [R157], R8 ;  /* 0x000000089d007844 */ /* 0x0009e20000000200 */
[----:B------:R-:W-:-:S02]  /*68d0*/  MOV R21, R178 ;  /* 0x000000b200157202 */ /* 0x000fc40000000f00 */
[----:B------:R-:W-:Y:S02]  /*68e0*/  F2FP.BF16.F32.PACK_AB R106, R109, R108 ;  /* 0x0000006c6d6a723e */ /* 0x000fe400000010ff */
[----:B------:R-:W-:Y:S02]  /*68f0*/  F2FP.BF16.F32.PACK_AB R107, R111, R110 ;  /* 0x0000006e6f6b723e */ /* 0x000fe400000010ff */
[----:B------:R-:W-:Y:S02]  /*6900*/  F2FP.BF16.F32.PACK_AB R113, R115, R114 ;  /* 0x000000727371723e */ /* 0x000fe400000010ff */
[----:B------:R-:W-:Y:S01]  /*6910*/  F2FP.BF16.F32.PACK_AB R120, R121, R120 ;  /* 0x000000787978723e */ /* 0x000fe200000010ff */
[----:B------:R4:W-:Y:S01]  /*6920*/  STSM.16.M88.4 [R21], R104 ;  /* 0x0000006815007844 */ /* 0x0009e20000000200 */
[----:B------:R-:W-:Y:S02]  /*6930*/  MOV R154, R176 ;  /* 0x000000b0009a7202 */ /* 0x000fe40000000f00 */
[----:B------:R-:W-:-:S02]  /*6940*/  F2FP.BF16.F32.PACK_AB R114, R117, R116 ;  /* 0x000000747572723e */ /* 0x000fc400000010ff */
[----:B------:R-:W-:Y:S02]  /*6950*/  F2FP.BF16.F32.PACK_AB R115, R119, R118 ;  /* 0x000000767773723e */ /* 0x000fe400000010ff */
[----:B------:R-:W-:Y:S02]  /*6960*/  F2FP.BF16.F32.PACK_AB R121, R123, R122 ;  /* 0x0000007a7b79723e */ /* 0x000fe400000010ff */
[----:B------:R-:W-:Y:S01]  /*6970*/  F2FP.BF16.F32.PACK_AB R128, R129, R128 ;  /* 0x000000808180723e */ /* 0x000fe200000010ff */
[----:B------:R4:W-:Y:S01]  /*6980*/  STSM.16.M88.4 [R154], R112 ;  /* 0x000000709a007844 */ /* 0x0009e20000000200 */
[----:B------:R-:W-:Y:S02]  /*6990*/  MOV R153, R174 ;  /* 0x000000ae00997202 */ /* 0x000fe40000000f00 */
[----:B------:R-:W-:Y:S02]  /*69a0*/  F2FP.BF16.F32.PACK_AB R122, R125, R124 ;  /* 0x0000007c7d7a723e */ /* 0x000fe400000010ff */
[----:B------:R-:W-:-:S02]  /*69b0*/  F2FP.BF16.F32.PACK_AB R123, R127, R126 ;  /* 0x0000007e7f7b723e */ /* 0x000fc400000010ff */
[----:B------:R-:W-:Y:S02]  /*69c0*/  F2FP.BF16.F32.PACK_AB R129, R131, R130 ;  /* 0x000000828381723e */ /* 0x000fe400000010ff */
[----:B------:R-:W-:Y:S01]  /*69d0*/  F2FP.BF16.F32.PACK_AB R136, R137, R136 ;  /* 0x000000888988723e */ /* 0x000fe200000010ff */
[----:B------:R4:W-:Y:S01]  /*69e0*/  STSM.16.M88.4 [R153], R120 ;  /* 0x0000007899007844 */ /* 0x0009e20000000200 */
[----:B------:R-:W-:Y:S02]  /*69f0*/  MOV R0, R172 ;  /* 0x000000ac00007202 */ /* 0x000fe40000000f00 */
[----:B------:R-:W-:Y:S02]  /*6a00*/  F2FP.BF16.F32.PACK_AB R130, R133, R132 ;  /* 0x000000848582723e */ /* 0x000fe400000010ff */
[----:B------:R-:W-:Y:S02]  /*6a10*/  F2FP.BF16.F32.PACK_AB R131, R135, R134 ;  /* 0x000000868783723e */ /* 0x000fe400000010ff */
[----:B------:R-:W-:-:S02]  /*6a20*/  F2FP.BF16.F32.PACK_AB R137, R139, R138 ;  /* 0x0000008a8b89723e */ /* 0x000fc400000010ff */
[----:B------:R-:W-:Y:S01]  /*6a30*/  F2FP.BF16.F32.PACK_AB R144, R145, R144 ;  /* 0x000000909190723e */ /* 0x000fe200000010ff */
[----:B------:R4:W-:Y:S01]  /*6a40*/  STSM.16.M88.4 [R0], R128 ;  /* 0x0000008000007844 */ /* 0x0009e20000000200 */
[----:B------:R-:W-:Y:S02]  /*6a50*/  F2FP.BF16.F32.PACK_AB R138, R141, R140 ;  /* 0x0000008c8d8a723e */ /* 0x000fe400000010ff */
[----:B------:R-:W-:Y:S02]  /*6a60*/  F2FP.BF16.F32.PACK_AB R139, R143, R142 ;  /* 0x0000008e8f8b723e */ /* 0x000fe400000010ff */
[----:B------:R-:W-:Y:S02]  /*6a70*/  F2FP.BF16.F32.PACK_AB R145, R147, R146 ;  /* 0x000000929391723e */ /* 0x000fe400000010ff */
[----:B------:R-:W-:Y:S01]  /*6a80*/  F2FP.BF16.F32.PACK_AB R146, R149, R148 ;  /* 0x000000949592723e */ /* 0x000fe200000010ff */
[----:B------:R4:W-:Y:S01]  /*6a90*/  STSM.16.M88.4 [R20], R136 ;  /* 0x0000008814007844 */ /* 0x0009e20000000200 */
[----:B------:R-:W-:-:S02]  /*6aa0*/  F2FP.BF16.F32.PACK_AB R147, R151, R150 ;  /* 0x000000969793723e */ /* 0x000fc400000010ff */
[C---:B------:R-:W-:Y:S02]  /*6ab0*/  ISETP.GE.OR P0, PT, R152.reuse, UR7, P0 ;  /* 0x0000000798007c0c */ /* 0x040fe40008706670 */
[----:B-1----:R-:W-:Y:S01]  /*6ac0*/  SHF.R.S32.HI R5, RZ, 0x1f, R152 ;  /* 0x0000001fff057819 */ /* 0x002fe20000011498 */
[----:B------:R4:W-:Y:S01]  /*6ad0*/  STSM.16.M88.4 [R3], R144 ;  /* 0x0000009003007844 */ /* 0x0009e20000000200 */
[----:B------:R-:W-:Y:S01]  /*6ae0*/  IADD3 R152, P2, R152, R40, RZ ;  /* 0x0000002898987210 */ /* 0x000fe20007f5e0ff */
[----:B------:R-:W-:Y:S01]  /*6af0*/  @!PT LDS RZ, [RZ] ;  /* 0x00000000fffff984 */ /* 0x000fe20000000800 */
[----:B------:R-:W-:Y:S01]  /*6b00*/  @!PT LDS RZ, [RZ] ;  /* 0x00000000fffff984 */ /* 0x000fe20000000800 */
[----:B------:R-:W-:Y:S01]  /*6b10*/  @!PT LDS RZ, [RZ] ;  /* 0x00000000fffff984 */ /* 0x000fe20000000800 */
[----:B------:R1:W-:Y:S06]  /*6b20*/  MEMBAR.ALL.CTA ;  /* 0x0000000000007992 */ /* 0x0003ec0000008000 */
[----:B-1----:R-:W1:Y:S01]  /*6b30*/  FENCE.VIEW.ASYNC.S ;  /* 0x00000000000073c6 */ /* 0x002e620000000000 */
[----:B------:R-:W-:Y:S01]  /*6b40*/  IADD3.X R5, R5, R41, R12, P2, !PT ;  /* 0x0000002905057210 */ /* 0x000fe200017fe40c */
[----:B-1----:R-:W-:Y:S06]  /*6b50*/  BAR.ARV 0x1, 0x120 ;  /* 0x0044800000007b1d */ /* 0x002fec0000002000 */
[----:B------:R-:W-:Y:S01]  /*6b60*/  LEA R4, P2, R152, UR4, 0x2 ;  /* 0x0000000498047c11 */ /* 0x000fe2000f8410ff */
[----:B------:R-:W-:-:S02]  /*6b70*/  ULDC UR4, c[0x0][0xc] ;  /* 0x0000030000047ab9 */ /* 0x000fc40000000800 */
[----:B------:R-:W-:Y:S01]  /*6b80*/  UIADD3 UR44, UR4, UR44, URZ ;  /* 0x0000002c042c7290 */ /* 0x000fe2000fffe03f */
[----:B------:R-:W-:-:S05]  /*6b90*/  LEA.HI.X R5, R152, UR5, R5, 0x2, P2 ;  /* 0x0000000598057c11 */ /* 0x000fca00090f1405 */
[----:B------:R4:W-:Y:S04]  /*6ba0*/  @!P1 STG.E desc[UR40][R4.64+0x20], R44 ;  /* 0x0000202c04009986 */ /* 0x0009e8000c101928 */
[----:B------:R4:W-:Y:S01]  /*6bb0*/  @!P0 STG.E desc[UR40][R4.64], R48 ;  /* 0x0000003004008986 */ /* 0x0009e2000c101928 */
[----:B---3--:R-:W-:-:S13]  /*6bc0*/  ISETP.NE.AND P0, PT, R6, 0x7, PT ;  /* 0x000000070600780c */ /* 0x008fda0003f05270 */
[----:B----4-:R-:W-:Y:S05]  /*6bd0*/  @P0 BRA `(.L_x_29) ;  /* 0x00000000007c0947 */ /* 0x010fea0003800000 */
[----:B------:R-:W-:Y:S01]  /*6be0*/  BAR.SYNC.DEFER_BLOCKING 0x1, 0x120 ;  /* 0x0044800000007b1d */ /* 0x000fe20000010000 */
[----:B------:R-:W-:-:S05]  /*6bf0*/  ELECT P0, URZ, PT ;  /* 0x00000000003f782f */ /* 0x000fca0003800000 */
[----:B------:R-:W-:Y:S08]  /*6c00*/  BSSY B0, `(.L_x_29) ;  /* 0x000001c000007945 */ /* 0x000ff00003800000 */
[----:B------:R-:W-:Y:S05]  /*6c10*/  @!P0 BRA `(.L_x_30) ;  /* 0x0000000000688947 */ /* 0x000fea0003800000 */
[----:B------:R-:W-:Y:S02]  /*6c20*/  UIADD3 UR4, UP0, UR48, 0x9f0, URZ ;  /* 0x000009f030047890 */ /* 0x000fe4000ff1e03f */
[----:B------:R-:W-:Y:S02]  /*6c30*/  UIADD3 UR6, UR46, 0x4000, URZ ;  /* 0x000040002e067890 */ /* 0x000fe4000fffe03f */
[----:B------:R-:W-:Y:S02]  /*6c40*/  UIADD3.X UR5, URZ, UR49, URZ, UP0, !UPT ;  /* 0x000000313f057290 */ /* 0x000fe400087fe43f */
[----:B------:R-:W-:Y:S01]  /*6c50*/  UIADD3 UR8, UR46, 0x8000, URZ ;  /* 0x000080002e087890 */ /* 0x000fe2000fffe03f */
[----:B------:R-:W-:Y:S01]  /*6c60*/  UMOV UR33, URZ ;  /* 0x0000003f00217c82 */ /* 0x000fe20008000000 */
[----:B------:R-:W-:Y:S01]  /*6c70*/  UMOV UR37, URZ ;  /* 0x0000003f00257c82 */ /* 0x000fe20008000000 */
[----:B------:R-:W-:Y:S01]  /*6c80*/  UMOV UR32, UR46 ;  /* 0x0000002e00207c82 */ /* 0x000fe20008000000 */
[----:B------:R-:W-:Y:S01]  /*6c90*/  UMOV UR7, 0x40 ;  /* 0x0000004000077882 */ /* 0x000fe20000000000 */
[----:B------:R-:W-:-:S02]  /*6ca0*/  UIADD3 UR9, UR46, 0xc000, URZ ;  /* 0x0000c0002e097890 */ /* 0x000fc4000fffe03f */
[----:B------:R1:W-:Y:S02]  /*6cb0*/  UTMASTG.5D [UR32], [UR4] ;  /* 0x00000020040073b5 */ /* 0x0003e40008020000 */
[----:B-1----:R-:W-:Y:S01]  /*6cc0*/  UMOV UR32, UR6 ;  /* 0x0000000600207c82 */ /* 0x002fe20008000000 */
[----:B------:R-:W-:Y:S01]  /*6cd0*/  UMOV UR33, UR7 ;  /* 0x0000000700217c82 */ /* 0x000fe20008000000 */
[----:B------:R-:W-:Y:S01]  /*6ce0*/  UMOV UR6, 0x80 ;  /* 0x0000008000067882 */ /* 0x000fe20000000000 */
[----:B------:R1:W-:Y:S02]  /*6cf0*/  UTMASTG.5D [UR32], [UR4] ;  /* 0x00000020040073b5 */ /* 0x0003e40008020000 */
[----:B-1----:R-:W-:Y:S01]  /*6d00*/  UMOV UR32, UR8 ;  /* 0x0000000800207c82 */ /* 0x002fe20008000000 */
[----:B------:R-:W-:Y:S01]  /*6d10*/  UMOV UR33, UR6 ;  /* 0x0000000600217c82 */ /* 0x000fe20008000000 */
[----:B------:R-:W-:Y:S01]  /*6d20*/  UMOV UR6, 0xc0 ;  /* 0x000000c000067882 */ /* 0x000fe20000000000 */
[----:B------:R1:W-:Y:S02]  /*6d30*/  UTMASTG.5D [UR32], [UR4] ;  /* 0x00000020040073b5 */ /* 0x0003e40008020000 */
[----:B-1----:R-:W-:Y:S01]  /*6d40*/  UMOV UR32, UR9 ;  /* 0x0000000900207c82 */ /* 0x002fe20008000000 */
[----:B------:R-:W-:Y:S01]  /*6d50*/  UMOV UR33, UR6 ;  /* 0x0000000600217c82 */ /* 0x000fe20008000000 */
[----:B------:R-:W-:Y:S01]  /*6d60*/  UIADD3 UR6, UR46, 0x22820, URZ ;  /* 0x000228202e067890 */ /* 0x000fe2000fffe03f */
[----:B------:R1:W-:Y:S03]  /*6d70*/  UTMASTG.5D [UR32], [UR4] ;  /* 0x00000020040073b5 */ /* 0x0003e60008020000 */
[----:B------:R-:W-:Y:S01]  /*6d80*/  UPRMT UR6, URZ, 0x654, UR6 ;  /* 0x000006543f067896 */ /* 0x000fe20008000006 */
[----:B------:R0:W-:Y:S01]  /*6d90*/  UTMACMDFLUSH ;  /* 0x00000000000079b7 */ /* 0x0001e20000000000 */
[----:B------:R-:W-:-:S07]  /*6da0*/  DEPBAR.LE SB0, 0x0 ;  /* 0x000080000000791a */ /* 0x000fce0000000000 */
[----:B-1----:R-:W-:Y:S03]  /*6db0*/  SYNCS.ARRIVE.TRANS64.RED.A1T0 RZ, [UR6], RZ ;  /* 0x000000ffffff79a7 */ /* 0x002fe60008100406 */
.L_x_30:
[----:B------:R-:W-:Y:S05]  /*6dc0*/  BSYNC B0 ;  /* 0x0000000000007941 */ /* 0x000fea0003800000 */
.L_x_29:
[----:B------:R-:W1:Y:S01]  /*6dd0*/  LDC R0, c[0x0][0xda4] ;  /* 0x00036900ff007b82 */ /* 0x000e620000000800 */
[----:B------:R-:W-:Y:S02]  /*6de0*/  UIADD3 UR39, UR39, 0x1, URZ ;  /* 0x0000000127277890 */ /* 0x000fe4000fffe03f */
[----:B------:R-:W-:Y:S02]  /*6df0*/  UIADD3 UR43, UR43, 0x1, URZ ;  /* 0x000000012b2b7890 */ /* 0x000fe4000fffe03f */
[----:B------:R-:W-:-:S04]  /*6e00*/  UISETP.NE.AND UP0, UPT, UR39, 0x2, UPT ;  /* 0x000000022700788c */ /* 0x000fc8000bf05270 */
[----:B------:R-:W-:Y:S02]  /*6e10*/  USEL UR4, URZ, 0x1, UP0 ;  /* 0x000000013f047887 */ /* 0x000fe40008000000 */
[----:B------:R-:W-:Y:S02]  /*6e20*/  USEL UR39, UR39, URZ, UP0 ;  /* 0x0000003f27277287 */ /* 0x000fe40008000000 */
[----:B------:R-:W-:Y:S01]  /*6e30*/  ULOP3.LUT UR42, UR42, UR4, URZ, 0x3c, !UPT ;  /* 0x000000042a2a7292 */ /* 0x000fe2000f8e3c3f */
[----:B-1----:R-:W-:-:S13]  /*6e40*/  ISETP.LE.AND P0, PT, R0, UR44, PT ;  /* 0x0000002c00007c0c */ /* 0x002fda000bf03270 */
[----:B------:R-:W-:Y:S05]  /*6e50*/  @!P0 BRA `(.L_x_31) ;  /* 0xffffff9c00b88947 */ /* 0x000fea000383ffff */
[----:B------:R-:W-:Y:S05]  /*6e60*/  EXIT ;  /* 0x000000000000794d */ /* 0x000fea0003800000 */
.L_x_7:
[----:B------:R-:W-:-:S08]  /*6e70*/  NOP ;  /* 0x0000000000007918 */ /* 0x000fd00000000000 */
[----:B------:R-:W1:-:S00]  /*6e80*/  USETMAXREG.DEALLOC.CTAPOOL 0x18 ;  /* 0x00000018000079c8 */ /* 0x000e4000080e0500 */
[----:B-1----:R-:W-:-:S06]  /*6e90*/  LOP3.LUT R0, R0, 0x3, RZ, 0xc0, !PT ;  /* 0x0000000300007812 */ /* 0x002fcc00078ec0ff */
[----:B------:R-:W1:Y:S02]  /*6ea0*/  SHFL.IDX PT, R0, R0, RZ, 0x1f ;  /* 0x00001fff00007589 */ /* 0x000e6400000e0000 */
[----:B-1----:R-:W-:-:S13]  /*6eb0*/  ISETP.NE.AND P0, PT, R0, RZ, PT ;  /* 0x000000ff0000720c */ /* 0x002fda0003f05270 */
[----:B------:R-:W-:Y:S05]  /*6ec0*/  @P0 EXIT ;  /* 0x000000000000094d */ /* 0x000fea0003800000 */
[----:B------:R-:W1:Y:S01]  /*6ed0*/  S2UR UR4, SR_CTAID.X ;  /* 0x00000000000479c3 */ /* 0x000e620000002500 */
[----:B------:R-:W-:Y:S01]  /*6ee0*/  MOV R16, RZ ;  /* 0x000000ff00107202 */ /* 0x000fe20000000f00 */
[----:B------:R-:W-:Y:S02]  /*6ef0*/  IMAD.MOV.U32 R2, RZ, RZ, 0x1 ;  /* 0x00000001ff027424 */ /* 0x000fe400078e00ff */
[----:B------:R-:W-:-:S04]  /*6f00*/  IMAD.MOV.U32 R17, RZ, RZ, 0x1 ;  /* 0x00000001ff117424 */ /* 0x000fc800078e00ff */
[----:B------:R-:W1:Y:S02]  /*6f10*/  LDC R0, c[0x0][0xda4] ;  /* 0x00036900ff007b82 */ /* 0x000e640000000800 */
[----:B-1----:R-:W-:-:S13]  /*6f20*/  ISETP.LE.AND P0, PT, R0, UR4, PT ;  /* 0x0000000400007c0c */ /* 0x002fda000bf03270 */
[----:B------:R-:W-:Y:S05]  /*6f30*/  @P0 BRA `(.L_x_32) ;  /* 0x0000002800180947 */ /* 0x000fea0003800000 */
[----:B------:R-:W-:Y:S01]  /*6f40*/  MOV R0, UR4 ;  /* 0x0000000400007c02 */ /* 0x000fe20008000f00 */
[----:B------:R-:W-:Y:S01]  /*6f50*/  IMAD.MOV.U32 R16, RZ, RZ, RZ ;  /* 0x000000ffff107224 */ /* 0x000fe200078e00ff */
[----:B------:R-:W-:Y:S01]  /*6f60*/  ULDC.64 UR42, c[0x0][0x198] ;  /* 0x00006600002a7ab9 */ /* 0x000fe20000000a00 */
[----:B------:R-:W-:Y:S01]  /*6f70*/  IMAD.MOV.U32 R17, RZ, RZ, 0x1 ;  /* 0x00000001ff117424 */ /* 0x000fe200078e00ff */
[----:B------:R-:W-:Y:S01]  /*6f80*/  ULDC UR36, c[0x0][0xc] ;  /* 0x0000030000247ab9 */ /* 0x000fe20000000800 */
[----:B------:R1:W-:Y:S04]  /*6f90*/  STL [R1+0xc], R0 ;  /* 0x00000c0001007387 */ /* 0x0003e80000100800 */
[----:B------:R1:W-:Y:S02]  /*6fa0*/  STL [R1+0x18], RZ ;  /* 0x000018ff01007387 */ /* 0x0003e40000100800 */
.L_x_74:
[----:B------:R-:W2:Y:S01]  /*6fb0*/  LDL R2, [R1+0xc] ;  /* 0x00000c0001027983 */ /* 0x000ea20000100800 */
[----:B-1----:R-:W1:Y:S01]  /*6fc0*/  LDC R0, c[0x0][0xda8] ;  /* 0x00036a00ff007b82 */ /* 0x002e620000000800 */
[----:B------:R-:W-:Y:S05]  /*6fd0*/  YIELD ;  /* 0x0000000000007946 */ /* 0x000fea0003800000 */
[----:B------:R-:W3:Y:S01]  /*6fe0*/  S2R R5, SR_CgaCtaId ;  /* 0x0000000000057919 */ /* 0x000ee20000008800 */
[----:B------:R-:W-:Y:S01]  /*6ff0*/  ULDC.64 UR4, c[0x0][0x3f8] ;  /* 0x0000fe0000047ab9 */ /* 0x000fe20000000a00 */
[----:B------:R-:W4:Y:S01]  /*7000*/  LDC R19, c[0x0][0xdb4] ;  /* 0x00036d00ff137b82 */ /* 0x000f220000000800 */
[----:B------:R-:W-:-:S03]  /*7010*/  UISETP.NE.U32.AND UP0, UPT, UR4, URZ, UPT ;  /* 0x0000003f0400728c */ /* 0x000fc6000bf05070 */
[----:B------:R-:W-:Y:S01]  /*7020*/  ULDC UR4, c[0x0][0x404] ;  /* 0x0001010000047ab9 */ /* 0x000fe20000000800 */
[----:B------:R-:W-:-:S04]  /*7030*/  UISETP.NE.AND.EX UP0, UPT, UR5, URZ, UPT, UP0 ;  /* 0x0000003f0500728c */ /* 0x000fc8000bf05300 */
[----:B------:R-:W-:Y:S01]  /*7040*/  USEL UR4, UR4, 0x1, UP0 ;  /* 0x0000000104047887 */ /* 0x000fe20008000000 */
[----:B-1----:R-:W-:Y:S02]  /*7050*/  ISETP.NE.AND P0, PT, R0, 0x1, PT ;  /* 0x000000010000780c */ /* 0x002fe40003f05270 */
[----:B----4-:R-:W-:-:S11]  /*7060*/  ISETP.NE.AND P1, PT, R19, 0x1, PT ;  /* 0x000000011300780c */ /* 0x010fd60003f25270 */
[----:B------:R-:W2:Y:S08]  /*7070*/  @P0 LDC R0, c[0x0][0xdac] ;  /* 0x00036b00ff000b82 */ /* 0x000eb00000000800 */
[----:B------:R-:W1:Y:S01]  /*7080*/  @P0 LDC R3, c[0x0][0xdb0] ;  /* 0x00036c00ff030b82 */ /* 0x000e620000000800 */
[----:B--2---:R-:W-:Y:S01]  /*7090*/  @P0 IMAD.HI.U32 R0, R2, R0, RZ ;  /* 0x0000000002000227 */ /* 0x004fe200078e00ff */
[----:B------:R-:W-:-:S04]  /*70a0*/  MOV R4, R2 ;  /* 0x0000000200047202 */ /* 0x000fc80000000f00 */
[----:B-1----:R-:W-:Y:S02]  /*70b0*/  @P0 SHF.R.U32.HI R4, RZ, R3, R0 ;  /* 0x00000003ff040219 */ /* 0x002fe40000011600 */
[----:B------:R-:W1:Y:S03]  /*70c0*/  LDC R0, c[0x0][0x2e0] ;  /* 0x0000b800ff007b82 */ /* 0x000e660000000800 */
[----:B------:R-:W-:Y:S01]  /*70d0*/  IMAD.MOV.U32 R18, RZ, RZ, R4 ;  /* 0x000000ffff127224 */ /* 0x000fe200078e0004 */
[----:B------:R2:W-:Y:S04]  /*70e0*/  STL [R1+0x4], R4 ;  /* 0x0000040401007387 */ /* 0x0005e80000100800 */
[----:B------:R-:W4:Y:S01]  /*70f0*/  @P1 LDC.64 R2, c[0x0][0xdb8] ;  /* 0x00036e00ff021b82 */ /* 0x000f220000000a00 */
[----:B-1----:R-:W-:Y:S01]  /*7100*/  IMAD R7, R0, UR4, RZ ;  /* 0x0000000400077c24 */ /* 0x002fe2000f8e02ff */
[----:B------:R-:W-:-:S04]  /*7110*/  MOV R0, 0x400 ;  /* 0x0000040000007802 */ /* 0x000fc80000000f00 */
[----:B---3--:R-:W-:Y:S01]  /*7120*/  LEA R6, R5, R0, 0x18 ;  /* 0x0000000005067211 */ /* 0x008fe200078ec0ff */
[----:B------:R-:W-:Y:S01]  /*7130*/  VIADD R0, R7, 0x5f ;  /* 0x0000005f07007836 */ /* 0x000fe20000000000 */
[----:B------:R2:W-:Y:S01]  /*7140*/  STL [R1+0x14], R7 ;  /* 0x0000140701007387 */ /* 0x0005e20000100800 */
[----:B----4-:R-:W-:-:S03]  /*7150*/  @P1 IMAD.HI.U32 R2, R4, R2, RZ ;  /* 0x0000000204021227 */ /* 0x010fc600078e00ff */
[----:B------:R2:W-:Y:S02]  /*7160*/  STL [R1], R6 ;  /* 0x0000000601007387 */ /* 0x0005e40000100800 */
[----:B------:R-:W-:Y:S01]  /*7170*/  @P1 SHF.R.U32.HI R18, RZ, R3, R2 ;  /* 0x00000003ff121219 */ /* 0x000fe20000011602 */
[----:B------:R-:W-:Y:S01]  /*7180*/  IMAD.HI R2, R0, 0x2aaaaaab, RZ ;  /* 0x2aaaaaab00027827 */ /* 0x000fe200078e02ff */
[----:B------:R-:W-:-:S03]  /*7190*/  IADD3 R3, R6, 0x1c400, RZ ;  /* 0x0001c40006037810 */ /* 0x000fc60007ffe0ff */
[----:B------:R-:W-:Y:S01]  /*71a0*/  IMAD.MOV R0, RZ, RZ, -R18 ;  /* 0x000000ffff007224 */ /* 0x000fe200078e0a12 */
[----:B------:R-:W-:Y:S02]  /*71b0*/  LOP3.LUT P0, RZ, R3, 0x3ff, RZ, 0xc0, !PT ;  /* 0x000003ff03ff7812 */ /* 0x000fe4000780c0ff */
[----:B------:R-:W-:Y:S01]  /*71c0*/  SHF.R.U32.HI R3, RZ, 0x1f, R2 ;  /* 0x0000001fff037819 */ /* 0x000fe20000011602 */
[----:B------:R-:W-:-:S03]  /*71d0*/  IMAD R19, R19, R0, R4 ;  /* 0x0000000013137224 */ /* 0x000fc600078e0204 */
[----:B------:R-:W-:-:S05]  /*71e0*/  LEA.HI.SX32 R0, R2, R3, 0x1c ;  /* 0x0000000302007211 */ /* 0x000fca00078fe2ff */
[----:B------:R2:W-:Y:S02]  /*71f0*/  STL [R1+0x8], R0 ;  /* 0x0000080001007387 */ /* 0x0005e40000100800 */
[----:B------:R-:W-:Y:S05]  /*7200*/  @!P0 BRA `(.L_x_33) ;  /* 0x0000000000408947 */ /* 0x000fea0003800000 */
[----:B------:R-:W-:Y:S01]  /*7210*/  MOV R2, 0x0 ;  /* 0x0000000000027802 */ /* 0x000fe20000000f00 */
[----:B------:R-:W-:Y:S01]  /*7220*/  ULDC.64 UR6, c[0x4][0x90] ;  /* 0x0100240000067ab9 */ /* 0x000fe20000000a00 */
[----:B------:R-:W-:Y:S01]  /*7230*/  ULDC.64 UR8, c[0x4][0x98] ;  /* 0x0100260000087ab9 */ /* 0x000fe20000000a00 */
[----:B------:R-:W-:Y:S01]  /*7240*/  ULDC.64 UR4, c[0x4][0x8] ;  /* 0x0100020000047ab9 */ /* 0x000fe20000000a00 */
[----:B--2---:R-:W-:Y:S01]  /*7250*/  IMAD.U32 R4, RZ, RZ, UR6 ;  /* 0x00000006ff047e24 */ /* 0x004fe2000f8e00ff */
[----:B------:R-:W-:Y:S01]  /*7260*/  MOV R5, UR7 ;  /* 0x0000000700057c02 */ /* 0x000fe20008000f00 */
[----:B------:R-:W1:Y:S01]  /*7270*/  LDC.64 R2, c[0x4][R2] ;  /* 0x0100000002027b82 */ /* 0x000e620000000a00 */
[----:B------:R-:W-:Y:S01]  /*7280*/  IMAD.U32 R6, RZ, RZ, UR8 ;  /* 0x00000008ff067e24 */ /* 0x000fe2000f8e00ff */
[----:B------:R-:W-:Y:S01]  /*7290*/  MOV R10, UR4 ;  /* 0x00000004000a7c02 */ /* 0x000fe20008000f00 */
[----:B------:R-:W-:Y:S01]  /*72a0*/  IMAD.U32 R7, RZ, RZ, UR9 ;  /* 0x00000009ff077e24 */ /* 0x000fe2000f8e00ff */
[----:B------:R-:W-:Y:S01]  /*72b0*/  MOV R12, 0x1 ;  /* 0x00000001000c7802 */ /* 0x000fe20000000f00 */
[----:B------:R-:W-:-:S02]  /*72c0*/  IMAD.U32 R11, RZ, RZ, UR5 ;  /* 0x00000005ff0b7e24 */ /* 0x000fc4000f8e00ff */
[----:B------:R-:W-:Y:S02]  /*72d0*/  IMAD.MOV.U32 R8, RZ, RZ, 0x70 ;  /* 0x00000070ff087424 */ /* 0x000fe400078e00ff */
[----:B------:R-:W-:-:S07]  /*72e0*/  IMAD.MOV.U32 R13, RZ, RZ, RZ ;  /* 0x000000ffff0d7224 */ /* 0x000fce00078e00ff */
[----:B------:R-:W-:-:S07]  /*72f0*/  LEPC R20, `(.L_x_33) ;  /* 0x000000001014794e */ /* 0x000fce0000000000 */
[----:B-1----:R-:W-:Y:S05]  /*7300*/  CALL.ABS.NOINC R2 ;  /* 0x0000000002007343 */ /* 0x002fea0003c00000 */
.L_x_33:
[----:B------:R-:W2:Y:S02]  /*7310*/  LDL R2, [R1] ;  /* 0x0000000001027983 */ /* 0x000ea40000100800 */
[----:B--2---:R-:W-:-:S05]  /*7320*/  VIADD R0, R2, 0x400 ;  /* 0x0000040002007836 */ /* 0x004fca0000000000 */
[----:B------:R-:W-:-:S13]  /*7330*/  LOP3.LUT P0, RZ, R0, 0x3ff, RZ, 0xc0, !PT ;  /* 0x000003ff00ff7812 */ /* 0x000fda000780c0ff */
[----:B------:R-:W-:Y:S05]  /*7340*/  @!P0 BRA `(.L_x_34) ;  /* 0x0000000000808947 */ /* 0x000fea0003800000 */
[----:B------:R-:W-:Y:S01]  /*7350*/  MOV R0, 0x0 ;  /* 0x0000000000007802 */ /* 0x000fe20000000f00 */
[----:B------:R-:W-:Y:S01]  /*7360*/  ULDC.64 UR6, c[0x4][0x90] ;  /* 0x0100240000067ab9 */ /* 0x000fe20000000a00 */
[----:B------:R-:W-:Y:S01]  /*7370*/  ULDC.64 UR8, c[0x4][0x98] ;  /* 0x0100260000087ab9 */ /* 0x000fe20000000a00 */
[----:B------:R-:W-:Y:S01]  /*7380*/  ULDC.64 UR4, c[0x4][0x10] ;  /* 0x0100040000047ab9 */ /* 0x000fe20000000a00 */
[----:B------:R1:W2:Y:S01]  /*7390*/  LDC.64 R2, c[0x4][R0] ;  /* 0x0100000000027b82 */ /* 0x0002a20000000a00 */
[----:B------:R-:W-:Y:S01]  /*73a0*/  MOV R4, UR6 ;  /* 0x0000000600047c02 */ /* 0x000fe20008000f00 */
[----:B------:R-:W-:Y:S01]  /*73b0*/  IMAD.U32 R5, RZ, RZ, UR7 ;  /* 0x00000007ff057e24 */ /* 0x000fe2000f8e00ff */
[----:B------:R-:W-:Y:S01]  /*73c0*/  MOV R7, UR9 ;  /* 0x0000000900077c02 */ /* 0x000fe20008000f00 */
[----:B------:R-:W-:Y:S01]  /*73d0*/  IMAD.U32 R6, RZ, RZ, UR8 ;  /* 0x00000008ff067e24 */ /* 0x000fe2000f8e00ff */
[----:B------:R-:W-:Y:S01]  /*73e0*/  MOV R8, 0x70 ;  /* 0x0000007000087802 */ /* 0x000fe20000000f00 */
[----:B------:R-:W-:-:S02]  /*73f0*/  IMAD.U32 R10, RZ, RZ, UR4 ;  /* 0x00000004ff0a7e24 */ /* 0x000fc4000f8e00ff */
[----:B------:R-:W-:Y:S02]  /*7400*/  IMAD.U32 R11, RZ, RZ, UR5 ;  /* 0x00000005ff0b7e24 */ /* 0x000fe4000f8e00ff */
[----:B------:R-:W-:Y:S02]  /*7410*/  IMAD.MOV.U32 R12, RZ, RZ, 0x1 ;  /* 0x00000001ff0c7424 */ /* 0x000fe400078e00ff */
[----:B-1----:R-:W-:-:S07]  /*7420*/  IMAD.MOV.U32 R13, RZ, RZ, RZ ;  /* 0x000000ffff0d7224 */ /* 0x002fce00078e00ff */
[----:B------:R-:W-:-:S07]  /*7430*/  LEPC R20, `(.L_x_35) ;  /* 0x000000001014794e */ /* 0x000fce0000000000 */
[----:B--2---:R-:W-:Y:S05]  /*7440*/  CALL.ABS.NOINC R2 ;  /* 0x0000000002007343 */ /* 0x004fea0003c00000 */
.L_x_35:
[----:B------:R-:W-:Y:S01]  /*7450*/  MOV R2, 0x0 ;  /* 0x0000000000027802 */ /* 0x000fe20000000f00 */
[----:B------:R-:W-:Y:S01]  /*7460*/  ULDC.64 UR6, c[0x4][0x90] ;  /* 0x0100240000067ab9 */ /* 0x000fe20000000a00 */
[----:B------:R-:W-:Y:S01]  /*7470*/  ULDC.64 UR8, c[0x4][0x98] ;  /* 0x0100260000087ab9 */ /* 0x000fe20000000a00 */
[----:B------:R-:W-:Y:S01]  /*7480*/  ULDC.64 UR4, c[0x4][0x18] ;  /* 0x0100060000047ab9 */ /* 0x000fe20000000a00 */
[----:B------:R-:W-:Y:S01]  /*7490*/  MOV R4, UR6 ;  /* 0x0000000600047c02 */ /* 0x000fe20008000f00 */
[----:B------:R-:W-:Y:S01]  /*74a0*/  IMAD.U32 R5, RZ, RZ, UR7 ;  /* 0x00000007ff057e24 */ /* 0x000fe2000f8e00ff */
        /* <DEDUP_REMOVED lines=10> */
.L_x_34:
[----:B------:R-:W1:Y:S01]  /*7550*/  LDC R0, c[0x0][0x428] ;  /* 0x00010a00ff007b82 */ /* 0x000e620000000800 */
[----:B------:R-:W-:Y:S01]  /*7560*/  ULDC.64 UR4, c[0x0][0x9f8] ;  /* 0x00027e0000047ab9 */ /* 0x000fe20000000a00 */
[----:B------:R-:W2:Y:S01]  /*7570*/  LDL.LU R5, [R1+0x4] ;  /* 0x0000040001057983 */ /* 0x000ea20000300800 */
[----:B-1----:R-:W-:-:S03]  /*7580*/  ISETP.NE.AND P1, PT, R0, 0x1, PT ;  /* 0x000000010000780c */ /* 0x002fc60003f25270 */
[----:B------:R-:W3:Y:S01]  /*7590*/  LDL R4, [R1+0xc] ;  /* 0x00000c0001047983 */ /* 0x000ee20000100800 */
[----:B------:R-:W-:Y:S01]  /*75a0*/  ISETP.NE.U32.AND P0, PT, RZ, UR4, PT ;  /* 0x00000004ff007c0c */ /* 0x000fe2000bf05070 */
[----:B------:R-:W-:Y:S01]  /*75b0*/  IMAD.MOV.U32 R6, RZ, RZ, R18 ;  /* 0x000000ffff067224 */ /* 0x000fe200078e0012 */
[----:B------:R-:W-:Y:S01]  /*75c0*/  MOV R0, R19 ;  /* 0x0000001300007202 */ /* 0x000fe20000000f00 */
[----:B------:R-:W1:Y:S01]  /*75d0*/  S2R R7, SR_TID.X ;  /* 0x0000000000077919 */ /* 0x000e620000002100 */
[----:B------:R-:W-:Y:S01]  /*75e0*/  ISETP.NE.AND.EX P0, PT, RZ, UR5, PT, P0 ;  /* 0x00000005ff007c0c */ /* 0x000fe2000bf05300 */
[----:B------:R-:W-:-:S04]  /*75f0*/  ULDC UR4, c[0x0][0xda8] ;  /* 0x00036a0000047ab9 */ /* 0x000fc80000000800 */
[----:B------:R-:W4:Y:S08]  /*7600*/  @P1 LDC R2, c[0x0][0x42c] ;  /* 0x00010b00ff021b82 */ /* 0x000f300000000800 */
[----:B------:R-:W1:Y:S01]  /*7610*/  @P1 LDC R3, c[0x0][0x430] ;  /* 0x00010c00ff031b82 */ /* 0x000e620000000800 */
[----:B----4-:R-:W-:Y:S01]  /*7620*/  @P1 IMAD.HI.U32 R2, R19, R2, RZ ;  /* 0x0000000213021227 */ /* 0x010fe200078e00ff */
[----:B-1----:R-:W-:-:S04]  /*7630*/  LOP3.LUT R7, R7, 0x1f, RZ, 0xc0, !PT ;  /* 0x0000001f07077812 */ /* 0x002fc800078ec0ff */
[----:B------:R-:W-:Y:S02]  /*7640*/  @P1 SHF.R.U32.HI R0, RZ, R3, R2 ;  /* 0x00000003ff001219 */ /* 0x000fe40000011602 */
[----:B------:R-:W1:Y:S02]  /*7650*/  @P0 LDC.64 R2, c[0x0][0x9f8] ;  /* 0x00027e00ff020b82 */ /* 0x000e640000000a00 */
[----:B-1----:R-:W-:-:S05]  /*7660*/  @P0 IMAD.WIDE R2, R18, 0x4, R2 ;  /* 0x0000000412020825 */ /* 0x002fca00078e0202 */
[----:B------:R1:W5:Y:S01]  /*7670*/  @P0 LDG.E R6, desc[UR40][R2.64] ;  /* 0x0000002802060981 */ /* 0x000362000c1e1900 */
[----:B------:R-:W-:-:S04]  /*7680*/  ISETP.NE.AND P1, PT, R7, RZ, PT ;  /* 0x000000ff0700720c */ /* 0x000fc80003f25270 */
[----:B------:R-:W-:-:S09]  /*7690*/  PLOP3.LUT P2, PT, P1, PT, PT, 0x8, 0x0 ;  /* 0x000000000000781c */ /* 0x000fd20000f4e170 */
[----:B------:R-:W-:-:S05]  /*76a0*/  VOTEU.ALL UP1, P1 ;  /* 0x00000000003f7886 */ /* 0x000fca0000820000 */
[----:B------:R-:W-:-:S04]  /*76b0*/  @!UP1 UIADD3 UR8, UP0, UR42, 0x270, URZ ;  /* 0x000002702a089890 */ /* 0x000fc8000ff1e03f */
[----:B------:R-:W-:-:S03]  /*76c0*/  @!UP1 UIADD3.X UR9, URZ, UR43, URZ, UP0, !UPT ;  /* 0x0000002b3f099290 */ /* 0x000fc600087fe43f */
[----:B------:R-:W-:Y:S01]  /*76d0*/  VOTEU.ALL UP0, P1 ;  /* 0x00000000003f7886 */ /* 0x000fe20000800000 */
[----:B--2---:R-:W-:-:S04]  /*76e0*/  IMAD.MOV R8, RZ, RZ, -R5 ;  /* 0x000000ffff087224 */ /* 0x004fc800078e0a05 */
[----:B---3--:R-:W-:-:S05]  /*76f0*/  IMAD R8, R8, UR4, R4 ;  /* 0x0000000408087c24 */ /* 0x008fca000f8e0204 */
[----:B-1----:R-:W-:-:S07]  /*7700*/  SHF.L.U32 R8, R8, 0x7, RZ ;  /* 0x0000000708087819 */ /* 0x002fce00000006ff */
.L_x_36:
[----:B------:R-:W-:Y:S02]  /*7710*/  PLOP3.LUT P0, PT, P0, P2, PT, 0xa2, 0x0 ;  /* 0x000000000000781c */ /* 0x000fe40000705472 */
[----:B------:R-:W-:Y:S01]  /*7720*/  @P2 R2UR P0, UR7, R18 ;  /* 0x00000000120722ca */ /* 0x000fe20000000000 */
[----:B------:R-:W-:-:S07]  /*7730*/  UMOV UR4, URZ ;  /* 0x0000003f00047c82 */ /* 0x000fce0008000000 */
[----:B------:R-:W-:Y:S02]  /*7740*/  PLOP3.LUT P0, PT, P0, P2, PT, 0xa2, 0x0 ;  /* 0x000000000000781c */ /* 0x000fe40000705472 */
[----:B------:R-:W-:-:S08]  /*7750*/  @P2 R2UR.OR P0, UR6, R19 ;  /* 0x00000000130622ca */ /* 0x000fd00000100000 */
[----:B------:R-:W-:Y:S02]  /*7760*/  PLOP3.LUT P0, PT, P0, P2, PT, 0xa2, 0x0 ;  /* 0x000000000000781c */ /* 0x000fe40000705472 */
[----:B------:R-:W-:-:S08]  /*7770*/  @P2 R2UR.OR P0, UR5, R8 ;  /* 0x00000000080522ca */ /* 0x000fd00000100000 */
[----:B------:R-:W-:-:S05]  /*7780*/  @P2 PLOP3.LUT P2, PT, P0, PT, PT, 0x80, 0x0 ;  /* 0x000000000000281c */ /* 0x000fca000074f070 */
[----:B------:R1:W-:Y:S08]  /*7790*/  @!UP0 UTMAPF.L2.4D [UR4], [UR8] ;  /* 0x00000004080085b8 */ /* 0x0003f00008018000 */
[----:B-1----:R-:W-:Y:S05]  /*77a0*/  @P2 BRA.U.ANY `(.L_x_36) ;  /* 0xfffffffd00d82947 */ /* 0x002fea000393ffff */
[----:B------:R-:W1:Y:S01]  /*77b0*/  LDC.64 R2, c[0x0][0x3f8] ;  /* 0x0000fe00ff027b82 */ /* 0x000e620000000a00 */
[----:B------:R-:W-:Y:S01]  /*77c0*/  UMOV UR4, 0xffffffff ;  /* 0xffffffff00047882 */ /* 0x000fe20000000000 */
[----:B-1----:R-:W-:-:S04]  /*77d0*/  ISETP.NE.U32.AND P0, PT, R2, RZ, PT ;  /* 0x000000ff0200720c */ /* 0x002fc80003f05070 */
[----:B------:R-:W-:-:S04]  /*77e0*/  ISETP.NE.AND.EX P0, PT, R3, RZ, PT, P0 ;  /* 0x000000ff0300720c */ /* 0x000fc80003f05300 */
[----:B-----5:R-:W-:Y:S01]  /*77f0*/  SEL R4, R6, RZ, !P0 ;  /* 0x000000ff06047207 */ /* 0x020fe20004000000 */
[----:B------:R-:W-:Y:S08]  /*7800*/  BRA.DIV UR4, `(.L_x_37) ;  /* 0x0000002604307947 */ /* 0x000ff0000b800000 */
.L_x_90:
[----:B------:R-:W2:Y:S01]  /*7810*/  LDL R5, [R1+0x8] ;  /* 0x0000080001057983 */ /* 0x000ea20000100800 */
[----:B------:R-:W-:Y:S01]  /*7820*/  UMOV UR4, 0xffffffff ;  /* 0xffffffff00047882 */ /* 0x000fe20000000000 */
[----:B------:R-:W-:Y:S01]  /*7830*/  SHF.R.S32.HI R7, RZ, 0x1f, R6 ;  /* 0x0000001fff077819 */ /* 0x000fe20000011406 */
[----:B--2---:R-:W-:Y:S01]  /*7840*/  VIADD R9, R5, 0xffffffff ;  /* 0xffffffff05097836 */ /* 0x004fe20000000000 */
[----:B------:R-:W-:Y:S06]  /*7850*/  BRA.DIV UR4, `(.L_x_38) ;  /* 0x0000002604507947 */ /* 0x000fec000b800000 */
[----:B------:R-:W-:-:S13]  /*7860*/  ELECT P6, URZ, PT ;  /* 0x00000000003f782f */ /* 0x000fda00038c0000 */
.L_x_93:
[----:B------:R-:W-:Y:S05]  /*7870*/  @!P6 BRA `(.L_x_39) ;  /* 0x0000000000ece947 */ /* 0x000fea0003800000 */
[----:B------:R1:W-:Y:S01]  /*7880*/  STL [R1+0x10], R9 ;  /* 0x0000100901007387 */ /* 0x0003e20000100800 */
[----:B------:R-:W-:Y:S01]  /*7890*/  IMAD.MOV.U32 R4, RZ, RZ, R6 ;  /* 0x000000ffff047224 */ /* 0x000fe200078e0006 */
[----:B------:R-:W-:Y:S06]  /*78a0*/  @!P0 BRA `(.L_x_40) ;  /* 0x0000000000488947 */ /* 0x000fec0003800000 */
[----:B------:R-:W2:Y:S01]  /*78b0*/  LDC R11, c[0x0][0x41c] ;  /* 0x00010700ff0b7b82 */ /* 0x000ea20000000800 */
[----:B------:R-:W-:Y:S01]  /*78c0*/  ULDC.64 UR4, c[0x0][0x408] ;  /* 0x0001020000047ab9 */ /* 0x000fe20000000a00 */
[----:B--2---:R-:W-:-:S13]  /*78d0*/  ISETP.NE.AND P1, PT, R11, 0x1, PT ;  /* 0x000000010b00780c */ /* 0x004fda0003f25270 */
[----:B------:R-:W2:Y:S02]  /*78e0*/  @P1 LDC.64 R4, c[0x0][0x420] ;  /* 0x00010800ff041b82 */ /* 0x000ea40000000a00 */
[----:B--2---:R-:W-:Y:S01]  /*78f0*/  @P1 IMAD.HI.U32 R10, R9, R4, RZ ;  /* 0x00000004090a1227 */ /* 0x004fe200078e00ff */
[----:B------:R-:W-:-:S04]  /*7900*/  MOV R4, R9 ;  /* 0x0000000900047202 */ /* 0x000fc80000000f00 */
[----:B------:R-:W-:Y:S01]  /*7910*/  @P1 SHF.R.U32.HI R4, RZ, R5, R10 ;  /* 0x00000005ff041219 */ /* 0x000fe2000001160a */
[----:B------:R-:W-:-:S04]  /*7920*/  IMAD R10, R7, UR4, RZ ;  /* 0x00000004070a7c24 */ /* 0x000fc8000f8e02ff */
[----:B------:R-:W-:Y:S02]  /*7930*/  IMAD.MOV R5, RZ, RZ, -R4 ;  /* 0x000000ffff057224 */ /* 0x000fe400078e0a04 */
[----:B------:R-:W-:Y:S02]  /*7940*/  IMAD R10, R6, UR5, R10 ;  /* 0x00000005060a7c24 */ /* 0x000fe4000f8e020a */
[----:B------:R-:W-:-:S05]  /*7950*/  IMAD R5, R11, R5, R9 ;  /* 0x000000050b057224 */ /* 0x000fca00078e0209 */
[----:B------:R2:W-:Y:S02]  /*7960*/  STL [R1+0x10], R5 ;  /* 0x0000100501007387 */ /* 0x0005e40000100800 */
[----:B--2---:R-:W-:-:S03]  /*7970*/  SHF.R.S32.HI R5, RZ, 0x1f, R4 ;  /* 0x0000001fff057819 */ /* 0x004fc60000011404 */
[----:B------:R-:W-:-:S04]  /*7980*/  IMAD.WIDE.U32 R4, R6, UR4, R4 ;  /* 0x0000000406047c25 */ /* 0x000fc8000f8e0004 */
[----:B------:R-:W-:Y:S01]  /*7990*/  IMAD.IADD R5, R5, 0x1, R10 ;  /* 0x0000000105057824 */ /* 0x000fe200078e020a */
[----:B------:R-:W-:-:S04]  /*79a0*/  LEA R10, P1, R4, R2, 0x2 ;  /* 0x00000002040a7211 */ /* 0x000fc800078210ff */
[----:B------:R-:W-:-:S05]  /*79b0*/  LEA.HI.X R11, R4, R3, R5, 0x2, P1 ;  /* 0x00000003040b7211 */ /* 0x000fca00008f1405 */
[----:B------:R2:W5:Y:S04]  /*79c0*/  LDG.E R4, desc[UR40][R10.64] ;  /* 0x000000280a047981 */ /* 0x000568000c1e1900 */
.L_x_40:
[----:B--2---:R-:W2:Y:S01]  /*79d0*/  S2R R10, SR_CgaCtaId ;  /* 0x00000000000a7919 */ /* 0x004ea20000008800 */
[----:B------:R-:W-:-:S04]  /*79e0*/  MOV R5, 0x400 ;  /* 0x0000040000057802 */ /* 0x000fc80000000f00 */
[----:B--2---:R-:W-:Y:S02]  /*79f0*/  LEA R5, R10, R5, 0x18 ;  /* 0x000000050a057211 */ /* 0x004fe400078ec0ff */
[----:B------:R-:W-:Y:S02]  /*7a00*/  SHF.L.U32 R10, R17, 0x1f, RZ ;  /* 0x0000001f110a7819 */ /* 0x000fe400000006ff */
[----:B------:R-:W-:-:S04]  /*7a10*/  LEA R5, R16, R5, 0x3 ;  /* 0x0000000510057211 */ /* 0x000fc800078e18ff */
[----:B------:R-:W2:Y:S02]  /*7a20*/  SYNCS.PHASECHK.TRANS64.TRYWAIT P1, [R5+URZ+0x22840], R10 ;  /* 0x0228400a050075a7 */ /* 0x000ea4000802017f */
[----:B--2---:R-:W-:Y:S05]  /*7a30*/  @!P1 BRA `(.L_x_41) ;  /* 0x0000002000f89947 */ /* 0x004fea0003800000 */
.L_x_94:
[----:B------:R-:W3:Y:S02]  /*7a40*/  S2R R11, SR_TID.X ;  /* 0x00000000000b7919 */ /* 0x000ee40000002100 */
[----:B---3--:R-:W-:-:S04]  /*7a50*/  LOP3.LUT R11, R11, 0x7f, RZ, 0xc0, !PT ;  /* 0x0000007f0b0b7812 */ /* 0x008fc800078ec0ff */
[----:B------:R-:W-:-:S13]  /*7a60*/  ISETP.NE.AND P1, PT, R11, RZ, PT ;  /* 0x000000ff0b00720c */ /* 0x000fda0003f25270 */
[----:B------:R-:W-:Y:S05]  /*7a70*/  @P1 BRA `(.L_x_42) ;  /* 0x00000000001c1947 */ /* 0x000fea0003800000 */
[----:B------:R-:W3:Y:S01]  /*7a80*/  S2R R11, SR_TID.X ;  /* 0x00000000000b7919 */ /* 0x000ee20000002100 */
[----:B--2---:R-:W-:-:S04]  /*7a90*/  IMAD.MOV.U32 R10, RZ, RZ, 0x3000 ;  /* 0x00003000ff0a7424 */ /* 0x004fc800078e00ff */
[----:B------:R4:W-:Y:S01]  /*7aa0*/  SYNCS.ARRIVE.TRANS64 RZ, [R5+URZ+0x22830], R10 ;  /* 0x0228300a05ff79a7 */ /* 0x0009e2000800003f */
[----:B---3--:R-:W-:-:S04]  /*7ab0*/  LOP3.LUT R11, R11, 0x1f, RZ, 0xc0, !PT ;  /* 0x0000001f0b0b7812 */ /* 0x008fc800078ec0ff */
[----:B------:R-:W-:-:S13]  /*7ac0*/  ISETP.NE.AND P1, PT, R11, RZ, PT ;  /* 0x000000ff0b00720c */ /* 0x000fda0003f25270 */
[----:B----4-:R-:W-:Y:S05]  /*7ad0*/  @!P1 BRA `(.L_x_42) ;  /* 0x0000000000049947 */ /* 0x010fea0003800000 */
[----:B------:R-:W-:Y:S01]  /*7ae0*/  BPT.TRAP 0x1 ;  /* 0x000000040000795c */ /* 0x000fe20000300000 */
.L_x_42:
[----:B--2---:R-:W2:Y:S01]  /*7af0*/  LDL R10, [R1+0x10] ;  /* 0x00001000010a7983 */ /* 0x004ea20000100800 */
[----:B------:R-:W-:Y:S01]  /*7b00*/  MOV R11, 0x400 ;  /* 0x00000400000b7802 */ /* 0x000fe20000000f00 */
[----:B------:R-:W3:Y:S01]  /*7b10*/  S2R R12, SR_CgaCtaId ;  /* 0x00000000000c7919 */ /* 0x000ee20000008800 */
[----:B------:R-:W-:Y:S01]  /*7b20*/  R2UR UR9, R5 ;  /* 0x00000000050972ca */ /* 0x000fe200000e0000 */
[----:B------:R-:W-:Y:S01]  /*7b30*/  UIADD3 UR4, UP0, UR42, 0x370, URZ ;  /* 0x000003702a047890 */ /* 0x000fe2000ff1e03f */
[----:B------:R-:W-:Y:S02]  /*7b40*/  R2UR UR12, R0 ;  /* 0x00000000000c72ca */ /* 0x000fe400000e0000 */
[----:B-----5:R-:W-:Y:S01]  /*7b50*/  R2UR UR13, R4 ;  /* 0x00000000040d72ca */ /* 0x020fe200000e0000 */
[----:B------:R-:W-:Y:S01]  /*7b60*/  UIADD3.X UR5, URZ, UR43, URZ, UP0, !UPT ;  /* 0x0000002b3f057290 */ /* 0x000fe200087fe43f */
[----:B---3--:R-:W-:-:S05]  /*7b70*/  LEA R11, R12, R11, 0x18 ;  /* 0x0000000b0c0b7211 */ /* 0x008fca00078ec0ff */
[----:B------:R-:W-:-:S05]  /*7b80*/  IMAD R5, R16, 0x3000, R11 ;  /* 0x0000300010057824 */ /* 0x000fca00078e020b */
[----:B------:R-:W-:Y:S01]  /*7b90*/  R2UR UR8, R5 ;  /* 0x00000000050872ca */ /* 0x000fe200000e0000 */
[----:B------:R-:W-:Y:S01]  /*7ba0*/  UIADD3 UR9, UR9, 0x22830, URZ ;  /* 0x0002283009097890 */ /* 0x000fe2000fffe03f */
[----:B------:R-:W-:Y:S01]  /*7bb0*/  UMOV UR6, 0x0 ;  /* 0x0000000000067882 */ /* 0x000fe20000000000 */
[----:B------:R-:W-:Y:S01]  /*7bc0*/  UMOV UR7, 0x14f00000 ;  /* 0x14f0000000077882 */ /* 0x000fe20000000000 */
[----:B------:R-:W-:-:S09]  /*7bd0*/  UMOV UR10, URZ ;  /* 0x0000003f000a7c82 */ /* 0x000fd20008000000 */
[----:B------:R-:W-:Y:S01]  /*7be0*/  UIADD3 UR8, UR8, 0x1c400, URZ ;  /* 0x0001c40008087890 */ /* 0x000fe2000fffe03f */
[----:B--2---:R-:W-:-:S13]  /*7bf0*/  R2UR UR11, R10 ;  /* 0x000000000a0b72ca */ /* 0x004fda00000e0000 */
[----:B------:R-:W-:-:S09]  /*7c00*/  UIMAD UR11, UR11, 0x60, URZ ;  /* 0x000000600b0b78a4 */ /* 0x000fd2000f8e023f */
[----:B------:R2:W-:Y:S02]  /*7c10*/  UTMALDG.4D [UR8], [UR4], desc[UR6] ;  /* 0x00000608040075b4 */ /* 0x0005e40008019000 */
[----:B--2---:R-:W-:Y:S01]  /*7c20*/  NOP ;  /* 0x0000000000007918 */ /* 0x004fe20000000000 */
.L_x_39:
[----:B------:R-:W2:Y:S01]  /*7c30*/  LDL R12, [R1+0x18] ;  /* 0x00001800010c7983 */ /* 0x000ea20000100800 */
[----:B------:R-:W-:Y:S05]  /*7c40*/  WARPSYNC.ALL ;  /* 0x0000000000007948 */ /* 0x000fea0003800000 */
[----:B------:R-:W3:Y:S01]  /*7c50*/  S2R R11, SR_CgaCtaId ;  /* 0x00000000000b7919 */ /* 0x000ee20000008800 */
[----:B------:R-:W-:Y:S01]  /*7c60*/  MOV R10, 0x400 ;  /* 0x00000400000a7802 */ /* 0x000fe20000000f00 */
[----:B------:R-:W-:Y:S01]  /*7c70*/  BAR.SYNC.DEFER_BLOCKING 0x8, 0x120 ;  /* 0x0204800000007b1d */ /* 0x000fe20000010000 */
[----:B------:R-:W-:-:S13]  /*7c80*/  ELECT P1, URZ, PT ;  /* 0x00000000003f782f */ /* 0x000fda0003820000 */
[----:B------:R-:W-:Y:S01]  /*7c90*/  @P1 R2UR UR13, R18 ;  /* 0x00000000120d12ca */ /* 0x000fe200000e0000 */
[----:B------:R-:W-:Y:S01]  /*7ca0*/  UIADD3 UR4, UP0, UR42, 0x270, URZ ;  /* 0x000002702a047890 */ /* 0x000fe2000ff1e03f */
[----:B------:R-:W-:Y:S02]  /*7cb0*/  @P1 R2UR UR12, R19 ;  /* 0x00000000130c12ca */ /* 0x000fe400000e0000 */
[----:B------:R-:W-:Y:S01]  /*7cc0*/  @P1 R2UR UR11, R8 ;  /* 0x00000000080b12ca */ /* 0x000fe200000e0000 */
[----:B------:R-:W-:Y:S01]  /*7cd0*/  UIADD3.X UR5, URZ, UR43, URZ, UP0, !UPT ;  /* 0x0000002b3f057290 */ /* 0x000fe200087fe43f */
[----:B------:R-:W-:Y:S01]  /*7ce0*/  BSSY B0, `(.L_x_43) ;  /* 0x000000f000007945 */ /* 0x000fe20003800000 */
[----:B------:R-:W-:Y:S01]  /*7cf0*/  UMOV UR6, 0x0 ;  /* 0x0000000000067882 */ /* 0x000fe20000000000 */
[----:B------:R-:W-:Y:S01]  /*7d00*/  UMOV UR7, 0x12f00000 ;  /* 0x12f0000000077882 */ /* 0x000fe20000000000 */
[----:B------:R-:W-:Y:S01]  /*7d10*/  UMOV UR10, URZ ;  /* 0x0000003f000a7c82 */ /* 0x000fe20008000000 */
[----:B------:R-:W-:Y:S01]  /*7d20*/  @P1 IMAD.MOV.U32 R5, RZ, RZ, 0x4000 ;  /* 0x00004000ff051424 */ /* 0x000fe200078e00ff */
[----:B---3--:R-:W-:-:S04]  /*7d30*/  LEA R10, R11, R10, 0x18 ;  /* 0x0000000a0b0a7211 */ /* 0x008fc800078ec0ff */
[----:B------:R-:W-:Y:S01]  /*7d40*/  R2UR UR9, R10 ;  /* 0x000000000a0972ca */ /* 0x000fe200000e0000 */
[----:B------:R2:W-:-:S12]  /*7d50*/  @P1 SYNCS.ARRIVE.TRANS64 RZ, [R10+URZ+0x22800], R5 ;  /* 0x022800050aff19a7 */ /* 0x0005d8000800003f */
[----:B------:R-:W-:Y:S02]  /*7d60*/  UIADD3 UR8, UR9, 0x18400, URZ ;  /* 0x0001840009087890 */ /* 0x000fe4000fffe03f */
[----:B------:R-:W-:-:S09]  /*7d70*/  UIADD3 UR9, UR9, 0x22800, URZ ;  /* 0x0002280009097890 */ /* 0x000fd2000fffe03f */
[----:B------:R3:W-:Y:S01]  /*7d80*/  UTMALDG.4D [UR8], [UR4], desc[UR6] ;  /* 0x00000608040075b4 */ /* 0x0007e20008019000 */
[----:B--2---:R-:W-:-:S04]  /*7d90*/  LOP3.LUT R5, R12, 0x1, RZ, 0xc, !PT ;  /* 0x000000010c057812 */ /* 0x004fc800078e0cff */
[----:B------:R-:W-:-:S04]  /*7da0*/  SHF.L.U32 R5, R5, 0x1f, RZ ;  /* 0x0000001f05057819 */ /* 0x000fc800000006ff */
[----:B------:R-:W2:Y:S02]  /*7db0*/  SYNCS.PHASECHK.TRANS64.TRYWAIT P1, [R10+URZ+0x22820], R5 ;  /* 0x022820050a0075a7 */ /* 0x000ea4000802017f */
[----:B--23--:R-:W-:Y:S05]  /*7dc0*/  @!P1 BRA `(.L_x_44) ;  /* 0x0000002000289947 */ /* 0x00cfea0003800000 */
.L_x_95:
[----:B------:R-:W-:Y:S05]  /*7dd0*/  BSYNC B0 ;  /* 0x0000000000007941 */ /* 0x000fea0003800000 */
.L_x_43:
[----:B------:R-:W-:Y:S04]  /*7de0*/  BSSY B0, `(.L_x_45) ;  /* 0x0000037000007945 */ /* 0x000fe80003800000 */
[----:B------:R-:W-:Y:S05]  /*7df0*/  @!P6 BRA `(.L_x_46) ;  /* 0x0000000000d4e947 */ /* 0x000fea0003800000 */
[----:B------:R-:W3:Y:S01]  /*7e00*/  S2R R11, SR_CgaCtaId ;  /* 0x00000000000b7919 */ /* 0x000ee20000008800 */
[----:B--2---:R-:W-:Y:S02]  /*7e10*/  MOV R8, 0x400 ;  /* 0x0000040000087802 */ /* 0x004fe40000000f00 */
[----:B------:R-:W-:Y:S01]  /*7e20*/  SHF.L.U32 R5, R17, 0x1f, RZ ;  /* 0x0000001f11057819 */ /* 0x000fe200000006ff */
[----:B------:R-:W2:Y:S01]  /*7e30*/  S2R R10, SR_TID.X ;  /* 0x00000000000a7919 */ /* 0x000ea20000002100 */
[----:B---3--:R-:W-:-:S04]  /*7e40*/  LEA R8, R11, R8, 0x18 ;  /* 0x000000080b087211 */ /* 0x008fc800078ec0ff */
[----:B------:R-:W-:Y:S02]  /*7e50*/  LEA R8, R16, R8, 0x3 ;  /* 0x0000000810087211 */ /* 0x000fe400078e18ff */
[----:B--2---:R-:W-:Y:S02]  /*7e60*/  LOP3.LUT R10, R10, 0x7f, RZ, 0xc0, !PT ;  /* 0x0000007f0a0a7812 */ /* 0x004fe400078ec0ff */
[----:B------:R-:W2:Y:S02]  /*7e70*/  SYNCS.PHASECHK.TRANS64.TRYWAIT P1, [R8+URZ+0x22860], R5 ;  /* 0x02286005080075a7 */ /* 0x000ea4000802017f */
[----:B------:R-:W-:Y:S01]  /*7e80*/  ISETP.NE.AND P2, PT, R10, RZ, PT ;  /* 0x000000ff0a00720c */ /* 0x000fe20003f45270 */
[----:B--2---:R-:W-:-:S12]  /*7e90*/  @!P1 BRA `(.L_x_47) ;  /* 0x0000002000149947 */ /* 0x004fd80003800000 */
.L_x_96:
        /* <DEDUP_REMOVED lines=8> */
.L_x_48:
[----:B------:R-:W3:Y:S01]  /*7f20*/  LDL R10, [R1+0x10] ;  /* 0x00001000010a7983 */ /* 0x000ee20000100800 */
[----:B--2---:R-:W-:Y:S01]  /*7f30*/  MOV R5, 0x400 ;  /* 0x0000040000057802 */ /* 0x004fe20000000f00 */
[----:B------:R-:W2:Y:S01]  /*7f40*/  S2R R11, SR_CgaCtaId ;  /* 0x00000000000b7919 */ /* 0x000ea20000008800 */
[----:B------:R-:W-:Y:S01]  /*7f50*/  R2UR UR9, R8 ;  /* 0x00000000080972ca */ /* 0x000fe200000e0000 */
[----:B------:R-:W-:Y:S01]  /*7f60*/  UIADD3 UR4, UP0, UR42, 0x470, URZ ;  /* 0x000004702a047890 */ /* 0x000fe2000ff1e03f */
[----:B------:R-:W-:Y:S02]  /*7f70*/  R2UR UR12, R0 ;  /* 0x00000000000c72ca */ /* 0x000fe400000e0000 */
[----:B------:R-:W-:Y:S01]  /*7f80*/  R2UR UR13, R4 ;  /* 0x00000000040d72ca */ /* 0x000fe200000e0000 */
[----:B------:R-:W-:Y:S01]  /*7f90*/  UIADD3.X UR5, URZ, UR43, URZ, UP0, !UPT ;  /* 0x0000002b3f057290 */ /* 0x000fe200087fe43f */
[----:B--2---:R-:W-:-:S05]  /*7fa0*/  LEA R5, R11, R5, 0x18 ;  /* 0x000000050b057211 */ /* 0x004fca00078ec0ff */
[----:B------:R-:W-:-:S05]  /*7fb0*/  IMAD R5, R16, 0xc000, R5 ;  /* 0x0000c00010057824 */ /* 0x000fca00078e0205 */
[----:B------:R-:W-:Y:S01]  /*7fc0*/  R2UR UR14, R5 ;  /* 0x00000000050e72ca */ /* 0x000fe200000e0000 */
[----:B------:R-:W-:Y:S01]  /*7fd0*/  UIADD3 UR9, UR9, 0x22850, URZ ;  /* 0x0002285009097890 */ /* 0x000fe2000fffe03f */
[----:B------:R-:W-:Y:S01]  /*7fe0*/  UMOV UR10, URZ ;  /* 0x0000003f000a7c82 */ /* 0x000fe20008000000 */
[----:B------:R-:W-:Y:S01]  /*7ff0*/  UMOV UR6, 0x0 ;  /* 0x0000000000067882 */ /* 0x000fe20000000000 */
[----:B------:R-:W-:-:S09]  /*8000*/  UMOV UR7, 0x14f00000 ;  /* 0x14f0000000077882 */ /* 0x000fd20000000000 */
[----:B------:R-:W-:Y:S02]  /*8010*/  UIADD3 UR8, UR14, 0x400, URZ ;  /* 0x000004000e087890 */ /* 0x000fe4000fffe03f */
[----:B------:R-:W-:Y:S02]  /*8020*/  UIADD3 UR15, UR14, 0x3400, URZ ;  /* 0x000034000e0f7890 */ /* 0x000fe4000fffe03f */
[----:B------:R-:W-:Y:S01]  /*8030*/  UIADD3 UR17, UR14, 0x6400, URZ ;  /* 0x000064000e117890 */ /* 0x000fe2000fffe03f */
[----:B------:R-:W-:Y:S01]  /*8040*/  UMOV UR16, 0x40 ;  /* 0x0000004000107882 */ /* 0x000fe20000000000 */
[----:B------:R-:W-:-:S03]  /*8050*/  UIADD3 UR18, UR14, 0x9400, URZ ;  /* 0x000094000e127890 */ /* 0x000fc6000fffe03f */
[----:B------:R-:W-:Y:S01]  /*8060*/  UMOV UR14, 0x80 ;  /* 0x00000080000e7882 */ /* 0x000fe20000000000 */
[----:B---3--:R-:W-:-:S13]  /*8070*/  R2UR UR11, R10 ;  /* 0x000000000a0b72ca */ /* 0x008fda00000e0000 */
[----:B------:R-:W-:-:S09]  /*8080*/  UIMAD UR11, UR11, 0x60, URZ ;  /* 0x000000600b0b78a4 */ /* 0x000fd2000f8e023f */
[----:B------:R2:W-:Y:S02]  /*8090*/  UTMALDG.4D [UR8], [UR4], desc[UR6] ;  /* 0x00000608040075b4 */ /* 0x0005e40008019000 */
[----:B--2---:R-:W-:Y:S01]  /*80a0*/  UMOV UR8, UR15 ;  /* 0x0000000f00087c82 */ /* 0x004fe20008000000 */
[----:B------:R-:W-:Y:S02]  /*80b0*/  UMOV UR10, UR16 ;  /* 0x00000010000a7c82 */ /* 0x000fe40008000000 */
[----:B------:R2:W-:Y:S02]  /*80c0*/  UTMALDG.4D [UR8], [UR4], desc[UR6] ;  /* 0x00000608040075b4 */ /* 0x0005e40008019000 */
[----:B--2---:R-:W-:Y:S01]  /*80d0*/  UMOV UR8, UR17 ;  /* 0x0000001100087c82 */ /* 0x004fe20008000000 */
[----:B------:R-:W-:Y:S01]  /*80e0*/  UMOV UR10, UR14 ;  /* 0x0000000e000a7c82 */ /* 0x000fe20008000000 */
[----:B------:R-:W-:Y:S01]  /*80f0*/  UMOV UR14, 0xc0 ;  /* 0x000000c0000e7882 */ /* 0x000fe20000000000 */
[----:B------:R2:W-:Y:S02]  /*8100*/  UTMALDG.4D [UR8], [UR4], desc[UR6] ;  /* 0x00000608040075b4 */ /* 0x0005e40008019000 */
[----:B--2---:R-:W-:Y:S01]  /*8110*/  UMOV UR8, UR18 ;  /* 0x0000001200087c82 */ /* 0x004fe20008000000 */
[----:B------:R-:W-:-:S02]  /*8120*/  UMOV UR10, UR14 ;  /* 0x0000000e000a7c82 */ /* 0x000fc40008000000 */
[----:B------:R3:W-:Y:S02]  /*8130*/  UTMALDG.4D [UR8], [UR4], desc[UR6] ;  /* 0x00000608040075b4 */ /* 0x0007e40008019000 */
[----:B---3--:R-:W-:Y:S01]  /*8140*/  NOP ;  /* 0x0000000000007918 */ /* 0x008fe20000000000 */
.L_x_46:
[----:B------:R-:W-:Y:S05]  /*8150*/  BSYNC B0 ;  /* 0x0000000000007941 */ /* 0x000fea0003800000 */
.L_x_45:
[----:B--2---:R-:W2:Y:S01]  /*8160*/  LDL.LU R5, [R1+0x14] ;  /* 0x0000140001057983 */ /* 0x004ea20000300800 */
[----:B------:R-:W-:-:S05]  /*8170*/  VIADD R16, R16, 0x1 ;  /* 0x0000000110107836 */ /* 0x000fca0000000000 */
[----:B------:R-:W-:-:S04]  /*8180*/  ISETP.NE.AND P1, PT, R16, 0x2, PT ;  /* 0x000000021000780c */ /* 0x000fc80003f25270 */
[----:B------:R-:W-:Y:S02]  /*8190*/  SEL R8, RZ, 0x1, P1 ;  /* 0x00000001ff087807 */ /* 0x000fe40000800000 */
[----:B------:R-:W-:Y:S02]  /*81a0*/  SEL R16, R16, RZ, P1 ;  /* 0x000000ff10107207 */ /* 0x000fe40000800000 */
[----:B------:R-:W-:Y:S02]  /*81b0*/  LOP3.LUT R17, R17, R8, RZ, 0x3c, !PT ;  /* 0x0000000811117212 */ /* 0x000fe400078e3cff */
[----:B--2---:R-:W-:-:S13]  /*81c0*/  ISETP.GE.AND P2, PT, R5, 0x61, PT ;  /* 0x000000610500780c */ /* 0x004fda0003f46270 */
[----:B------:R-:W-:Y:S05]  /*81d0*/  @!P2 BRA `(.L_x_49) ;  /* 0x000000140048a947 */ /* 0x000fea0003800000 */
[----:B------:R-:W2:Y:S01]  /*81e0*/  LDL R11, [R1+0x8] ;  /* 0x00000800010b7983 */ /* 0x000ea20000100800 */
[----:B------:R-:W-:Y:S01]  /*81f0*/  IMAD.MOV.U32 R5, RZ, RZ, 0x1 ;  /* 0x00000001ff057424 */ /* 0x000fe200078e00ff */
[C---:B--2---:R-:W-:Y:S02]  /*8200*/  IADD3 R10, -R11.reuse, RZ, RZ ;  /* 0x000000ff0b0a7210 */ /* 0x044fe40007ffe1ff */
[----:B------:R-:W-:Y:S02]  /*8210*/  IADD3 R8, R11, -0x2, RZ ;  /* 0xfffffffe0b087810 */ /* 0x000fe40007ffe0ff */
[----:B------:R-:W-:-:S05]  /*8220*/  VIADDMNMX R10, R10, R5, 0xffffffff, !PT ;  /* 0xffffffff0a0a7446 */ /* 0x000fca0007800105 */
[----:B------:R-:W-:-:S05]  /*8230*/  IMAD.IADD R5, R11, 0x1, R10 ;  /* 0x000000010b057824 */ /* 0x000fca00078e020a */
[----:B------:R-:W-:-:S04]  /*8240*/  LOP3.LUT R5, R5, 0x1, RZ, 0xc0, !PT ;  /* 0x0000000105057812 */ /* 0x000fc800078ec0ff */
[----:B------:R-:W-:-:S13]  /*8250*/  ISETP.NE.U32.AND P1, PT, R5, 0x1, PT ;  /* 0x000000010500780c */ /* 0x000fda0003f25070 */
[----:B------:R-:W-:Y:S05]  /*8260*/  @P1 BRA `(.L_x_50) ;  /* 0x0000000400ac1947 */ /* 0x000fea0003800000 */
[----:B------:R-:W-:Y:S04]  /*8270*/  BSSY B0, `(.L_x_51) ;  /* 0x0000063000007945 */ /* 0x000fe80003800000 */
[----:B------:R-:W-:Y:S05]  /*8280*/  @!P6 BRA `(.L_x_52) ;  /* 0x000000040084e947 */ /* 0x000fea0003800000 */
[----:B------:R-:W-:Y:S05]  /*8290*/  @!P0 BRA `(.L_x_53) ;  /* 0x0000000000448947 */ /* 0x000fea0003800000 */
[----:B------:R-:W2:Y:S01]  /*82a0*/  LDC R11, c[0x0][0x41c] ;  /* 0x00010700ff0b7b82 */ /* 0x000ea20000000800 */
[----:B------:R-:W-:Y:S01]  /*82b0*/  ULDC.64 UR4, c[0x0][0x408] ;  /* 0x0001020000047ab9 */ /* 0x000fe20000000a00 */
[----:B--2---:R-:W-:-:S13]  /*82c0*/  ISETP.NE.AND P1, PT, R11, 0x1, PT ;  /* 0x000000010b00780c */ /* 0x004fda0003f25270 */
[----:B------:R-:W2:Y:S02]  /*82d0*/  @P1 LDC.64 R4, c[0x0][0x420] ;  /* 0x00010800ff041b82 */ /* 0x000ea40000000a00 */
[----:B--2---:R-:W-:-:S04]  /*82e0*/  @P1 IMAD.HI.U32 R12, R8, R4, RZ ;  /* 0x00000004080c1227 */ /* 0x004fc800078e00ff */
[----:B------:R-:W-:Y:S01]  /*82f0*/  IMAD.MOV.U32 R4, RZ, RZ, R8 ;  /* 0x000000ffff047224 */ /* 0x000fe200078e0008 */
[----:B------:R-:W-:-:S05]  /*8300*/  @P1 SHF.R.U32.HI R4, RZ, R5, R12 ;  /* 0x00000005ff041219 */ /* 0x000fca000001160c */
[----:B------:R-:W-:-:S04]  /*8310*/  IMAD.MOV R5, RZ, RZ, -R4 ;  /* 0x000000ffff057224 */ /* 0x000fc800078e0a04 */
[----:B------:R-:W-:Y:S01]  /*8320*/  IMAD R8, R11, R5, R8 ;  /* 0x000000050b087224 */ /* 0x000fe200078e0208 */
[--C-:B------:R-:W-:Y:S01]  /*8330*/  SHF.R.S32.HI R5, RZ, 0x1f, R4.reuse ;  /* 0x0000001fff057819 */ /* 0x100fe20000011404 */
[----:B------:R-:W-:Y:S02]  /*8340*/  IMAD R11, R7, UR4, RZ ;  /* 0x00000004070b7c24 */ /* 0x000fe4000f8e02ff */
[----:B------:R-:W-:-:S04]  /*8350*/  IMAD.WIDE.U32 R4, R6, UR4, R4 ;  /* 0x0000000406047c25 */ /* 0x000fc8000f8e0004 */
[----:B------:R-:W-:Y:S01]  /*8360*/  IMAD R11, R6, UR5, R11 ;  /* 0x00000005060b7c24 */ /* 0x000fe2000f8e020b */
[----:B------:R-:W-:-:S04]  /*8370*/  LEA R2, P1, R4, R2, 0x2 ;  /* 0x0000000204027211 */ /* 0x000fc800078210ff */
[----:B------:R-:W-:-:S04]  /*8380*/  IADD3 R11, R11, R5, RZ ;  /* 0x000000050b0b7210 */ /* 0x000fc80007ffe0ff */
[----:B------:R-:W-:-:S05]  /*8390*/  LEA.HI.X R3, R4, R3, R11, 0x2, P1 ;  /* 0x0000000304037211 */ /* 0x000fca00008f140b */
[----:B------:R2:W5:Y:S02]  /*83a0*/  LDG.E R4, desc[UR40][R2.64] ;  /* 0x0000002802047981 */ /* 0x000564000c1e1900 */
.L_x_53:
[----:B--2---:R-:W2:Y:S01]  /*83b0*/  S2R R3, SR_CgaCtaId ;  /* 0x0000000000037919 */ /* 0x004ea20000008800 */
[----:B------:R-:W-:Y:S01]  /*83c0*/  MOV R2, 0x400 ;  /* 0x0000040000027802 */ /* 0x000fe20000000f00 */
[----:B------:R-:W3:Y:S03]  /*83d0*/  S2R R5, SR_TID.X ;  /* 0x0000000000057919 */ /* 0x000ee60000002100 */
[----:B--2---:R-:W-:Y:S02]  /*83e0*/  LEA R2, R3, R2, 0x18 ;  /* 0x0000000203027211 */ /* 0x004fe400078ec0ff */
[----:B------:R-:W-:Y:S02]  /*83f0*/  SHF.L.U32 R3, R17, 0x1f, RZ ;  /* 0x0000001f11037819 */ /* 0x000fe400000006ff */
[----:B---3--:R-:W-:Y:S01]  /*8400*/  LOP3.LUT R5, R5, 0x7f, RZ, 0xc0, !PT ;  /* 0x0000007f05057812 */ /* 0x008fe200078ec0ff */
[----:B------:R-:W-:-:S03]  /*8410*/  IMAD R2, R16, 0x8, R2 ;  /* 0x0000000810027824 */ /* 0x000fc600078e0202 */
[----:B------:R-:W-:Y:S01]  /*8420*/  ISETP.NE.AND P1, PT, R5, RZ, PT ;  /* 0x000000ff0500720c */ /* 0x000fe20003f25270 */
[----:B------:R-:W2:Y:S02]  /*8430*/  SYNCS.PHASECHK.TRANS64.TRYWAIT P2, [R2+URZ+0x22840], R3 ;  /* 0x02284003020075a7 */ /* 0x000ea4000804017f */
[----:B--2---:R-:W-:Y:S10]  /*8440*/  @!P2 BRA `(.L_x_54) ;  /* 0x0000001800bca947 */ /* 0x004ff40003800000 */
.L_x_97:
[----:B------:R-:W-:Y:S05]  /*8450*/  @P1 BRA `(.L_x_55) ;  /* 0x00000000001c1947 */ /* 0x000fea0003800000 */
[----:B------:R-:W3:Y:S01]  /*8460*/  S2R R11, SR_TID.X ;  /* 0x00000000000b7919 */ /* 0x000ee20000002100 */
[----:B------:R-:W-:-:S04]  /*8470*/  MOV R5, 0x3000 ;  /* 0x0000300000057802 */ /* 0x000fc80000000f00 */
[----:B------:R4:W-:Y:S01]  /*8480*/  SYNCS.ARRIVE.TRANS64 RZ, [R2+URZ+0x22830], R5 ;  /* 0x0228300502ff79a7 */ /* 0x0009e2000800003f */
[----:B---3--:R-:W-:-:S04]  /*8490*/  LOP3.LUT R11, R11, 0x1f, RZ, 0xc0, !PT ;  /* 0x0000001f0b0b7812 */ /* 0x008fc800078ec0ff */
[----:B------:R-:W-:-:S13]  /*84a0*/  ISETP.NE.AND P2, PT, R11, RZ, PT ;  /* 0x000000ff0b00720c */ /* 0x000fda0003f45270 */
[----:B----4-:R-:W-:Y:S05]  /*84b0*/  @!P2 BRA `(.L_x_55) ;  /* 0x000000000004a947 */ /* 0x010fea0003800000 */
[----:B------:R-:W-:Y:S01]  /*84c0*/  BPT.TRAP 0x1 ;  /* 0x000000040000795c */ /* 0x000fe20000300000 */
.L_x_55:
[----:B------:R-:W3:Y:S01]  /*84d0*/  S2R R11, SR_CgaCtaId ;  /* 0x00000000000b7919 */ /* 0x000ee20000008800 */
[----:B------:R-:W-:Y:S01]  /*84e0*/  MOV R5, 0x400 ;  /* 0x0000040000057802 */ /* 0x000fe20000000f00 */
[----:B------:R-:W-:Y:S01]  /*84f0*/  IMAD R8, R8, 0x60, RZ ;  /* 0x0000006008087824 */ /* 0x000fe200078e02ff */
[----:B------:R-:W-:Y:S01]  /*8500*/  R2UR UR9, R2 ;  /* 0x00000000020972ca */ /* 0x000fe200000e0000 */
[----:B------:R-:W-:Y:S01]  /*8510*/  UIADD3 UR4, UP0, UR42, 0x370, URZ ;  /* 0x000003702a047890 */ /* 0x000fe2000ff1e03f */
[----:B------:R-:W-:Y:S01]  /*8520*/  R2UR UR12, R0 ;  /* 0x00000000000c72ca */ /* 0x000fe200000e0000 */
[----:B------:R-:W-:Y:S01]  /*8530*/  UMOV UR6, 0x0 ;  /* 0x0000000000067882 */ /* 0x000fe20000000000 */
[----:B-----5:R-:W-:Y:S01]  /*8540*/  R2UR UR13, R4 ;  /* 0x00000000040d72ca */ /* 0x020fe200000e0000 */
[----:B------:R-:W-:Y:S01]  /*8550*/  UIADD3.X UR5, URZ, UR43, URZ, UP0, !UPT ;  /* 0x0000002b3f057290 */ /* 0x000fe200087fe43f */
[----:B------:R-:W-:Y:S01]  /*8560*/  R2UR UR11, R8 ;  /* 0x00000000080b72ca */ /* 0x000fe200000e0000 */
[----:B------:R-:W-:Y:S01]  /*8570*/  UMOV UR7, 0x14f00000 ;  /* 0x14f0000000077882 */ /* 0x000fe20000000000 */
[----:B------:R-:W-:-:S05]  /*8580*/  UMOV UR10, URZ ;  /* 0x0000003f000a7c82 */ /* 0x000fca0008000000 */
[----:B------:R-:W-:Y:S01]  /*8590*/  UIADD3 UR9, UR9, 0x22830, URZ ;  /* 0x0002283009097890 */ /* 0x000fe2000fffe03f */
[----:B---3--:R-:W-:-:S05]  /*85a0*/  LEA R5, R11, R5, 0x18 ;  /* 0x000000050b057211 */ /* 0x008fca00078ec0ff */
[----:B------:R-:W-:-:S05]  /*85b0*/  IMAD R5, R16, 0x3000, R5 ;  /* 0x0000300010057824 */ /* 0x000fca00078e0205 */
[----:B------:R-:W-:-:S13]  /*85c0*/  R2UR UR8, R5 ;  /* 0x00000000050872ca */ /* 0x000fda00000e0000 */
[----:B------:R-:W-:-:S09]  /*85d0*/  UIADD3 UR8, UR8, 0x1c400, URZ ;  /* 0x0001c40008087890 */ /* 0x000fd2000fffe03f */
[----:B------:R3:W-:Y:S01]  /*85e0*/  UTMALDG.4D [UR8], [UR4], desc[UR6] ;  /* 0x00000608040075b4 */ /* 0x0007e20008019000 */
[----:B------:R-:W4:Y:S02]  /*85f0*/  SYNCS.PHASECHK.TRANS64.TRYWAIT P2, [R2+URZ+0x22860], R3 ;  /* 0x02286003020075a7 */ /* 0x000f24000804017f */
[----:B---34-:R-:W-:Y:S05]  /*8600*/  @!P2 BRA `(.L_x_56) ;  /* 0x000000180060a947 */ /* 0x018fea0003800000 */
.L_x_98:
[----:B------:R-:W-:Y:S05]  /*8610*/  @P1 BRA `(.L_x_57) ;  /* 0x00000000001c1947 */ /* 0x000fea0003800000 */
[----:B------:R-:W4:Y:S01]  /*8620*/  S2R R5, SR_TID.X ;  /* 0x0000000000057919 */ /* 0x000f220000002100 */
[----:B--23--:R-:W-:-:S04]  /*8630*/  IMAD.MOV.U32 R3, RZ, RZ, 0xc000 ;  /* 0x0000c000ff037424 */ /* 0x00cfc800078e00ff */
[----:B------:R2:W-:Y:S01]  /*8640*/  SYNCS.ARRIVE.TRANS64 RZ, [R2+URZ+0x22850], R3 ;  /* 0x0228500302ff79a7 */ /* 0x0005e2000800003f */
[----:B----4-:R-:W-:-:S04]  /*8650*/  LOP3.LUT R5, R5, 0x1f, RZ, 0xc0, !PT ;  /* 0x0000001f05057812 */ /* 0x010fc800078ec0ff */
[----:B------:R-:W-:-:S13]  /*8660*/  ISETP.NE.AND P1, PT, R5, RZ, PT ;  /* 0x000000ff0500720c */ /* 0x000fda0003f25270 */
[----:B--2---:R-:W-:Y:S05]  /*8670*/  @!P1 BRA `(.L_x_57) ;  /* 0x0000000000049947 */ /* 0x004fea0003800000 */
[----:B------:R-:W-:Y:S01]  /*8680*/  BPT.TRAP 0x1 ;  /* 0x000000040000795c */ /* 0x000fe20000300000 */
.L_x_57:
[----:B------:R-:W4:Y:S01]  /*8690*/  S2R R5, SR_CgaCtaId ;  /* 0x0000000000057919 */ /* 0x000f220000008800 */
[----:B--23--:R-:W-:Y:S01]  /*86a0*/  MOV R3, 0x400 ;  /* 0x0000040000037802 */ /* 0x00cfe20000000f00 */
[----:B------:R-:W-:Y:S01]  /*86b0*/  UIADD3 UR4, UP0, UR42, 0x470, URZ ;  /* 0x000004702a047890 */ /* 0x000fe2000ff1e03f */
[----:B------:R-:W-:Y:S01]  /*86c0*/  R2UR UR9, R2 ;  /* 0x00000000020972ca */ /* 0x000fe200000e0000 */
[----:B------:R-:W-:Y:S01]  /*86d0*/  UMOV UR10, URZ ;  /* 0x0000003f000a7c82 */ /* 0x000fe20008000000 */
[----:B------:R-:W-:Y:S01]  /*86e0*/  R2UR UR11, R8 ;  /* 0x00000000080b72ca */ /* 0x000fe200000e0000 */
[----:B------:R-:W-:Y:S01]  /*86f0*/  UIADD3.X UR5, URZ, UR43, URZ, UP0, !UPT ;  /* 0x0000002b3f057290 */ /* 0x000fe200087fe43f */
[----:B------:R-:W-:Y:S01]  /*8700*/  R2UR UR12, R0 ;  /* 0x00000000000c72ca */ /* 0x000fe200000e0000 */
[----:B------:R-:W-:Y:S01]  /*8710*/  UMOV UR6, 0x0 ;  /* 0x0000000000067882 */ /* 0x000fe20000000000 */
[----:B------:R-:W-:Y:S01]  /*8720*/  R2UR UR13, R4 ;  /* 0x00000000040d72ca */ /* 0x000fe200000e0000 */
[----:B------:R-:W-:Y:S01]  /*8730*/  UMOV UR7, 0x14f00000 ;  /* 0x14f0000000077882 */ /* 0x000fe20000000000 */
[----:B------:R-:W-:-:S05]  /*8740*/  UMOV UR17, 0x40 ;  /* 0x0000004000117882 */ /* 0x000fca0000000000 */
[----:B------:R-:W-:Y:S01]  /*8750*/  UIADD3 UR9, UR9, 0x22850, URZ ;  /* 0x0002285009097890 */ /* 0x000fe2000fffe03f */
[----:B----4-:R-:W-:-:S05]  /*8760*/  LEA R3, R5, R3, 0x18 ;  /* 0x0000000305037211 */ /* 0x010fca00078ec0ff */
[----:B------:R-:W-:-:S05]  /*8770*/  IMAD R2, R16, 0xc000, R3 ;  /* 0x0000c00010027824 */ /* 0x000fca00078e0203 */
[----:B------:R-:W-:-:S13]  /*8780*/  R2UR UR14, R2 ;  /* 0x00000000020e72ca */ /* 0x000fda00000e0000 */
[----:B------:R-:W-:Y:S02]  /*8790*/  UIADD3 UR8, UR14, 0x400, URZ ;  /* 0x000004000e087890 */ /* 0x000fe4000fffe03f */
[----:B------:R-:W-:Y:S02]  /*87a0*/  UIADD3 UR15, UR14, 0x3400, URZ ;  /* 0x000034000e0f7890 */ /* 0x000fe4000fffe03f */
[----:B------:R-:W-:Y:S02]  /*87b0*/  UIADD3 UR16, UR14, 0x6400, URZ ;  /* 0x000064000e107890 */ /* 0x000fe4000fffe03f */
[----:B------:R-:W-:-:S03]  /*87c0*/  UIADD3 UR14, UR14, 0x9400, URZ ;  /* 0x000094000e0e7890 */ /* 0x000fc6000fffe03f */
[----:B------:R2:W-:Y:S02]  /*87d0*/  UTMALDG.4D [UR8], [UR4], desc[UR6] ;  /* 0x00000608040075b4 */ /* 0x0005e40008019000 */
[----:B--2---:R-:W-:Y:S01]  /*87e0*/  UMOV UR8, UR15 ;  /* 0x0000000f00087c82 */ /* 0x004fe20008000000 */
[----:B------:R-:W-:Y:S01]  /*87f0*/  UMOV UR10, UR17 ;  /* 0x00000011000a7c82 */ /* 0x000fe20008000000 */
[----:B------:R-:W-:Y:S01]  /*8800*/  UMOV UR15, 0x80 ;  /* 0x00000080000f7882 */ /* 0x000fe20000000000 */
        /* <DEDUP_REMOVED lines=8> */
[----:B--2---:R-:W-:Y:S01]  /*8890*/  NOP ;  /* 0x0000000000007918 */ /* 0x004fe20000000000 */
.L_x_52:
[----:B------:R-:W-:Y:S05]  /*88a0*/  BSYNC B0 ;  /* 0x0000000000007941 */ /* 0x000fea0003800000 */
.L_x_51:
[----:B------:R-:W2:Y:S01]  /*88b0*/  LDL.LU R3, [R1+0x8] ;  /* 0x0000080001037983 */ /* 0x000ea20000300800 */
[----:B------:R-:W-:-:S04]  /*88c0*/  IADD3 R16, R16, 0x1, RZ ;  /* 0x0000000110107810 */ /* 0x000fc80007ffe0ff */
[----:B------:R-:W-:-:S04]  /*88d0*/  ISETP.NE.AND P1, PT, R16, 0x2, PT ;  /* 0x000000021000780c */ /* 0x000fc80003f25270 */
[----:B------:R-:W-:Y:S02]  /*88e0*/  SEL R2, RZ, 0x1, P1 ;  /* 0x00000001ff027807 */ /* 0x000fe40000800000 */
[----:B------:R-:W-:Y:S02]  /*88f0*/  SEL R16, R16, RZ, P1 ;  /* 0x000000ff10107207 */ /* 0x000fe40000800000 */
[----:B------:R-:W-:Y:S01]  /*8900*/  LOP3.LUT R17, R17, R2, RZ, 0x3c, !PT ;  /* 0x0000000211117212 */ /* 0x000fe200078e3cff */
[----:B--2---:R-:W-:-:S07]  /*8910*/  VIADD R8, R3, 0xfffffffd ;  /* 0xfffffffd03087836 */ /* 0x004fce0000000000 */
.L_x_50:
[----:B------:R-:W-:Y:S01]  /*8920*/  IADD3 R10, -R10, RZ, RZ ;  /* 0x000000ff0a0a7210 */ /* 0x000fe20007ffe1ff */
[----:B------:R-:W-:Y:S03]  /*8930*/  BSSY B0, `(.L_x_49) ;  /* 0x00000dc000007945 */ /* 0x000fe60003800000 */
[----:B------:R-:W-:-:S13]  /*8940*/  ISETP.NE.AND P1, PT, R9, R10, PT ;  /* 0x0000000a0900720c */ /* 0x000fda0003f25270 */
[----:B------:R-:W-:Y:S05]  /*8950*/  @!P1 BRA `(.L_x_58) ;  /* 0x0000000c00649947 */ /* 0x000fea0003800000 */
.L_x_73:
[----:B------:R-:W-:Y:S04]  /*8960*/  BSSY B1, `(.L_x_59) ;  /* 0x0000065000017945 */ /* 0x000fe80003800000 */
[----:B------:R-:W-:Y:S05]  /*8970*/  @!P6 BRA `(.L_x_60) ;  /* 0x00000004008ce947 */ /* 0x000fea0003800000 */
[----:B-1----:R-:W-:Y:S01]  /*8980*/  IMAD.MOV.U32 R9, RZ, RZ, R8 ;  /* 0x000000ffff097224 */ /* 0x002fe200078e0008 */
[----:B------:R-:W-:Y:S06]  /*8990*/  @!P0 BRA `(.L_x_61) ;  /* 0x0000000000488947 */ /* 0x000fec0003800000 */
[----:B------:R-:W1:Y:S01]  /*89a0*/  LDC R10, c[0x0][0x41c] ;  /* 0x00010700ff0a7b82 */ /* 0x000e620000000800 */
[----:B------:R-:W-:Y:S02]  /*89b0*/  ULDC.64 UR4, c[0x0][0x408] ;  /* 0x0001020000047ab9 */ /* 0x000fe40000000a00 */
[----:B------:R-:W-:-:S04]  /*89c0*/  IMAD R11, R7, UR4, RZ ;  /* 0x00000004070b7c24 */ /* 0x000fc8000f8e02ff */
[----:B------:R-:W-:Y:S01]  /*89d0*/  IMAD R11, R6, UR5, R11 ;  /* 0x00000005060b7c24 */ /* 0x000fe2000f8e020b */
[----:B-1----:R-:W-:-:S13]  /*89e0*/  ISETP.NE.AND P1, PT, R10, 0x1, PT ;  /* 0x000000010a00780c */ /* 0x002fda0003f25270 */
[----:B------:R-:W1:Y:S02]  /*89f0*/  @P1 LDC.64 R2, c[0x0][0x420] ;  /* 0x00010800ff021b82 */ /* 0x000e640000000a00 */
[----:B-1----:R-:W-:Y:S01]  /*8a00*/  @P1 IMAD.HI.U32 R4, R8, R2, RZ ;  /* 0x0000000208041227 */ /* 0x002fe200078e00ff */
[----:B------:R-:W-:-:S04]  /*8a10*/  MOV R2, R8 ;  /* 0x0000000800027202 */ /* 0x000fc80000000f00 */
[----:B------:R-:W-:Y:S02]  /*8a20*/  @P1 SHF.R.U32.HI R2, RZ, R3, R4 ;  /* 0x00000003ff021219 */ /* 0x000fe40000011604 */
[----:B------:R-:W1:Y:S02]  /*8a30*/  LDC.64 R4, c[0x0][0x3f8] ;  /* 0x0000fe00ff047b82 */ /* 0x000e640000000a00 */
[--C-:B------:R-:W-:Y:S01]  /*8a40*/  SHF.R.S32.HI R3, RZ, 0x1f, R2.reuse ;  /* 0x0000001fff037819 */ /* 0x100fe20000011402 */
[--C-:B------:R-:W-:Y:S02]  /*8a50*/  IMAD.MOV R9, RZ, RZ, -R2.reuse ;  /* 0x000000ffff097224 */ /* 0x100fe400078e0a02 */
[----:B------:R-:W-:-:S04]  /*8a60*/  IMAD.WIDE.U32 R2, R6, UR4, R2 ;  /* 0x0000000406027c25 */ /* 0x000fc8000f8e0002 */
[----:B------:R-:W-:Y:S01]  /*8a70*/  IMAD R9, R10, R9, R8 ;  /* 0x000000090a097224 */ /* 0x000fe200078e0208 */
[----:B------:R-:W-:Y:S02]  /*8a80*/  IADD3 R11, R11, R3, RZ ;  /* 0x000000030b0b7210 */ /* 0x000fe40007ffe0ff */
[----:B-1----:R-:W-:-:S04]  /*8a90*/  LEA R4, P1, R2, R4, 0x2 ;  /* 0x0000000402047211 */ /* 0x002fc800078210ff */
[----:B------:R-:W-:-:S05]  /*8aa0*/  LEA.HI.X R5, R2, R5, R11, 0x2, P1 ;  /* 0x0000000502057211 */ /* 0x000fca00008f140b */
[----:B------:R1:W5:Y:S04]  /*8ab0*/  LDG.E R4, desc[UR40][R4.64] ;  /* 0x0000002804047981 */ /* 0x000368000c1e1900 */
.L_x_61:
[----:B------:R-:W2:Y:S01]  /*8ac0*/  S2R R3, SR_CgaCtaId ;  /* 0x0000000000037919 */ /* 0x000ea20000008800 */
[----:B------:R-:W-:Y:S01]  /*8ad0*/  MOV R2, 0x400 ;  /* 0x0000040000027802 */ /* 0x000fe20000000f00 */
[----:B-1----:R-:W1:Y:S03]  /*8ae0*/  S2R R5, SR_TID.X ;  /* 0x0000000000057919 */ /* 0x002e660000002100 */
[----:B--2---:R-:W-:Y:S02]  /*8af0*/  LEA R2, R3, R2, 0x18 ;  /* 0x0000000203027211 */ /* 0x004fe400078ec0ff */
[----:B-1----:R-:W-:-:S03]  /*8b00*/  LOP3.LUT R5, R5, 0x7f, RZ, 0xc0, !PT ;  /* 0x0000007f05057812 */ /* 0x002fc600078ec0ff */
[----:B------:R-:W-:Y:S01]  /*8b10*/  IMAD R3, R16, 0x8, R2 ;  /* 0x0000000810037824 */ /* 0x000fe200078e0202 */
[----:B------:R-:W-:Y:S02]  /*8b20*/  SHF.L.U32 R2, R17, 0x1f, RZ ;  /* 0x0000001f11027819 */ /* 0x000fe400000006ff */
[----:B------:R-:W-:Y:S02]  /*8b30*/  ISETP.NE.AND P1, PT, R5, RZ, PT ;  /* 0x000000ff0500720c */ /* 0x000fe40003f25270 */
[----:B------:R-:W1:Y:S02]  /*8b40*/  SYNCS.PHASECHK.TRANS64.TRYWAIT P2, [R3+URZ+0x22840], R2 ;  /* 0x02284002030075a7 */ /* 0x000e64000804017f */
[----:B-1----:R-:W-:Y:S09]  /*8b50*/  @!P2 BRA `(.L_x_62) ;  /* 0x000000140020a947 */ /* 0x002ff20003800000 */
.L_x_99:
[----:B------:R-:W-:Y:S05]  /*8b60*/  @P1 BRA `(.L_x_63) ;  /* 0x00000000001c1947 */ /* 0x000fea0003800000 */
[----:B------:R-:W2:Y:S01]  /*8b70*/  S2R R5, SR_TID.X ;  /* 0x0000000000057919 */ /* 0x000ea20000002100 */
[----:B------:R-:W-:-:S04]  /*8b80*/  MOV R10, 0x3000 ;  /* 0x00003000000a7802 */ /* 0x000fc80000000f00 */
[----:B------:R3:W-:Y:S01]  /*8b90*/  SYNCS.ARRIVE.TRANS64 RZ, [R3+URZ+0x22830], R10 ;  /* 0x0228300a03ff79a7 */ /* 0x0007e2000800003f */
[----:B--2---:R-:W-:-:S04]  /*8ba0*/  LOP3.LUT R5, R5, 0x1f, RZ, 0xc0, !PT ;  /* 0x0000001f05057812 */ /* 0x004fc800078ec0ff */
[----:B------:R-:W-:-:S13]  /*8bb0*/  ISETP.NE.AND P2, PT, R5, RZ, PT ;  /* 0x000000ff0500720c */ /* 0x000fda0003f45270 */
[----:B---3--:R-:W-:Y:S05]  /*8bc0*/  @!P2 BRA `(.L_x_63) ;  /* 0x000000000004a947 */ /* 0x008fea0003800000 */
[----:B------:R-:W-:Y:S01]  /*8bd0*/  BPT.TRAP 0x1 ;  /* 0x000000040000795c */ /* 0x000fe20000300000 */
.L_x_63:
[----:B------:R-:W2:Y:S01]  /*8be0*/  S2R R10, SR_CgaCtaId ;  /* 0x00000000000a7919 */ /* 0x000ea20000008800 */
[----:B------:R-:W-:Y:S01]  /*8bf0*/  MOV R5, 0x400 ;  /* 0x0000040000057802 */ /* 0x000fe20000000f00 */
[----:B------:R-:W-:Y:S01]  /*8c00*/  UIADD3 UR4, UP0, UR42, 0x370, URZ ;  /* 0x000003702a047890 */ /* 0x000fe2000ff1e03f */
[----:B------:R-:W-:Y:S01]  /*8c10*/  R2UR UR9, R3 ;  /* 0x00000000030972ca */ /* 0x000fe200000e0000 */
[----:B------:R-:W-:Y:S01]  /*8c20*/  UMOV UR6, 0x0 ;  /* 0x0000000000067882 */ /* 0x000fe20000000000 */
[----:B------:R-:W-:Y:S01]  /*8c30*/  R2UR UR12, R0 ;  /* 0x00000000000c72ca */ /* 0x000fe200000e0000 */
[----:B------:R-:W-:Y:S01]  /*8c40*/  UIADD3.X UR5, URZ, UR43, URZ, UP0, !UPT ;  /* 0x0000002b3f057290 */ /* 0x000fe200087fe43f */
[----:B-----5:R-:W-:Y:S01]  /*8c50*/  R2UR UR13, R4 ;  /* 0x00000000040d72ca */ /* 0x020fe200000e0000 */
[----:B------:R-:W-:Y:S01]  /*8c60*/  UMOV UR7, 0x14f00000 ;  /* 0x14f0000000077882 */ /* 0x000fe20000000000 */
[----:B------:R-:W-:-:S07]  /*8c70*/  UMOV UR10, URZ ;  /* 0x0000003f000a7c82 */ /* 0x000fce0008000000 */
[----:B------:R-:W-:Y:S01]  /*8c80*/  UIADD3 UR9, UR9, 0x22830, URZ ;  /* 0x0002283009097890 */ /* 0x000fe2000fffe03f */
[----:B--2---:R-:W-:-:S05]  /*8c90*/  LEA R5, R10, R5, 0x18 ;  /* 0x000000050a057211 */ /* 0x004fca00078ec0ff */
[----:B------:R-:W-:-:S05]  /*8ca0*/  IMAD R5, R16, 0x3000, R5 ;  /* 0x0000300010057824 */ /* 0x000fca00078e0205 */
[----:B------:R-:W-:Y:S01]  /*8cb0*/  R2UR UR8, R5 ;  /* 0x00000000050872ca */ /* 0x000fe200000e0000 */
[----:B------:R-:W-:-:S05]  /*8cc0*/  IMAD R5, R9, 0x60, RZ ;  /* 0x0000006009057824 */ /* 0x000fca00078e02ff */
[----:B------:R-:W-:-:S07]  /*8cd0*/  R2UR UR11, R5 ;  /* 0x00000000050b72ca */ /* 0x000fce00000e0000 */
[----:B------:R-:W-:-:S09]  /*8ce0*/  UIADD3 UR8, UR8, 0x1c400, URZ ;  /* 0x0001c40008087890 */ /* 0x000fd2000fffe03f */
[----:B------:R2:W-:Y:S01]  /*8cf0*/  UTMALDG.4D [UR8], [UR4], desc[UR6] ;  /* 0x00000608040075b4 */ /* 0x0005e20008019000 */
[----:B------:R-:W3:Y:S02]  /*8d00*/  SYNCS.PHASECHK.TRANS64.TRYWAIT P2, [R3+URZ+0x22860], R2 ;  /* 0x02286002030075a7 */ /* 0x000ee4000804017f */
[----:B--23--:R-:W-:Y:S05]  /*8d10*/  @!P2 BRA `(.L_x_64) ;  /* 0x0000001000c4a947 */ /* 0x00cfea0003800000 */
.L_x_100:
[----:B------:R-:W-:Y:S05]  /*8d20*/  @P1 BRA `(.L_x_65) ;  /* 0x00000000001c1947 */ /* 0x000fea0003800000 */
[----:B------:R-:W3:Y:S01]  /*8d30*/  S2R R9, SR_TID.X ;  /* 0x0000000000097919 */ /* 0x000ee20000002100 */
[----:B-12---:R-:W-:-:S04]  /*8d40*/  IMAD.MOV.U32 R2, RZ, RZ, 0xc000 ;  /* 0x0000c000ff027424 */ /* 0x006fc800078e00ff */
[----:B------:R4:W-:Y:S01]  /*8d50*/  SYNCS.ARRIVE.TRANS64 RZ, [R3+URZ+0x22850], R2 ;  /* 0x0228500203ff79a7 */ /* 0x0009e2000800003f */
[----:B---3--:R-:W-:-:S04]  /*8d60*/  LOP3.LUT R9, R9, 0x1f, RZ, 0xc0, !PT ;  /* 0x0000001f09097812 */ /* 0x008fc800078ec0ff */
[----:B------:R-:W-:-:S13]  /*8d70*/  ISETP.NE.AND P1, PT, R9, RZ, PT ;  /* 0x000000ff0900720c */ /* 0x000fda0003f25270 */
[----:B----4-:R-:W-:Y:S05]  /*8d80*/  @!P1 BRA `(.L_x_65) ;  /* 0x0000000000049947 */ /* 0x010fea0003800000 */
[----:B------:R-:W-:Y:S01]  /*8d90*/  BPT.TRAP 0x1 ;  /* 0x000000040000795c */ /* 0x000fe20000300000 */
.L_x_65:
[----:B------:R-:W3:Y:S01]  /*8da0*/  S2R R9, SR_CgaCtaId ;  /* 0x0000000000097919 */ /* 0x000ee20000008800 */
[----:B-12---:R-:W-:Y:S01]  /*8db0*/  MOV R2, 0x400 ;  /* 0x0000040000027802 */ /* 0x006fe20000000f00 */
        /* <DEDUP_REMOVED lines=11> */
[----:B---3--:R-:W-:-:S05]  /*8e70*/  LEA R2, R9, R2, 0x18 ;  /* 0x0000000209027211 */ /* 0x008fca00078ec0ff */
[----:B------:R-:W-:-:S05]  /*8e80*/  IMAD R2, R16, 0xc000, R2 ;  /* 0x0000c00010027824 */ /* 0x000fca00078e0202 */
[----:B------:R-:W-:-:S13]  /*8e90*/  R2UR UR14, R2 ;  /* 0x00000000020e72ca */ /* 0x000fda00000e0000 */
[----:B------:R-:W-:Y:S02]  /*8ea0*/  UIADD3 UR8, UR14, 0x400, URZ ;  /* 0x000004000e087890 */ /* 0x000fe4000fffe03f */
[----:B------:R-:W-:Y:S02]  /*8eb0*/  UIADD3 UR15, UR14, 0x3400, URZ ;  /* 0x000034000e0f7890 */ /* 0x000fe4000fffe03f */
[----:B------:R-:W-:Y:S02]  /*8ec0*/  UIADD3 UR16, UR14, 0x6400, URZ ;  /* 0x000064000e107890 */ /* 0x000fe4000fffe03f */
[----:B------:R-:W-:-:S03]  /*8ed0*/  UIADD3 UR14, UR14, 0x9400, URZ ;  /* 0x000094000e0e7890 */ /* 0x000fc6000fffe03f */
[----:B------:R1:W-:Y:S02]  /*8ee0*/  UTMALDG.4D [UR8], [UR4], desc[UR6] ;  /* 0x00000608040075b4 */ /* 0x0003e40008019000 */
[----:B-1----:R-:W-:Y:S01]  /*8ef0*/  UMOV UR8, UR15 ;  /* 0x0000000f00087c82 */ /* 0x002fe20008000000 */
[----:B------:R-:W-:Y:S01]  /*8f00*/  UMOV UR10, UR17 ;  /* 0x00000011000a7c82 */ /* 0x000fe20008000000 */
[----:B------:R-:W-:Y:S01]  /*8f10*/  UMOV UR15, 0x80 ;  /* 0x00000080000f7882 */ /* 0x000fe20000000000 */
[----:B------:R1:W-:Y:S02]  /*8f20*/  UTMALDG.4D [UR8], [UR4], desc[UR6] ;  /* 0x00000608040075b4 */ /* 0x0003e40008019000 */
[----:B-1----:R-:W-:Y:S01]  /*8f30*/  UMOV UR8, UR16 ;  /* 0x0000001000087c82 */ /* 0x002fe20008000000 */
[----:B------:R-:W-:Y:S01]  /*8f40*/  UMOV UR10, UR15 ;  /* 0x0000000f000a7c82 */ /* 0x000fe20008000000 */
[----:B------:R-:W-:Y:S01]  /*8f50*/  UMOV UR15, 0xc0 ;  /* 0x000000c0000f7882 */ /* 0x000fe20000000000 */
[----:B------:R1:W-:Y:S02]  /*8f60*/  UTMALDG.4D [UR8], [UR4], desc[UR6] ;  /* 0x00000608040075b4 */ /* 0x0003e40008019000 */
[----:B-1----:R-:W-:Y:S01]  /*8f70*/  UMOV UR8, UR14 ;  /* 0x0000000e00087c82 */ /* 0x002fe20008000000 */
[----:B------:R-:W-:-:S02]  /*8f80*/  UMOV UR10, UR15 ;  /* 0x0000000f000a7c82 */ /* 0x000fc40008000000 */
[----:B------:R2:W-:Y:S02]  /*8f90*/  UTMALDG.4D [UR8], [UR4], desc[UR6] ;  /* 0x00000608040075b4 */ /* 0x0005e40008019000 */
[----:B--2---:R-:W-:Y:S01]  /*8fa0*/  NOP ;  /* 0x0000000000007918 */ /* 0x004fe20000000000 */
.L_x_60:
[----:B------:R-:W-:Y:S05]  /*8fb0*/  BSYNC B1 ;  /* 0x0000000000017941 */ /* 0x000fea0003800000 */
.L_x_59:
[----:B-1----:R-:W-:Y:S01]  /*8fc0*/  IADD3 R9, R16, 0x1, RZ ;  /* 0x0000000110097810 */ /* 0x002fe20007ffe0ff */
[----:B------:R-:W-:Y:S03]  /*8fd0*/  BSSY B1, `(.L_x_66) ;  /* 0x0000069000017945 */ /* 0x000fe60003800000 */
[----:B------:R-:W-:-:S04]  /*8fe0*/  ISETP.NE.AND P1, PT, R9, 0x2, PT ;  /* 0x000000020900780c */ /* 0x000fc80003f25270 */
[----:B------:R-:W-:Y:S02]  /*8ff0*/  SEL R2, RZ, 0x1, P1 ;  /* 0x00000001ff027807 */ /* 0x000fe40000800000 */
[----:B------:R-:W-:Y:S02]  /*9000*/  SEL R9, R9, RZ, P1 ;  /* 0x000000ff09097207 */ /* 0x000fe40000800000 */
[----:B------:R-:W-:Y:S01]  /*9010*/  LOP3.LUT R17, R17, R2, RZ, 0x3c, !PT ;  /* 0x0000000211117212 */ /* 0x000fe200078e3cff */
[----:B------:R-:W-:Y:S06]  /*9020*/  @!P6 BRA `(.L_x_67) ;  /* 0x00000004008ce947 */ /* 0x000fec0003800000 */
[----:B------:R-:W-:Y:S01]  /*9030*/  VIADD R10, R8, 0xffffffff ;  /* 0xffffffff080a7836 */ /* 0x000fe20000000000 */
        /* <DEDUP_REMOVED lines=9> */
[----:B------:R-:W-:-:S05]  /*90d0*/  @P1 SHF.R.U32.HI R2, RZ, R3, R4 ;  /* 0x00000003ff021219 */ /* 0x000fca0000011604 */
[----:B------:R-:W-:-:S04]  /*90e0*/  IMAD.MOV R3, RZ, RZ, -R2 ;  /* 0x000000ffff037224 */ /* 0x000fc800078e0a02 */
[----:B------:R-:W-:Y:S01]  /*90f0*/  IMAD R10, R5, R3, R10 ;  /* 0x00000003050a7224 */ /* 0x000fe200078e020a */
[--C-:B------:R-:W-:Y:S01]  /*9100*/  SHF.R.S32.HI R3, RZ, 0x1f, R2.reuse ;  /* 0x0000001fff037819 */ /* 0x100fe20000011402 */
[----:B------:R-:W1:Y:S02]  /*9110*/  LDC.64 R4, c[0x0][0x3f8] ;  /* 0x0000fe00ff047b82 */ /* 0x000e640000000a00 */
[----:B------:R-:W-:-:S05]  /*9120*/  IMAD.WIDE.U32 R2, R6, UR4, R2 ;  /* 0x0000000406027c25 */ /* 0x000fca000f8e0002 */
[----:B------:R-:W-:Y:S02]  /*9130*/  IADD3 R11, R11, R3, RZ ;  /* 0x000000030b0b7210 */ /* 0x000fe40007ffe0ff */
[----:B-1----:R-:W-:-:S04]  /*9140*/  LEA R4, P1, R2, R4, 0x2 ;  /* 0x0000000402047211 */ /* 0x002fc800078210ff */
[----:B------:R-:W-:-:S05]  /*9150*/  LEA.HI.X R5, R2, R5, R11, 0x2, P1 ;  /* 0x0000000502057211 */ /* 0x000fca00008f140b */
[----:B------:R1:W5:Y:S04]  /*9160*/  LDG.E R4, desc[UR40][R4.64] ;  /* 0x0000002804047981 */ /* 0x000368000c1e1900 */
.L_x_68:
        /* <DEDUP_REMOVED lines=10> */
.L_x_101:
        /* <DEDUP_REMOVED lines=8> */
.L_x_70:
[----:B------:R-:W2:Y:S01]  /*9290*/  S2R R11, SR_CgaCtaId ;  /* 0x00000000000b7919 */ /* 0x000ea20000008800 */
        /* <DEDUP_REMOVED lines=12> */
[----:B--2---:R-:W-:-:S05]  /*9360*/  LEA R5, R11, R5, 0x18 ;  /* 0x000000050b057211 */ /* 0x004fca00078ec0ff */
[----:B------:R-:W-:-:S05]  /*9370*/  IMAD R5, R9, 0x3000, R5 ;  /* 0x0000300009057824 */ /* 0x000fca00078e0205 */
[----:B------:R-:W-:-:S13]  /*9380*/  R2UR UR8, R5 ;  /* 0x00000000050872ca */ /* 0x000fda00000e0000 */
[----:B------:R-:W-:-:S09]  /*9390*/  UIADD3 UR8, UR8, 0x1c400, URZ ;  /* 0x0001c40008087890 */ /* 0x000fd2000fffe03f */
[----:B------:R2:W-:Y:S01]  /*93a0*/  UTMALDG.4D [UR8], [UR4], desc[UR6] ;  /* 0x00000608040075b4 */ /* 0x0005e20008019000 */
[----:B------:R-:W3:Y:S02]  /*93b0*/  SYNCS.PHASECHK.TRANS64.TRYWAIT P2, [R3+URZ+0x22860], R2 ;  /* 0x02286002030075a7 */ /* 0x000ee4000804017f */
[----:B--23--:R-:W-:Y:S05]  /*93c0*/  @!P2 BRA `(.L_x_71) ;  /* 0x0000000c0040a947 */ /* 0x00cfea0003800000 */
.L_x_102:
        /* <DEDUP_REMOVED lines=8> */
.L_x_72:
        /* <DEDUP_REMOVED lines=32> */
[----:B-1----:R-:W-:Y:S01]  /*9650*/  NOP ;  /* 0x0000000000007918 */ /* 0x002fe20000000000 */
.L_x_67:
[----:B------:R-:W-:Y:S05]  /*9660*/  BSYNC B1 ;  /* 0x0000000000017941 */ /* 0x000fea0003800000 */
.L_x_66:
[C---:B------:R-:W-:Y:S01]  /*9670*/  ISETP.GT.AND P2, PT, R8.reuse, 0x1, PT ;  /* 0x000000010800780c */ /* 0x040fe20003f44270 */
[----:B------:R-:W-:Y:S01]  /*9680*/  VIADD R8, R8, 0xfffffffe ;  /* 0xfffffffe08087836 */ /* 0x000fe20000000000 */
[----:B------:R-:W-:-:S04]  /*9690*/  IADD3 R9, R9, 0x1, RZ ;  /* 0x0000000109097810 */ /* 0x000fc80007ffe0ff */
[----:B------:R-:W-:-:S04]  /*96a0*/  ISETP.NE.AND P1, PT, R9, 0x2, PT ;  /* 0x000000020900780c */ /* 0x000fc80003f25270 */
[----:B------:R-:W-:Y:S02]  /*96b0*/  SEL R2, RZ, 0x1, P1 ;  /* 0x00000001ff027807 */ /* 0x000fe40000800000 */
[----:B------:R-:W-:Y:S02]  /*96c0*/  SEL R16, R9, RZ, P1 ;  /* 0x000000ff09107207 */ /* 0x000fe40000800000 */
[----:B------:R-:W-:Y:S01]  /*96d0*/  LOP3.LUT R17, R17, R2, RZ, 0x3c, !PT ;  /* 0x0000000211117212 */ /* 0x000fe200078e3cff */
[----:B------:R-:W-:Y:S06]  /*96e0*/  @P2 BRA `(.L_x_73) ;  /* 0xfffffff0009c2947 */ /* 0x000fec000383ffff */
.L_x_58:
[----:B------:R-:W-:Y:S05]  /*96f0*/  BSYNC B0 ;  /* 0x0000000000007941 */ /* 0x000fea0003800000 */
.L_x_49:
[----:B------:R-:W2:Y:S01]  /*9700*/  LDL.LU R2, [R1+0xc] ;  /* 0x00000c0001027983 */ /* 0x000ea20000300800 */
[----:B------:R-:W-:-:S03]  /*9710*/  ULDC UR4, c[0x0][0xda4] ;  /* 0x0003690000047ab9 */ /* 0x000fc60000000800 */
[----:B------:R-:W3:Y:S01]  /*9720*/  LDL.LU R0, [R1+0x18] ;  /* 0x0000180001007983 */ /* 0x000ee20000300800 */
[----:B--2---:R-:W-:Y:S01]  /*9730*/  IADD3 R2, R2, UR36, RZ ;  /* 0x0000002402027c10 */ /* 0x004fe2000fffe0ff */
[----:B---3--:R-:W-:-:S04]  /*9740*/  VIADD R0, R0, 0x1 ;  /* 0x0000000100007836 */ /* 0x008fc80000000000 */
[----:B------:R2:W-:Y:S01]  /*9750*/  STL [R1+0xc], R2 ;  /* 0x00000c0201007387 */ /* 0x0005e20000100800 */
[----:B------:R-:W-:-:S03]  /*9760*/  ISETP.GE.AND P0, PT, R2, UR4, PT ;  /* 0x0000000402007c0c */ /* 0x000fc6000bf06270 */
[----:B------:R2:W-:Y:S10]  /*9770*/  STL [R1+0x18], R0 ;  /* 0x0000180001007387 */ /* 0x0005f40000100800 */
[----:B--2---:R-:W-:Y:S05]  /*9780*/  @!P0 BRA `(.L_x_74) ;  /* 0xffffffd800088947 */ /* 0x004fea000383ffff */
[----:B------:R-:W-:-:S07]  /*9790*/  LOP3.LUT R2, R0, 0x1, RZ, 0xc, !PT ;  /* 0x0000000100027812 */ /* 0x000fce00078e0cff */
.L_x_32:
[----:B------:R-:W2:Y:S01]  /*97a0*/  S2R R3, SR_CgaCtaId ;  /* 0x0000000000037919 */ /* 0x000ea20000008800 */
[----:B------:R-:W-:Y:S01]  /*97b0*/  MOV R0, 0x400 ;  /* 0x0000040000007802 */ /* 0x000fe20000000f00 */
[----:B------:R-:W-:Y:S03]  /*97c0*/  BSSY B0, `(.L_x_75) ;  /* 0x0000005000007945 */ /* 0x000fe60003800000 */
[----:B--2---:R-:W-:Y:S02]  /*97d0*/  LEA R0, R3, R0, 0x18 ;  /* 0x0000000003007211 */ /* 0x004fe400078ec0ff */
[----:B------:R-:W-:-:S04]  /*97e0*/  SHF.L.U32 R3, R2, 0x1f, RZ ;  /* 0x0000001f02037819 */ /* 0x000fc800000006ff */
[----:B------:R-:W2:Y:S02]  /*97f0*/  SYNCS.PHASECHK.TRANS64.TRYWAIT P0, [R0+URZ+0x22820], R3 ;  /* 0x02282003000075a7 */ /* 0x000ea4000800017f */
[----:B--2---:R-:W-:Y:S05]  /*9800*/  @!P0 BRA `(.L_x_76) ;  /* 0x0000000800448947 */ /* 0x004fea0003800000 */
.L_x_103:
[----:B------:R-:W-:Y:S05]  /*9810*/  BSYNC B0 ;  /* 0x0000000000007941 */ /* 0x000fea0003800000 */
.L_x_75:
[----:B------:R-:W-:-:S03]  /*9820*/  UMOV UR4, 0xffffffff ;  /* 0xffffffff00047882 */ /* 0x000fc60000000000 */
[----:B------:R-:W-:Y:S05]  /*9830*/  BRA.DIV UR4, `(.L_x_77) ;  /* 0x0000000a044c7947 */ /* 0x000fea000b800000 */
[----:B------:R-:W3:Y:S02]  /*9840*/  S2R R2, SR_TID.X ;  /* 0x0000000000027919 */ /* 0x000ee40000002100 */
[----:B---3--:R-:W-:-:S04]  /*9850*/  SHF.R.U32.HI R2, RZ, 0x5, R2 ;  /* 0x00000005ff027819 */ /* 0x008fc80000011602 */
[----:B------:R-:W-:-:S05]  /*9860*/  LOP3.LUT R2, R2, 0x3, RZ, 0xc0, !PT ;  /* 0x0000000302027812 */ /* 0x000fca00078ec0ff */
[----:B------:R3:W4:Y:S02]  /*9870*/  SHFL.IDX PT, R14, R2, RZ, 0x1f ;  /* 0x00001fff020e7589 */ /* 0x00072400000e0000 */
.L_x_106:
[----:B----4-:R-:W-:Y:S01]  /*9880*/  ISETP.NE.AND P0, PT, R14, RZ, PT ;  /* 0x000000ff0e00720c */ /* 0x010fe20003f05270 */
[----:B------:R-:W-:-:S12]  /*9890*/  BSSY B0, `(.L_x_78) ;  /* 0x0000024000007945 */ /* 0x000fd80003800000 */
[----:B------:R-:W-:Y:S05]  /*98a0*/  @P0 BRA `(.L_x_79) ;  /* 0x0000000000880947 */ /* 0x000fea0003800000 */
[----:B------:R-:W-:-:S03]  /*98b0*/  UMOV UR4, 0xffffffff ;  /* 0xffffffff00047882 */ /* 0x000fc60000000000 */
[----:B------:R-:W-:Y:S05]  /*98c0*/  BRA.DIV UR4, `(.L_x_80) ;  /* 0x0000000a045c7947 */ /* 0x000fea000b800000 */
[----:B------:R-:W-:-:S13]  /*98d0*/  ELECT P6, URZ, PT ;  /* 0x00000000003f782f */ /* 0x000fda00038c0000 */
.L_x_109:
[----:B------:R-:W-:Y:S05]  /*98e0*/  @!P6 BRA `(.L_x_79) ;  /* 0x000000000078e947 */ /* 0x000fea0003800000 */
[----:B------:R-:W-:-:S06]  /*98f0*/  ULOP3.LUT UR4, UR38, 0x2, URZ, 0xfc, !UPT ;  /* 0x0000000226047892 */ /* 0x000fcc000f8efc3f */
[----:B---3--:R-:W-:-:S04]  /*9900*/  MOV R2, UR4 ;  /* 0x0000000400027c02 */ /* 0x008fc80008000f00 */
[----:B------:R-:W-:-:S13]  /*9910*/  ISETP.NE.AND P2, PT, R2, 0x3, PT ;  /* 0x000000030200780c */ /* 0x000fda0003f45270 */
[----:B------:R-:W-:Y:S05]  /*9920*/  @!P2 BRA `(.L_x_81) ;  /* 0x000000000004a947 */ /* 0x000fea0003800000 */
[----:B------:R-:W-:Y:S01]  /*9930*/  BPT.TRAP 0x1 ;  /* 0x000000040000795c */ /* 0x000fe20000300000 */
.L_x_81:
[----:B--2---:R-:W-:Y:S01]  /*9940*/  VIADD R3, R0, 0x22840 ;  /* 0x0002284000037836 */ /* 0x004fe20000000000 */
[----:B------:R-:W-:Y:S01]  /*9950*/  SHF.L.U32 R5, R17, 0x1f, RZ ;  /* 0x0000001f11057819 */ /* 0x000fe200000006ff */
[----:B------:R-:W-:-:S03]  /*9960*/  VIADD R2, R16, 0x1 ;  /* 0x0000000110027836 */ /* 0x000fc60000000000 */
[----:B------:R-:W-:Y:S02]  /*9970*/  LEA R6, R16, R3, 0x3 ;  /* 0x0000000310067211 */ /* 0x000fe400078e18ff */
[----:B------:R-:W-:Y:S02]  /*9980*/  ISETP.NE.AND P1, PT, R2, 0x2, PT ;  /* 0x000000020200780c */ /* 0x000fe40003f25270 */
[----:B------:R-:W2:Y:S02]  /*9990*/  SYNCS.PHASECHK.TRANS64.TRYWAIT P0, [R6+URZ], R5 ;  /* 0x00000005060075a7 */ /* 0x000ea4000800017f */
[----:B------:R-:W-:-:S04]  /*99a0*/  SEL R4, RZ, 0x1, P1 ;  /* 0x00000001ff047807 */ /* 0x000fc80000800000 */
[----:B------:R-:W-:Y:S02]  /*99b0*/  LOP3.LUT R17, R17, R4, RZ, 0x3c, !PT ;  /* 0x0000000411117212 */ /* 0x000fe400078e3cff */
[----:B------:R-:W-:Y:S02]  /*99c0*/  SEL R4, R2, RZ, P1 ;  /* 0x000000ff02047207 */ /* 0x000fe40000800000 */
[----:B------:R-:W-:Y:S02]  /*99d0*/  SHF.L.U32 R2, R17, 0x1f, RZ ;  /* 0x0000001f11027819 */ /* 0x000fe400000006ff */
[----:B------:R-:W-:Y:S01]  /*99e0*/  LEA R3, R4, R3, 0x3 ;  /* 0x0000000304037211 */ /* 0x000fe200078e18ff */
[----:B--2---:R-:W-:Y:S06]  /*99f0*/  @!P0 BRA `(.L_x_82) ;  /* 0x0000000800308947 */ /* 0x004fec0003800000 */
.L_x_110:
[----:B------:R-:W3:Y:S02]  /*9a00*/  SYNCS.PHASECHK.TRANS64.TRYWAIT P0, [R3+URZ], R2 ;  /* 0x00000002030075a7 */ /* 0x000ee4000800017f */
[----:B---3--:R-:W-:Y:S05]  /*9a10*/  @!P0 BRA `(.L_x_83) ;  /* 0x00000008003c8947 */ /* 0x008fea0003800000 */
.L_x_111:
[----:B------:R-:W-:Y:S05]  /*9a20*/  @!P2 BRA `(.L_x_84) ;  /* 0x000000000004a947 */ /* 0x000fea0003800000 */
[----:B------:R-:W-:Y:S01]  /*9a30*/  BPT.TRAP 0x1 ;  /* 0x000000040000795c */ /* 0x000fe20000300000 */
.L_x_84:
[----:B---3--:R-:W-:-:S05]  /*9a40*/  VIADD R3, R0, 0x22860 ;  /* 0x0002286000037836 */ /* 0x008fca0000000000 */
[----:B------:R-:W-:-:S04]  /*9a50*/  LEA R16, R16, R3, 0x3 ;  /* 0x0000000310107211 */ /* 0x000fc800078e18ff */
[----:B------:R-:W3:Y:S02]  /*9a60*/  SYNCS.PHASECHK.TRANS64.TRYWAIT P0, [R16+URZ], R5 ;  /* 0x00000005100075a7 */ /* 0x000ee4000800017f */
[----:B---3--:R-:W-:Y:S05]  /*9a70*/  @!P0 BRA `(.L_x_85) ;  /* 0x0000000800388947 */ /* 0x008fea0003800000 */
.L_x_112:
[----:B------:R-:W-:-:S07]  /*9a80*/  IMAD R3, R4, 0x8, R3 ;  /* 0x0000000804037824 */ /* 0x000fce00078e0203 */
.L_x_86:
[----:B----4-:R4:W1:Y:S02]  /*9a90*/  SYNCS.PHASECHK.TRANS64.TRYWAIT P0, [R3+URZ], R2 ;  /* 0x00000002030075a7 */ /* 0x010864000800017f */
[----:B-1----:R-:W-:Y:S05]  /*9aa0*/  @!P0 NANOSLEEP.SYNCS 0x989680 ;  /* 0x009896800000895d */ /* 0x002fea0003900000 */
[----:B------:R-:W1:Y:S02]  /*9ab0*/  @!P0 SYNCS.PHASECHK.TRANS64 P0, [R3+URZ], R2 ;  /* 0x00000002030085a7 */ /* 0x000e64000800007f */
[----:B-1----:R-:W-:Y:S05]  /*9ac0*/  @!P0 BRA `(.L_x_86) ;  /* 0xfffffffc00f08947 */ /* 0x002fea000383ffff */
.L_x_79:
[----:B------:R-:W-:Y:S05]  /*9ad0*/  BSYNC B0 ;  /* 0x0000000000007941 */ /* 0x000fea0003800000 */
.L_x_78:
[----:B------:R-:W-:Y:S05]  /*9ae0*/  EXIT ;  /* 0x000000000000794d */ /* 0x000fea0003800000 */
.L_x_10:
[----:B-1----:R-:W-:-:S04]  /*9af0*/  MOV R3, UR46 ;  /* 0x0000002e00037c02 */ /* 0x002fc80008000f00 */
[----:B------:R1:W2:Y:S03]  /*9b00*/  SYNCS.PHASECHK.TRANS64.TRYWAIT P0, [R3+URZ+0x22800], R0 ;  /* 0x02280000030075a7 */ /* 0x0002a6000800017f */
[----:B--2---:R-:W-:Y:S05]  /*9b10*/  @!P0 NANOSLEEP.SYNCS 0x989680 ;  /* 0x009896800000895d */ /* 0x004fea0003900000 */
[----:B------:R-:W2:Y:S02]  /*9b20*/  @!P0 SYNCS.PHASECHK.TRANS64 P0, [R3+URZ+0x22800], R0 ;  /* 0x02280000030085a7 */ /* 0x000ea4000800007f */
[----:B--2---:R-:W-:Y:S05]  /*9b30*/  @!P0 BRA `(.L_x_10) ;  /* 0xfffffffc00ec8947 */ /* 0x004fea000383ffff */
[----:B------:R-:W-:Y:S05]  /*9b40*/  BRA `(.L_x_87) ;  /* 0xffffff7400647947 */ /* 0x000fea000383ffff */
.L_x_14:
[----:B--2---:R-:W-:-:S04]  /*9b50*/  IMAD.U32 R0, RZ, RZ, UR21 ;  /* 0x00000015ff007e24 */ /* 0x004fc8000f8e00ff */
[----:B------:R2:W3:Y:S03]  /*9b60*/  SYNCS.PHASECHK.TRANS64.TRYWAIT P1, [R0+URZ+0x22830], R7 ;  /* 0x02283007000075a7 */ /* 0x0004e6000802017f */
[----:B---3--:R-:W-:Y:S05]  /*9b70*/  @!P1 NANOSLEEP.SYNCS 0x989680 ;  /* 0x009896800000995d */ /* 0x008fea0003900000 */
[----:B------:R-:W3:Y:S02]  /*9b80*/  @!P1 SYNCS.PHASECHK.TRANS64 P1, [R0+URZ+0x22830], R7 ;  /* 0x02283007000095a7 */ /* 0x000ee4000802007f */
[----:B---3--:R-:W-:Y:S05]  /*9b90*/  @!P1 BRA `(.L_x_14) ;  /* 0xfffffffc00ec9947 */ /* 0x008fea000383ffff */
[----:B------:R-:W-:Y:S05]  /*9ba0*/  BRA `(.L_x_13) ;  /* 0xffffff7400887947 */ /* 0x000fea000383ffff */
.L_x_18:
[----:B--2---:R2:W3:Y:S02]  /*9bb0*/  SYNCS.PHASECHK.TRANS64.TRYWAIT P2, [R10+URZ+0x22850], R7 ;  /* 0x022850070a0075a7 */ /* 0x0044e4000804017f */
[----:B---3--:R-:W-:Y:S05]  /*9bc0*/  @!P2 NANOSLEEP.SYNCS 0x989680 ;  /* 0x009896800000a95d */ /* 0x008fea0003900000 */
[----:B------:R-:W3:Y:S02]  /*9bd0*/  @!P2 SYNCS.PHASECHK.TRANS64 P2, [R10+URZ+0x22850], R7 ;  /* 0x022850070a00a5a7 */ /* 0x000ee4000804007f */
[----:B---3--:R-:W-:Y:S05]  /*9be0*/  @!P2 BRA `(.L_x_18) ;  /* 0xfffffffc00f0a947 */ /* 0x008fea000383ffff */
[----:B------:R-:W-:Y:S05]  /*9bf0*/  BRA `(.L_x_17) ;  /* 0xffffff9000807947 */ /* 0x000fea000383ffff */
.L_x_23:
[----:B--2---:R-:W-:Y:S01]  /*9c00*/  MOV R4, UR24 ;  /* 0x0000001800047c02 */ /* 0x004fe20008000f00 */
[----:B------:R-:W-:-:S04]  /*9c10*/  IMAD.U32 R5, RZ, RZ, UR25 ;  /* 0x00000019ff057e24 */ /* 0x000fc8000f8e00ff */
[----:B------:R2:W3:Y:S03]  /*9c20*/  SYNCS.PHASECHK.TRANS64.TRYWAIT P3, [R4+URZ+0x22830], R5 ;  /* 0x02283005040075a7 */ /* 0x0004e6000806017f */
[----:B---3--:R-:W-:Y:S05]  /*9c30*/  @!P3 NANOSLEEP.SYNCS 0x989680 ;  /* 0x009896800000b95d */ /* 0x008fea0003900000 */
[----:B------:R-:W3:Y:S02]  /*9c40*/  @!P3 SYNCS.PHASECHK.TRANS64 P3, [R4+URZ+0x22830], R5 ;  /* 0x022830050400b5a7 */ /* 0x000ee4000806007f */
[----:B---3--:R-:W-:Y:S05]  /*9c50*/  @!P3 BRA `(.L_x_23) ;  /* 0xfffffffc00e8b947 */ /* 0x008fea000383ffff */
[----:B------:R-:W-:Y:S05]  /*9c60*/  BRA `(.L_x_22) ;  /* 0xffffff94008c7947 */ /* 0x000fea000383ffff */
.L_x_27:
[----:B-1----:R-:W-:-:S04]  /*9c70*/  MOV R6, UR25 ;  /* 0x0000001900067c02 */ /* 0x002fc80008000f00 */
[----:B------:R1:W2:Y:S03]  /*9c80*/  SYNCS.PHASECHK.TRANS64.TRYWAIT P3, [R199+URZ+0x22850], R6 ;  /* 0x02285006c70075a7 */ /* 0x0002a6000806017f */
[----:B--2---:R-:W-:Y:S05]  /*9c90*/  @!P3 NANOSLEEP.SYNCS 0x989680 ;  /* 0x009896800000b95d */ /* 0x004fea0003900000 */
[----:B------:R-:W2:Y:S02]  /*9ca0*/  @!P3 SYNCS.PHASECHK.TRANS64 P3, [R199+URZ+0x22850], R6 ;  /* 0x02285006c700b5a7 */ /* 0x000ea4000806007f */
[----:B--2---:R-:W-:Y:S05]  /*9cb0*/  @!P3 BRA `(.L_x_27) ;  /* 0xfffffffc00ecb947 */ /* 0x004fea000383ffff */
[----:B------:R-:W-:Y:S05]  /*9cc0*/  BRA `(.L_x_26) ;  /* 0xffffffb400287947 */ /* 0x000fea000383ffff */
.L_x_37:
[----:B------:R-:W1:Y:S01]  /*9cd0*/  S2R R5, SR_TID.X ;  /* 0x0000000000057919 */ /* 0x000e620000002100 */
[----:B------:R-:W-:Y:S01]  /*9ce0*/  BSSY B0, `(.L_x_88) ;  /* 0x000000a000007945 */ /* 0x000fe20003800000 */
[----:B------:R-:W-:Y:S01]  /*9cf0*/  MOV R12, RZ ;  /* 0x000000ff000c7202 */ /* 0x000fe20000000f00 */
[----:B------:R-:W-:Y:S01]  /*9d00*/  IMAD.MOV.U32 R11, RZ, RZ, 0x1f ;  /* 0x0000001fff0b7424 */ /* 0x000fe200078e00ff */
[----:B------:R-:W-:Y:S02]  /*9d10*/  MOV R15, 0xffffffff ;  /* 0xffffffff000f7802 */ /* 0x000fe40000000f00 */
[----:B-1----:R-:W-:-:S04]  /*9d20*/  SHF.R.U32.HI R5, RZ, 0x5, R5 ;  /* 0x00000005ff057819 */ /* 0x002fc80000011605 */
[----:B------:R-:W-:-:S05]  /*9d30*/  LOP3.LUT R5, R5, 0x3, RZ, 0xc0, !PT ;  /* 0x0000000305057812 */ /* 0x000fca00078ec0ff */
[----:B------:R-:W-:-:S07]  /*9d40*/  IMAD.MOV.U32 R13, RZ, RZ, R5 ;  /* 0x000000ffff0d7224 */ /* 0x000fce00078e0005 */
[----:B------:R-:W-:Y:S05]  /*9d50*/  WARPSYNC.COLLECTIVE R15, `(.L_x_89) ;  /* 0x000000000f087348 */ /* 0x000fea0003c00000 */
[----:B------:R1:W2:Y:S02]  /*9d60*/  SHFL.IDX P6, R14, R13, R12, R11 ;  /* 0x0000000c0d0e7389 */ /* 0x0002a400000c000b */
[----:B-12---:R-:W-:Y:S01]  /*9d70*/  ENDCOLLECTIVE ;  /* 0x000000000000791b */ /* 0x006fe20003800000 */
.L_x_89:
[----:B------:R-:W-:Y:S05]  /*9d80*/  BSYNC B0 ;  /* 0x0000000000007941 */ /* 0x000fea0003800000 */
.L_x_88:
[----:B------:R-:W-:Y:S05]  /*9d90*/  BRA `(.L_x_90) ;  /* 0xffffffd8009c7947 */ /* 0x000fea000383ffff */
.L_x_38:
[----:B------:R-:W-:Y:S01]  /*9da0*/  BSSY B0, `(.L_x_91) ;  /* 0x0000006000007945 */ /* 0x000fe20003800000 */
[----:B------:R-:W-:-:S07]  /*9db0*/  IMAD.MOV.U32 R15, RZ, RZ, -0x1 ;  /* 0xffffffffff0f7424 */ /* 0x000fce00078e00ff */
[----:B------:R-:W-:Y:S05]  /*9dc0*/  WARPSYNC.COLLECTIVE R15, `(.L_x_92) ;  /* 0x000000000f0c7348 */ /* 0x000fea0003c00000 */
[----:B------:R-:W-:Y:S02]  /*9dd0*/  ELECT P6, UR62, PT ;  /* 0x00000000003e782f */ /* 0x000fe400038c0000 */
[----:B------:R-:W-:Y:S01]  /*9de0*/  MOV R14, UR62 ;  /* 0x0000003e000e7c02 */ /* 0x000fe20008000f00 */
[----:B------:R-:W-:Y:S10]  /*9df0*/  ENDCOLLECTIVE ;  /* 0x000000000000791b */ /* 0x000ff40003800000 */
.L_x_92:
[----:B------:R-:W-:Y:S05]  /*9e00*/  BSYNC B0 ;  /* 0x0000000000007941 */ /* 0x000fea0003800000 */
.L_x_91:
[----:B------:R-:W-:Y:S05]  /*9e10*/  BRA `(.L_x_93) ;  /* 0xffffffd800947947 */ /* 0x000fea000383ffff */
.L_x_41:
[----:B--2---:R2:W3:Y:S02]  /*9e20*/  SYNCS.PHASECHK.TRANS64.TRYWAIT P1, [R5+URZ+0x22840], R10 ;  /* 0x0228400a050075a7 */ /* 0x0044e4000802017f */
[----:B---3--:R-:W-:Y:S05]  /*9e30*/  @!P1 NANOSLEEP.SYNCS 0x989680 ;  /* 0x009896800000995d */ /* 0x008fea0003900000 */
[----:B------:R-:W3:Y:S02]  /*9e40*/  @!P1 SYNCS.PHASECHK.TRANS64 P1, [R5+URZ+0x22840], R10 ;  /* 0x0228400a050095a7 */ /* 0x000ee4000802007f */
[----:B---3--:R-:W-:Y:S05]  /*9e50*/  @!P1 BRA `(.L_x_41) ;  /* 0xfffffffc00f09947 */ /* 0x008fea000383ffff */
[----:B------:R-:W-:Y:S05]  /*9e60*/  BRA `(.L_x_94) ;  /* 0xffffffd800f47947 */ /* 0x000fea000383ffff */
.L_x_44:
[----:B--2---:R-:W2:Y:S01]  /*9e70*/  S2R R10, SR_CgaCtaId ;  /* 0x00000000000a7919 */ /* 0x004ea20000008800 */
[----:B------:R-:W-:-:S04]  /*9e80*/  MOV R8, 0x400 ;  /* 0x0000040000087802 */ /* 0x000fc80000000f00 */
[----:B--2---:R-:W-:-:S04]  /*9e90*/  LEA R8, R10, R8, 0x18 ;  /* 0x000000080a087211 */ /* 0x004fc800078ec0ff */
[----:B------:R2:W3:Y:S03]  /*9ea0*/  SYNCS.PHASECHK.TRANS64.TRYWAIT P1, [R8+URZ+0x22820], R5 ;  /* 0x02282005080075a7 */ /* 0x0004e6000802017f */
[----:B---3--:R-:W-:Y:S05]  /*9eb0*/  @!P1 NANOSLEEP.SYNCS 0x989680 ;  /* 0x009896800000995d */ /* 0x008fea0003900000 */
[----:B------:R-:W3:Y:S02]  /*9ec0*/  @!P1 SYNCS.PHASECHK.TRANS64 P1, [R8+URZ+0x22820], R5 ;  /* 0x02282005080095a7 */ /* 0x000ee4000802007f */
[----:B---3--:R-:W-:Y:S05]  /*9ed0*/  @!P1 BRA `(.L_x_44) ;  /* 0xfffffffc00e49947 */ /* 0x008fea000383ffff */
[----:B------:R-:W-:Y:S05]  /*9ee0*/  BRA `(.L_x_95) ;  /* 0xffffffdc00b87947 */ /* 0x000fea000383ffff */
.L_x_47:
[----:B--2---:R2:W3:Y:S02]  /*9ef0*/  SYNCS.PHASECHK.TRANS64.TRYWAIT P1, [R8+URZ+0x22860], R5 ;  /* 0x02286005080075a7 */ /* 0x0044e4000802017f */
[----:B---3--:R-:W-:Y:S05]  /*9f00*/  @!P1 NANOSLEEP.SYNCS 0x989680 ;  /* 0x009896800000995d */ /* 0x008fea0003900000 */
[----:B------:R-:W3:Y:S02]  /*9f10*/  @!P1 SYNCS.PHASECHK.TRANS64 P1, [R8+URZ+0x22860], R5 ;  /* 0x02286005080095a7 */ /* 0x000ee4000802007f */
[----:B---3--:R-:W-:Y:S05]  /*9f20*/  @!P1 BRA `(.L_x_47) ;  /* 0xfffffffc00f09947 */ /* 0x008fea000383ffff */
[----:B------:R-:W-:Y:S05]  /*9f30*/  BRA `(.L_x_96) ;  /* 0xffffffdc00d87947 */ /* 0x000fea000383ffff */
.L_x_54:
[----:B--2---:R2:W3:Y:S02]  /*9f40*/  SYNCS.PHASECHK.TRANS64.TRYWAIT P2, [R2+URZ+0x22840], R3 ;  /* 0x02284003020075a7 */ /* 0x0044e4000804017f */
[----:B---3--:R-:W-:Y:S05]  /*9f50*/  @!P2 NANOSLEEP.SYNCS 0x989680 ;  /* 0x009896800000a95d */ /* 0x008fea0003900000 */
[----:B------:R-:W3:Y:S02]  /*9f60*/  @!P2 SYNCS.PHASECHK.TRANS64 P2, [R2+URZ+0x22840], R3 ;  /* 0x022840030200a5a7 */ /* 0x000ee4000804007f */
[----:B---3--:R-:W-:Y:S05]  /*9f70*/  @!P2 BRA `(.L_x_54) ;  /* 0xfffffffc00f0a947 */ /* 0x008fea000383ffff */
[----:B------:R-:W-:Y:S05]  /*9f80*/  BRA `(.L_x_97) ;  /* 0xffffffe400307947 */ /* 0x000fea000383ffff */
.L_x_56:
[----:B---3--:R3:W4:Y:S02]  /*9f90*/  SYNCS.PHASECHK.TRANS64.TRYWAIT P2, [R2+URZ+0x22860], R3 ;  /* 0x02286003020075a7 */ /* 0x008724000804017f */
[----:B----4-:R-:W-:Y:S05]  /*9fa0*/  @!P2 NANOSLEEP.SYNCS 0x989680 ;  /* 0x009896800000a95d */ /* 0x010fea0003900000 */
[----:B------:R-:W4:Y:S02]  /*9fb0*/  @!P2 SYNCS.PHASECHK.TRANS64 P2, [R2+URZ+0x22860], R3 ;  /* 0x022860030200a5a7 */ /* 0x000f24000804007f */
[----:B----4-:R-:W-:Y:S05]  /*9fc0*/  @!P2 BRA `(.L_x_56) ;  /* 0xfffffffc00f0a947 */ /* 0x010fea000383ffff */
[----:B------:R-:W-:Y:S05]  /*9fd0*/  BRA `(.L_x_98) ;  /* 0xffffffe4008c7947 */ /* 0x000fea000383ffff */
.L_x_62:
[----:B-1----:R1:W2:Y:S02]  /*9fe0*/  SYNCS.PHASECHK.TRANS64.TRYWAIT P2, [R3+URZ+0x22840], R2 ;  /* 0x02284002030075a7 */ /* 0x0022a4000804017f */
[----:B--2---:R-:W-:Y:S05]  /*9ff0*/  @!P2 NANOSLEEP.SYNCS 0x989680 ;  /* 0x009896800000a95d */ /* 0x004fea0003900000 */
[----:B------:R-:W2:Y:S02]  /*a000*/  @!P2 SYNCS.PHASECHK.TRANS64 P2, [R3+URZ+0x22840], R2 ;  /* 0x022840020300a5a7 */ /* 0x000ea4000804007f */
[----:B--2---:R-:W-:Y:S05]  /*a010*/  @!P2 BRA `(.L_x_62) ;  /* 0xfffffffc00f0a947 */ /* 0x004fea000383ffff */
[----:B------:R-:W-:Y:S05]  /*a020*/  BRA `(.L_x_99) ;  /* 0xffffffe800cc7947 */ /* 0x000fea000383ffff */
.L_x_64:
[----:B--2---:R2:W3:Y:S02]  /*a030*/  SYNCS.PHASECHK.TRANS64.TRYWAIT P2, [R3+URZ+0x22860], R2 ;  /* 0x02286002030075a7 */ /* 0x0044e4000804017f */
[----:B---3--:R-:W-:Y:S05]  /*a040*/  @!P2 NANOSLEEP.SYNCS 0x989680 ;  /* 0x009896800000a95d */ /* 0x008fea0003900000 */
[----:B------:R-:W3:Y:S02]  /*a050*/  @!P2 SYNCS.PHASECHK.TRANS64 P2, [R3+URZ+0x22860], R2 ;  /* 0x022860020300a5a7 */ /* 0x000ee4000804007f */
[----:B---3--:R-:W-:Y:S05]  /*a060*/  @!P2 BRA `(.L_x_64) ;  /* 0xfffffffc00f0a947 */ /* 0x008fea000383ffff */
[----:B------:R-:W-:Y:S05]  /*a070*/  BRA `(.L_x_100) ;  /* 0xffffffec00287947 */ /* 0x000fea000383ffff */
.L_x_69:
[----:B-1----:R1:W2:Y:S02]  /*a080*/  SYNCS.PHASECHK.TRANS64.TRYWAIT P2, [R3+URZ+0x22840], R2 ;  /* 0x02284002030075a7 */ /* 0x0022a4000804017f */
[----:B--2---:R-:W-:Y:S05]  /*a090*/  @!P2 NANOSLEEP.SYNCS 0x989680 ;  /* 0x009896800000a95d */ /* 0x004fea0003900000 */
[----:B------:R-:W2:Y:S02]  /*a0a0*/  @!P2 SYNCS.PHASECHK.TRANS64 P2, [R3+URZ+0x22840], R2 ;  /* 0x022840020300a5a7 */ /* 0x000ea4000804007f */
[----:B--2---:R-:W-:Y:S05]  /*a0b0*/  @!P2 BRA `(.L_x_69) ;  /* 0xfffffffc00f0a947 */ /* 0x004fea000383ffff */
[----:B------:R-:W-:Y:S05]  /*a0c0*/  BRA `(.L_x_101) ;  /* 0xfffffff000507947 */ /* 0x000fea000383ffff */
.L_x_71:
[----:B--2---:R2:W3:Y:S02]  /*a0d0*/  SYNCS.PHASECHK.TRANS64.TRYWAIT P2, [R3+URZ+0x22860], R2 ;  /* 0x02286002030075a7 */ /* 0x0044e4000804017f */
[----:B---3--:R-:W-:Y:S05]  /*a0e0*/  @!P2 NANOSLEEP.SYNCS 0x989680 ;  /* 0x009896800000a95d */ /* 0x008fea0003900000 */
[----:B------:R-:W3:Y:S02]  /*a0f0*/  @!P2 SYNCS.PHASECHK.TRANS64 P2, [R3+URZ+0x22860], R2 ;  /* 0x022860020300a5a7 */ /* 0x000ee4000804007f */
[----:B---3--:R-:W-:Y:S05]  /*a100*/  @!P2 BRA `(.L_x_71) ;  /* 0xfffffffc00f0a947 */ /* 0x008fea000383ffff */
[----:B------:R-:W-:Y:S05]  /*a110*/  BRA `(.L_x_102) ;  /* 0xfffffff000ac7947 */ /* 0x000fea000383ffff */
.L_x_76:
[----:B--2---:R2:W3:Y:S02]  /*a120*/  SYNCS.PHASECHK.TRANS64.TRYWAIT P0, [R0+URZ+0x22820], R3 ;  /* 0x02282003000075a7 */ /* 0x0044e4000800017f */
[----:B---3--:R-:W-:Y:S05]  /*a130*/  @!P0 NANOSLEEP.SYNCS 0x989680 ;  /* 0x009896800000895d */ /* 0x008fea0003900000 */
[----:B------:R-:W3:Y:S02]  /*a140*/  @!P0 SYNCS.PHASECHK.TRANS64 P0, [R0+URZ+0x22820], R3 ;  /* 0x02282003000085a7 */ /* 0x000ee4000800007f */
[----:B---3--:R-:W-:Y:S05]  /*a150*/  @!P0 BRA `(.L_x_76) ;  /* 0xfffffffc00f08947 */ /* 0x008fea000383ffff */
[----:B------:R-:W-:Y:S05]  /*a160*/  BRA `(.L_x_103) ;  /* 0xfffffff400a87947 */ /* 0x000fea000383ffff */
.L_x_77:
[----:B------:R-:W3:Y:S01]  /*a170*/  S2R R2, SR_TID.X ;  /* 0x0000000000027919 */ /* 0x000ee20000002100 */
[----:B------:R-:W-:Y:S01]  /*a180*/  BSSY B0, `(.L_x_104) ;  /* 0x000000a000007945 */ /* 0x000fe20003800000 */
[----:B------:R-:W-:Y:S01]  /*a190*/  IMAD.MOV.U32 R12, RZ, RZ, RZ ;  /* 0x000000ffff0c7224 */ /* 0x000fe200078e00ff */
[----:B------:R-:W-:Y:S01]  /*a1a0*/  MOV R11, 0x1f ;  /* 0x0000001f000b7802 */ /* 0x000fe20000000f00 */
[----:B------:R-:W-:Y:S01]  /*a1b0*/  IMAD.MOV.U32 R15, RZ, RZ, -0x1 ;  /* 0xffffffffff0f7424 */ /* 0x000fe200078e00ff */
[----:B---3--:R-:W-:-:S04]  /*a1c0*/  SHF.R.U32.HI R2, RZ, 0x5, R2 ;  /* 0x00000005ff027819 */ /* 0x008fc80000011602 */
[----:B------:R-:W-:-:S04]  /*a1d0*/  LOP3.LUT R2, R2, 0x3, RZ, 0xc0, !PT ;  /* 0x0000000302027812 */ /* 0x000fc800078ec0ff */
[----:B------:R-:W-:-:S07]  /*a1e0*/  MOV R13, R2 ;  /* 0x00000002000d7202 */ /* 0x000fce0000000f00 */
[----:B-12---:R-:W-:Y:S05]  /*a1f0*/  WARPSYNC.COLLECTIVE R15, `(.L_x_105) ;  /* 0x000000000f087348 */ /* 0x006fea0003c00000 */
[----:B------:R3:W4:Y:S02]  /*a200*/  SHFL.IDX P6, R14, R13, R12, R11 ;  /* 0x0000000c0d0e7389 */ /* 0x00072400000c000b */
[----:B-1234-:R-:W-:Y:S01]  /*a210*/  ENDCOLLECTIVE ;  /* 0x000000000000791b */ /* 0x01efe20003800000 */
.L_x_105:
[----:B------:R-:W-:Y:S05]  /*a220*/  BSYNC B0 ;  /* 0x0000000000007941 */ /* 0x000fea0003800000 */
.L_x_104:
[----:B------:R-:W-:Y:S05]  /*a230*/  BRA `(.L_x_106) ;  /* 0xfffffff400907947 */ /* 0x000fea000383ffff */
.L_x_80:
[----:B------:R-:W-:Y:S01]  /*a240*/  BSSY B1, `(.L_x_107) ;  /* 0x0000006000017945 */ /* 0x000fe20003800000 */
[----:B------:R-:W-:-:S07]  /*a250*/  MOV R15, 0xffffffff ;  /* 0xffffffff000f7802 */ /* 0x000fce0000000f00 */
[----:B-123--:R-:W-:Y:S05]  /*a260*/  WARPSYNC.COLLECTIVE R15, `(.L_x_108) ;  /* 0x000000000f0c7348 */ /* 0x00efea0003c00000 */
[----:B------:R-:W-:Y:S02]  /*a270*/  ELECT P6, UR62, PT ;  /* 0x00000000003e782f */ /* 0x000fe400038c0000 */
[----:B------:R-:W-:Y:S01]  /*a280*/  MOV R14, UR62 ;  /* 0x0000003e000e7c02 */ /* 0x000fe20008000f00 */
[----:B-123--:R-:W-:Y:S10]  /*a290*/  ENDCOLLECTIVE ;  /* 0x000000000000791b */ /* 0x00eff40003800000 */
.L_x_108:
[----:B------:R-:W-:Y:S05]  /*a2a0*/  BSYNC B1 ;  /* 0x0000000000017941 */ /* 0x000fea0003800000 */
.L_x_107:
[----:B------:R-:W-:Y:S05]  /*a2b0*/  BRA `(.L_x_109) ;  /* 0xfffffff400887947 */ /* 0x000fea000383ffff */
.L_x_82:
[----:B--2---:R2:W3:Y:S02]  /*a2c0*/  SYNCS.PHASECHK.TRANS64.TRYWAIT P0, [R6+URZ], R5 ;  /* 0x00000005060075a7 */ /* 0x0044e4000800017f */
[----:B---3--:R-:W-:Y:S05]  /*a2d0*/  @!P0 NANOSLEEP.SYNCS 0x989680 ;  /* 0x009896800000895d */ /* 0x008fea0003900000 */
[----:B------:R-:W3:Y:S02]  /*a2e0*/  @!P0 SYNCS.PHASECHK.TRANS64 P0, [R6+URZ], R5 ;  /* 0x00000005060085a7 */ /* 0x000ee4000800007f */
[----:B---3--:R-:W-:Y:S05]  /*a2f0*/  @!P0 BRA `(.L_x_82) ;  /* 0xfffffffc00f08947 */ /* 0x008fea000383ffff */
[----:B------:R-:W-:Y:S05]  /*a300*/  BRA `(.L_x_110) ;  /* 0xfffffff400bc7947 */ /* 0x000fea000383ffff */
.L_x_83:
[----:B---3--:R3:W4:Y:S02]  /*a310*/  SYNCS.PHASECHK.TRANS64.TRYWAIT P0, [R3+URZ], R2 ;  /* 0x00000002030075a7 */ /* 0x008724000800017f */
[----:B----4-:R-:W-:Y:S05]  /*a320*/  @!P0 NANOSLEEP.SYNCS 0x989680 ;  /* 0x009896800000895d */ /* 0x010fea0003900000 */
[----:B------:R-:W4:Y:S02]  /*a330*/  @!P0 SYNCS.PHASECHK.TRANS64 P0, [R3+URZ], R2 ;  /* 0x00000002030085a7 */ /* 0x000f24000800007f */
[----:B----4-:R-:W-:Y:S05]  /*a340*/  @!P0 BRA `(.L_x_83) ;  /* 0xfffffffc00f08947 */ /* 0x010fea000383ffff */
[----:B------:R-:W-:Y:S05]  /*a350*/  BRA `(.L_x_111) ;  /* 0xfffffff400b07947 */ /* 0x000fea000383ffff */
.L_x_85:
[----:B---3--:R3:W4:Y:S02]  /*a360*/  SYNCS.PHASECHK.TRANS64.TRYWAIT P0, [R16+URZ], R5 ;  /* 0x00000005100075a7 */ /* 0x008724000800017f */
[----:B----4-:R-:W-:Y:S05]  /*a370*/  @!P0 NANOSLEEP.SYNCS 0x989680 ;  /* 0x009896800000895d */ /* 0x010fea0003900000 */
[----:B------:R-:W4:Y:S02]  /*a380*/  @!P0 SYNCS.PHASECHK.TRANS64 P0, [R16+URZ], R5 ;  /* 0x00000005100085a7 */ /* 0x000f24000800007f */
[----:B----4-:R-:W-:Y:S05]  /*a390*/  @!P0 BRA `(.L_x_85) ;  /* 0xfffffffc00f08947 */ /* 0x010fea000383ffff */
[----:B------:R-:W-:Y:S05]  /*a3a0*/  BRA `(.L_x_112) ;  /* 0xfffffff400b47947 */ /* 0x000fea000383ffff */
.L_x_113:
[----:B------:R-:W-:-:S00]  /*a3b0*/  BRA `(.L_x_113) ;  /* 0xfffffffc00fc7947 */ /* 0x000fc0000383ffff */
[----:B------:R-:W-:-:S00]  /*a3c0*/  NOP ;  /* 0x0000000000007918 */ /* 0x000fc00000000000 */
        /* <DEDUP_REMOVED lines=11> */
.L_x_4714:


//--------------------- .text._ZN7cutlass13device_kernelIN5flash11enable_sm90INS1_16FlashAttnFwdSm90INS1_25CollectiveMainloopFwdSm90ILi2EN4cute5tupleIJNS5_1CILi1EEES8_S8_EEENS6_IJNS7_ILi128EEENS7_ILi96EEENS7_ILi64EEEEEELi256ENS_10bfloat16_tEfNS_4arch4Sm90ELb0ELb0ELb1ELb0ELb0ELb0ELb1ELb1ELb0ELb0ELb0ELb0EEENS1_21CollectiveEpilogueFwdINS6_IJSA_NS7_ILi256EEESB_EEES9_SE_SG_Li256ELb0ELb0ELb0ELb0EEENS1_29StaticPersistentTileSchedulerILb0EEEEEEEEEvNT_6ParamsE --------------------------
	.section	.text._ZN7cutlass13device_kernelIN5flash11enable_sm90INS1_16FlashAttnFwdSm90INS1_25CollectiveMainloopFwdSm90ILi2EN4cute5tupleIJNS5_1CILi1EEES8_S8_EEENS6_IJNS7_ILi128EEENS7_ILi96EEENS7_ILi64EEEEEELi256ENS_10bfloat16_tEfNS_4arch4Sm90ELb0ELb0ELb1ELb0ELb0ELb0ELb1ELb1ELb0ELb0ELb0ELb0EEENS1_21CollectiveEpilogueFwdINS6_IJSA_NS7_ILi256EEESB_EEES9_SE_SG_Li256ELb0ELb0ELb0ELb0EEENS1_29StaticPersistentTileSchedulerILb0EEEEEEEEEvNT_6ParamsE,"ax",@progbits
	.align	128
.text._ZN7cutlass13device_kernelIN5flash11enable_sm90INS1_16FlashAttnFwdSm90INS1_25CollectiveMainloopFwdSm90ILi2EN4cute5tupleIJNS5_1CILi1EEES8_S8_EEENS6_IJNS7_ILi128EEENS7_ILi96EEENS7_ILi64EEEEEELi256ENS_10bfloat16_tEfNS_4arch4Sm90ELb0ELb0ELb1ELb0ELb0ELb0ELb1ELb1ELb0ELb0ELb0ELb0EEENS1_21CollectiveEpilogueFwdINS6_IJSA_NS7_ILi256EEESB_EEES9_SE_SG_Li256ELb0ELb0ELb0ELb0EEENS1_29StaticPersistentTileSchedulerILb0EEEEEEEEEvNT_6ParamsE:
        .type           _ZN7cutlass13device_kernelIN5flash11enable_sm90INS1_16FlashAttnFwdSm90INS1_25CollectiveMainloopFwdSm90ILi2EN4cute5tupleIJNS5_1CILi1EEES8_S8_EEENS6_IJNS7_ILi128EEENS7_ILi96EEENS7_ILi64EEEEEELi256ENS_10bfloat16_tEfNS_4arch4Sm90ELb0ELb0ELb1ELb0ELb0ELb0ELb1ELb1ELb0ELb0ELb0ELb0EEENS1_21CollectiveEpilogueFwdINS6_IJSA_NS7_ILi256EEESB_EEES9_SE_SG_Li256ELb0ELb0ELb0ELb0EEENS1_29StaticPersistentTileSchedulerILb0EEEEEEEEEvNT_6ParamsE,@function
        .size           _ZN7cutlass13device_kernelIN5flash11enable_sm90INS1_16FlashAttnFwdSm90INS1_25CollectiveMainloopFwdSm90ILi2EN4cute5tupleIJNS5_1CILi1EEES8_S8_EEENS6_IJNS7_ILi128EEENS7_ILi96EEENS7_ILi64EEEEEELi256ENS_10bfloat16_tEfNS_4arch4Sm90ELb0ELb0ELb1ELb0ELb0ELb0ELb1ELb1ELb0ELb0ELb0ELb0EEENS1_21CollectiveEpilogueFwdINS6_IJSA_NS7_ILi256EEESB_EEES9_SE_SG_Li256ELb0ELb0ELb0ELb0EEENS1_29StaticPersistentTileSchedulerILb0EEEEEEEEEvNT_6ParamsE,(.L_x_4715 - _ZN7cutlass13device_kernelIN5flash11enable_sm90INS1_16FlashAttnFwdSm90INS1_25CollectiveMainloopFwdSm90ILi2EN4cute5tupleIJNS5_1CILi1EEES8_S8_EEENS6_IJNS7_ILi128EEENS7_ILi96EEENS7_ILi64EEEEEELi256ENS_10bfloat16_tEfNS_4arch4Sm90ELb0ELb0ELb1ELb0ELb0ELb0ELb1ELb1ELb0ELb0ELb0ELb0EEENS1_21CollectiveEpilogueFwdINS6_IJSA_NS7_ILi256EEESB_EEES9_SE_SG_Li256ELb0ELb0ELb0ELb0EEENS1_29StaticPersistentTileSchedulerILb0EEEEEEEEEvNT_6ParamsE)
        .other          _ZN7cutlass13device_kernelIN5flash11enable_sm90INS1_16FlashAttnFwdSm90INS1_25CollectiveMainloopFwdSm90ILi2EN4cute5tupleIJNS5_1CILi1EEES8_S8_EEENS6_IJNS7_ILi128EEENS7_ILi96EEENS7_ILi64EEEEEELi256ENS_10bfloat16_tEfNS_4arch4Sm90ELb0ELb0ELb1ELb0ELb0ELb0ELb1ELb1ELb0ELb0ELb0ELb0EEENS1_21CollectiveEpilogueFwdINS6_IJSA_NS7_ILi256EEESB_EEES9_SE_SG_Li256ELb0ELb0ELb0ELb0EEENS1_29StaticPersistentTileSchedulerILb0EEEEEEEEEvNT_6ParamsE,@"STO_CUDA_ENTRY STV_DEFAULT"
_ZN7cutlass13device_kernelIN5flash11enable_sm90INS1_16FlashAttnFwdSm90INS1_25CollectiveMainloopFwdSm90ILi2EN4cute5tupleIJNS5_1CILi1EEES8_S8_EEENS6_IJNS7_ILi128EEENS7_ILi96EEENS7_ILi64EEEEEELi256ENS_10bfloat16_tEfNS_4arch4Sm90ELb0ELb0ELb1ELb0ELb0ELb0ELb1ELb1ELb0ELb0ELb0ELb0EEENS1_21CollectiveEpilogueFwdINS6_IJSA_NS7_ILi256EEESB_EEES9_SE_SG_Li256ELb0ELb0ELb0ELb0EEENS1_29StaticPersistentTileSchedulerILb0EEEEEEEEEvNT_6ParamsE:
        /* <DEDUP_REMOVED lines=15> */
[----:B------:R-:W-:-:S02]  /*00f0*/  UIADD3 UR4, UP4, UR4, 0xaf0, URZ ;  /* 0x00000af004047890 */ /* 0x000fc4000ff9e03f */
[----:B------:R-:W-:Y:S02]  /*0100*/  UIADD3.X UR7, URZ, UR5, URZ, UP0, !UPT ;  /* 0x000000053f077290 */ /* 0x000fe400087fe43f */
[----:B------:R-:W-:Y:S02]  /*0110*/  UIADD3.X UR9, URZ, UR5, URZ, UP1, !UPT ;  /* 0x000000053f097290 */ /* 0x000fe40008ffe43f */
[----:B------:R-:W-:Y:S02]  /*0120*/  UIADD3.X UR11, URZ, UR5, URZ, UP2, !UPT ;  /* 0x000000053f0b7290 */ /* 0x000fe400097fe43f */
[----:B------:R-:W-:Y:S02]  /*0130*/  UIADD3.X UR13, URZ, UR5, URZ, UP3, !UPT ;  /* 0x000000053f0d7290 */ /* 0x000fe40009ffe43f */
[----:B------:R-:W-:Y:S01]  /*0140*/  UIADD3.X UR5, URZ, UR5, URZ, UP4, !UPT ;  /* 0x000000053f057290 */ /* 0x000fe2000a7fe43f */
[----:B------:R1:W-:Y:S02]  /*0150*/  UTMACCTL.PF [UR6] ;  /* 0x00000000060079b9 */ /* 0x0003e40008040000 */
[----:B------:R1:W-:Y:S02]  /*0160*/  UTMACCTL.PF [UR8] ;  /* 0x00000000080079b9 */ /* 0x0003e40008040000 */
[----:B------:R1:W-:Y:S02]  /*0170*/  UTMACCTL.PF [UR10] ;  /* 0x000000000a0079b9 */ /* 0x0003e40008040000 */
[----:B------:R1:W-:Y:S02]  /*0180*/  UTMACCTL.PF [UR12] ;  /* 0x000000000c0079b9 */ /* 0x0003e40008040000 */
[----:B------:R1:W-:Y:S02]  /*0190*/  UTMACCTL.PF [UR4] ;  /* 0x00000000040079b9 */ /* 0x0003e40008040000 */
[----:B-1----:R-:W-:Y:S01]  /*01a0*/  NOP ;  /* 0x0000000000007918 */ /* 0x002fe20000000000 */
.L_x_115:
[----:B------:R-:W-:Y:S05]  /*01b0*/  BSYNC B0 ;  /* 0x0000000000007941 */ /* 0x000fea0003800000 */
.L_x_114:
        /* <DEDUP_REMOVED lines=11> */
[----:B------:R-:W-:Y:S01]  /*0270*/  VOTEU.ANY UP3, P0 ;  /* 0x00000000003f7886 */ /* 0x000fe20000060100 */
[----:B-1----:R-:W-:Y:S01]  /*0280*/  R2UR UR8, R4 ;  /* 0x00000000040872ca */ /* 0x002fe200000e0000 */
[----:B--2---:R-:W-:Y:S01]  /*0290*/  @UP0 ULEA UR6, UR7, UR6, 0x18 ;  /* 0x0000000607060291 */ /* 0x004fe2000f8ec03f */
[----:B---3--:R-:W-:-:S11]  /*02a0*/  ISETP.NE.AND P1, PT, R2, RZ, PT ;  /* 0x000000ff0200720c */ /* 0x008fd60003f25270 */
[----:B------:R-:W-:Y:S01]  /*02b0*/  UISETP.NE.AND UP0, UPT, UR8, URZ, UPT ;  /* 0x0000003f0800728c */ /* 0x000fe2000bf05270 */
[----:B------:R-:W1:Y:S02]  /*02c0*/  FENCE.VIEW.ASYNC.S ;  /* 0x00000000000073c6 */ /* 0x000e640000000000 */
[----:B-1----:R1:W2:Y:S01]  /*02d0*/  @UP1 SYNCS.EXCH.64 URZ, [UR6+0x32400], UR4 ;  /* 0x03240004063f15b2 */ /* 0x0022a20008000100 */
[----:B------:R1:W3:Y:S01]  /*02e0*/  @UP2 SYNCS.EXCH.64 URZ, [UR6+0x32410], UR4 ;  /* 0x03241004063f25b2 */ /* 0x0002e20008000100 */
[----:B------:R1:W4:Y:S01]  /*02f0*/  @UP3 SYNCS.EXCH.64 URZ, [UR6+0x32420], UR4 ;  /* 0x03242004063f35b2 */ /* 0x0003220008000100 */
[----:B------:R-:W-:Y:S05]  /*0300*/  @P1 BRA `(.L_x_116) ;  /* 0x0000000000481947 */ /* 0x000fea0003800000 */
        /* <DEDUP_REMOVED lines=16> */
[----:B------:R1:W1:Y:S01]  /*0410*/  SYNCS.EXCH.64 URZ, [UR8+0x32448], UR4 ;  /* 0x03244804083f75b2 */ /* 0x0002620008000100 */
[----:B------:R-:W-:Y:S01]  /*0420*/  NOP ;  /* 0x0000000000007918 */ /* 0x000fe20000000000 */
.L_x_116:
[----:B------:R-:W5:Y:S01]  /*0430*/  SHFL.IDX PT, R2, R0, RZ, 0x1f ;  /* 0x00001fff00027589 */ /* 0x000f6200000e0000 */
[----:B------:R-:W-:Y:S01]  /*0440*/  NOP ;  /* 0x0000000000007918 */ /* 0x000fe20000000000 */
[----:B-----5:R-:W-:-:S13]  /*0450*/  ISETP.NE.AND P0, PT, R2, RZ, PT ;  /* 0x000000ff0200720c */ /* 0x020fda0003f05270 */
        /* <DEDUP_REMOVED lines=19> */
.L_x_117:
[----:B------:R-:W5:Y:S01]  /*0590*/  SHFL.IDX PT, R2, R0, RZ, 0x1f ;  /* 0x00001fff00027589 */ /* 0x000f6200000e0000 */
[----:B------:R-:W-:Y:S01]  /*05a0*/  NOP ;  /* 0x0000000000007918 */ /* 0x000fe20000000000 */
[----:B-----5:R-:W-:-:S13]  /*05b0*/  ISETP.NE.AND P0, PT, R2, RZ, PT ;  /* 0x000000ff0200720c */ /* 0x020fda0003f05270 */
        /* <DEDUP_REMOVED lines=13> */
[----:B------:R1:W1:Y:S01]  /*0690*/  SYNCS.EXCH.64 URZ, [UR6+0x32488], UR4 ;  /* 0x03248804063f75b2 */ /* 0x0002620008000100 */
[----:B------:R-:W-:Y:S01]  /*06a0*/  NOP ;  /* 0x0000000000007918 */ /* 0x000fe20000000000 */
.L_x_118:
        /* <DEDUP_REMOVED lines=22> */
.L_x_119:
        /* <DEDUP_REMOVED lines=22> */
.L_x_120:
[----:B------:R-:W-:Y:S01]  /*0970*/  PLOP3.LUT P0, PT, PT, PT, UP0, 0x80, 0x0 ;  /* 0x000000000000781c */ /* 0x000fe20003f0f008 */
[----:B------:R-:W-:Y:S01]  /*0980*/  UMOV UR46, 0x1 ;  /* 0x00000001002e7882 */ /* 0x000fe20000000000 */
[----:B------:R-:W-:Y:S01]  /*0990*/  NOP ;  /* 0x0000000000007918 */ /* 0x000fe20000000000 */
[----:B------:R-:W-:Y:S01]  /*09a0*/  USEL UR46, UR46, 0x2, !UP0 ;  /* 0x000000022e2e7887 */ /* 0x000fe2000c000000 */
[----:B------:R-:W-:Y:S01]  /*09b0*/  ULDC.64 UR48, c[0x0][0x208] ;  /* 0x0000820000307ab9 */ /* 0x000fe20000000a00 */
[----:B-1234-:R-:W-:Y:S08]  /*09c0*/  BAR.SYNC.DEFER_BLOCKING 0x0 ;  /* 0x0000000000007b1d */ /* 0x01eff00000010000 */
[----:B------:R-:W-:Y:S05]  /*09d0*/  @!P0 BRA `(.L_x_121) ;  /* 0x0000007000b08947 */ /* 0x000fea0003800000 */
.L_x_122:
        /* <DEDUP_REMOVED lines=59> */
.L_x_146:
[----:B------:R-:W1:Y:S01]  /*0d90*/  SHFL.IDX PT, R0, R19, RZ, 0x1f ;  /* 0x00001fff13007589 */ /* 0x000e6200000e0000 */
[----:B------:R-:W-:Y:S01]  /*0da0*/  ULDC UR4, c[0x0][0xea8] ;  /* 0x0003aa0000047ab9 */ /* 0x000fe20000000800 */
[----:B------:R-:W-:Y:S01]  /*0db0*/  ULDC.64 UR6, c[0x0][0x3f8] ;  /* 0x0000fe0000067ab9 */ /* 0x000fe20000000a00 */
[----:B------:R-:W-:Y:S02]  /*0dc0*/  UISETP.NE.AND UP1, UPT, UR4, 0x1, UPT ;  /* 0x000000010400788c */ /* 0x000fe4000bf25270 */
[----:B------:R-:W-:Y:S01]  /*0dd0*/  UISETP.NE.U32.AND UP0, UPT, UR6, URZ, UPT ;  /* 0x0000003f0600728c */ /* 0x000fe2000bf05070 */
[----:B------:R-:W-:Y:S01]  /*0de0*/  ULDC UR4, c[0x0][0xeb4] ;  /* 0x0003ad0000047ab9 */ /* 0x000fe20000000800 */
[----:B------:R-:W-:Y:S02]  /*0df0*/  ULDC UR47, c[0x0][0x404] ;  /* 0x00010100002f7ab9 */ /* 0x000fe40000000800 */
[----:B------:R-:W-:Y:S02]  /*0e00*/  UISETP.NE.AND.EX UP0, UPT, UR7, URZ, UPT, UP0 ;  /* 0x0000003f0700728c */ /* 0x000fe4000bf05300 */
[----:B------:R-:W-:-:S02]  /*0e10*/  UIADD3 UR9, UR41, 0x18400, URZ ;  /* 0x0001840029097890 */ /* 0x000fc4000fffe03f */
[----:B------:R-:W-:Y:S02]  /*0e20*/  UISETP.NE.AND UP2, UPT, UR4, 0x1, UPT ;  /* 0x000000010400788c */ /* 0x000fe4000bf45270 */
[----:B------:R-:W-:Y:S01]  /*0e30*/  USEL UR47, UR47, 0x1, UP0 ;  /* 0x000000012f2f7887 */ /* 0x000fe20008000000 */
[----:B------:R-:W-:Y:S01]  /*0e40*/  @UP1 ULDC UR4, c[0x0][0xeac] ;  /* 0x0003ab0000041ab9 */ /* 0x000fe20000000800 */
[----:B------:R-:W-:Y:S01]  /*0e50*/  ULDC UR7, c[0x0][0x2e0] ;  /* 0x0000b80000077ab9 */ /* 0x000fe20000000800 */
[----:B------:R-:W-:Y:S02]  /*0e60*/  ULOP3.LUT UP0, URZ, UR9, 0x1bf, URZ, 0xc0, !UPT ;  /* 0x000001bf093f7892 */ /* 0x000fe4000f80c03f */
[----:B------:R-:W-:Y:S02]  /*0e70*/  UIMAD.WIDE.U32 UR4, UR43, UR4, URZ ;  /* 0x000000042b0472a5 */ /* 0x000fe4000f8e003f */
[----:B------:R-:W-:Y:S01]  /*0e80*/  UIMAD UR47, UR47, UR7, URZ ;  /* 0x000000072f2f72a4 */ /* 0x000fe2000f8e023f */
[----:B-1----:R-:W-:Y:S01]  /*0e90*/  R2UR UR44, R0 ;  /* 0x00000000002c72ca */ /* 0x002fe200000e0000 */
[----:B------:R-:W-:Y:S01]  /*0ea0*/  @UP1 ULDC UR8, c[0x0][0xeb0] ;  /* 0x0003ac0000081ab9 */ /* 0x000fe20000000800 */
[----:B------:R-:W-:Y:S01]  /*0eb0*/  UMOV UR37, UR43 ;  /* 0x0000002b00257c82 */ /* 0x000fe20008000000 */
[----:B------:R-:W-:Y:S01]  /*0ec0*/  @UP1 USHF.R.U32.HI UR37, URZ, UR8, UR5 ;  /* 0x000000083f251299 */ /* 0x000fe20008011605 */
[----:B------:R-:W-:Y:S01]  /*0ed0*/  PLOP3.LUT P0, PT, PT, PT, UP0, 0x80, 0x0 ;  /* 0x000000000000781c */ /* 0x000fe20003f0f008 */
[----:B------:R-:W-:-:S02]  /*0ee0*/  @UP2 ULDC.64 UR10, c[0x0][0xeb8] ;  /* 0x0003ae00000a2ab9 */ /* 0x000fc40000000a00 */
[----:B------:R-:W-:-:S03]  /*0ef0*/  UIMAD.WIDE.U32 UR4, UR37, UR10, URZ ;  /* 0x0000000a250472a5 */ /* 0x000fc6000f8e003f */
[----:B------:R-:W-:Y:S01]  /*0f00*/  UMOV UR36, UR37 ;  /* 0x0000002500247c82 */ /* 0x000fe20008000000 */
[----:B------:R-:W-:Y:S02]  /*0f10*/  @UP2 USHF.R.U32.HI UR36, URZ, UR11, UR5 ;  /* 0x0000000b3f242299 */ /* 0x000fe40008011605 */
[----:B------:R-:W-:-:S04]  /*0f20*/  ULEA.HI UR6, UR44, UR44, URZ, 0x1 ;  /* 0x0000002c2c067291 */ /* 0x000fc8000f8f083f */
[----:B------:R-:W-:-:S04]  /*0f30*/  ULOP3.LUT UR6, UR6, 0xfffffffe, URZ, 0xc0, !UPT ;  /* 0xfffffffe06067892 */ /* 0x000fc8000f8ec03f */
[----:B------:R-:W-:Y:S02]  /*0f40*/  UIADD3 UR44, UR44, -UR6, URZ ;  /* 0x800000062c2c7290 */ /* 0x000fe4000fffe03f */
[----:B------:R-:W-:Y:S02]  /*0f50*/  UIADD3 UR6, UR47, 0x5f, URZ ;  /* 0x0000005f2f067890 */ /* 0x000fe4000fffe03f */
[----:B------:R-:W-:Y:S02]  /*0f60*/  ULEA UR8, UR44, UR41, 0xd ;  /* 0x000000292c087291 */ /* 0x000fe4000f8e683f */
[----:B------:R-:W-:Y:S02]  /*0f70*/  UIMAD.WIDE UR6, UR6, 0x2aaaaaab, URZ ;  /* 0x2aaaaaab060678a5 */ /* 0x000fe4000f8e023f */
[----:B------:R-:W-:Y:S02]  /*0f80*/  UIADD3 UR8, UR8, 0x22400, URZ ;  /* 0x0002240008087890 */ /* 0x000fe4000fffe03f */
[----:B------:R-:W-:-:S02]  /*0f90*/  USHF.R.U32.HI UR45, URZ, 0x1f, UR7 ;  /* 0x0000001f3f2d7899 */ /* 0x000fc40008011607 */
[----:B------:R-:W-:Y:S02]  /*0fa0*/  USHF.R.U32.HI UR8, URZ, 0x4, UR8 ;  /* 0x000000043f087899 */ /* 0x000fe40008011608 */
[----:B------:R-:W-:Y:S02]  /*0fb0*/  ULEA.HI.SX32 UR45, UR7, UR45, 0x1c ;  /* 0x0000002d072d7291 */ /* 0x000fe4000f8fe23f */
[----:B------:R-:W-:Y:S01]  /*0fc0*/  ULOP3.LUT UR52, UR8, 0x3fff, URZ, 0xc0, !UPT ;  /* 0x00003fff08347892 */ /* 0x000fe2000f8ec03f */
[----:B------:R-:W-:Y:S11]  /*0fd0*/  @!P0 BRA `(.L_x_123) ;  /* 0x0000000000408947 */ /* 0x000ff60003800000 */
        /* <DEDUP_REMOVED lines=16> */
.L_x_123:
[----:B------:R-:W-:Y:S01]  /*10e0*/  ULOP3.LUT UR4, UR40, 0x1, URZ, 0xc0, !UPT ;  /* 0x0000000128047892 */ /* 0x000fe2000f8ec03f */
[----:B------:R-:W-:-:S05]  /*10f0*/  VIADD R172, R18, 0x8 ;  /* 0x0000000812ac7836 */ /* 0x000fca0000000000 */
[----:B------:R-:W-:-:S05]  /*1100*/  IMAD.U32 R0, RZ, RZ, UR4 ;  /* 0x00000004ff007e24 */ /* 0x000fca000f8e00ff */
[----:B------:R-:W-:-:S04]  /*1110*/  SHF.L.U32 R0, R0, 0x1f, RZ ;  /* 0x0000001f00007819 */ /* 0x000fc800000006ff */
[----:B------:R-:W1:Y:S02]  /*1120*/  SYNCS.PHASECHK.TRANS64.TRYWAIT P0, [UR41+0x32400], R0 ;  /* 0x03240000ff0075a7 */ /* 0x000e640008000169 */
[----:B-1----:R-:W-:Y:S05]  /*1130*/  @!P0 BRA `(.L_x_124) ;  /* 0x00000098008c8947 */ /* 0x002fea0003800000 */
.L_x_204:
[----:B-1----:R-:W-:Y:S01]  /*1140*/  MOV R3, UR42 ;  /* 0x0000002a00037c02 */ /* 0x002fe20008000f00 */
[----:B------:R-:W-:Y:S05]  /*1150*/  WARPSYNC.ALL ;  /* 0x0000000000007948 */ /* 0x000fea0003800000 */
[----:B------:R1:W-:Y:S01]  /*1160*/  BAR.SYNC.DEFER_BLOCKING R172, 0x100 ;  /* 0x000400ac0000751d */ /* 0x0003e20000010000 */
[----:B------:R-:W-:-:S13]  /*1170*/  ISETP.NE.AND P0, PT, R3, 0x3, PT ;  /* 0x000000030300780c */ /* 0x000fda0003f05270 */
[----:B-1----:R-:W-:Y:S05]  /*1180*/  @!P0 BRA `(.L_x_125) ;  /* 0x0000000000048947 */ /* 0x002fea0003800000 */
[----:B------:R-:W-:Y:S01]  /*1190*/  BPT.TRAP 0x1 ;  /* 0x000000040000795c */ /* 0x000fe20000300000 */
.L_x_125:
[----:B------:R-:W-:Y:S01]  /*11a0*/  ULEA UR26, UR39, UR41, 0x3 ;  /* 0x00000029271a7291 */ /* 0x000fe2000f8e183f */
[----:B------:R-:W-:-:S05]  /*11b0*/  IMAD.U32 R3, RZ, RZ, UR38 ;  /* 0x00000026ff037e24 */ /* 0x000fca000f8e00ff */
[----:B------:R-:W-:-:S04]  /*11c0*/  SHF.L.U32 R3, R3, 0x1f, RZ ;  /* 0x0000001f03037819 */ /* 0x000fc800000006ff */
[----:B------:R1:W2:Y:S01]  /*11d0*/  SYNCS.PHASECHK.TRANS64.TRYWAIT P1, [UR26+0x32430], R3 ;  /* 0x03243003ff0075a7 */ /* 0x0002a2000802015a */
[----:B------:R-:W-:Y:S05]  /*11e0*/  @!P0 BRA `(.L_x_126) ;  /* 0x0000000000048947 */ /* 0x000fea0003800000 */
[----:B------:R-:W-:Y:S01]  /*11f0*/  BPT.TRAP 0x1 ;  /* 0x000000040000795c */ /* 0x000fe20000300000 */
.L_x_126:
[----:B--2---:R-:W-:Y:S05]  /*1200*/  @P1 BRA `(.L_x_127) ;  /* 0x0000000000081947 */ /* 0x004fea0003800000 */
[----:B------:R-:W2:Y:S02]  /*1210*/  SYNCS.PHASECHK.TRANS64.TRYWAIT P1, [UR26+0x32430], R3 ;  /* 0x03243003ff0075a7 */ /* 0x000ea4000802015a */
[----:B--2---:R-:W-:Y:S05]  /*1220*/  @!P1 BRA `(.L_x_128) ;  /* 0x0000009800689947 */ /* 0x004fea0003800000 */
.L_x_127:
[----:B------:R-:W-:Y:S01]  /*1230*/  ULEA UR4, UR44, UR41, 0xd ;  /* 0x000000292c047291 */ /* 0x000fe2000f8e683f */
[----:B------:R-:W-:Y:S01]  /*1240*/  WARPGROUP.ARRIVE ;  /* 0x00000000000079c5 */ /* 0x000fe20000000000 */
[----:B------:R-:W-:Y:S02]  /*1250*/  UIADD3 UR5, UR41, 0x1c400, URZ ;  /* 0x0001c40029057890 */ /* 0x000fe4000fffe03f */
[----:B------:R-:W-:Y:S02]  /*1260*/  UIADD3 UR4, UR4, 0x18400, URZ ;  /* 0x0001840004047890 */ /* 0x000fe4000fffe03f */
[----:B------:R-:W-:Y:S02]  /*1270*/  USHF.R.U32.HI UR5, URZ, 0x4, UR5 ;  /* 0x000000043f057899 */ /* 0x000fe40008011605 */
[----:B------:R-:W-:Y:S02]  /*1280*/  USHF.R.U32.HI UR4, URZ, 0x4, UR4 ;  /* 0x000000043f047899 */ /* 0x000fe40008011604 */
[----:B------:R-:W-:-:S02]  /*1290*/  ULOP3.LUT UR5, UR5, 0x3fff, URZ, 0xc0, !UPT ;  /* 0x00003fff05057892 */ /* 0x000fc4000f8ec03f */
[----:B------:R-:W-:Y:S02]  /*12a0*/  ULOP3.LUT UR4, UR4, 0x3fff, URZ, 0xc0, !UPT ;  /* 0x00003fff04047892 */ /* 0x000fe4000f8ec03f */
[----:B------:R-:W-:Y:S02]  /*12b0*/  ULOP3.LUT UR24, UR5, 0x10000, URZ, 0xfc, !UPT ;  /* 0x0001000005187892 */ /* 0x000fe4000f8efc3f */
[----:B------:R-:W-:Y:S02]  /*12c0*/  ULOP3.LUT UR4, UR4, 0x10000, URZ, 0xfc, !UPT ;  /* 0x0001000004047892 */ /* 0x000fe4000f8efc3f */
[----:B------:R-:W-:Y:S01]  /*12d0*/  UIMAD UR6, UR39, 0x300, UR24 ;  /* 0x00000300270678a4 */ /* 0x000fe2000f8e0218 */
[----:B------:R-:W-:Y:S01]  /*12e0*/  UMOV UR5, 0x40000040 ;  /* 0x4000004000057882 */ /* 0x000fe20000000000 */
[----:B------:R-:W-:Y:S01]  /*12f0*/  UMOV UR7, 0x40000040 ;  /* 0x4000004000077882 */ /* 0x000fe20000000000 */
[----:B------:R-:W-:Y:S02]  /*1300*/  UIADD3 UR8, UR4, 0x2, URZ ;  /* 0x0000000204087890 */ /* 0x000fe4000fffe03f */
[----:B------:R-:W-:Y:S01]  /*1310*/  UIADD3 UR10, UR6, 0x2, URZ ;  /* 0x00000002060a7890 */ /* 0x000fe2000fffe03f */
[----:B------:R-:W-:-:S03]  /*1320*/  UMOV UR9, 0x40000040 ;  /* 0x4000004000097882 */ /* 0x000fc60000000000 */
[----:B------:R-:W-:Y:S01]  /*1330*/  HGMMA.64x96x16.F32.BF16 R24, gdesc[UR4], RZ, !UPT, gsb0 ;  /* 0x01600000041879f0 */ /* 0x000fe2000c0018ff */
[----:B------:R-:W-:Y:S01]  /*1340*/  UMOV UR11, 0x40000040 ;  /* 0x40000040000b7882 */ /* 0x000fe20000000000 */
[----:B------:R-:W-:Y:S02]  /*1350*/  UIADD3 UR12, UR4, 0x4, URZ ;  /* 0x00000004040c7890 */ /* 0x000fe4000fffe03f */
[----:B------:R-:W-:Y:S01]  /*1360*/  UIADD3 UR14, UR6, 0x4, URZ ;  /* 0x00000004060e7890 */ /* 0x000fe2000fffe03f */
[----:B------:R-:W-:Y:S01]  /*1370*/  UMOV UR13, 0x40000040 ;  /* 0x40000040000d7882 */ /* 0x000fe20000000000 */
[----:B------:R-:W-:Y:S01]  /*1380*/  UMOV UR15, 0x40000040 ;  /* 0x40000040000f7882 */ /* 0x000fe20000000000 */
[----:B------:R-:W-:Y:S02]  /*1390*/  UIADD3 UR16, UR4, 0x6, URZ ;  /* 0x0000000604107890 */ /* 0x000fe4000fffe03f */
[----:B------:R-:W-:Y:S01]  /*13a0*/  UIADD3 UR18, UR6, 0x6, URZ ;  /* 0x0000000606127890 */ /* 0x000fe2000fffe03f */
[----:B------:R-:W-:Y:S01]  /*13b0*/  UMOV UR17, 0x40000040 ;  /* 0x4000004000117882 */ /* 0x000fe20000000000 */
[----:B------:R-:W-:Y:S01]  /*13c0*/  UMOV UR19, 0x40000040 ;  /* 0x4000004000137882 */ /* 0x000fe20000000000 */
[----:B------:R-:W-:-:S02]  /*13d0*/  WARPGROUP.DEPBAR.LE gsb0, 0x0 ;  /* 0x00008000000079c5 */ /* 0x000fc40000010000 */
[----:B------:R-:W-:-:S06]  /*13e0*/  WARPGROUP.ARRIVE ;  /* 0x00000000000079c5 */ /* 0x000fcc0000000000 */
[----:B------:R-:W-:Y:S03]  /*13f0*/  HGMMA.64x96x16.F32.BF16 R24, gdesc[UR8], R24, gsb0 ;  /* 0x01600000081879f0 */ /* 0x000fe60008001818 */
[----:B------:R-:W-:Y:S02]  /*1400*/  WARPGROUP.DEPBAR.LE gsb0, 0x0 ;  /* 0x00008000000079c5 */ /* 0x000fe40000010000 */
[----:B------:R-:W-:-:S06]  /*1410*/  WARPGROUP.ARRIVE ;  /* 0x00000000000079c5 */ /* 0x000fcc0000000000 */
[----:B------:R-:W-:Y:S03]  /*1420*/  HGMMA.64x96x16.F32.BF16 R24, gdesc[UR12], R24, gsb0 ;  /* 0x016000000c1879f0 */ /* 0x000fe60008001818 */
[----:B------:R-:W-:Y:S02]  /*1430*/  WARPGROUP.DEPBAR.LE gsb0, 0x0 ;  /* 0x00008000000079c5 */ /* 0x000fe40000010000 */
[----:B------:R-:W-:-:S06]  /*1440*/  WARPGROUP.ARRIVE ;  /* 0x00000000000079c5 */ /* 0x000fcc0000000000 */
[----:B------:R-:W-:Y:S03]  /*1450*/  HGMMA.64x96x16.F32.BF16 R24, gdesc[UR16], R24, gsb0 ;  /* 0x01600000101879f0 */ /* 0x000fe60008001818 */
[----:B------:R-:W-:Y:S02]  /*1460*/  WARPGROUP.DEPBAR.LE gsb0, 0x0 ;  /* 0x00008000000079c5 */ /* 0x000fe40000010000 */
[----:B------:R-:W3:Y:S02]  /*1470*/  SYNCS.PHASECHK.TRANS64.TRYWAIT P1, [UR41+0x32410], R0 ;  /* 0x03241000ff0075a7 */ /* 0x000ee40008020169 */
[----:B---3--:R-:W-:Y:S05]  /*1480*/  @!P1 BRA `(.L_x_129) ;  /* 0x0000009400e89947 */ /* 0x008fea0003800000 */
.L_x_205:
[----:B------:R-:W-:Y:S05]  /*1490*/  @!P0 BRA `(.L_x_130) ;  /* 0x0000000000048947 */ /* 0x000fea0003800000 */
[----:B------:R-:W-:Y:S01]  /*14a0*/  BPT.TRAP 0x1 ;  /* 0x000000040000795c */ /* 0x000fe20000300000 */
.L_x_130:
[----:B------:R4:W1:Y:S01]  /*14b0*/  SYNCS.PHASECHK.TRANS64.TRYWAIT P1, [UR26+0x32450], R3 ;  /* 0x03245003ff0075a7 */ /* 0x000862000802015a */
[----:B------:R-:W-:Y:S05]  /*14c0*/  @!P0 BRA `(.L_x_131) ;  /* 0x0000000000048947 */ /* 0x000fea0003800000 */
[----:B------:R-:W-:Y:S01]  /*14d0*/  BPT.TRAP 0x1 ;  /* 0x000000040000795c */ /* 0x000fe20000300000 */
.L_x_131:
[----:B-1----:R-:W-:Y:S05]  /*14e0*/  @P1 BRA `(.L_x_132) ;  /* 0x0000000000081947 */ /* 0x002fea0003800000 */
[----:B------:R-:W1:Y:S02]  /*14f0*/  SYNCS.PHASECHK.TRANS64.TRYWAIT P1, [UR26+0x32450], R3 ;  /* 0x03245003ff0075a7 */ /* 0x000e64000802015a */
[----:B-1----:R-:W-:Y:S05]  /*1500*/  @!P1 BRA `(.L_x_133) ;  /* 0x0000009400e09947 */ /* 0x002fea0003800000 */
.L_x_132:
[----:B------:R-:W-:Y:S01]  /*1510*/  UIADD3 UR6, UR41, 0x400, URZ ;  /* 0x0000040029067890 */ /* 0x000fe2000fffe03f */
[----:B------:R-:W-:Y:S01]  /*1520*/  WARPGROUP.ARRIVE ;  /* 0x00000000000079c5 */ /* 0x000fe20000000000 */
[----:B------:R-:W-:-:S05]  /*1530*/  ULOP3.LUT UR7, UR52, 0x10000, URZ, 0xfc, !UPT ;  /* 0x0001000034077892 */ /* 0x000fca000f8efc3f */
[----:B------:R-:W5:Y:S01]  /*1540*/  S2R R12, SR_TID.X ;  /* 0x00000000000c7919 */ /* 0x000f620000002100 */
[----:B------:R-:W-:Y:S01]  /*1550*/  USHF.R.U32.HI UR6, URZ, 0x4, UR6 ;  /* 0x000000043f067899 */ /* 0x000fe20008011606 */
[----:B------:R-:W-:Y:S01]  /*1560*/  UMOV UR21, 0x40000040 ;  /* 0x4000004000157882 */ /* 0x000fe20000000000 */
[----:B------:R-:W-:Y:S02]  /*1570*/  UMOV UR23, 0x40000040 ;  /* 0x4000004000177882 */ /* 0x000fe40000000000 */
[----:B------:R-:W-:Y:S01]  /*1580*/  ULOP3.LUT UR6, UR6, 0x3fff, URZ, 0xc0, !UPT ;  /* 0x00003fff06067892 */ /* 0x000fe2000f8ec03f */
[----:B------:R-:W-:Y:S01]  /*1590*/  UMOV UR20, UR7 ;  /* 0x0000000700147c82 */ /* 0x000fe20008000000 */
[----:B------:R-:W-:Y:S02]  /*15a0*/  ULDC UR27, c[0x0][0xa80] ;  /* 0x0002a000001b7ab9 */ /* 0x000fe40000000800 */
[----:B------:R-:W-:Y:S02]  /*15b0*/  ULOP3.LUT UR25, UR6, 0x10000, URZ, 0xfc, !UPT ;  /* 0x0001000006197892 */ /* 0x000fe4000f8efc3f */
[----:B------:R-:W-:-:S02]  /*15c0*/  UISETP.GE.AND UP0, UPT, UR47, 0x61, UPT ;  /* 0x000000612f00788c */ /* 0x000fc4000bf06270 */
[----:B------:R-:W-:-:S07]  /*15d0*/  UIMAD UR10, UR39, 0xc00, UR25 ;  /* 0x00000c00270a78a4 */ /* 0x000fce000f8e0219 */
[----:B------:R-:W-:Y:S02]  /*15e0*/  UMOV UR22, UR10 ;  /* 0x0000000a00167c82 */ /* 0x000fe40008000000 */
[----:B------:R-:W-:Y:S01]  /*15f0*/  HGMMA.64x96x16.F32.BF16 R24, gdesc[UR20], R24, gsb0 ;  /* 0x01600000141879f0 */ /* 0x000fe20008001818 */
[----:B------:R-:W-:Y:S02]  /*1600*/  UIADD3 UR20, UR7, 0x2, URZ ;  /* 0x0000000207147890 */ /* 0x000fe4000fffe03f */
[----:B------:R-:W-:Y:S01]  /*1610*/  UIADD3 UR22, UR10, 0x2, URZ ;  /* 0x000000020a167890 */ /* 0x000fe2000fffe03f */
[----:B------:R-:W-:Y:S01]  /*1620*/  UMOV UR21, 0x40000040 ;  /* 0x4000004000157882 */ /* 0x000fe20000000000 */
[----:B------:R-:W-:Y:S01]  /*1630*/  UMOV UR23, 0x40000040 ;  /* 0x4000004000177882 */ /* 0x000fe20000000000 */
[----:B-----5:R-:W-:Y:S01]  /*1640*/  LOP3.LUT R12, R12, 0x7f, RZ, 0xc0, !PT ;  /* 0x0000007f0c0c7812 */ /* 0x020fe200078ec0ff */
[----:B------:R-:W-:Y:S02]  /*1650*/  WARPGROUP.DEPBAR.LE gsb0, 0x0 ;  /* 0x00008000000079c5 */ /* 0x000fe40000010000 */
[----:B------:R-:W-:-:S06]  /*1660*/  WARPGROUP.ARRIVE ;  /* 0x00000000000079c5 */ /* 0x000fcc0000000000 */
[----:B------:R-:W-:Y:S01]  /*1670*/  HGMMA.64x96x16.F32.BF16 R24, gdesc[UR20], R24, gsb0 ;  /* 0x01600000141879f0 */ /* 0x000fe20008001818 */
[----:B------:R-:W-:Y:S02]  /*1680*/  UIADD3 UR20, UR7, 0x4, URZ ;  /* 0x0000000407147890 */ /* 0x000fe4000fffe03f */
[----:B------:R-:W-:Y:S01]  /*1690*/  UIADD3 UR22, UR10, 0x4, URZ ;  /* 0x000000040a167890 */ /* 0x000fe2000fffe03f */
[----:B------:R-:W-:Y:S01]  /*16a0*/  UMOV UR21, 0x40000040 ;  /* 0x4000004000157882 */ /* 0x000fe20000000000 */
[----:B------:R-:W-:Y:S01]  /*16b0*/  UMOV UR23, 0x40000040 ;  /* 0x4000004000177882 */ /* 0x000fe20000000000 */
        /* <DEDUP_REMOVED lines=91> */
[----:B------:R-:W-:Y:S01]  /*1c70*/  ULDC UR10, c[0x0][0xad0] ;  /* 0x0002b400000a7ab9 */ /* 0x000fe20000000800 */
[----:B------:R-:W-:-:S04]  /*1c80*/  UIMAD UR7, UR45, -0x60, UR47 ;  /* 0xffffffa02d0778a4 */ /* 0x000fc8000f8e022f */
[----:B------:R-:W-:-:S06]  /*1c90*/  UIADD3 UR7, UR7, 0x60, URZ ;  /* 0x0000006007077890 */ /* 0x000fcc000fffe03f */
[----:B-1-3--:R-:W-:Y:S01]  /*1ca0*/  IMAD.U32 R0, RZ, RZ, UR7 ;  /* 0x00000007ff007e24 */ /* 0x00afe2000f8e00ff */
[----:B------:R-:W-:-:S03]  /*1cb0*/  UMOV UR7, 0x40000040 ;  /* 0x4000004000077882 */ /* 0x000fc60000000000 */
        /* <DEDUP_REMOVED lines=25> */
[----:B------:R-:W1:Y:S01]  /*1e50*/  MUFU.TANH R25, R25 ;  /* 0x0000001900197308 */ /* 0x000e620000002400 */
        /* <DEDUP_REMOVED lines=8> */
[----:B--2-4-:R-:W-:Y:S01]  /*1ee0*/  FSEL R3, R24, -INF , P4 ;  /* 0xff80000018037808 */ /* 0x014fe20002000000 */
[----:B------:R-:W-:Y:S01]  /*1ef0*/  FMUL.FTZ R43, R43, UR10 ;  /* 0x0000000a2b2b7c20 */ /* 0x000fe20008410000 */
[----:B------:R-:W-:Y:S01]  /*1f00*/  FMUL.FTZ R45, R45, UR10 ;  /* 0x0000000a2d2d7c20 */ /* 0x000fe20008410000 */
[----:B------:R-:W-:Y:S01]  /*1f10*/  FMUL.FTZ R46, R46, UR10 ;  /* 0x0000000a2e2e7c20 */ /* 0x000fe20008410000 */
[----:B------:R-:W-:Y:S01]  /*1f20*/  FMUL.FTZ R48, R48, UR10 ;  /* 0x0000000a30307c20 */ /* 0x000fe20008410000 */
[----:B------:R-:W-:Y:S01]  /*1f30*/  FMUL.FTZ R47, R47, UR10 ;  /* 0x0000000a2f2f7c20 */ /* 0x000fe20008410000 */
[----:B------:R-:W-:Y:S01]  /*1f40*/  FMUL.FTZ R49, R49, UR10 ;  /* 0x0000000a31317c20 */ /* 0x000fe20008410000 */
[----:B------:R-:W2:Y:S01]  /*1f50*/  MUFU.TANH R26, R26 ;  /* 0x0000001a001a7308 */ /* 0x000ea20000002400 */
[----:B-1----:R-:W-:Y:S01]  /*1f60*/  FSEL R25, R25, -INF , P5 ;  /* 0xff80000019197808 */ /* 0x002fe20002800000 */
[----:B------:R-:W-:Y:S01]  /*1f70*/  FMUL.FTZ R50, R50, UR10 ;  /* 0x0000000a32327c20 */ /* 0x000fe20008410000 */
[----:B------:R-:W-:Y:S01]  /*1f80*/  FMUL.FTZ R52, R52, UR10 ;  /* 0x0000000a34347c20 */ /* 0x000fe20008410000 */
[----:B------:R-:W-:Y:S01]  /*1f90*/  FMUL.FTZ R51, R51, UR10 ;  /* 0x0000000a33337c20 */ /* 0x000fe20008410000 */
[----:B------:R-:W-:Y:S01]  /*1fa0*/  FMNMX.FTZ R4, R3, R25, !PT ;  /* 0x0000001903047209 */ /* 0x000fe20007810000 */
[----:B------:R-:W-:Y:S01]  /*1fb0*/  FMUL.FTZ R53, R53, UR10 ;  /* 0x0000000a35357c20 */ /* 0x000fe20008410000 */
[----:B------:R-:W-:Y:S01]  /*1fc0*/  FMUL.FTZ R54, R54, UR10 ;  /* 0x0000000a36367c20 */ /* 0x000fe20008410000 */
[----:B------:R-:W1:Y:S01]  /*1fd0*/  MUFU.TANH R27, R27 ;  /* 0x0000001b001b7308 */ /* 0x000e620000002400 */
        /* <DEDUP_REMOVED lines=8> */
[----:B--2---:R-:W-:Y:S01]  /*2060*/  FSEL R26, R26, -INF , P4 ;  /* 0xff8000001a1a7808 */ /* 0x004fe20002000000 */
[----:B------:R-:W-:Y:S01]  /*2070*/  FMUL.FTZ R59, R59, UR10 ;  /* 0x0000000a3b3b7c20 */ /* 0x000fe20008410000 */
[----:B------:R-:W-:Y:S01]  /*2080*/  ISETP.GT.AND P4, PT, R0, 0x18, PT ;  /* 0x000000180000780c */ /* 0x000fe20003f84270 */
[----:B------:R-:W-:Y:S01]  /*2090*/  FMUL.FTZ R61, R61, UR10 ;  /* 0x0000000a3d3d7c20 */ /* 0x000fe20008410000 */
[----:B------:R-:W-:Y:S01]  /*20a0*/  FMUL.FTZ R62, R62, UR10 ;  /* 0x0000000a3e3e7c20 */ /* 0x000fe20008410000 */
[----:B------:R-:W-:Y:S01]  /*20b0*/  FMUL.FTZ R63, R63, UR10 ;  /* 0x0000000a3f3f7c20 */ /* 0x000fe20008410000 */
[----:B------:R-:W-:Y:S01]  /*20c0*/  FMUL.FTZ R64, R64, UR10 ;  /* 0x0000000a40407c20 */ /* 0x000fe20008410000 */
[----:B------:R-:W2:Y:S01]  /*20d0*/  MUFU.TANH R30, R30 ;  /* 0x0000001e001e7308 */ /* 0x000ea20000002400 */
[----:B-1----:R-:W-:Y:S01]  /*20e0*/  FSEL R6, R27, -INF , P5 ;  /* 0xff8000001b067808 */ /* 0x002fe20002800000 */
[----:B------:R-:W-:Y:S01]  /*20f0*/  FMUL.FTZ R66, R66, UR10 ;  /* 0x0000000a42427c20 */ /* 0x000fe20008410000 */
[----:B------:R-:W-:Y:S01]  /*2100*/  ISETP.GT.AND P5, PT, R0, 0x19, PT ;  /* 0x000000190000780c */ /* 0x000fe20003fa4270 */
        /* <DEDUP_REMOVED lines=9> */
[----:B------:R-:W-:-:S03]  /*21a0*/  FMNMX.FTZ R4, R29, R4, !PT ;  /* 0x000000041d047209 */ /* 0x000fc60007810000 */
[----:B------:R-:W3:Y:S01]  /*21b0*/  MUFU.TANH R31, R31 ;  /* 0x0000001f001f7308 */ /* 0x000ee20000002400 */
[----:B--2---:R-:W-:Y:S02]  /*21c0*/  FSEL R30, R30, -INF , P6 ;  /* 0xff8000001e1e7808 */ /* 0x004fe40003000000 */
[----:B------:R-:W-:Y:S02]  /*21d0*/  ISETP.GT.AND P6, PT, R0, 0x20, PT ;  /* 0x000000200000780c */ /* 0x000fe40003fc4270 */
[----:B------:R-:W-:-:S03]  /*21e0*/  FMNMX.FTZ R5, R30, R5, !PT ;  /* 0x000000051e057209 */ /* 0x000fc60007810000 */
[----:B------:R-:W2:Y:S01]  /*21f0*/  MUFU.TANH R33, R33 ;  /* 0x0000002100217308 */ /* 0x000ea20000002400 */
[----:B-1----:R-:W-:-:S04]  /*2200*/  FSEL R163, R32, -INF , P2 ;  /* 0xff80000020a37808 */ /* 0x002fc80001000000 */
[----:B------:R-:W-:-:S03]  /*2210*/  FMNMX.FTZ R4, R163, R4, !PT ;  /* 0x00000004a3047209 */ /* 0x000fc60007810000 */
[----:B------:R-:W1:Y:S01]  /*2220*/  MUFU.TANH R34, R34 ;  /* 0x0000002200227308 */ /* 0x000e620000002400 */
[----:B---3--:R-:W-:Y:S02]  /*2230*/  FSEL R10, R31, -INF , P1 ;  /* 0xff8000001f0a7808 */ /* 0x008fe40000800000 */
[----:B------:R-:W-:Y:S02]  /*2240*/  ISETP.GT.AND P1, PT, R0, 0x21, PT ;  /* 0x000000210000780c */ /* 0x000fe40003f24270 */
[----:B------:R-:W-:-:S03]  /*2250*/  FMNMX.FTZ R5, R10, R5, !PT ;  /* 0x000000050a057209 */ /* 0x000fc60007810000 */
[----:B------:R-:W3:Y:S01]  /*2260*/  MUFU.TANH R36, R36 ;  /* 0x0000002400247308 */ /* 0x000ee20000002400 */
[----:B--2---:R-:W-:-:S04]  /*2270*/  FSEL R165, R33, -INF , P3 ;  /* 0xff80000021a57808 */ /* 0x004fc80001800000 */
[----:B------:R-:W-:-:S03]  /*2280*/  FMNMX.FTZ R4, R165, R4, !PT ;  /* 0x00000004a5047209 */ /* 0x000fc60007810000 */
[----:B------:R-:W2:Y:S01]  /*2290*/  MUFU.TANH R35, R35 ;  /* 0x0000002300237308 */ /* 0x000ea20000002400 */
[----:B-1----:R-:W-:Y:S02]  /*22a0*/  FSEL R174, R34, -INF , P2 ;  /* 0xff80000022ae7808 */ /* 0x002fe40001000000 */
[----:B------:R-:W-:Y:S02]  /*22b0*/  ISETP.GT.AND P2, PT, R0, 0x28, PT ;  /* 0x000000280000780c */ /* 0x000fe40003f44270 */
[----:B------:R-:W-:-:S03]  /*22c0*/  FMNMX.FTZ R5, R174, R5, !PT ;  /* 0x00000005ae057209 */ /* 0x000fc60007810000 */
[----:B------:R-:W1:Y:S01]  /*22d0*/  MUFU.TANH R37, R37 ;  /* 0x0000002500257308 */ /* 0x000e620000002400 */
[----:B---3--:R-:W-:-:S04]  /*22e0*/  FSEL R167, R36, -INF , P4 ;  /* 0xff80000024a77808 */ /* 0x008fc80002000000 */
        /* <DEDUP_REMOVED lines=80> */
[----:B------:R-:W-:-:S05]  /*27f0*/  ISETP.GT.AND P2, PT, R0, 0x58, PT ;  /* 0x000000580000780c */ /* 0x000fca0003f44270 */
[----:B------:R-:W1:Y:S01]  /*2800*/  MUFU.TANH R61, R61 ;  /* 0x0000003d003d7308 */ /* 0x000e620000002400 */
[----:B---3--:R-:W-:Y:S02]  /*2810*/  FSEL R15, R15, -INF , P3 ;  /* 0xff8000000f0f7808 */ /* 0x008fe40001800000 */
[----:B------:R-:W-:Y:S02]  /*2820*/  ISETP.GT.AND P3, PT, R0, 0x59, PT ;  /* 0x000000590000780c */ /* 0x000fe40003f64270 */
[----:B------:R-:W-:-:S03]  /*2830*/  FMNMX.FTZ R0, R20, R5, !PT ;  /* 0x0000000514007209 */ /* 0x000fc60007810000 */
[----:B------:R-:W3:Y:S01]  /*2840*/  MUFU.TANH R62, R62 ;  /* 0x0000003e003e7308 */ /* 0x000ee20000002400 */
[----:B--2---:R-:W-:Y:S02]  /*2850*/  FSEL R175, R60, -INF , P4 ;  /* 0xff8000003caf7808 */ /* 0x004fe40002000000 */
[----:B------:R-:W-:Y:S02]  /*2860*/  FMNMX.FTZ R5, R15, R0, !PT ;  /* 0x000000000f057209 */ /* 0x000fe40007810000 */
[----:B------:R-:W-:-:S03]  /*2870*/  FMNMX.FTZ R4, R175, R4, !PT ;  /* 0x00000004af047209 */ /* 0x000fc60007810000 */
[----:B------:R-:W2:Y:S01]  /*2880*/  MUFU.TANH R14, R64 ;  /* 0x00000040000e7308 */ /* 0x000ea20000002400 */
[----:B-1----:R-:W-:-:S04]  /*2890*/  FSEL R177, R61, -INF , P5 ;  /* 0xff8000003db17808 */ /* 0x002fc80002800000 */
[----:B------:R-:W-:-:S03]  /*28a0*/  FMNMX.FTZ R7, R177, R4, !PT ;  /* 0x00000004b1077209 */ /* 0x000fc60007810000 */
[----:B------:R-:W1:Y:S01]  /*28b0*/  MUFU.TANH R63, R63 ;  /* 0x0000003f003f7308 */ /* 0x000e620000002400 */
[----:B---3--:R-:W-:-:S04]  /*28c0*/  FSEL R170, R62, -INF , P4 ;  /* 0xff8000003eaa7808 */ /* 0x008fc80002000000 */
[----:B------:R-:W-:-:S03]  /*28d0*/  FMNMX.FTZ R5, R170, R5, !PT ;  /* 0x00000005aa057209 */ /* 0x000fc60007810000 */
[----:B------:R-:W3:Y:S01]  /*28e0*/  MUFU.TANH R21, R65 ;  /* 0x0000004100157308 */ /* 0x000ee20000002400 */
[----:B--2---:R-:W-:-:S04]  /*28f0*/  FSEL R14, R14, -INF , P6 ;  /* 0xff8000000e0e7808 */ /* 0x004fc80003000000 */
        /* <DEDUP_REMOVED lines=18> */
[----:B------:R-:W-:Y:S02]  /*2a20*/  FMNMX.FTZ R4, R161, R4, !PT ;  /* 0x00000004a1047209 */ /* 0x000fe40007810000 */
[----:B-1----:R-:W-:-:S03]  /*2a30*/  FSEL R158, R70, -INF , P2 ;  /* 0xff800000469e7808 */ /* 0x002fc60001000000 */
[----:B------:R-:W1:Y:S01]  /*2a40*/  SHFL.BFLY PT, R7, R4, 0x2, 0x1f ;  /* 0x0c401f0004077f89 */ /* 0x000e6200000e0000 */
[----:B------:R-:W-:Y:S02]  /*2a50*/  PLOP3.LUT P2, PT, PT, PT, UP0, 0x80, 0x0 ;  /* 0x000000000000781c */ /* 0x000fe40003f4f008 */
[----:B------:R-:W-:Y:S02]  /*2a60*/  FMNMX.FTZ R5, R158, R5, !PT ;  /* 0x000000059e057209 */ /* 0x000fe40007810000 */
[----:B---3--:R-:W-:-:S04]  /*2a70*/  FSEL R164, R71, -INF , P3 ;  /* 0xff80000047a47808 */ /* 0x008fc80001800000 */
[----:B------:R-:W-:-:S05]  /*2a80*/  FMNMX.FTZ R0, R164, R5, !PT ;  /* 0x00000005a4007209 */ /* 0x000fca0007810000 */
[----:B------:R-:W2:Y:S01]  /*2a90*/  SHFL.BFLY PT, R11, R0, 0x2, 0x1f ;  /* 0x0c401f00000b7f89 */ /* 0x000ea200000e0000 */
[----:B-1----:R-:W-:-:S05]  /*2aa0*/  FMNMX.FTZ R8, R4, R7, !PT ;  /* 0x0000000704087209 */ /* 0x002fca0007810000 */
[----:B------:R-:W1:Y:S01]  /*2ab0*/  SHFL.BFLY PT, R5, R8, 0x1, 0x1f ;  /* 0x0c201f0008057f89 */ /* 0x000e6200000e0000 */
[----:B--2---:R-:W-:-:S05]  /*2ac0*/  FMNMX.FTZ R11, R0, R11, !PT ;  /* 0x0000000b000b7209 */ /* 0x004fca0007810000 */
[----:B------:R-:W2:Y:S01]  /*2ad0*/  SHFL.BFLY PT, R4, R11, 0x1, 0x1f ;  /* 0x0c201f000b047f89 */ /* 0x000ea200000e0000 */
[----:B-1----:R-:W-:-:S04]  /*2ae0*/  FMNMX.FTZ R5, R8, R5, !PT ;  /* 0x0000000508057209 */ /* 0x002fc80007810000 */
[C---:B------:R-:W-:Y:S01]  /*2af0*/  FSETP.NEU.FTZ.AND P1, PT, R5.reuse, -INF , PT ;  /* 0xff8000000500780b */ /* 0x040fe20003f3d000 */
[----:B------:R-:W-:-:S05]  /*2b00*/  FMUL.FTZ R160, R5, UR27 ;  /* 0x0000001b05a07c20 */ /* 0x000fca0008410000 */
[----:B------:R-:W-:-:S05]  /*2b10*/  FSEL R160, R160, RZ, P1 ;  /* 0x000000ffa0a07208 */ /* 0x000fca0000800000 */
[--C-:B------:R-:W-:Y:S01]  /*2b20*/  FFMA.FTZ R8, R9, UR27, -R160.reuse ;  /* 0x0000001b09087c23 */ /* 0x100fe200080108a0 */
[----:B--2---:R-:W-:Y:S01]  /*2b30*/  FMNMX.FTZ R7, R11, R4, !PT ;  /* 0x000000040b077209 */ /* 0x004fe20007810000 */
[--C-:B------:R-:W-:Y:S01]  /*2b40*/  FFMA.FTZ R3, R3, UR27, -R160.reuse ;  /* 0x0000001b03037c23 */ /* 0x100fe200080108a0 */
[--C-:B------:R-:W-:Y:S01]  /*2b50*/  FFMA.FTZ R0, R25, UR27, -R160.reuse ;  /* 0x0000001b19007c23 */ /* 0x100fe200080108a0 */
[--C-:B------:R-:W-:Y:S01]  /*2b60*/  FFMA.FTZ R11, R29, UR27, -R160.reuse ;  /* 0x0000001b1d0b7c23 */ /* 0x100fe200080108a0 */
[C---:B------:R-:W-:Y:S01]  /*2b70*/  FSETP.NEU.FTZ.AND P1, PT, R7.reuse, -INF , PT ;  /* 0xff8000000700780b */ /* 0x040fe20003f3d000 */
[----:B------:R-:W-:Y:S01]  /*2b80*/  FMUL.FTZ R159, R7, UR27 ;  /* 0x0000001b079f7c20 */ /* 0x000fe20008410000 */
[----:B------:R-:W-:Y:S01]  /*2b90*/  MUFU.EX2 R8, R8 ;  /* 0x0000000800087308 */ /* 0x000fe20000000800 */
[--C-:B------:R-:W-:Y:S01]  /*2ba0*/  FFMA.FTZ R166, R165, UR27, -R160.reuse ;  /* 0x0000001ba5a67c23 */ /* 0x100fe200080108a0 */
[--C-:B------:R-:W-:Y:S01]  /*2bb0*/  FFMA.FTZ R165, R167, UR27, -R160.reuse ;  /* 0x0000001ba7a57c23 */ /* 0x100fe200080108a0 */
[--C-:B------:R-:W-:Y:S01]  /*2bc0*/  FFMA.FTZ R163, R163, UR27, -R160.reuse ;  /* 0x0000001ba3a37c23 */ /* 0x100fe200080108a0 */
[----:B------:R-:W-:Y:S01]  /*2bd0*/  FSEL R159, R159, RZ, P1 ;  /* 0x000000ff9f9f7208 */ /* 0x000fe20000800000 */
[--C-:B------:R-:W-:Y:S01]  /*2be0*/  FFMA.FTZ R171, R171, UR27, -R160.reuse ;  /* 0x0000001babab7c23 */ /* 0x100fe200080108a0 */
[----:B------:R-:W-:Y:S01]  /*2bf0*/  ISETP.NE.AND P1, PT, R12, RZ, PT ;  /* 0x000000ff0c00720c */ /* 0x000fe20003f25270 */
[--C-:B------:R-:W-:Y:S01]  /*2c00*/  FFMA.FTZ R181, R181, UR27, -R160.reuse ;  /* 0x0000001bb5b57c23 */ /* 0x100fe200080108a0 */
[----:B------:R-:W-:Y:S01]  /*2c10*/  MOV R12, UR26 ;  /* 0x0000001a000c7c02 */ /* 0x000fe20008000f00 */
[--C-:B------:R-:W-:Y:S01]  /*2c20*/  FFMA.FTZ R13, R6, UR27, -R159.reuse ;  /* 0x0000001b060d7c23 */ /* 0x100fe2000801089f */
[----:B------:R-:W-:Y:S01]  /*2c30*/  IADD3 R6, -R18, 0xb, RZ ;  /* 0x0000000b12067810 */ /* 0x000fe20007ffe1ff */
[--C-:B------:R-:W-:Y:S01]  /*2c40*/  FFMA.FTZ R4, R26, UR27, -R159.reuse ;  /* 0x0000001b1a047c23 */ /* 0x100fe2000801089f */
[--C-:B------:R-:W-:Y:S01]  /*2c50*/  FFMA.FTZ R9, R30, UR27, -R159.reuse ;  /* 0x0000001b1e097c23 */ /* 0x100fe2000801089f */
[--C-:B------:R-:W-:Y:S01]  /*2c60*/  FFMA.FTZ R10, R10, UR27, -R159.reuse ;  /* 0x0000001b0a0a7c23 */ /* 0x100fe2000801089f */
[----:B------:R-:W-:Y:S01]  /*2c70*/  MUFU.EX2 R3, R3 ;  /* 0x0000000300037308 */ /* 0x000fe20000000800 */
[----:B------:R-:W-:Y:S01]  /*2c80*/  ULOP3.LUT UR26, UR6, 0x3000000, URZ, 0xfc, !UPT ;  /* 0x03000000061a7892 */ /* 0x000fe2000f8efc3f */
[--C-:B------:R-:W-:Y:S01]  /*2c90*/  FFMA.FTZ R167, R174, UR27, -R159.reuse ;  /* 0x0000001baea77c23 */ /* 0x100fe2000801089f */
[--C-:B------:R-:W-:Y:S01]  /*2ca0*/  FFMA.FTZ R174, R176, UR27, -R159.reuse ;  /* 0x0000001bb0ae7c23 */ /* 0x100fe2000801089f */
[--C-:B------:R-:W-:Y:S01]  /*2cb0*/  FFMA.FTZ R176, R196, UR27, -R159.reuse ;  /* 0x0000001bc4b07c23 */ /* 0x100fe2000801089f */
[----:B------:R-:W-:Y:S01]  /*2cc0*/  @!P1 VIADD R24, R12, 0x32440 ;  /* 0x000324400c189836 */ /* 0x000fe20000000000 */
[----:B------:R-:W-:Y:S01]  /*2cd0*/  UIMAD UR10, UR39, 0xc00, UR26 ;  /* 0x00000c00270a78a4 */ /* 0x000fe2000f8e021a */
[----:B------:R-:W-:Y:S01]  /*2ce0*/  FFMA.FTZ R196, R193, UR27, -R160 ;  /* 0x0000001bc1c47c23 */ /* 0x000fe200080108a0 */
[----:B------:R-:W1:Y:S01]  /*2cf0*/  MUFU.EX2 R0, R0 ;  /* 0x0000000000007308 */ /* 0x000e620000000800 */
[--C-:B------:R-:W-:Y:S01]  /*2d00*/  FFMA.FTZ R182, R182, UR27, -R159.reuse ;  /* 0x0000001bb6b67c23 */ /* 0x100fe2000801089f */
[----:B------:R-:W-:Y:S01]  /*2d10*/  @!P1 PRMT R24, RZ, 0x654, R24 ;  /* 0x00000654ff189816 */ /* 0x000fe20000000018 */
[----:B------:R2:W-:Y:S06]  /*2d20*/  BAR.ARV R6, 0x100 ;  /* 0x000400060000751d */ /* 0x0005ec0000002000 */
[----:B------:R3:W-:Y:S01]  /*2d30*/  @!P1 SYNCS.ARRIVE.TRANS64.RED.A1T0 RZ, [R24+URZ], RZ ;  /* 0x000000ff18ff99a7 */ /* 0x0007e2000810043f */
[----:B------:R-:W4:Y:S01]  /*2d40*/  MUFU.EX2 R11, R11 ;  /* 0x0000000b000b7308 */ /* 0x000f220000000800 */
[----:B------:R5:W-:Y:S01]  /*2d50*/  BAR.SYNC.DEFER_BLOCKING R172, 0x100 ;  /* 0x000400ac0000751d */ /* 0x000be20000010000 */
[--C-:B------:R-:W-:Y:S01]  /*2d60*/  FFMA.FTZ R193, R192, UR27, -R159.reuse ;  /* 0x0000001bc0c17c23 */ /* 0x100fe2000801089f */
[--C-:B------:R-:W-:Y:S01]  /*2d70*/  FFMA.FTZ R192, R191, UR27, -R160.reuse ;  /* 0x0000001bbfc07c23 */ /* 0x100fe200080108a0 */
[--C-:B------:R-:W-:Y:S01]  /*2d80*/  FFMA.FTZ R178, R178, UR27, -R159.reuse ;  /* 0x0000001bb2b27c23 */ /* 0x100fe2000801089f */
[--C-:B------:R-:W-:Y:S01]  /*2d90*/  FFMA.FTZ R191, R190, UR27, -R159.reuse ;  /* 0x0000001bbebf7c23 */ /* 0x100fe2000801089f */
[--C-:B------:R-:W-:Y:S01]  /*2da0*/  FFMA.FTZ R179, R179, UR27, -R160.reuse ;  /* 0x0000001bb3b37c23 */ /* 0x100fe200080108a0 */
[----:B-1----:R-:W-:Y:S01]  /*2db0*/  F2FP.BF16.F32.PACK_AB R152, R0, R3 ;  /* 0x000000030098723e */ /* 0x002fe200000010ff */
[----:B------:R-:W-:Y:S01]  /*2dc0*/  MUFU.EX2 R4, R4 ;  /* 0x0000000400047308 */ /* 0x000fe20000000800 */
[----:B------:R-:W-:Y:S01]  /*2dd0*/  UMOV UR6, UR10 ;  /* 0x0000000a00067c82 */ /* 0x000fe20008000000 */
[--C-:B-----5:R-:W-:Y:S01]  /*2de0*/  FFMA.FTZ R172, R169, UR27, -R160.reuse ;  /* 0x0000001ba9ac7c23 */ /* 0x120fe200080108a0 */
[--C-:B------:R-:W-:Y:S01]  /*2df0*/  FFMA.FTZ R169, R194, UR27, -R159.reuse ;  /* 0x0000001bc2a97c23 */ /* 0x100fe2000801089f */
[--C-:B------:R-:W-:Y:S01]  /*2e00*/  FFMA.FTZ R194, R185, UR27, -R160.reuse ;  /* 0x0000001bb9c27c23 */ /* 0x100fe200080108a0 */
[--C-:B------:R-:W-:Y:S01]  /*2e10*/  FFMA.FTZ R185, R189, UR27, -R160.reuse ;  /* 0x0000001bbdb97c23 */ /* 0x100fe200080108a0 */
[--C-:B------:R-:W-:Y:S01]  /*2e20*/  FFMA.FTZ R189, R184, UR27, -R159.reuse ;  /* 0x0000001bb8bd7c23 */ /* 0x100fe2000801089f */
[--C-:B------:R-:W-:Y:S01]  /*2e30*/  FFMA.FTZ R184, R188, UR27, -R159.reuse ;  /* 0x0000001bbcb87c23 */ /* 0x100fe2000801089f */
[----:B------:R-:W1:Y:S01]  /*2e40*/  MUFU.EX2 R13, R13 ;  /* 0x0000000d000d7308 */ /* 0x000e620000000800 */
[----:B----4-:R-:W-:Y:S01]  /*2e50*/  F2FP.BF16.F32.PACK_AB R154, R11, R8 ;  /* 0x000000080b9a723e */ /* 0x010fe200000010ff */
[--C-:B------:R-:W-:Y:S01]  /*2e60*/  FFMA.FTZ R188, R183, UR27, -R160.reuse ;  /* 0x0000001bb7bc7c23 */ /* 0x100fe200080108a0 */
[--C-:B------:R-:W-:Y:S01]  /*2e70*/  FFMA.FTZ R183, R187, UR27, -R160.reuse ;  /* 0x0000001bbbb77c23 */ /* 0x100fe200080108a0 */
        /* <DEDUP_REMOVED lines=13> */
[----:B-1----:R-:W-:Y:S01]  /*2f50*/  F2FP.BF16.F32.PACK_AB R153, R13, R4 ;  /* 0x000000040d99723e */ /* 0x002fe200000010ff */
[--C-:B------:R-:W-:Y:S01]  /*2f60*/  FFMA.FTZ R157, R157, UR27, -R160.reuse ;  /* 0x0000001b9d9d7c23 */ /* 0x100fe200080108a0 */
[----:B------:R-:W-:Y:S01]  /*2f70*/  FFMA.FTZ R160, R161, UR27, -R160 ;  /* 0x0000001ba1a07c23 */ /* 0x000fe200080108a0 */
[--C-:B------:R-:W-:Y:S01]  /*2f80*/  FFMA.FTZ R161, R162, UR27, -R159.reuse ;  /* 0x0000001ba2a17c23 */ /* 0x100fe2000801089f */
[--C-:B------:R-:W-:Y:S01]  /*2f90*/  FFMA.FTZ R156, R156, UR27, -R159.reuse ;  /* 0x0000001b9c9c7c23 */ /* 0x100fe2000801089f */
[--C-:B------:R-:W-:Y:S01]  /*2fa0*/  FFMA.FTZ R158, R158, UR27, -R159.reuse ;  /* 0x0000001b9e9e7c23 */ /* 0x100fe2000801089f */
[----:B------:R-:W-:Y:S01]  /*2fb0*/  FFMA.FTZ R159, R164, UR27, -R159 ;  /* 0x0000001ba49f7c23 */ /* 0x000fe2000801089f */
[----:B------:R-:W-:Y:S01]  /*2fc0*/  MUFU.EX2 R163, R163 ;  /* 0x000000a300a37308 */ /* 0x000fe20000000800 */
[----:B------:R-:W-:Y:S01]  /*2fd0*/  FADD.FTZ R3, R3, R0 ;  /* 0x0000000003037221 */ /* 0x000fe20000010000 */
[----:B------:R-:W-:Y:S01]  /*2fe0*/  FADD.FTZ R4, R4, R13 ;  /* 0x0000000d04047221 */ /* 0x000fe20000010000 */
[----:B------:R-:W-:-:S02]  /*2ff0*/  @!P1 VIADD R12, R12, 0x32460 ;  /* 0x000324600c0c9836 */ /* 0x000fc40000000000 */
[----:B------:R-:W-:-:S03]  /*3000*/  FADD.FTZ R8, R8, R3 ;  /* 0x0000000308087221 */ /* 0x000fc60000010000 */
[----:B------:R-:W1:Y:S01]  /*3010*/  MUFU.EX2 R166, R166 ;  /* 0x000000a600a67308 */ /* 0x000e620000000800 */
[C---:B----4-:R-:W-:Y:S01]  /*3020*/  F2FP.BF16.F32.PACK_AB R155, R10.reuse, R9 ;  /* 0x000000090a9b723e */ /* 0x050fe200000010ff */
[----:B------:R-:W-:Y:S01]  /*3030*/  FADD.FTZ R9, R9, R4 ;  /* 0x0000000409097221 */ /* 0x000fe20000010000 */
[----:B------:R-:W-:Y:S01]  /*3040*/  FADD.FTZ R8, R11, R8 ;  /* 0x000000080b087221 */ /* 0x000fe20000010000 */
[----:B------:R-:W-:Y:S01]  /*3050*/  @!P1 PRMT R12, RZ, 0x654, R12 ;  /* 0x00000654ff0c9816 */ /* 0x000fe2000000000c */
[----:B---3--:R-:W-:Y:S01]  /*3060*/  WARPGROUP.ARRIVE ;  /* 0x00000000000079c5 */ /* 0x008fe20000000000 */
[----:B------:R-:W-:Y:S02]  /*3070*/  FADD.FTZ R10, R10, R9 ;  /* 0x000000090a0a7221 */ /* 0x000fe40000010000 */
[----:B------:R-:W-:Y:S03]  /*3080*/  MUFU.EX2 R165, R165 ;  /* 0x000000a500a57308 */ /* 0x000fe60000000800 */
[----:B------:R-:W-:Y:S01]  /*3090*/  HGMMA.64x256x16.F32.BF16 R24, R152, gdesc[UR4].tnspB, RZ, !UPT, gsb0 ;  /* 0x43e0000498187df0 */ /* 0x000fe2000c0018ff */
[----:B------:R-:W-:Y:S01]  /*30a0*/  UIADD3 UR6, UR10, 0x80, URZ ;  /* 0x000000800a067890 */ /* 0x000fe2000fffe03f */
[----:B------:R-:W-:-:S03]  /*30b0*/  UMOV UR7, 0x40000040 ;  /* 0x4000004000077882 */ /* 0x000fc60000000000 */
[----:B------:R-:W-:Y:S08]  /*30c0*/  MUFU.EX2 R172, R172 ;  /* 0x000000ac00ac7308 */ /* 0x000ff00000000800 */
[----:B------:R-:W-:Y:S08]  /*30d0*/  MUFU.EX2 R167, R167 ;  /* 0x000000a700a77308 */ /* 0x000ff00000000800 */
[----:B------:R-:W3:Y:S08]  /*30e0*/  MUFU.EX2 R174, R174 ;  /* 0x000000ae00ae7308 */ /* 0x000ef00000000800 */
[----:B------:R-:W-:Y:S08]  /*30f0*/  MUFU.EX2 R169, R169 ;  /* 0x000000a900a97308 */ /* 0x000ff00000000800 */
[----:B------:R-:W4:Y:S08]  /*3100*/  MUFU.EX2 R176, R176 ;  /* 0x000000b000b07308 */ /* 0x000f300000000800 */
[----:B------:R-:W-:Y:S08]  /*3110*/  MUFU.EX2 R171, R171 ;  /* 0x000000ab00ab7308 */ /* 0x000ff00000000800 */
[----:B------:R-:W5:Y:S08]  /*3120*/  MUFU.EX2 R194, R194 ;  /* 0x000000c200c27308 */ /* 0x000f700000000800 */
[----:B------:R-:W-:Y:S08]  /*3130*/  MUFU.EX2 R185, R185 ;  /* 0x000000b900b97308 */ /* 0x000ff00000000800 */
[----:B------:R-:W-:Y:S08]  /*3140*/  MUFU.EX2 R196, R196 ;  /* 0x000000c400c47308 */ /* 0x000ff00000000800 */
[----:B------:R-:W-:Y:S08]  /*3150*/  MUFU.EX2 R182, R182 ;  /* 0x000000b600b67308 */ /* 0x000ff00000000800 */
[----:B------:R-:W2:Y:S08]  /*3160*/  MUFU.EX2 R189, R189 ;  /* 0x000000bd00bd7308 */ /* 0x000eb00000000800 */
[----:B------:R-:W-:Y:S08]  /*3170*/  MUFU.EX2 R184, R184 ;  /* 0x000000b800b87308 */ /* 0x000ff00000000800 */
[----:B------:R-:W2:Y:S08]  /*3180*/  MUFU.EX2 R193, R193 ;  /* 0x000000c100c17308 */ /* 0x000eb00000000800 */
[----:B------:R-:W-:Y:S08]  /*3190*/  MUFU.EX2 R181, R181 ;  /* 0x000000b500b57308 */ /* 0x000ff00000000800 */
[----:B------:R-:W2:Y:S08]  /*31a0*/  MUFU.EX2 R188, R188 ;  /* 0x000000bc00bc7308 */ /* 0x000eb00000000800 */
        /* <DEDUP_REMOVED lines=18> */
[----:B------:R-:W-:Y:S01]  /*32d0*/  MUFU.EX2 R161, R161 ;  /* 0x000000a100a17308 */ /* 0x000fe20000000800 */
[----:B------:R-:W-:-:S02]  /*32e0*/  WARPGROUP.DEPBAR.LE gsb0, 0x0 ;  /* 0x00008000000079c5 */ /* 0x000fc40000010000 */
[----:B-1----:R-:W-:Y:S01]  /*32f0*/  F2FP.BF16.F32.PACK_AB R152, R166, R163 ;  /* 0x000000a3a698723e */ /* 0x002fe200000010ff */
[----:B------:R-:W-:Y:S01]  /*3300*/  FADD.FTZ R163, R163, R8 ;  /* 0x00000008a3a37221 */ /* 0x000fe20000010000 */
[----:B---3--:R-:W-:Y:S01]  /*3310*/  F2FP.BF16.F32.PACK_AB R153, R174, R167 ;  /* 0x000000a7ae99723e */ /* 0x008fe200000010ff */
[----:B------:R-:W-:Y:S01]  /*3320*/  FADD.FTZ R167, R167, R10 ;  /* 0x0000000aa7a77221 */ /* 0x000fe20000010000 */
[----:B------:R-:W-:Y:S01]  /*3330*/  F2FP.BF16.F32.PACK_AB R154, R172, R165 ;  /* 0x000000a5ac9a723e */ /* 0x000fe200000010ff */
[----:B------:R-:W1:Y:S01]  /*3340*/  MUFU.EX2 R156, R156 ;  /* 0x0000009c009c7308 */ /* 0x000e620000000800 */
[----:B----4-:R-:W-:Y:S01]  /*3350*/  F2FP.BF16.F32.PACK_AB R155, R176, R169 ;  /* 0x000000a9b09b723e */ /* 0x010fe200000010ff */
[----:B------:R-:W-:Y:S01]  /*3360*/  FADD.FTZ R166, R166, R163 ;  /* 0x000000a3a6a67221 */ /* 0x000fe20000010000 */
[----:B------:R-:W-:Y:S02]  /*3370*/  FADD.FTZ R174, R174, R167 ;  /* 0x000000a7aeae7221 */ /* 0x000fe40000010000 */
[----:B------:R-:W-:Y:S01]  /*3380*/  WARPGROUP.ARRIVE ;  /* 0x00000000000079c5 */ /* 0x000fe20000000000 */
[----:B------:R-:W-:Y:S01]  /*3390*/  FADD.FTZ R165, R165, R166 ;  /* 0x000000a6a5a57221 */ /* 0x000fe20000010000 */
[----:B------:R-:W-:Y:S01]  /*33a0*/  FADD.FTZ R169, R169, R174 ;  /* 0x000000aea9a97221 */ /* 0x000fe20000010000 */
[----:B------:R-:W-:Y:S02]  /*33b0*/  MUFU.EX2 R158, R158 ;  /* 0x0000009e009e7308 */ /* 0x000fe40000000800 */
[----:B------:R-:W-:Y:S01]  /*33c0*/  FADD.FTZ R172, R172, R165 ;  /* 0x000000a5acac7221 */ /* 0x000fe20000010000 */
[----:B------:R-:W-:Y:S01]  /*33d0*/  HGMMA.64x256x16.F32.BF16 R24, R152, gdesc[UR4].tnspB, R24, gsb0 ;  /* 0x43e0000498187df0 */ /* 0x000fe20008001818 */
[----:B------:R-:W-:Y:S01]  /*33e0*/  UIADD3 UR6, UR10, 0x100, URZ ;  /* 0x000001000a067890 */ /* 0x000fe2000fffe03f */
[----:B------:R-:W-:Y:S01]  /*33f0*/  FADD.FTZ R169, R176, R169 ;  /* 0x000000a9b0a97221 */ /* 0x000fe20000010000 */
[----:B------:R-:W-:-:S02]  /*3400*/  UMOV UR7, 0x40000040 ;  /* 0x4000004000077882 */ /* 0x000fc40000000000 */
[----:B------:R-:W3:Y:S01]  /*3410*/  MUFU.EX2 R159, R159 ;  /* 0x0000009f009f7308 */ /* 0x000ee20000000800 */
[----:B------:R-:W-:Y:S02]  /*3420*/  WARPGROUP.DEPBAR.LE gsb0, 0x0 ;  /* 0x00008000000079c5 */ /* 0x000fe40000010000 */
[----:B-----5:R-:W-:Y:S01]  /*3430*/  F2FP.BF16.F32.PACK_AB R152, R194, R171 ;  /* 0x000000abc298723e */ /* 0x020fe200000010ff */
[----:B------:R-:W-:Y:S01]  /*3440*/  FADD.FTZ R171, R171, R172 ;  /* 0x000000acabab7221 */ /* 0x000fe20000010000 */
[----:B--2---:R-:W-:Y:S01]  /*3450*/  F2FP.BF16.F32.PACK_AB R153, R189, R182 ;  /* 0x000000b6bd99723e */ /* 0x004fe200000010ff */
[----:B------:R-:W-:Y:S01]  /*3460*/  FADD.FTZ R182, R182, R169 ;  /* 0x000000a9b6b67221 */ /* 0x000fe20000010000 */
[----:B------:R-:W-:Y:S01]  /*3470*/  F2FP.BF16.F32.PACK_AB R154, R196, R185 ;  /* 0x000000b9c49a723e */ /* 0x000fe200000010ff */
[----:B------:R-:W-:Y:S01]  /*3480*/  FADD.FTZ R194, R194, R171 ;  /* 0x000000abc2c27221 */ /* 0x000fe20000010000 */
[----:B------:R-:W-:Y:S01]  /*3490*/  F2FP.BF16.F32.PACK_AB R155, R193, R184 ;  /* 0x000000b8c19b723e */ /* 0x000fe200000010ff */
[----:B------:R-:W-:-:S02]  /*34a0*/  FADD.FTZ R189, R189, R182 ;  /* 0x000000b6bdbd7221 */ /* 0x000fc40000010000 */
[----:B------:R-:W-:Y:S01]  /*34b0*/  FADD.FTZ R185, R185, R194 ;  /* 0x000000c2b9b97221 */ /* 0x000fe20000010000 */
[----:B------:R-:W-:Y:S01]  /*34c0*/  WARPGROUP.ARRIVE ;  /* 0x00000000000079c5 */ /* 0x000fe20000000000 */
[----:B------:R-:W-:Y:S02]  /*34d0*/  FADD.FTZ R184, R184, R189 ;  /* 0x000000bdb8b87221 */ /* 0x000fe40000010000 */
[----:B------:R-:W-:Y:S02]  /*34e0*/  FADD.FTZ R196, R196, R185 ;  /* 0x000000b9c4c47221 */ /* 0x000fe40000010000 */
[----:B------:R-:W-:-:S05]  /*34f0*/  FADD.FTZ R193, R193, R184 ;  /* 0x000000b8c1c17221 */ /* 0x000fca0000010000 */
[----:B------:R-:W-:Y:S01]  /*3500*/  HGMMA.64x256x16.F32.BF16 R24, R152, gdesc[UR4].tnspB, R24, gsb0 ;  /* 0x43e0000498187df0 */ /* 0x000fe20008001818 */
[----:B------:R-:W-:Y:S01]  /*3510*/  UIADD3 UR6, UR10, 0x180, URZ ;  /* 0x000001800a067890 */ /* 0x000fe2000fffe03f */
[----:B------:R-:W-:Y:S01]  /*3520*/  UMOV UR7, 0x40000040 ;  /* 0x4000004000077882 */ /* 0x000fe20000000000 */
[----:B------:R-:W-:Y:S02]  /*3530*/  WARPGROUP.DEPBAR.LE gsb0, 0x0 ;  /* 0x00008000000079c5 */ /* 0x000fe40000010000 */
[----:B------:R-:W-:Y:S01]  /*3540*/  F2FP.BF16.F32.PACK_AB R152, R188, R181 ;  /* 0x000000b5bc98723e */ /* 0x000fe200000010ff */
[----:B------:R-:W-:Y:S01]  /*3550*/  FADD.FTZ R181, R181, R196 ;  /* 0x000000c4b5b57221 */ /* 0x000fe20000010000 */
[----:B------:R-:W-:Y:S01]  /*3560*/  F2FP.BF16.F32.PACK_AB R153, R187, R178 ;  /* 0x000000b2bb99723e */ /* 0x000fe200000010ff */
        /* <DEDUP_REMOVED lines=9> */
[----:B------:R-:W-:-:S08]  /*3600*/  FADD.FTZ R191, R191, R180 ;  /* 0x000000b4bfbf7221 */ /* 0x000fd00000010000 */
        /* <DEDUP_REMOVED lines=23> */
[----:B-1----:R-:W-:Y:S01]  /*3780*/  F2FP.BF16.F32.PACK_AB R153, R156, R161 ;  /* 0x000000a19c99723e */ /* 0x002fe200000010ff */
[----:B------:R-:W-:Y:S01]  /*3790*/  FADD.FTZ R161, R161, R170 ;  /* 0x000000aaa1a17221 */ /* 0x000fe20000010000 */
[----:B------:R-:W-:Y:S01]  /*37a0*/  F2FP.BF16.F32.PACK_AB R154, R160, R157 ;  /* 0x0000009da09a723e */ /* 0x000fe200000010ff */
[----:B------:R-:W-:Y:S01]  /*37b0*/  FADD.FTZ R14, R21, R14 ;  /* 0x0000000e150e7221 */ /* 0x000fe20000010000 */
[----:B---3--:R-:W-:Y:S01]  /*37c0*/  F2FP.BF16.F32.PACK_AB R155, R159, R158 ;  /* 0x0000009e9f9b723e */ /* 0x008fe200000010ff */
[----:B------:R-:W-:-:S02]  /*37d0*/  FADD.FTZ R161, R156, R161 ;  /* 0x000000a19ca17221 */ /* 0x000fc40000010000 */
[----:B------:R-:W-:Y:S01]  /*37e0*/  FADD.FTZ R157, R157, R14 ;  /* 0x0000000e9d9d7221 */ /* 0x000fe20000010000 */
[----:B------:R-:W-:Y:S01]  /*37f0*/  WARPGROUP.ARRIVE ;  /* 0x00000000000079c5 */ /* 0x000fe20000000000 */
[----:B------:R-:W-:Y:S02]  /*3800*/  FADD.FTZ R158, R158, R161 ;  /* 0x000000a19e9e7221 */ /* 0x000fe40000010000 */
[----:B------:R-:W-:Y:S02]  /*3810*/  FADD.FTZ R0, R160, R157 ;  /* 0x0000009da0007221 */ /* 0x000fe40000010000 */
[----:B------:R-:W-:-:S08]  /*3820*/  FADD.FTZ R3, R159, R158 ;  /* 0x0000009e9f037221 */ /* 0x000fd00000010000 */
[----:B------:R-:W-:Y:S03]  /*3830*/  HGMMA.64x256x16.F32.BF16 R24, R152, gdesc[UR4].tnspB, R24, gsb0 ;  /* 0x43e0000498187df0 */ /* 0x000fe60008001818 */
[----:B------:R-:W-:Y:S02]  /*3840*/  WARPGROUP.DEPBAR.LE gsb0, 0x0 ;  /* 0x00008000000079c5 */ /* 0x000fe40000010000 */
[----:B------:R1:W-:Y:S01]  /*3850*/  @!P1 SYNCS.ARRIVE.TRANS64.RED.A1T0 RZ, [R12+URZ], RZ ;  /* 0x000000ff0cff99a7 */ /* 0x0003e2000810043f */
[----:B------:R-:W-:Y:S05]  /*3860*/  @!P2 BRA `(.L_x_134) ;  /* 0x00000028007ca947 */ /* 0x000fea0003800000 */
[----:B------:R-:W-:Y:S01]  /*3870*/  MOV R4, R7 ;  /* 0x0000000700047202 */ /* 0x000fe20000000f00 */
[----:B------:R-:W-:Y:S01]  /*3880*/  IMAD.MOV.U32 R8, RZ, RZ, R5 ;  /* 0x000000ffff087224 */ /* 0x000fe200078e0005 */
[----:B------:R-:W-:Y:S01]  /*3890*/  UIADD3 UR45, UR45, -0x2, URZ ;  /* 0xfffffffe2d2d7890 */ /* 0x000fe2000fffe03f */
[----:B------:R-:W-:Y:S01]  /*38a0*/  ULDC UR28, c[0x0][0xad0] ;  /* 0x0002b400001c7ab9 */ /* 0x000fe20000000800 */
[----:B------:R-:W-:-:S10]  /*38b0*/  ULDC UR27, c[0x0][0xa80] ;  /* 0x0002a000001b7ab9 */ /* 0x000fd40000000800 */
.L_x_143:
        /* <DEDUP_REMOVED lines=10> */
.L_x_135:
[----:B------:R-:W-:Y:S01]  /*3960*/  ULEA UR29, UR39, UR41, 0x3 ;  /* 0x00000029271d7291 */ /* 0x000fe2000f8e183f */
[----:B------:R-:W-:-:S04]  /*3970*/  MOV R5, UR38 ;  /* 0x0000002600057c02 */ /* 0x000fc80008000f00 */
[----:B------:R-:W-:-:S04]  /*3980*/  SHF.L.U32 R5, R5, 0x1f, RZ ;  /* 0x0000001f05057819 */ /* 0x000fc800000006ff */
[----:B------:R2:W3:Y:S01]  /*3990*/  SYNCS.PHASECHK.TRANS64.TRYWAIT P3, [UR29+0x32430], R5 ;  /* 0x03243005ff0075a7 */ /* 0x0004e2000806015d */
[----:B------:R-:W-:Y:S05]  /*39a0*/  @!P0 BRA `(.L_x_136) ;  /* 0x0000000000048947 */ /* 0x000fea0003800000 */
[----:B------:R-:W-:Y:S01]  /*39b0*/  BPT.TRAP 0x1 ;  /* 0x000000040000795c */ /* 0x000fe20000300000 */
.L_x_136:
[----:B---3--:R-:W-:Y:S05]  /*39c0*/  @P3 BRA `(.L_x_137) ;  /* 0x0000000000083947 */ /* 0x008fea0003800000 */
[----:B------:R-:W3:Y:S02]  /*39d0*/  SYNCS.PHASECHK.TRANS64.TRYWAIT P3, [UR29+0x32430], R5 ;  /* 0x03243005ff0075a7 */ /* 0x000ee4000806015d */
[----:B---3--:R-:W-:Y:S05]  /*39e0*/  @!P3 BRA `(.L_x_138) ;  /* 0x0000007000c0b947 */ /* 0x008fea0003800000 */
.L_x_137:
        /* <DEDUP_REMOVED lines=20> */
[----:B------:R-:W-:Y:S05]  /*3b30*/  @!P0 BRA `(.L_x_139) ;  /* 0x0000000000048947 */ /* 0x000fea0003800000 */
[----:B------:R-:W-:Y:S01]  /*3b40*/  BPT.TRAP 0x1 ;  /* 0x000000040000795c */ /* 0x000fe20000300000 */
.L_x_139:
[----:B------:R4:W1:Y:S01]  /*3b50*/  SYNCS.PHASECHK.TRANS64.TRYWAIT P3, [UR29+0x32450], R5 ;  /* 0x03245005ff0075a7 */ /* 0x000862000806015d */
[----:B------:R-:W-:Y:S05]  /*3b60*/  @!P0 BRA `(.L_x_140) ;  /* 0x0000000000048947 */ /* 0x000fea0003800000 */
[----:B------:R-:W-:Y:S01]  /*3b70*/  BPT.TRAP 0x1 ;  /* 0x000000040000795c */ /* 0x000fe20000300000 */
.L_x_140:
[----:B-1----:R-:W-:Y:S05]  /*3b80*/  @P3 BRA `(.L_x_141) ;  /* 0x0000000000083947 */ /* 0x002fea0003800000 */
[----:B------:R-:W1:Y:S02]  /*3b90*/  SYNCS.PHASECHK.TRANS64.TRYWAIT P3, [UR29+0x32450], R5 ;  /* 0x03245005ff0075a7 */ /* 0x000e64000806015d */
[----:B-1----:R-:W-:Y:S05]  /*3ba0*/  @!P3 BRA `(.L_x_142) ;  /* 0x000000700068b947 */ /* 0x002fea0003800000 */
.L_x_141:
[----:B------:R-:W-:Y:S01]  /*3bb0*/  ULEA UR6, UR44, UR41, 0xd ;  /* 0x000000292c067291 */ /* 0x000fe2000f8e683f */
[----:B------:R-:W-:Y:S01]  /*3bc0*/  WARPGROUP.ARRIVE ;  /* 0x00000000000079c5 */ /* 0x000fe20000000000 */
[----:B------:R-:W-:Y:S02]  /*3bd0*/  UIMAD UR7, UR39, 0xc00, UR25 ;  /* 0x00000c00270778a4 */ /* 0x000fe4000f8e0219 */
[----:B------:R-:W-:Y:S01]  /*3be0*/  UIADD3 UR6, UR6, 0x22400, URZ ;  /* 0x0002240006067890 */ /* 0x000fe2000fffe03f */
[----:B------:R-:W-:Y:S01]  /*3bf0*/  UMOV UR23, 0x40000040 ;  /* 0x4000004000177882 */ /* 0x000fe20000000000 */
[----:B------:R-:W-:Y:S02]  /*3c00*/  UMOV UR21, 0x40000040 ;  /* 0x4000004000157882 */ /* 0x000fe40000000000 */
[----:B------:R-:W-:Y:S01]  /*3c10*/  USHF.R.U32.HI UR6, URZ, 0x4, UR6 ;  /* 0x000000043f067899 */ /* 0x000fe20008011606 */
[----:B------:R-:W-:Y:S01]  /*3c20*/  UMOV UR22, UR7 ;  /* 0x0000000700167c82 */ /* 0x000fe20008000000 */
[----:B------:R-:W-:-:S02]  /*3c30*/  UIMAD UR10, UR39, 0xc00, UR26 ;  /* 0x00000c00270a78a4 */ /* 0x000fc4000f8e021a */
[----:B------:R-:W-:-:S04]  /*3c40*/  ULOP3.LUT UR6, UR6, 0x3fff, URZ, 0xc0, !UPT ;  /* 0x00003fff06067892 */ /* 0x000fc8000f8ec03f */
[----:B------:R-:W-:-:S07]  /*3c50*/  ULOP3.LUT UR6, UR6, 0x10000, URZ, 0xfc, !UPT ;  /* 0x0001000006067892 */ /* 0x000fce000f8efc3f */
[----:B------:R-:W-:Y:S02]  /*3c60*/  UMOV UR20, UR6 ;  /* 0x0000000600147c82 */ /* 0x000fe40008000000 */
        /* <DEDUP_REMOVED lines=103> */
[----:B------:R-:W-:Y:S01]  /*42e0*/  UMOV UR6, UR10 ;  /* 0x0000000a00067c82 */ /* 0x000fe20008000000 */
[----:B------:R-:W-:Y:S01]  /*42f0*/  UMOV UR7, 0x40000040 ;  /* 0x4000004000077882 */ /* 0x000fe20000000000 */
        /* <DEDUP_REMOVED lines=10> */
[----:B------:R-:W5:Y:S01]  /*43a0*/  MUFU.TANH R11, R11 ;  /* 0x0000000b000b7308 */ /* 0x000f620000002400 */
[----:B------:R-:W-:Y:S01]  /*43b0*/  FMUL.FTZ R12, R161, UR28 ;  /* 0x0000001ca10c7c20 */ /* 0x000fe20008410000 */
[----:B------:R-:W-:Y:S01]  /*43c0*/  FMUL.FTZ R13, R162, UR28 ;  /* 0x0000001ca20d7c20 */ /* 0x000fe20008410000 */
[----:B------:R-:W-:Y:S01]  /*43d0*/  FMUL.FTZ R162, R171, UR28 ;  /* 0x0000001caba27c20 */ /* 0x000fe20008410000 */
[----:B------:R-:W-:Y:S01]  /*43e0*/  FMUL.FTZ R171, R180, UR28 ;  /* 0x0000001cb4ab7c20 */ /* 0x000fe20008410000 */
[----:B------:R-:W-:Y:S01]  /*43f0*/  FMUL.FTZ R21, R164, UR28 ;  /* 0x0000001ca4157c20 */ /* 0x000fe20008410000 */
[----:B-1-3--:R-:W-:Y:S01]  /*4400*/  FMUL.FTZ R6, R155, UR28 ;  /* 0x0000001c9b067c20 */ /* 0x00afe20008410000 */
        /* <DEDUP_REMOVED lines=10> */
[----:B-----5:R-:W-:Y:S01]  /*44b0*/  FMNMX.FTZ R180, R11, R8, !PT ;  /* 0x000000080bb47209 */ /* 0x020fe20007810000 */
[----:B------:R-:W-:Y:S01]  /*44c0*/  FMUL.FTZ R159, R166, UR28 ;  /* 0x0000001ca69f7c20 */ /* 0x000fe20008410000 */
[----:B------:R-:W-:Y:S01]  /*44d0*/  FMUL.FTZ R164, R176, UR28 ;  /* 0x0000001cb0a47c20 */ /* 0x000fe20008410000 */
[----:B------:R-:W-:Y:S01]  /*44e0*/  FMUL.FTZ R161, R167, UR28 ;  /* 0x0000001ca7a17c20 */ /* 0x000fe20008410000 */
[----:B------:R-:W-:Y:S01]  /*44f0*/  FMUL.FTZ R166, R177, UR28 ;  /* 0x0000001cb1a67c20 */ /* 0x000fe20008410000 */
[----:B------:R-:W-:Y:S01]  /*4500*/  FMUL.FTZ R160, R170, UR28 ;  /* 0x0000001caaa07c20 */ /* 0x000fe20008410000 */
[----:B------:R-:W-:Y:S01]  /*4510*/  FMUL.FTZ R169, R175, UR28 ;  /* 0x0000001cafa97c20 */ /* 0x000fe20008410000 */
[----:B------:R-:W3:Y:S01]  /*4520*/  MUFU.TANH R152, R152 ;  /* 0x0000009800987308 */ /* 0x000ee20000002400 */
[----:B--2-4-:R-:W-:Y:S01]  /*4530*/  FMNMX.FTZ R5, R7, R180, !PT ;  /* 0x000000b407057209 */ /* 0x014fe20007810000 */
        /* <DEDUP_REMOVED lines=10> */
[----:B------:R-:W-:Y:S01]  /*45e0*/  FMUL.FTZ R176, R186, UR28 ;  /* 0x0000001cbab07c20 */ /* 0x000fe20008410000 */
[----:B------:R-:W-:Y:S01]  /*45f0*/  FMUL.FTZ R181, R189, UR28 ;  /* 0x0000001cbdb57c20 */ /* 0x000fe20008410000 */
[----:B------:R-:W-:Y:S01]  /*4600*/  FMUL.FTZ R177, R183, UR28 ;  /* 0x0000001cb7b17c20 */ /* 0x000fe20008410000 */
[----:B------:R-:W-:Y:S01]  /*4610*/  FMUL.FTZ R178, R187, UR28 ;  /* 0x0000001cbbb27c20 */ /* 0x000fe20008410000 */
[----:B------:R-:W1:Y:S01]  /*4620*/  MUFU.TANH R12, R12 ;  /* 0x0000000c000c7308 */ /* 0x000e620000002400 */
[----:B---3--:R-:W-:Y:S01]  /*4630*/  FMNMX.FTZ R5, R152, R5, !PT ;  /* 0x0000000598057209 */ /* 0x008fe20007810000 */
[----:B------:R-:W-:Y:S01]  /*4640*/  FMUL.FTZ R183, R190, UR28 ;  /* 0x0000001cbeb77c20 */ /* 0x000fe20008410000 */
[----:B------:R-:W-:Y:S01]  /*4650*/  FMUL.FTZ R185, R191, UR28 ;  /* 0x0000001cbfb97c20 */ /* 0x000fe20008410000 */
[----:B------:R-:W-:Y:S01]  /*4660*/  FMUL.FTZ R189, R195, UR28 ;  /* 0x0000001cc3bd7c20 */ /* 0x000fe20008410000 */
[----:B------:R-:W-:-:S03]  /*4670*/  FMUL.FTZ R191, R198, UR28 ;  /* 0x0000001cc6bf7c20 */ /* 0x000fc60008410000 */
        /* <DEDUP_REMOVED lines=29> */
[----:B------:R-:W-:-:S06]  /*4850*/  FMUL.FTZ R182, R193, UR28 ;  /* 0x0000001cc1b67c20 */ /* 0x000fcc0008410000 */
        /* <DEDUP_REMOVED lines=16> */
[----:B--2---:R-:W-:Y:S01]  /*4960*/  FMNMX.FTZ R5, R173, R186, !PT ;  /* 0x000000baad057209 */ /* 0x004fe20007810000 */
[----:B------:R-:W-:Y:S01]  /*4970*/  FMUL.FTZ R186, R196, UR28 ;  /* 0x0000001cc4ba7c20 */ /* 0x000fe20008410000 */
[----:B------:R-:W-:-:S05]  /*4980*/  IMAD.U32 R196, RZ, RZ, UR29 ;  /* 0x0000001dffc47e24 */ /* 0x000fca000f8e00ff */
[----:B------:R-:W2:Y:S01]  /*4990*/  MUFU.TANH R169, R169 ;  /* 0x000000a900a97308 */ /* 0x000ea20000002400 */
[----:B-1----:R-:W-:-:S07]  /*49a0*/  FMNMX.FTZ R188, R167, R188, !PT ;  /* 0x000000bca7bc7209 */ /* 0x002fce0007810000 */
[----:B------:R-:W1:Y:S01]  /*49b0*/  MUFU.TANH R174, R174 ;  /* 0x000000ae00ae7308 */ /* 0x000e620000002400 */
[----:B---3--:R-:W-:-:S07]  /*49c0*/  FMNMX.FTZ R153, R172, R5, !PT ;  /* 0x00000005ac997209 */ /* 0x008fce0007810000 */
[----:B------:R-:W3:Y:S01]  /*49d0*/  MUFU.TANH R168, R168 ;  /* 0x000000a800a87308 */ /* 0x000ee20000002400 */
[----:B--2---:R-:W-:Y:S01]  /*49e0*/  FMNMX.FTZ R5, R169, R188, !PT ;  /* 0x000000bca9057209 */ /* 0x004fe20007810000 */
[----:B------:R-:W-:-:S06]  /*49f0*/  FMUL.FTZ R188, R197, UR28 ;  /* 0x0000001cc5bc7c20 */ /* 0x000fcc0008410000 */
        /* <DEDUP_REMOVED lines=32> */
[----:B-1----:R-:W-:-:S05]  /*4c00*/  FMNMX.FTZ R153, R188, R153, !PT ;  /* 0x00000099bc997209 */ /* 0x002fca0007810000 */
[----:B------:R-:W1:Y:S02]  /*4c10*/  SHFL.BFLY PT, R194, R153, 0x2, 0x1f ;  /* 0x0c401f0099c27f89 */ /* 0x000e6400000e0000 */
[----:B------:R-:W4:Y:S01]  /*4c20*/  MUFU.TANH R192, R192 ;  /* 0x000000c000c07308 */ /* 0x000f220000002400 */
[----:B---3--:R-:W-:-:S04]  /*4c30*/  FMNMX.FTZ R190, R189, R190, !PT ;  /* 0x000000bebdbe7209 */ /* 0x008fc80007810000 */
[----:B--2---:R-:W-:-:S04]  /*4c40*/  FMNMX.FTZ R5, R191, R190, !PT ;  /* 0x000000bebf057209 */ /* 0x004fc80007810000 */
[----:B----4-:R-:W-:-:S05]  /*4c50*/  FMNMX.FTZ R155, R192, R5, !PT ;  /* 0x00000005c09b7209 */ /* 0x010fca0007810000 */
[----:B------:R-:W2:Y:S01]  /*4c60*/  SHFL.BFLY PT, R190, R155, 0x2, 0x1f ;  /* 0x0c401f009bbe7f89 */ /* 0x000ea200000e0000 */
[----:B-1----:R-:W-:-:S05]  /*4c70*/  FMNMX.FTZ R194, R153, R194, !PT ;  /* 0x000000c299c27209 */ /* 0x002fca0007810000 */
[----:B------:R-:W1:Y:S01]  /*4c80*/  SHFL.BFLY PT, R5, R194, 0x1, 0x1f ;  /* 0x0c201f00c2057f89 */ /* 0x000e6200000e0000 */
[----:B--2---:R-:W-:-:S05]  /*4c90*/  FMNMX.FTZ R190, R155, R190, !PT ;  /* 0x000000be9bbe7209 */ /* 0x004fca0007810000 */
[----:B------:R-:W2:Y:S01]  /*4ca0*/  SHFL.BFLY PT, R153, R190, 0x1, 0x1f ;  /* 0x0c201f00be997f89 */ /* 0x000ea200000e0000 */
[----:B-1----:R-:W-:-:S05]  /*4cb0*/  FMNMX.FTZ R5, R194, R5, !PT ;  /* 0x00000005c2057209 */ /* 0x002fca0007810000 */
[C---:B------:R-:W-:Y:S01]  /*4cc0*/  FADD.FTZ R8, -R5.reuse, R8 ;  /* 0x0000000805087221 */ /* 0x040fe20000010100 */
[----:B------:R-:W-:-:S03]  /*4cd0*/  FMUL.FTZ R193, R5, UR27 ;  /* 0x0000001b05c17c20 */ /* 0x000fc60008410000 */
[----:B------:R-:W-:Y:S01]  /*4ce0*/  FMUL.FTZ R187, R8, UR27 ;  /* 0x0000001b08bb7c20 */ /* 0x000fe20008410000 */
[--C-:B------:R-:W-:Y:S01]  /*4cf0*/  FFMA.FTZ R8, R11, UR27, -R193.reuse ;  /* 0x0000001b0b087c23 */ /* 0x100fe200080108c1 */
[--C-:B------:R-:W-:Y:S01]  /*4d00*/  FFMA.FTZ R11, R7, UR27, -R193.reuse ;  /* 0x0000001b070b7c23 */ /* 0x100fe200080108c1 */
[--C-:B------:R-:W-:Y:S01]  /*4d10*/  FFMA.FTZ R195, R152, UR27, -R193.reuse ;  /* 0x0000001b98c37c23 */ /* 0x100fe200080108c1 */
[----:B------:R-:W-:Y:S02]  /*4d20*/  @!P1 VIADD R152, R196, 0x32440 ;  /* 0x00032440c4989836 */ /* 0x000fe40000000000 */
[--C-:B------:R-:W-:Y:S01]  /*4d30*/  FFMA.FTZ R154, R154, UR27, -R193.reuse ;  /* 0x0000001b9a9a7c23 */ /* 0x100fe200080108c1 */
[----:B------:R-:W1:Y:S01]  /*4d40*/  MUFU.EX2 R187, R187 ;  /* 0x000000bb00bb7308 */ /* 0x000e620000000800 */
[--C-:B------:R-:W-:Y:S01]  /*4d50*/  FFMA.FTZ R197, R12, UR27, -R193.reuse ;  /* 0x0000001b0cc57c23 */ /* 0x100fe200080108c1 */
[--C-:B------:R-:W-:Y:S01]  /*4d60*/  FFMA.FTZ R12, R21, UR27, -R193.reuse ;  /* 0x0000001b150c7c23 */ /* 0x100fe200080108c1 */
[----:B------:R-:W-:Y:S01]  /*4d70*/  @!P1 PRMT R152, RZ, 0x654, R152 ;  /* 0x00000654ff989816 */ /* 0x000fe20000000098 */
[--C-:B------:R-:W-:Y:S01]  /*4d80*/  FFMA.FTZ R21, R157, UR27, -R193.reuse ;  /* 0x0000001b9d157c23 */ /* 0x100fe200080108c1 */
[--C-:B------:R-:W-:Y:S01]  /*4d90*/  FFMA.FTZ R10, R10, UR27, -R193.reuse ;  /* 0x0000001b0a0a7c23 */ /* 0x100fe200080108c1 */
[--C-:B------:R-:W-:Y:S01]  /*4da0*/  FFMA.FTZ R156, R156, UR27, -R193.reuse ;  /* 0x0000001b9c9c7c23 */ /* 0x100fe200080108c1 */
[--C-:B------:R-:W-:Y:S01]  /*4db0*/  FFMA.FTZ R164, R164, UR27, -R193.reuse ;  /* 0x0000001ba4a47c23 */ /* 0x100fe200080108c1 */
[----:B--2---:R-:W-:Y:S01]  /*4dc0*/  FMNMX.FTZ R7, R190, R153, !PT ;  /* 0x00000099be077209 */ /* 0x004fe20007810000 */
[----:B------:R-:W-:Y:S01]  /*4dd0*/  MUFU.EX2 R8, R8 ;  /* 0x0000000800087308 */ /* 0x000fe20000000800 */
[----:B------:R-:W-:Y:S01]  /*4de0*/  IADD3 R153, R18, 0x8, RZ ;  /* 0x0000000812997810 */ /* 0x000fe20007ffe0ff */
[--C-:B------:R-:W-:Y:S01]  /*4df0*/  FFMA.FTZ R172, R172, UR27, -R193.reuse ;  /* 0x0000001bacac7c23 */ /* 0x100fe200080108c1 */
[----:B------:R-:W-:Y:S01]  /*4e00*/  FFMA.FTZ R180, R180, UR27, -R193 ;  /* 0x0000001bb4b47c23 */ /* 0x000fe200080108c1 */
[C---:B------:R-:W-:Y:S01]  /*4e10*/  FMUL.FTZ R198, R7.reuse, UR27 ;  /* 0x0000001b07c67c20 */ /* 0x040fe20008410000 */
[----:B------:R-:W-:Y:S01]  /*4e20*/  FADD.FTZ R4, -R7, R4 ;  /* 0x0000000407047221 */ /* 0x000fe20000010100 */
[----:B------:R-:W-:-:S02]  /*4e30*/  @!P1 VIADD R196, R196, 0x32460 ;  /* 0x00032460c4c49836 */ /* 0x000fc40000000000 */
[--C-:B------:R-:W-:Y:S01]  /*4e40*/  FFMA.FTZ R194, R6, UR27, -R198.reuse ;  /* 0x0000001b06c27c23 */ /* 0x100fe200080108c6 */
[----:B------:R-:W-:Y:S01]  /*4e50*/  IADD3 R6, -R18, 0xb, RZ ;  /* 0x0000000b12067810 */ /* 0x000fe20007ffe1ff */
[----:B------:R-:W-:Y:S01]  /*4e60*/  FMUL.FTZ R4, R4, UR27 ;  /* 0x0000001b04047c20 */ /* 0x000fe20008410000 */
[--C-:B------:R-:W-:Y:S01]  /*4e70*/  FFMA.FTZ R9, R9, UR27, -R198.reuse ;  /* 0x0000001b09097c23 */ /* 0x100fe200080108c6 */
[--C-:B------:R-:W-:Y:S01]  /*4e80*/  FFMA.FTZ R14, R14, UR27, -R198.reuse ;  /* 0x0000001b0e0e7c23 */ /* 0x100fe200080108c6 */
[--C-:B------:R-:W-:Y:S01]  /*4e90*/  FFMA.FTZ R15, R15, UR27, -R198.reuse ;  /* 0x0000001b0f0f7c23 */ /* 0x100fe200080108c6 */
[----:B------:R2:W-:Y:S06]  /*4ea0*/  BAR.ARV R6, 0x100 ;  /* 0x000400060000751d */ /* 0x0005ec0000002000 */
[----:B------:R3:W-:Y:S01]  /*4eb0*/  @!P1 SYNCS.ARRIVE.TRANS64.RED.A1T0 RZ, [R152+URZ], RZ ;  /* 0x000000ff98ff99a7 */ /* 0x0007e2000810043f */
[----:B------:R-:W4:Y:S01]  /*4ec0*/  MUFU.EX2 R4, R4 ;  /* 0x0000000400047308 */ /* 0x000f220000000800 */
[-C--:B-1----:R-:W-:Y:S01]  /*4ed0*/  FMUL.FTZ R24, R24, R187.reuse ;  /* 0x000000bb18187220 */ /* 0x082fe20000410000 */
        /* <DEDUP_REMOVED lines=11> */
[-C--:B------:R-:W-:Y:S01]  /*4f90*/  FMUL.FTZ R45, R45, R187.reuse ;  /* 0x000000bb2d2d7220 */ /* 0x080fe20000410000 */
[-C--:B------:R-:W-:Y:S01]  /*4fa0*/  FMUL.FTZ R48, R48, R187.reuse ;  /* 0x000000bb30307220 */ /* 0x080fe20000410000 */
[-C--:B------:R-:W-:Y:S01]  /*4fb0*/  FMUL.FTZ R49, R49, R187.reuse ;  /* 0x000000bb31317220 */ /* 0x080fe20000410000 */
[----:B------:R-:W-:Y:S01]  /*4fc0*/  MUFU.EX2 R190, R154 ;  /* 0x0000009a00be7308 */ /* 0x000fe20000000800 */
[-C--:B------:R-:W-:Y:S01]  /*4fd0*/  FMUL.FTZ R52, R52, R187.reuse ;  /* 0x000000bb34347220 */ /* 0x080fe20000410000 */
[-C--:B------:R-:W-:Y:S01]  /*4fe0*/  FMUL.FTZ R53, R53, R187.reuse ;  /* 0x000000bb35357220 */ /* 0x080fe20000410000 */
[-C--:B------:R-:W-:Y:S01]  /*4ff0*/  FMUL.FTZ R56, R56, R187.reuse ;  /* 0x000000bb38387220 */ /* 0x080fe20000410000 */
[-C--:B------:R-:W-:Y:S01]  /*5000*/  FMUL.FTZ R57, R57, R187.reuse ;  /* 0x000000bb39397220 */ /* 0x080fe20000410000 */
[-C--:B------:R-:W-:Y:S01]  /*5010*/  FMUL.FTZ R60, R60, R187.reuse ;  /* 0x000000bb3c3c7220 */ /* 0x080fe20000410000 */
[-C--:B------:R-:W-:Y:S01]  /*5020*/  FMUL.FTZ R61, R61, R187.reuse ;  /* 0x000000bb3d3d7220 */ /* 0x080fe20000410000 */
[-C--:B------:R-:W-:Y:S01]  /*5030*/  FMUL.FTZ R64, R64, R187.reuse ;  /* 0x000000bb40407220 */ /* 0x080fe20000410000 */
[----:B------:R-:W1:Y:S01]  /*5040*/  MUFU.EX2 R195, R195 ;  /* 0x000000c300c37308 */ /* 0x000e620000000800 */
        /* <DEDUP_REMOVED lines=15> */
[----:B------:R-:W5:Y:S01]  /*5140*/  MUFU.EX2 R194, R194 ;  /* 0x000000c200c27308 */ /* 0x000f620000000800 */
[----:B------:R5:W-:Y:S01]  /*5150*/  BAR.SYNC.DEFER_BLOCKING R153, 0x100 ;  /* 0x000400990000751d */ /* 0x000be20000010000 */
        /* <DEDUP_REMOVED lines=31> */
[-C--:B----4-:R-:W-:Y:S01]  /*5350*/  FMUL.FTZ R26, R26, R4.reuse ;  /* 0x000000041a1a7220 */ /* 0x090fe20000410000 */
        /* <DEDUP_REMOVED lines=63> */
[----:B---3--:R-:W-:Y:S01]  /*5750*/  F2FP.BF16.F32.PACK_AB R152, R11, R8 ;  /* 0x000000080b98723e */ /* 0x008fe200000010ff */
[--C-:B------:R-:W-:Y:S01]  /*5760*/  FFMA.FTZ R13, R13, UR27, -R198.reuse ;  /* 0x0000001b0d0d7c23 */ /* 0x100fe200080108c6 */
[----:B-1----:R-:W-:Y:S01]  /*5770*/  F2FP.BF16.F32.PACK_AB R154, R195, R190 ;  /* 0x000000bec39a723e */ /* 0x002fe200000010ff */
[--C-:B------:R-:W-:Y:S01]  /*5780*/  FFMA.FTZ R20, R20, UR27, -R198.reuse ;  /* 0x0000001b14147c23 */ /* 0x100fe200080108c6 */
[----:B-----5:R-:W-:Y:S01]  /*5790*/  F2FP.BF16.F32.PACK_AB R153, R194, R9 ;  /* 0x00000009c299723e */ /* 0x020fe200000010ff */
[--C-:B------:R-:W-:Y:S01]  /*57a0*/  FFMA.FTZ R157, R159, UR27, -R198.reuse ;  /* 0x0000001b9f9d7c23 */ /* 0x100fe200080108c6 */
[----:B--2---:R-:W-:Y:S01]  /*57b0*/  F2FP.BF16.F32.PACK_AB R155, R15, R14 ;  /* 0x0000000e0f9b723e */ /* 0x004fe200000010ff */
[--C-:B------:R-:W-:Y:S01]  /*57c0*/  FFMA.FTZ R202, R161, UR27, -R198.reuse ;  /* 0x0000001ba1ca7c23 */ /* 0x100fe200080108c6 */
[----:B------:R-:W-:Y:S01]  /*57d0*/  MUFU.EX2 R10, R10 ;  /* 0x0000000a000a7308 */ /* 0x000fe20000000800 */
[--C-:B------:R-:W-:Y:S01]  /*57e0*/  FFMA.FTZ R159, R158, UR27, -R193.reuse ;  /* 0x0000001b9e9f7c23 */ /* 0x100fe200080108c1 */
[----:B------:R-:W-:Y:S01]  /*57f0*/  WARPGROUP.ARRIVE ;  /* 0x00000000000079c5 */ /* 0x000fe20000000000 */
[--C-:B------:R-:W-:Y:S01]  /*5800*/  FFMA.FTZ R158, R163, UR27, -R193.reuse ;  /* 0x0000001ba39e7c23 */ /* 0x100fe200080108c1 */
[--C-:B------:R-:W-:Y:S01]  /*5810*/  FFMA.FTZ R161, R165, UR27, -R193.reuse ;  /* 0x0000001ba5a17c23 */ /* 0x100fe200080108c1 */
[--C-:B------:R-:W-:Y:S01]  /*5820*/  FFMA.FTZ R163, R162, UR27, -R198.reuse ;  /* 0x0000001ba2a37c23 */ /* 0x100fe200080108c6 */
[--C-:B------:R-:W-:Y:S01]  /*5830*/  FFMA.FTZ R160, R160, UR27, -R198.reuse ;  /* 0x0000001ba0a07c23 */ /* 0x100fe200080108c6 */
[--C-:B------:R-:W-:Y:S01]  /*5840*/  FFMA.FTZ R162, R167, UR27, -R198.reuse ;  /* 0x0000001ba7a27c23 */ /* 0x100fe200080108c6 */
[----:B------:R-:W-:Y:S01]  /*5850*/  HGMMA.64x256x16.F32.BF16 R24, R152, gdesc[UR4].tnspB, R24, gsb0 ;  /* 0x43e0000498187df0 */ /* 0x000fe20008001818 */
[----:B------:R-:W1:Y:S01]  /*5860*/  MUFU.EX2 R197, R197 ;  /* 0x000000c500c57308 */ /* 0x000e620000000800 */
[----:B------:R-:W-:Y:S01]  /*5870*/  UIADD3 UR6, UR10, 0x80, URZ ;  /* 0x000000800a067890 */ /* 0x000fe2000fffe03f */
[--C-:B------:R-:W-:Y:S01]  /*5880*/  FFMA.FTZ R165, R169, UR27, -R198.reuse ;  /* 0x0000001ba9a57c23 */ /* 0x100fe200080108c6 */
[----:B------:R-:W-:Y:S01]  /*5890*/  UMOV UR7, 0x40000040 ;  /* 0x4000004000077882 */ /* 0x000fe20000000000 */
        /* <DEDUP_REMOVED lines=19> */
[----:B------:R-:W-:Y:S01]  /*59d0*/  FFMA.FTZ R185, R188, UR27, -R193 ;  /* 0x0000001bbcb97c23 */ /* 0x000fe200080108c1 */
[----:B------:R-:W-:Y:S01]  /*59e0*/  MUFU.EX2 R13, R13 ;  /* 0x0000000d000d7308 */ /* 0x000fe20000000800 */
[--C-:B------:R-:W-:Y:S01]  /*59f0*/  FFMA.FTZ R184, R184, UR27, -R198.reuse ;  /* 0x0000001bb8b87c23 */ /* 0x100fe200080108c6 */
[--C-:B------:R-:W-:Y:S01]  /*5a00*/  FFMA.FTZ R189, R189, UR27, -R198.reuse ;  /* 0x0000001bbdbd7c23 */ /* 0x100fe200080108c6 */
[----:B------:R-:W-:Y:S01]  /*5a10*/  FFMA.FTZ R191, R192, UR27, -R198 ;  /* 0x0000001bc0bf7c23 */ /* 0x000fe200080108c6 */
[----:B------:R-:W-:Y:S01]  /*5a20*/  FFMA.FTZ R0, R187, R0, R8 ;  /* 0x00000000bb007223 */ /* 0x000fe20000010008 */
[----:B------:R-:W-:Y:S01]  /*5a30*/  FFMA.FTZ R3, R4, R3, R9 ;  /* 0x0000000304037223 */ /* 0x000fe20000010009 */
[----:B------:R-:W-:Y:S01]  /*5a40*/  @!P1 PRMT R196, RZ, 0x654, R196 ;  /* 0x00000654ffc49816 */ /* 0x000fe200000000c4 */
[----:B------:R-:W-:Y:S01]  /*5a50*/  IMAD.MOV.U32 R4, RZ, RZ, R7 ;  /* 0x000000ffff047224 */ /* 0x000fe200078e0007 */
[----:B------:R-:W2:Y:S01]  /*5a60*/  MUFU.EX2 R20, R20 ;  /* 0x0000001400147308 */ /* 0x000ea20000000800 */
[----:B------:R-:W-:Y:S01]  /*5a70*/  FADD.FTZ R11, R11, R0 ;  /* 0x000000000b0b7221 */ /* 0x000fe20000010000 */
[----:B------:R-:W-:Y:S01]  /*5a80*/  FADD.FTZ R3, R194, R3 ;  /* 0x00000003c2037221 */ /* 0x000fe20000010000 */
[----:B------:R-:W-:-:S02]  /*5a90*/  MOV R8, R5 ;  /* 0x0000000500087202 */ /* 0x000fc40000000f00 */
[----:B------:R-:W-:Y:S01]  /*5aa0*/  FADD.FTZ R190, R190, R11 ;  /* 0x0000000bbebe7221 */ /* 0x000fe20000010000 */
[----:B------:R-:W-:Y:S02]  /*5ab0*/  FADD.FTZ R14, R14, R3 ;  /* 0x000000030e0e7221 */ /* 0x000fe40000010000 */
[----:B------:R-:W-:Y:S01]  /*5ac0*/  MUFU.EX2 R157, R157 ;  /* 0x0000009d009d7308 */ /* 0x000fe20000000800 */
[----:B------:R-:W-:Y:S01]  /*5ad0*/  FADD.FTZ R195, R195, R190 ;  /* 0x000000bec3c37221 */ /* 0x000fe20000010000 */
[----:B------:R-:W-:-:S06]  /*5ae0*/  FADD.FTZ R14, R15, R14 ;  /* 0x0000000e0f0e7221 */ /* 0x000fcc0000010000 */
[----:B------:R-:W3:Y:S08]  /*5af0*/  MUFU.EX2 R202, R202 ;  /* 0x000000ca00ca7308 */ /* 0x000ef00000000800 */
[----:B------:R-:W-:Y:S08]  /*5b00*/  MUFU.EX2 R156, R156 ;  /* 0x0000009c009c7308 */ /* 0x000ff00000000800 */
[----:B------:R-:W4:Y:S08]  /*5b10*/  MUFU.EX2 R159, R159 ;  /* 0x0000009f009f7308 */ /* 0x000f300000000800 */
[----:B------:R-:W-:Y:S08]  /*5b20*/  MUFU.EX2 R158, R158 ;  /* 0x0000009e009e7308 */ /* 0x000ff00000000800 */
[----:B------:R-:W-:Y:S08]  /*5b30*/  MUFU.EX2 R161, R161 ;  /* 0x000000a100a17308 */ /* 0x000ff00000000800 */
[----:B------:R-:W-:Y:S08]  /*5b40*/  MUFU.EX2 R160, R160 ;  /* 0x000000a000a07308 */ /* 0x000ff00000000800 */
[----:B------:R-:W5:Y:S08]  /*5b50*/  MUFU.EX2 R163, R163 ;  /* 0x000000a300a37308 */ /* 0x000f700000000800 */
[----:B------:R-:W-:Y:S08]  /*5b60*/  MUFU.EX2 R162, R162 ;  /* 0x000000a200a27308 */ /* 0x000ff00000000800 */
[----:B------:R-:W5:Y:S08]  /*5b70*/  MUFU.EX2 R165, R165 ;  /* 0x000000a500a57308 */ /* 0x000f700000000800 */
[----:B------:R-:W-:Y:S08]  /*5b80*/  MUFU.EX2 R164, R164 ;  /* 0x000000a400a47308 */ /* 0x000ff00000000800 */
[----:B------:R-:W5:Y:S08]  /*5b90*/  MUFU.EX2 R167, R167 ;  /* 0x000000a700a77308 */ /* 0x000f700000000800 */
        /* <DEDUP_REMOVED lines=16> */
[----:B------:R-:W-:Y:S01]  /*5ca0*/  MUFU.EX2 R182, R182 ;  /* 0x000000b600b67308 */ /* 0x000fe20000000800 */
[----:B------:R-:W-:-:S02]  /*5cb0*/  WARPGROUP.DEPBAR.LE gsb0, 0x0 ;  /* 0x00008000000079c5 */ /* 0x000fc40000010000 */
[----:B-1----:R-:W-:-:S05]  /*5cc0*/  F2FP.BF16.F32.PACK_AB R152, R197, R10 ;  /* 0x0000000ac598723e */ /* 0x002fca00000010ff */
[----:B------:R-:W-:Y:S01]  /*5cd0*/  MUFU.EX2 R185, R185 ;  /* 0x000000b900b97308 */ /* 0x000fe20000000800 */
[----:B--2---:R-:W-:Y:S01]  /*5ce0*/  F2FP.BF16.F32.PACK_AB R153, R20, R13 ;  /* 0x0000000d1499723e */ /* 0x004fe200000010ff */
[----:B------:R-:W-:Y:S01]  /*5cf0*/  FADD.FTZ R10, R10, R195 ;  /* 0x000000c30a0a7221 */ /* 0x000fe20000010000 */
[----:B------:R-:W-:Y:S01]  /*5d00*/  F2FP.BF16.F32.PACK_AB R154, R21, R12 ;  /* 0x0000000c159a723e */ /* 0x000fe200000010ff */
[----:B------:R-:W-:Y:S01]  /*5d10*/  FADD.FTZ R13, R13, R14 ;  /* 0x0000000e0d0d7221 */ /* 0x000fe20000010000 */
[----:B---3--:R-:W-:Y:S01]  /*5d20*/  F2FP.BF16.F32.PACK_AB R155, R202, R157 ;  /* 0x0000009dca9b723e */ /* 0x008fe200000010ff */
[----:B------:R-:W-:Y:S02]  /*5d30*/  FADD.FTZ R197, R197, R10 ;  /* 0x0000000ac5c57221 */ /* 0x000fe40000010000 */
[----:B------:R-:W-:Y:S01]  /*5d40*/  MUFU.EX2 R184, R184 ;  /* 0x000000b800b87308 */ /* 0x000fe20000000800 */
[----:B------:R-:W-:Y:S01]  /*5d50*/  WARPGROUP.ARRIVE ;  /* 0x00000000000079c5 */ /* 0x000fe20000000000 */
[----:B------:R-:W-:Y:S01]  /*5d60*/  FADD.FTZ R20, R20, R13 ;  /* 0x0000000d14147221 */ /* 0x000fe20000010000 */
[----:B------:R-:W-:-:S03]  /*5d70*/  FADD.FTZ R12, R12, R197 ;  /* 0x000000c50c0c7221 */ /* 0x000fc60000010000 */
[----:B------:R-:W-:Y:S01]  /*5d80*/  FADD.FTZ R157, R157, R20 ;  /* 0x000000149d9d7221 */ /* 0x000fe20000010000 */
[----:B------:R-:W-:Y:S01]  /*5d90*/  HGMMA.64x256x16.F32.BF16 R24, R152, gdesc[UR4].tnspB, R24, gsb0 ;  /* 0x43e0000498187df0 */ /* 0x000fe20008001818 */
[----:B------:R-:W-:Y:S01]  /*5da0*/  UIADD3 UR6, UR10, 0x100, URZ ;  /* 0x000001000a067890 */ /* 0x000fe2000fffe03f */
[----:B------:R-:W1:Y:S01]  /*5db0*/  MUFU.EX2 R189, R189 ;  /* 0x000000bd00bd7308 */ /* 0x000e620000000800 */
[----:B------:R-:W-:Y:S01]  /*5dc0*/  UMOV UR7, 0x40000040 ;  /* 0x4000004000077882 */ /* 0x000fe20000000000 */
[----:B------:R-:W-:Y:S01]  /*5dd0*/  FADD.FTZ R21, R21, R12 ;  /* 0x0000000c15157221 */ /* 0x000fe20000010000 */
[----:B------:R-:W-:-:S05]  /*5de0*/  FADD.FTZ R157, R202, R157 ;  /* 0x0000009dca9d7221 */ /* 0x000fca0000010000 */
[----:B------:R-:W-:Y:S08]  /*5df0*/  MUFU.EX2 R186, R186 ;  /* 0x000000ba00ba7308 */ /* 0x000ff00000000800 */
[----:B------:R-:W2:Y:S01]  /*5e00*/  MUFU.EX2 R191, R191 ;  /* 0x000000bf00bf7308 */ /* 0x000ea20000000800 */
[----:B------:R-:W-:Y:S02]  /*5e10*/  WARPGROUP.DEPBAR.LE gsb0, 0x0 ;  /* 0x00008000000079c5 */ /* 0x000fe40000010000 */
[----:B----4-:R-:W-:Y:S01]  /*5e20*/  F2FP.BF16.F32.PACK_AB R152, R159, R156 ;  /* 0x0000009c9f98723e */ /* 0x010fe200000010ff */
[----:B------:R-:W-:Y:S01]  /*5e30*/  FADD.FTZ R156, R156, R21 ;  /* 0x000000159c9c7221 */ /* 0x000fe20000010000 */
[----:B-----5:R-:W-:Y:S01]  /*5e40*/  F2FP.BF16.F32.PACK_AB R153, R163, R160 ;  /* 0x000000a0a399723e */ /* 0x020fe200000010ff */
        /* <DEDUP_REMOVED lines=9> */
[----:B------:R-:W-:Y:S01]  /*5ee0*/  FADD.FTZ R165, R165, R162 ;  /* 0x000000a2a5a57221 */ /* 0x000fe20000010000 */
[----:B------:R-:W-:Y:S01]  /*5ef0*/  HGMMA.64x256x16.F32.BF16 R24, R152, gdesc[UR4].tnspB, R24, gsb0 ;  /* 0x43e0000498187df0 */ /* 0x000fe20008001818 */
[----:B------:R-:W-:Y:S01]  /*5f00*/  UIADD3 UR6, UR10, 0x180, URZ ;  /* 0x000001800a067890 */ /* 0x000fe2000fffe03f */
[----:B------:R-:W-:Y:S01]  /*5f10*/  UMOV UR7, 0x40000040 ;  /* 0x4000004000077882 */ /* 0x000fe20000000000 */
[----:B------:R-:W-:-:S02]  /*5f20*/  WARPGROUP.DEPBAR.LE gsb0, 0x0 ;  /* 0x00008000000079c5 */ /* 0x000fc40000010000 */
[----:B------:R-:W-:Y:S01]  /*5f30*/  F2FP.BF16.F32.PACK_AB R152, R167, R164 ;  /* 0x000000a4a798723e */ /* 0x000fe200000010ff */
[----:B------:R-:W-:Y:S01]  /*5f40*/  FADD.FTZ R164, R164, R161 ;  /* 0x000000a1a4a47221 */ /* 0x000fe20000010000 */
[----:B------:R-:W-:Y:S01]  /*5f50*/  F2FP.BF16.F32.PACK_AB R153, R171, R168 ;  /* 0x000000a8ab99723e */ /* 0x000fe200000010ff */
[----:B------:R-:W-:Y:S01]  /*5f60*/  FADD.FTZ R168, R168, R165 ;  /* 0x000000a5a8a87221 */ /* 0x000fe20000010000 */
[----:B------:R-:W-:Y:S01]  /*5f70*/  F2FP.BF16.F32.PACK_AB R154, R169, R166 ;  /* 0x000000a6a99a723e */ /* 0x000fe200000010ff */
[----:B------:R-:W-:Y:S01]  /*5f80*/  FADD.FTZ R167, R167, R164 ;  /* 0x000000a4a7a77221 */ /* 0x000fe20000010000 */
[----:B------:R-:W-:Y:S01]  /*5f90*/  F2FP.BF16.F32.PACK_AB R155, R173, R170 ;  /* 0x000000aaad9b723e */ /* 0x000fe200000010ff */
[----:B------:R-:W-:Y:S02]  /*5fa0*/  FADD.FTZ R171, R171, R168 ;  /* 0x000000a8abab7221 */ /* 0x000fe40000010000 */
[----:B------:R-:W-:Y:S01]  /*5fb0*/  FADD.FTZ R166, R166, R167 ;  /* 0x000000a7a6a67221 */ /* 0x000fe20000010000 */
[----:B------:R-:W-:Y:S01]  /*5fc0*/  WARPGROUP.ARRIVE ;  /* 0x00000000000079c5 */ /* 0x000fe20000000000 */
[----:B------:R-:W-:-:S02]  /*5fd0*/  FADD.FTZ R170, R170, R171 ;  /* 0x000000abaaaa7221 */ /* 0x000fc40000010000 */
        /* <DEDUP_REMOVED lines=29> */
[----:B--2---:R-:W-:Y:S01]  /*61b0*/  F2FP.BF16.F32.PACK_AB R155, R191, R186 ;  /* 0x000000babf9b723e */ /* 0x004fe200000010ff */
        /* <DEDUP_REMOVED lines=9> */
[----:B------:R-:W-:Y:S05]  /*6250*/  @P2 BRA `(.L_x_143) ;  /* 0xffffffd400982947 */ /* 0x000fea000383ffff */
.L_x_134:
[----:B------:R-:W3:Y:S01]  /*6260*/  SHFL.BFLY PT, R9, R0, 0x2, 0x1f ;  /* 0x0c401f0000097f89 */ /* 0x000ee200000e0000 */
[C---:B------:R-:W-:Y:S01]  /*6270*/  IADD3 R163, P3, R16.reuse, 0x4000, RZ ;  /* 0x0000400010a37810 */ /* 0x040fe20007f7e0ff */
[----:B------:R-:W-:Y:S01]  /*6280*/  UIADD3 UR34, -UR37, URZ, URZ ;  /* 0x0000003f25227290 */ /* 0x000fe2000fffe13f */
[----:B------:R-:W-:Y:S01]  /*6290*/  IADD3 R21, P2, R16, 0x4060, RZ ;  /* 0x0000406010157810 */ /* 0x000fe20007f5e0ff */
[----:B------:R-:W4:Y:S01]  /*62a0*/  SHFL.BFLY PT, R4, R3, 0x2, 0x1f ;  /* 0x0c401f0003047f89 */ /* 0x000f2200000e0000 */
[----:B------:R-:W-:Y:S01]  /*62b0*/  LOP3.LUT R162, R163, 0x380, RZ, 0xc0, !PT ;  /* 0x00000380a3a27812 */ /* 0x000fe200078ec0ff */
[----:B------:R-:W-:Y:S01]  /*62c0*/  ULDC UR4, c[0x0][0xea8] ;  /* 0x0003aa0000047ab9 */ /* 0x000fe20000000800 */
[----:B------:R-:W-:Y:S01]  /*62d0*/  LOP3.LUT R20, R21, 0x380, RZ, 0xc0, !PT ;  /* 0x0000038015147812 */ /* 0x000fe200078ec0ff */
[----:B------:R-:W-:Y:S01]  /*62e0*/  UIMAD UR34, UR4, UR34, UR43 ;  /* 0x00000022042272a4 */ /* 0x000fe2000f8e022b */
[----:B------:R-:W-:Y:S01]  /*62f0*/  SHF.R.U64 R162, R162, 0x3, RZ ;  /* 0x00000003a2a27819 */ /* 0x000fe200000012ff */
[----:B------:R-:W-:Y:S01]  /*6300*/  UIADD3 UR35, -UR36, URZ, URZ ;  /* 0x0000003f24237290 */ /* 0x000fe2000fffe13f */
[----:B------:R-:W-:Y:S01]  /*6310*/  SHF.R.U64 R20, R20, 0x3, RZ ;  /* 0x0000000314147819 */ /* 0x000fe200000012ff */
[----:B------:R-:W-:Y:S01]  /*6320*/  USHF.L.U32 UR34, UR34, 0x7, URZ ;  /* 0x0000000722227899 */ /* 0x000fe2000800063f */
[----:B------:R-:W-:Y:S01]  /*6330*/  LOP3.LUT R162, R162, R163, RZ, 0x3c, !PT ;  /* 0x000000a3a2a27212 */ /* 0x000fe200078e3cff */
[--C-:B------:R-:W-:Y:S01]  /*6340*/  IMAD.X R163, RZ, RZ, R17.reuse, P3 ;  /* 0x000000ffffa37224 */ /* 0x100fe200018e0611 */
[----:B------:R-:W-:Y:S01]  /*6350*/  IADD3 R179, P3, R16, 0x8060, RZ ;  /* 0x0000806010b37810 */ /* 0x000fe20007f7e0ff */
[----:B------:R-:W-:Y:S01]  /*6360*/  ULDC UR4, c[0x0][0xeb4] ;  /* 0x0003ad0000047ab9 */ /* 0x000fe20000000800 */
[----:B------:R-:W-:Y:S01]  /*6370*/  LOP3.LUT R20, R20, R21, RZ, 0x3c, !PT ;  /* 0x0000001514147212 */ /* 0x000fe200078e3cff */
[----:B------:R-:W-:Y:S01]  /*6380*/  IMAD.X R21, RZ, RZ, R17, P2 ;  /* 0x000000ffff157224 */ /* 0x000fe200010e0611 */
[C---:B------:R-:W-:Y:S01]  /*6390*/  IADD3 R11, P0, R16.reuse, 0x20, RZ ;  /* 0x00000020100b7810 */ /* 0x040fe20007f1e0ff */
[----:B------:R-:W-:Y:S01]  /*63a0*/  UIMAD UR35, UR4, UR35, UR37 ;  /* 0x00000023042372a4 */ /* 0x000fe2000f8e0225 */
[----:B------:R-:W-:Y:S01]  /*63b0*/  LOP3.LUT R178, R179, 0x380, RZ, 0xc0, !PT ;  /* 0x00000380b3b27812 */ /* 0x000fe200078ec0ff */
[----:B------:R-:W-:Y:S01]  /*63c0*/  ULDC.64 UR8, c[0x0][0xc70] ;  /* 0x00031c0000087ab9 */ /* 0x000fe20000000a00 */
[----:B------:R-:W-:Y:S01]  /*63d0*/  IADD3 R173, P2, R16, 0xc040, RZ ;  /* 0x0000c04010ad7810 */ /* 0x000fe20007f5e0ff */
[----:B---3--:R-:W-:Y:S01]  /*63e0*/  FADD.FTZ R9, R9, R0 ;  /* 0x0000000009097221 */ /* 0x008fe20000010000 */
[----:B------:R-:W-:Y:S01]  /*63f0*/  LOP3.LUT R8, R11, 0x380, RZ, 0xc0, !PT ;  /* 0x000003800b087812 */ /* 0x000fe200078ec0ff */
[----:B------:R-:W-:Y:S01]  /*6400*/  USHF.R.S32.HI UR4, URZ, 0x1f, UR35 ;  /* 0x0000001f3f047899 */ /* 0x000fe20008011423 */
[----:B------:R-:W-:Y:S01]  /*6410*/  SHF.R.U64 R178, R178, 0x3, RZ ;  /* 0x00000003b2b27819 */ /* 0x000fe200000012ff */
[----:B----4-:R-:W-:Y:S01]  /*6420*/  FADD.FTZ R4, R4, R3 ;  /* 0x0000000304047221 */ /* 0x010fe20000010000 */
[----:B------:R-:W3:Y:S01]  /*6430*/  SHFL.BFLY PT, R168, R9, 0x1, 0x1f ;  /* 0x0c201f0009a87f89 */ /* 0x000ee200000e0000 */
[----:B------:R-:W-:Y:S01]  /*6440*/  LOP3.LUT R172, R173, 0x380, RZ, 0xc0, !PT ;  /* 0x00000380adac7812 */ /* 0x000fe200078ec0ff */
[----:B------:R-:W-:Y:S01]  /*6450*/  UIMAD UR6, UR4, UR8, URZ ;  /* 0x00000008040672a4 */ /* 0x000fe2000f8e023f */
[----:B------:R-:W-:Y:S01]  /*6460*/  SHF.R.U64 R8, R8, 0x3, RZ ;  /* 0x0000000308087819 */ /* 0x000fe200000012ff */
[----:B------:R-:W4:Y:S01]  /*6470*/  SHFL.BFLY PT, R167, R4, 0x1, 0x1f ;  /* 0x0c201f0004a77f89 */ /* 0x000f2200000e0000 */
[----:B------:R-:W-:Y:S01]  /*6480*/  LOP3.LUT R178, R178, R179, RZ, 0x3c, !PT ;  /* 0x000000b3b2b27212 */ /* 0x000fe200078e3cff */
[----:B------:R-:W-:Y:S01]  /*6490*/  UIMAD.WIDE.U32 UR4, UR35, UR8, URZ ;  /* 0x00000008230472a5 */ /* 0x000fe2000f8e003f */
[----:B------:R-:W-:Y:S01]  /*64a0*/  SHF.R.U64 R172, R172, 0x3, RZ ;  /* 0x00000003acac7819 */ /* 0x000fe200000012ff */
[----:B------:R-:W-:Y:S01]  /*64b0*/  ULDC UR7, c[0x0][0xb88] ;  /* 0x0002e20000077ab9 */ /* 0x000fe20000000800 */
[----:B------:R-:W-:Y:S01]  /*64c0*/  IADD3.X R179, RZ, R17, RZ, P3, !PT ;  /* 0x00000011ffb37210 */ /* 0x000fe20001ffe4ff */
[----:B------:R-:W-:Y:S01]  /*64d0*/  UIMAD UR6, UR35, UR9, UR6 ;  /* 0x00000009230672a4 */ /* 0x000fe2000f8e0206 */
[----:B------:R-:W-:-:S02]  /*64e0*/  LOP3.LUT R8, R8, R11, RZ, 0x3c, !PT ;  /* 0x0000000b08087212 */ /* 0x000fc400078e3cff */
[----:B------:R-:W-:Y:S02]  /*64f0*/  LOP3.LUT R172, R172, R173, RZ, 0x3c, !PT ;  /* 0x000000adacac7212 */ /* 0x000fe400078e3cff */
[----:B------:R-:W-:Y:S02]  /*6500*/  IADD3.X R173, RZ, R17, RZ, P2, !PT ;  /* 0x00000011ffad7210 */ /* 0x000fe400017fe4ff */
[C---:B------:R-:W-:Y:S02]  /*6510*/  IADD3 R161, P1, R16.reuse, 0x40, RZ ;  /* 0x0000004010a17810 */ /* 0x040fe40007f3e0ff */
[C---:B------:R-:W-:Y:S02]  /*6520*/  IADD3 R13, P4, R16.reuse, 0x60, RZ ;  /* 0x00000060100d7810 */ /* 0x040fe40007f9e0ff */
[----:B------:R-:W-:Y:S02]  /*6530*/  LOP3.LUT R160, R161, 0x380, RZ, 0xc0, !PT ;  /* 0x00000380a1a07812 */ /* 0x000fe400078ec0ff */
[----:B------:R-:W-:Y:S01]  /*6540*/  LOP3.LUT R10, R13, 0x380, RZ, 0xc0, !PT ;  /* 0x000003800d0a7812 */ /* 0x000fe200078ec0ff */
[----:B---3--:R-:W-:Y:S01]  /*6550*/  FADD.FTZ R168, R9, R168 ;  /* 0x000000a809a87221 */ /* 0x008fe20000010000 */
[----:B------:R-:W-:Y:S01]  /*6560*/  IMAD.X R9, RZ, RZ, R17, P0 ;  /* 0x000000ffff097224 */ /* 0x000fe200000e0611 */
[----:B------:R-:W-:Y:S01]  /*6570*/  IADD3 R153, P0, R16, 0x8000, RZ ;  /* 0x0000800010997810 */ /* 0x000fe20007f1e0ff */
[----:B----4-:R-:W-:-:S02]  /*6580*/  FADD.FTZ R167, R4, R167 ;  /* 0x000000a704a77221 */ /* 0x010fc40000010000 */
[----:B------:R-:W-:Y:S01]  /*6590*/  FSETP.NE.FTZ.AND P3, PT, R168, RZ, PT ;  /* 0x000000ffa800720b */ /* 0x000fe20003f75000 */
[----:B------:R-:W-:Y:S01]  /*65a0*/  IMAD.MOV.U32 R4, RZ, RZ, RZ ;  /* 0x000000ffff047224 */ /* 0x000fe200078e00ff */
[----:B------:R-:W-:Y:S01]  /*65b0*/  MOV R159, R8 ;  /* 0x00000008009f7202 */ /* 0x000fe20000000f00 */
[----:B------:R-:W-:Y:S01]  /*65c0*/  IMAD.MOV.U32 R8, RZ, RZ, RZ ;  /* 0x000000ffff087224 */ /* 0x000fe200078e00ff */
[----:B------:R-:W-:Y:S01]  /*65d0*/  FSETP.NE.FTZ.AND P2, PT, R167, RZ, PT ;  /* 0x000000ffa700720b */ /* 0x000fe20003f55000 */
[----:B------:R-:W-:Y:S01]  /*65e0*/  IMAD.U32 R9, RZ, RZ, UR5 ;  /* 0x00000005ff097e24 */ /* 0x000fe2000f8e00ff */
[----:B------:R-:W-:Y:S02]  /*65f0*/  LOP3.LUT R152, R153, 0x380, RZ, 0xc0, !PT ;  /* 0x0000038099987812 */ /* 0x000fe400078ec0ff */
[----:B------:R-:W-:Y:S02]  /*6600*/  SHF.R.U64 R160, R160, 0x3, RZ ;  /* 0x00000003a0a07819 */ /* 0x000fe400000012ff */
[----:B------:R-:W-:-:S02]  /*6610*/  SHF.R.U64 R152, R152, 0x3, RZ ;  /* 0x0000000398987819 */ /* 0x000fc400000012ff */
[----:B------:R-:W-:Y:S01]  /*6620*/  SHF.R.U64 R10, R10, 0x3, RZ ;  /* 0x000000030a0a7819 */ /* 0x000fe200000012ff */
[----:B------:R-:W3:Y:S01]  /*6630*/  @P3 MUFU.RCP R8, R168 ;  /* 0x000000a800083308 */ /* 0x000ee20000001000 */
[----:B------:R-:W-:Y:S01]  /*6640*/  LOP3.LUT R160, R160, R161, RZ, 0x3c, !PT ;  /* 0x000000a1a0a07212 */ /* 0x000fe200078e3cff */
[--C-:B------:R-:W-:Y:S01]  /*6650*/  IMAD.X R161, RZ, RZ, R17.reuse, P1 ;  /* 0x000000ffffa17224 */ /* 0x100fe200008e0611 */
[----:B------:R-:W-:Y:S01]  /*6660*/  LOP3.LUT R152, R152, R153, RZ, 0x3c, !PT ;  /* 0x0000009998987212 */ /* 0x000fe200078e3cff */
[----:B------:R-:W-:Y:S01]  /*6670*/  IMAD.X R153, RZ, RZ, R17, P0 ;  /* 0x000000ffff997224 */ /* 0x000fe200000e0611 */
[----:B------:R-:W-:Y:S02]  /*6680*/  LOP3.LUT R10, R10, R13, RZ, 0x3c, !PT ;  /* 0x0000000d0a0a7212 */ /* 0x000fe400078e3cff */
[C---:B------:R-:W-:Y:S01]  /*6690*/  IADD3 R13, P6, R16.reuse, 0x4020, RZ ;  /* 0x00004020100d7810 */ /* 0x040fe20007fde0ff */
[----:B------:R-:W4:Y:S01]  /*66a0*/  @P2 MUFU.RCP R4, R167 ;  /* 0x000000a700042308 */ /* 0x000f220000001000 */
[----:B------:R-:W-:-:S02]  /*66b0*/  IADD3 R157, P5, R16, 0x4040, RZ ;  /* 0x00004040109d7810 */ /* 0x000fc40007fbe0ff */
[C---:B------:R-:W-:Y:S02]  /*66c0*/  IADD3 R165, P1, R16.reuse, 0x8020, RZ ;  /* 0x0000802010a57810 */ /* 0x040fe40007f3e0ff */
[C---:B------:R-:W-:Y:S02]  /*66d0*/  LOP3.LUT R15, R16.reuse, 0x380, RZ, 0xc0, !PT ;  /* 0x00000380100f7812 */ /* 0x040fe400078ec0ff */
[----:B------:R-:W-:Y:S01]  /*66e0*/  IADD3 R171, P0, R16, 0xc060, RZ ;  /* 0x0000c06010ab7810 */ /* 0x000fe20007f1e0ff */
[----:B------:R-:W5:Y:S01]  /*66f0*/  @P2 MUFU.LG2 R167, R167 ;  /* 0x000000a700a72308 */ /* 0x000f620000000c00 */
[----:B-1----:R-:W-:Y:S01]  /*6700*/  LOP3.LUT R12, R13, 0x380, RZ, 0xc0, !PT ;  /* 0x000003800d0c7812 */ /* 0x002fe200078ec0ff */
[-C--:B---3--:R-:W-:Y:S01]  /*6710*/  FMUL.FTZ R166, R28, R8.reuse ;  /* 0x000000081ca67220 */ /* 0x088fe20000410000 */
[----:B------:R-:W-:Y:S01]  /*6720*/  LOP3.LUT R156, R157, 0x380, RZ, 0xc0, !PT ;  /* 0x000003809d9c7812 */ /* 0x000fe200078ec0ff */
[-C--:B------:R-:W-:Y:S01]  /*6730*/  FMUL.FTZ R28, R65, R8.reuse ;  /* 0x00000008411c7220 */ /* 0x080fe20000410000 */
[----:B------:R-:W-:Y:S01]  /*6740*/  LOP3.LUT R164, R165, 0x380, RZ, 0xc0, !PT ;  /* 0x00000380a5a47812 */ /* 0x000fe200078ec0ff */
[----:B------:R-:W-:Y:S01]  /*6750*/  IMAD.U32 R65, RZ, RZ, UR27 ;  /* 0x0000001bff417e24 */ /* 0x000fe2000f8e00ff */
[----:B------:R-:W-:Y:S01]  /*6760*/  SHF.R.U64 R15, R15, 0x3, RZ ;  /* 0x000000030f0f7819 */ /* 0x000fe200000012ff */
[----:B------:R-:W1:Y:S01]  /*6770*/  @P3 MUFU.LG2 R168, R168 ;  /* 0x000000a800a83308 */ /* 0x000e620000000c00 */
[----:B------:R-:W-:Y:S01]  /*6780*/  LOP3.LUT R170, R171, 0x380, RZ, 0xc0, !PT ;  /* 0x00000380abaa7812 */ /* 0x000fe200078ec0ff */
[----:B------:R-:W-:Y:S01]  /*6790*/  FMUL.FTZ R25, R25, R8 ;  /* 0x0000000819197220 */ /* 0x000fe20000410000 */
[----:B------:R-:W-:Y:S01]  /*67a0*/  MOV R158, R152 ;  /* 0x00000098009e7202 */ /* 0x000fe20000000f00 */
[----:B------:R-:W-:Y:S01]  /*67b0*/  FMUL.FTZ R24, R24, R8 ;  /* 0x0000000818187220 */ /* 0x000fe20000410000 */
[----:B------:R-:W-:Y:S01]  /*67c0*/  SHF.R.U64 R12, R12, 0x3, RZ ;  /* 0x000000030c0c7819 */ /* 0x000fe200000012ff */
[----:B----4-:R-:W-:Y:S01]  /*67d0*/  FMUL.FTZ R27, R27, R4 ;  /* 0x000000041b1b7220 */ /* 0x010fe20000410000 */
[----:B------:R-:W-:Y:S01]  /*67e0*/  SHF.R.U64 R156, R156, 0x3, RZ ;  /* 0x000000039c9c7819 */ /* 0x000fe200000012ff */
[----:B------:R-:W-:Y:S01]  /*67f0*/  FMUL.FTZ R29, R29, R8 ;  /* 0x000000081d1d7220 */ /* 0x000fe20000410000 */
[----:B------:R-:W-:Y:S01]  /*6800*/  SHF.R.U64 R164, R164, 0x3, RZ ;  /* 0x00000003a4a47819 */ /* 0x000fe200000012ff */
[----:B------:R-:W-:Y:S01]  /*6810*/  @P2 FMUL.FTZ R65, R65, 0.69314718246459960938 ;  /* 0x3f31721841412820 */ /* 0x000fe20000410000 */
[----:B------:R-:W-:Y:S01]  /*6820*/  LOP3.LUT R14, R15, R16, RZ, 0x3c, !PT ;  /* 0x000000100f0e7212 */ /* 0x000fe200078e3cff */
[-C--:B------:R-:W-:Y:S01]  /*6830*/  FMUL.FTZ R31, R31, R4.reuse ;  /* 0x000000041f1f7220 */ /* 0x080fe20000410000 */
[----:B------:R-:W-:Y:S01]  /*6840*/  SHF.R.U64 R170, R170, 0x3, RZ ;  /* 0x00000003aaaa7819 */ /* 0x000fe200000012ff */
[----:B------:R-:W-:Y:S01]  /*6850*/  FMUL.FTZ R30, R30, R4 ;  /* 0x000000041e1e7220 */ /* 0x000fe20000410000 */
[----:B------:R-:W-:Y:S01]  /*6860*/  IADD3 R152, R200, UR34, RZ ;  /* 0x00000022c8987c10 */ /* 0x000fe2000fffe0ff */
[----:B------:R3:W-:Y:S06]  /*6870*/  BAR.ARV R6, 0x100 ;  /* 0x000400060000751d */ /* 0x0007ec0000002000 */
[-C--:B------:R-:W-:Y:S01]  /*6880*/  IADD3.X R11, RZ, R17.reuse, RZ, P4, !PT ;  /* 0x00000011ff0b7210 */ /* 0x080fe200027fe4ff */
[-C--:B------:R-:W-:Y:S01]  /*6890*/  FMUL.FTZ R45, R45, R8.reuse ;  /* 0x000000082d2d7220 */ /* 0x080fe20000410000 */
[----:B------:R-:W-:Y:S06]  /*68a0*/  BAR.ARV 0x8, 0x120 ;  /* 0x0204800000007b1d */ /* 0x000fec0000002000 */
[----:B------:R-:W-:Y:S01]  /*68b0*/  MOV R15, R17 ;  /* 0x00000011000f7202 */ /* 0x000fe20000000f00 */
[----:B---3--:R-:W-:Y:S01]  /*68c0*/  VIADD R6, R152, 0x8 ;  /* 0x0000000898067836 */ /* 0x008fe20000000000 */
[----:B------:R-:W-:Y:S01]  /*68d0*/  BAR.SYNC.DEFER_BLOCKING 0x1, 0x100 ;  /* 0x0044000000007b1d */ /* 0x000fe20000010000 */
[----:B------:R-:W-:Y:S01]  /*68e0*/  LOP3.LUT R12, R12, R13, RZ, 0x3c, !PT ;  /* 0x0000000d0c0c7212 */ /* 0x000fe200078e3cff */
[--C-:B------:R-:W-:Y:S01]  /*68f0*/  IMAD.X R13, RZ, RZ, R17.reuse, P6 ;  /* 0x000000ffff0d7224 */ /* 0x100fe200030e0611 */
[----:B------:R-:W-:Y:S01]  /*6900*/  LOP3.LUT R156, R156, R157, RZ, 0x3c, !PT ;  /* 0x0000009d9c9c7212 */ /* 0x000fe200078e3cff */
[----:B------:R-:W-:Y:S01]  /*6910*/  FMUL.FTZ R44, R44, R8 ;  /* 0x000000082c2c7220 */ /* 0x000fe20000410000 */
[----:B------:R-:W-:Y:S01]  /*6920*/  LOP3.LUT R164, R164, R165, RZ, 0x3c, !PT ;  /* 0x000000a5a4a47212 */ /* 0x000fe200078e3cff */
[--C-:B------:R-:W-:Y:S01]  /*6930*/  IMAD.X R165, RZ, RZ, R17.reuse, P1 ;  /* 0x000000ffffa57224 */ /* 0x100fe200008e0611 */
[----:B------:R-:W-:Y:S01]  /*6940*/  LOP3.LUT R170, R170, R171, RZ, 0x3c, !PT ;  /* 0x000000abaaaa7212 */ /* 0x000fe200078e3cff */
[----:B------:R-:W-:Y:S01]  /*6950*/  IMAD.X R171, RZ, RZ, R17, P0 ;  /* 0x000000ffffab7224 */ /* 0x000fe200000e0611 */
[----:B------:R-:W-:Y:S01]  /*6960*/  MOV R160, R160 ;  /* 0x000000a000a07202 */ /* 0x000fe20000000f00 */
[-C--:B------:R-:W-:Y:S01]  /*6970*/  FMUL.FTZ R53, R53, R8.reuse ;  /* 0x0000000835357220 */ /* 0x080fe20000410000 */
[----:B------:R-:W-:Y:S01]  /*6980*/  IADD3.X R157, RZ, R17, RZ, P5, !PT ;  /* 0x00000011ff9d7210 */ /* 0x000fe20002ffe4ff */
[----:B------:R-:W-:Y:S01]  /*6990*/  FMUL.FTZ R52, R52, R8 ;  /* 0x0000000834347220 */ /* 0x000fe20000410000 */
[----:B------:R-:W-:Y:S01]  /*69a0*/  MOV R14, R14 ;  /* 0x0000000e000e7202 */ /* 0x000fe20000000f00 */
[----:B------:R-:W-:Y:S01]  /*69b0*/  FMUL.FTZ R15, R40, R8 ;  /* 0x00000008280f7220 */ /* 0x000fe20000410000 */
[----:B------:R-:W-:Y:S01]  /*69c0*/  MOV R161, R10 ;  /* 0x0000000a00a17202 */ /* 0x000fe20000000f00 */
[-C--:B------:R-:W-:Y:S01]  /*69d0*/  FMUL.FTZ R11, R33, R8.reuse ;  /* 0x00000008210b7220 */ /* 0x080fe20000410000 */
[----:B------:R-:W-:Y:S01]  /*69e0*/  LOP3.LUT P0, RZ, R2, 0x3, RZ, 0xc0, !PT ;  /* 0x0000000302ff7812 */ /* 0x000fe2000780c0ff */
[----:B------:R-:W-:Y:S01]  /*69f0*/  FMUL.FTZ R33, R72, R8 ;  /* 0x0000000848217220 */ /* 0x000fe20000410000 */
[----:B------:R-:W-:Y:S01]  /*6a00*/  MOV R40, UR27 ;  /* 0x0000001b00287c02 */ /* 0x000fe20008000f00 */
[----:B------:R-:W-:Y:S01]  /*6a10*/  FMUL.FTZ R72, R26, R4 ;  /* 0x000000041a487220 */ /* 0x000fe20000410000 */
[----:B------:R-:W-:Y:S01]  /*6a20*/  IADD3 R181, P4, R16, 0x8040, RZ ;  /* 0x0000804010b57810 */ /* 0x000fe20007f9e0ff */
[----:B-----5:R-:W-:Y:S01]  /*6a30*/  @P2 FMUL.FTZ R26, R167, 0.69314718246459960938 ;  /* 0x3f317218a71a2820 */ /* 0x020fe20000410000 */
        /* <DEDUP_REMOVED lines=9> */
[-C--:B------:R-:W-:Y:S01]  /*6ad0*/  FMUL.FTZ R6, R37, R8.reuse ;  /* 0x0000000825067220 */ /* 0x080fe20000410000 */
[----:B------:R-:W-:Y:S01]  /*6ae0*/  IADD3 R177, P6, R16, 0xc000, RZ ;  /* 0x0000c00010b17810 */ /* 0x000fe20007fde0ff */
[-C--:B------:R-:W-:Y:S01]  /*6af0*/  FMUL.FTZ R165, R36, R8.reuse ;  /* 0x0000000824a57220 */ /* 0x080fe20000410000 */
        /* <DEDUP_REMOVED lines=47> */
[----:B------:R-:W-:Y:S01]  /*6df0*/  MOV R48, 0xff800000 ;  /* 0xff80000000307802 */ /* 0x000fe20000000f00 */
[----:B------:R-:W-:Y:S01]  /*6e00*/  @P3 FMUL.FTZ R40, R40, 0.69314718246459960938 ;  /* 0x3f31721828283820 */ /* 0x000fe20000410000 */
[----:B-1----:R-:W-:Y:S01]  /*6e10*/  @P3 FMUL.FTZ R9, R168, 0.69314718246459960938 ;  /* 0x3f317218a8093820 */ /* 0x002fe20000410000 */
[----:B------:R-:W-:Y:S01]  /*6e20*/  F2FP.BF16.F32.PACK_AB R24, R25, R24 ;  /* 0x000000181918723e */ /* 0x000fe200000010ff */
[----:B------:R-:W-:Y:S01]  /*6e30*/  IMAD.U32 R8, RZ, RZ, UR4 ;  /* 0x00000004ff087e24 */ /* 0x000fe2000f8e00ff */
[----:B------:R-:W-:Y:S01]  /*6e40*/  LOP3.LUT R180, R181, 0x380, RZ, 0xc0, !PT ;  /* 0x00000380b5b47812 */ /* 0x000fe200078ec0ff */
[-C--:B------:R-:W-:Y:S01]  /*6e50*/  FMUL.FTZ R35, R35, R4.reuse ;  /* 0x0000000423237220 */ /* 0x080fe20000410000 */
[-C--:B------:R-:W-:Y:S01]  /*6e60*/  FMUL.FTZ R34, R34, R4.reuse ;  /* 0x0000000422227220 */ /* 0x080fe20000410000 */
[-C--:B------:R-:W-:Y:S01]  /*6e70*/  FMUL.FTZ R39, R39, R4.reuse ;  /* 0x0000000427277220 */ /* 0x080fe20000410000 */
[----:B------:R-:W-:Y:S01]  /*6e80*/  FMUL.FTZ R38, R38, R4 ;  /* 0x0000000426267220 */ /* 0x000fe20000410000 */
[----:B------:R-:W-:Y:S01]  /*6e90*/  @P2 FFMA.FTZ R48, R65, R7, R26 ;  /* 0x0000000741302223 */ /* 0x000fe2000001001a */
[----:B------:R-:W-:Y:S01]  /*6ea0*/  F2FP.BF16.F32.PACK_AB R25, R27, R72 ;  /* 0x000000481b19723e */ /* 0x000fe200000010ff */
[-C--:B------:R-:W-:Y:S01]  /*6eb0*/  FMUL.FTZ R43, R43, R4.reuse ;  /* 0x000000042b2b7220 */ /* 0x080fe20000410000 */
[-C--:B------:R-:W-:Y:S01]  /*6ec0*/  FMUL.FTZ R42, R42, R4.reuse ;  /* 0x000000042a2a7220 */ /* 0x080fe20000410000 */
[-C--:B------:R-:W-:Y:S01]  /*6ed0*/  FMUL.FTZ R47, R47, R4.reuse ;  /* 0x000000042f2f7220 */ /* 0x080fe20000410000 */
[----:B------:R-:W-:Y:S01]  /*6ee0*/  FMUL.FTZ R46, R46, R4 ;  /* 0x000000042e2e7220 */ /* 0x000fe20000410000 */
[----:B------:R-:W-:Y:S01]  /*6ef0*/  F2FP.BF16.F32.PACK_AB R26, R29, R166 ;  /* 0x000000a61d1a723e */ /* 0x000fe200000010ff */
[----:B------:R-:W-:Y:S01]  /*6f00*/  IMAD.MOV.U32 R64, RZ, RZ, -0x800000 ;  /* 0xff800000ff407424 */ /* 0x000fe200078e00ff */
[----:B------:R-:W-:Y:S01]  /*6f10*/  F2FP.BF16.F32.PACK_AB R27, R31, R30 ;  /* 0x0000001e1f1b723e */ /* 0x000fe200000010ff */
[-C--:B------:R-:W-:Y:S01]  /*6f20*/  FMUL.FTZ R51, R51, R4.reuse ;  /* 0x0000000433337220 */ /* 0x080fe20000410000 */
[----:B------:R-:W-:Y:S01]  /*6f30*/  LOP3.LUT R176, R177, 0x380, RZ, 0xc0, !PT ;  /* 0x00000380b1b07812 */ /* 0x000fe200078ec0ff */
        /* <DEDUP_REMOVED lines=8> */
[----:B------:R-:W-:Y:S01]  /*6fc0*/  @P3 FFMA.FTZ R64, R40, R5, R9 ;  /* 0x0000000528403223 */ /* 0x000fe20000010009 */
[----:B------:R-:W-:Y:S01]  /*6fd0*/  SHF.R.U64 R180, R180, 0x3, RZ ;  /* 0x00000003b4b47819 */ /* 0x000fe200000012ff */
        /* <DEDUP_REMOVED lines=44> */
[----:B------:R-:W-:Y:S01]  /*72a0*/  IMAD.MOV.U32 R40, RZ, RZ, R8 ;  /* 0x000000ffff287224 */ /* 0x000fe200078e0008 */
[----:B------:R-:W-:Y:S01]  /*72b0*/  F2FP.BF16.F32.PACK_AB R4, R11, R164 ;  /* 0x000000a40b04723e */ /* 0x000fe200000010ff */
[----:B------:R1:W-:Y:S01]  /*72c0*/  STSM.16.M88.4 [R14], R24 ;  /* 0x000000180e007844 */ /* 0x0003e20000000200 */
[----:B------:R-:W-:Y:S01]  /*72d0*/  F2FP.BF16.F32.PACK_AB R5, R35, R34 ;  /* 0x000000222305723e */ /* 0x000fe200000010ff */
[----:B------:R-:W-:Y:S01]  /*72e0*/  UIADD3 UR4, UR5, UR6, URZ ;  /* 0x0000000605047290 */ /* 0x000fe2000fffe03f */
[----:B------:R-:W-:-:S02]  /*72f0*/  F2FP.BF16.F32.PACK_AB R6, R6, R165 ;  /* 0x000000a50606723e */ /* 0x000fc400000010ff */
[----:B------:R-:W-:Y:S02]  /*7300*/  F2FP.BF16.F32.PACK_AB R7, R39, R38 ;  /* 0x000000262707723e */ /* 0x000fe400000010ff */
[----:B------:R-:W-:Y:S02]  /*7310*/  F2FP.BF16.F32.PACK_AB R8, R10, R15 ;  /* 0x0000000f0a08723e */ /* 0x000fe400000010ff */
[----:B------:R-:W-:Y:S01]  /*7320*/  SHF.R.U64 R176, R176, 0x3, RZ ;  /* 0x00000003b0b07819 */ /* 0x000fe200000012ff */
[----:B------:R3:W-:Y:S01]  /*7330*/  STSM.16.M88.4 [R159], R4 ;  /* 0x000000049f007844 */ /* 0x0007e20000000200 */
[----:B------:R-:W-:Y:S02]  /*7340*/  F2FP.BF16.F32.PACK_AB R9, R43, R42 ;  /* 0x0000002a2b09723e */ /* 0x000fe400000010ff */
[----:B------:R-:W-:Y:S01]  /*7350*/  F2FP.BF16.F32.PACK_AB R10, R45, R44 ;  /* 0x0000002c2d0a723e */ /* 0x000fe200000010ff */
[----:B------:R-:W4:Y:S01]  /*7360*/  LDC.64 R42, c[0x0][0xc78] ;  /* 0x00031e00ff2a7b82 */ /* 0x000f220000000a00 */
[----:B------:R-:W-:-:S02]  /*7370*/  F2FP.BF16.F32.PACK_AB R11, R47, R46 ;  /* 0x0000002e2f0b723e */ /* 0x000fc400000010ff */
[----:B------:R-:W-:Y:S02]  /*7380*/  F2FP.BF16.F32.PACK_AB R12, R12, R13 ;  /* 0x0000000d0c0c723e */ /* 0x000fe400000010ff */
[----:B------:R-:W-:Y:S01]  /*7390*/  SHF.R.U64 R174, R174, 0x3, RZ ;  /* 0x00000003aeae7819 */ /* 0x000fe200000012ff */
[----:B------:R5:W-:Y:S01]  /*73a0*/  STSM.16.M88.4 [R160], R8 ;  /* 0x00000008a0007844 */ /* 0x000be20000000200 */
[----:B------:R-:W-:Y:S02]  /*73b0*/  F2FP.BF16.F32.PACK_AB R13, R51, R50 ;  /* 0x00000032330d723e */ /* 0x000fe400000010ff */
[----:B-1----:R-:W-:Y:S02]  /*73c0*/  F2FP.BF16.F32.PACK_AB R14, R53, R52 ;  /* 0x00000034350e723e */ /* 0x002fe400000010ff */
[----:B------:R-:W-:Y:S02]  /*73d0*/  F2FP.BF16.F32.PACK_AB R15, R55, R54 ;  /* 0x00000036370f723e */ /* 0x000fe400000010ff */
[----:B------:R-:W-:Y:S01]  /*73e0*/  LOP3.LUT R180, R180, R181, RZ, 0x3c, !PT ;  /* 0x000000b5b4b47212 */ /* 0x000fe200078e3cff */
[----:B------:R-:W-:Y:S01]  /*73f0*/  IMAD.X R181, RZ, RZ, R17, P4 ;  /* 0x000000ffffb57224 */ /* 0x000fe200020e0611 */
[----:B------:R-:W-:Y:S01]  /*7400*/  F2FP.BF16.F32.PACK_AB R24, R57, R56 ;  /* 0x000000383918723e */ /* 0x000fe200000010ff */
[----:B------:R-:W-:Y:S01]  /*7410*/  STSM.16.M88.4 [R161], R12 ;  /* 0x0000000ca1007844 */ /* 0x000fe20000000200 */
[----:B------:R-:W-:-:S02]  /*7420*/  F2FP.BF16.F32.PACK_AB R25, R59, R58 ;  /* 0x0000003a3b19723e */ /* 0x000fc400000010ff */
[----:B------:R-:W-:Y:S02]  /*7430*/  F2FP.BF16.F32.PACK_AB R26, R61, R60 ;  /* 0x0000003c3d1a723e */ /* 0x000fe400000010ff */
[----:B------:R-:W-:Y:S02]  /*7440*/  F2FP.BF16.F32.PACK_AB R27, R63, R62 ;  /* 0x0000003e3f1b723e */ /* 0x000fe400000010ff */
[----:B------:R-:W-:Y:S02]  /*7450*/  F2FP.BF16.F32.PACK_AB R28, R28, R49 ;  /* 0x000000311c1c723e */ /* 0x000fe400000010ff */
[----:B------:R-:W-:Y:S01]  /*7460*/  F2FP.BF16.F32.PACK_AB R29, R67, R66 ;  /* 0x00000042431d723e */ /* 0x000fe200000010ff */
[----:B------:R-:W-:Y:S01]  /*7470*/  STSM.16.M88.4 [R162], R24 ;  /* 0x00000018a2007844 */ /* 0x000fe20000000200 */
[----:B------:R-:W-:Y:S02]  /*7480*/  F2FP.BF16.F32.PACK_AB R30, R69, R68 ;  /* 0x00000044451e723e */ /* 0x000fe400000010ff */
[----:B------:R-:W-:-:S02]  /*7490*/  F2FP.BF16.F32.PACK_AB R31, R71, R70 ;  /* 0x00000046471f723e */ /* 0x000fc400000010ff */
[----:B------:R-:W-:Y:S02]  /*74a0*/  F2FP.BF16.F32.PACK_AB R32, R32, R33 ;  /* 0x000000212020723e */ /* 0x000fe400000010ff */
[----:B------:R-:W-:Y:S01]  /*74b0*/  LOP3.LUT R176, R176, R177, RZ, 0x3c, !PT ;  /* 0x000000b1b0b07212 */ /* 0x000fe200078e3cff */
[----:B------:R-:W-:Y:S01]  /*74c0*/  IMAD.X R177, RZ, RZ, R17, P6 ;  /* 0x000000ffffb17224 */ /* 0x000fe200030e0611 */
[----:B------:R-:W-:Y:S01]  /*74d0*/  F2FP.BF16.F32.PACK_AB R33, R75, R74 ;  /* 0x0000004a4b21723e */ /* 0x000fe200000010ff */
[----:B------:R-:W-:Y:S01]  /*74e0*/  STSM.16.M88.4 [R163], R28 ;  /* 0x0000001ca3007844 */ /* 0x000fe20000000200 */
[----:B------:R-:W-:Y:S02]  /*74f0*/  F2FP.BF16.F32.PACK_AB R34, R77, R76 ;  /* 0x0000004c4d22723e */ /* 0x000fe400000010ff */
[----:B------:R-:W-:Y:S02]  /*7500*/  F2FP.BF16.F32.PACK_AB R35, R79, R78 ;  /* 0x0000004e4f23723e */ /* 0x000fe400000010ff */
[----:B------:R-:W-:-:S02]  /*7510*/  F2FP.BF16.F32.PACK_AB R36, R36, R37 ;  /* 0x000000252424723e */ /* 0x000fc400000010ff */
[----:B------:R-:W-:Y:S01]  /*7520*/  LOP3.LUT R174, R174, R175, RZ, 0x3c, !PT ;  /* 0x000000afaeae7212 */ /* 0x000fe200078e3cff */
[----:B------:R-:W-:Y:S01]  /*7530*/  IMAD.X R175, RZ, RZ, R17, P5 ;  /* 0x000000ffffaf7224 */ /* 0x000fe200028e0611 */
[----:B------:R-:W-:Y:S01]  /*7540*/  MOV R155, R20 ;  /* 0x00000014009b7202 */ /* 0x000fe20000000f00 */
[----:B------:R-:W-:Y:S01]  /*7550*/  STSM.16.M88.4 [R156], R32 ;  /* 0x000000209c007844 */ /* 0x000fe20000000200 */
[----:B------:R-:W-:Y:S02]  /*7560*/  F2FP.BF16.F32.PACK_AB R37, R83, R82 ;  /* 0x000000525325723e */ /* 0x000fe400000010ff */
[----:B------:R-:W-:Y:S02]  /*7570*/  F2FP.BF16.F32.PACK_AB R38, R85, R84 ;  /* 0x000000545526723e */ /* 0x000fe400000010ff */
[----:B------:R-:W-:Y:S02]  /*7580*/  F2FP.BF16.F32.PACK_AB R39, R87, R86 ;  /* 0x000000565727723e */ /* 0x000fe400000010ff */
[----:B---3--:R-:W-:-:S02]  /*7590*/  F2FP.BF16.F32.PACK_AB R4, R89, R88 ;  /* 0x000000585904723e */ /* 0x008fc400000010ff */
[----:B------:R-:W-:Y:S01]  /*75a0*/  F2FP.BF16.F32.PACK_AB R5, R91, R90 ;  /* 0x0000005a5b05723e */ /* 0x000fe200000010ff */
[----:B------:R-:W-:Y:S01]  /*75b0*/  STSM.16.M88.4 [R155], R36 ;  /* 0x000000249b007844 */ /* 0x000fe20000000200 */
[----:B------:R-:W-:Y:S02]  /*75c0*/  F2FP.BF16.F32.PACK_AB R6, R93, R92 ;  /* 0x0000005c5d06723e */ /* 0x000fe400000010ff */
[----:B------:R-:W-:Y:S02]  /*75d0*/  F2FP.BF16.F32.PACK_AB R7, R95, R94 ;  /* 0x0000005e5f07723e */ /* 0x000fe400000010ff */
[----:B------:R-:W-:Y:S02]  /*75e0*/  F2FP.BF16.F32.PACK_AB R104, R105, R104 ;  /* 0x000000686968723e */ /* 0x000fe400000010ff */
[----:B-----5:R-:W-:Y:S01]  /*75f0*/  F2FP.BF16.F32.PACK_AB R8, R97, R96 ;  /* 0x000000606108723e */ /* 0x020fe200000010ff */
[----:B------:R1:W-:Y:S01]  /*7600*/  STSM.16.M88.4 [R158], R4 ;  /* 0x000000049e007844 */ /* 0x0003e20000000200 */
[----:B------:R-:W-:-:S02]  /*7610*/  F2FP.BF16.F32.PACK_AB R9, R99, R98 ;  /* 0x000000626309723e */ /* 0x000fc400000010ff */
[----:B------:R-:W-:Y:S01]  /*7620*/  F2FP.BF16.F32.PACK_AB R10, R101, R100 ;  /* 0x00000064650a723e */ /* 0x000fe200000010ff */
[----:B------:R-:W3:Y:S01]  /*7630*/  SHFL.IDX PT, R6, R22, RZ, 0x1f ;  /* 0x00001fff16067589 */ /* 0x000ee200000e0000 */
        /* <DEDUP_REMOVED lines=22> */
[----:B------:R-:W-:Y:S02]  /*77a0*/  MOV R0, R174 ;  /* 0x000000ae00007202 */ /* 0x000fe40000000f00 */
        /* <DEDUP_REMOVED lines=9> */
[----:B------:R-:W-:Y:S01]  /*7840*/  MOV R3, R170 ;  /* 0x000000aa00037202 */ /* 0x000fe20000000f00 */
[----:B------:R2:W-:Y:S01]  /*7850*/  STSM.16.M88.4 [R20], R136 ;  /* 0x0000008814007844 */ /* 0x0005e20000000200 */
[----:B------:R-:W-:Y:S02]  /*7860*/  F2FP.BF16.F32.PACK_AB R146, R149, R148 ;  /* 0x000000949592723e */ /* 0x000fe400000010ff */
[----:B------:R-:W-:-:S02]  /*7870*/  F2FP.BF16.F32.PACK_AB R147, R151, R150 ;  /* 0x000000969793723e */ /* 0x000fc400000010ff */
[----:B------:R-:W-:Y:S01]  /*7880*/  MOV R41, UR4 ;  /* 0x0000000400297c02 */ /* 0x000fe20008000f00 */
[----:B------:R-:W-:Y:S01]  /*7890*/  USHF.R.S32.HI UR4, URZ, 0x1f, UR36 ;  /* 0x0000001f3f047899 */ /* 0x000fe20008011424 */
[----:B------:R-:W-:Y:S01]  /*78a0*/  ISETP.GE.OR P0, PT, R152, UR7, P0 ;  /* 0x0000000798007c0c */ /* 0x000fe20008706670 */
[----:B------:R2:W-:Y:S01]  /*78b0*/  STSM.16.M88.4 [R3], R144 ;  /* 0x0000009003007844 */ /* 0x0005e20000000200 */
[----:B-1----:R-:W-:Y:S01]  /*78c0*/  SHF.R.S32.HI R5, RZ, 0x1f, R152 ;  /* 0x0000001fff057819 */ /* 0x002fe20000011498 */
[C---:B----4-:R-:W-:Y:S01]  /*78d0*/  IMAD.WIDE.U32 R40, R42.reuse, UR36, R40 ;  /* 0x000000242a287c25 */ /* 0x050fe2000f8e0028 */
[----:B------:R-:W-:Y:S01]  /*78e0*/  @!PT LDS RZ, [RZ] ;  /* 0x00000000fffff984 */ /* 0x000fe20000000800 */
[----:B------:R-:W-:Y:S01]  /*78f0*/  @!PT LDS RZ, [RZ] ;  /* 0x00000000fffff984 */ /* 0x000fe20000000800 */
[----:B------:R-:W-:Y:S01]  /*7900*/  @!PT LDS RZ, [RZ] ;  /* 0x00000000fffff984 */ /* 0x000fe20000000800 */
[----:B------:R1:W-:Y:S06]  /*7910*/  MEMBAR.ALL.CTA ;  /* 0x0000000000007992 */ /* 0x0003ec0000008000 */
[----:B-1----:R-:W1:Y:S01]  /*7920*/  FENCE.VIEW.ASYNC.S ;  /* 0x00000000000073c6 */ /* 0x002e620000000000 */
[----:B------:R-:W-:Y:S01]  /*7930*/  IMAD R12, R42, UR4, RZ ;  /* 0x000000042a0c7c24 */ /* 0x000fe2000f8e02ff */
[----:B-1----:R-:W-:Y:S06]  /*7940*/  BAR.ARV 0x1, 0x120 ;  /* 0x0044800000007b1d */ /* 0x002fec0000002000 */
[----:B------:R-:W-:Y:S01]  /*7950*/  IMAD R12, R43, UR36, R12 ;  /* 0x000000242b0c7c24 */ /* 0x000fe2000f8e020c */
[----:B------:R-:W-:Y:S01]  /*7960*/  IADD3 R152, P2, R152, R40, RZ ;  /* 0x0000002898987210 */ /* 0x000fe20007f5e0ff */
[----:B------:R-:W-:-:S03]  /*7970*/  ULDC.64 UR4, c[0x0][0xc40] ;  /* 0x0003100000047ab9 */ /* 0x000fc60000000a00 */
[----:B------:R-:W-:Y:S02]  /*7980*/  IADD3.X R5, R5, R41, R12, P2, !PT ;  /* 0x0000002905057210 */ /* 0x000fe400017fe40c */
[C---:B------:R-:W-:Y:S01]  /*7990*/  LEA R4, P2, R152.reuse, UR4, 0x2 ;  /* 0x0000000498047c11 */ /* 0x040fe2000f8410ff */
[----:B------:R-:W-:Y:S02]  /*79a0*/  ULDC UR4, c[0x0][0xc] ;  /* 0x0000030000047ab9 */ /* 0x000fe40000000800 */
[----:B------:R-:W-:Y:S01]  /*79b0*/  UIADD3 UR43, UR4, UR43, URZ ;  /* 0x0000002b042b7290 */ /* 0x000fe2000fffe03f */
[----:B------:R-:W-:-:S05]  /*79c0*/  LEA.HI.X R5, R152, UR5, R5, 0x2, P2 ;  /* 0x0000000598057c11 */ /* 0x000fca00090f1405 */
[----:B------:R2:W-:Y:S04]  /*79d0*/  @!P1 STG.E desc[UR48][R4.64+0x20], R48 ;  /* 0x0000203004009986 */ /* 0x0005e8000c101930 */
[----:B------:R2:W-:Y:S01]  /*79e0*/  @!P0 STG.E desc[UR48][R4.64], R64 ;  /* 0x0000004004008986 */ /* 0x0005e2000c101930 */
[----:B---3--:R-:W-:-:S13]  /*79f0*/  ISETP.NE.AND P0, PT, R6, 0x7, PT ;  /* 0x000000070600780c */ /* 0x008fda0003f05270 */
[----:B--2---:R-:W-:Y:S05]  /*7a00*/  @P0 BRA `(.L_x_144) ;  /* 0x00000000007c0947 */ /* 0x004fea0003800000 */
        /* <DEDUP_REMOVED lines=30> */
.L_x_145:
[----:B------:R-:W-:Y:S05]  /*7bf0*/  BSYNC B0 ;  /* 0x0000000000007941 */ /* 0x000fea0003800000 */
.L_x_144:
        /* <DEDUP_REMOVED lines=10> */
.L_x_121:
[----:B------:R-:W-:-:S08]  /*7ca0*/  NOP ;  /* 0x0000000000007918 */ /* 0x000fd00000000000 */
[----:B------:R-:W1:-:S00]  /*7cb0*/  USETMAXREG.DEALLOC.CTAPOOL 0x18 ;  /* 0x00000018000079c8 */ /* 0x000e4000080e0500 */
[----:B-1----:R-:W-:-:S06]  /*7cc0*/  LOP3.LUT R0, R0, 0x3, RZ, 0xc0, !PT ;  /* 0x0000000300007812 */ /* 0x002fcc00078ec0ff */
[----:B------:R-:W1:Y:S02]  /*7cd0*/  SHFL.IDX PT, R0, R0, RZ, 0x1f ;  /* 0x00001fff00007589 */ /* 0x000e6400000e0000 */
[----:B-1----:R-:W-:-:S13]  /*7ce0*/  ISETP.NE.AND P0, PT, R0, RZ, PT ;  /* 0x000000ff0000720c */ /* 0x002fda0003f05270 */
[----:B------:R-:W-:Y:S05]  /*7cf0*/  @P0 EXIT ;  /* 0x000000000000094d */ /* 0x000fea0003800000 */
[----:B------:R-:W1:Y:S01]  /*7d00*/  S2UR UR4, SR_CTAID.X ;  /* 0x00000000000479c3 */ /* 0x000e620000002500 */
[----:B------:R-:W-:Y:S01]  /*7d10*/  IMAD.MOV.U32 R16, RZ, RZ, RZ ;  /* 0x000000ffff107224 */ /* 0x000fe200078e00ff */
[----:B------:R-:W-:Y:S01]  /*7d20*/  MOV R2, 0x1 ;  /* 0x0000000100027802 */ /* 0x000fe20000000f00 */
[----:B------:R-:W-:-:S05]  /*7d30*/  IMAD.MOV.U32 R17, RZ, RZ, 0x1 ;  /* 0x00000001ff117424 */ /* 0x000fca00078e00ff */
[----:B------:R-:W1:Y:S02]  /*7d40*/  LDC R0, c[0x0][0xea4] ;  /* 0x0003a900ff007b82 */ /* 0x000e640000000800 */
[----:B-1----:R-:W-:-:S13]  /*7d50*/  ISETP.LE.AND P0, PT, R0, UR4, PT ;  /* 0x0000000400007c0c */ /* 0x002fda000bf03270 */
[----:B------:R-:W-:Y:S05]  /*7d60*/  @P0 BRA `(.L_x_147) ;  /* 0x0000002800ac0947 */ /* 0x000fea0003800000 */
[----:B------:R-:W-:Y:S01]  /*7d70*/  IMAD.U32 R0, RZ, RZ, UR4 ;  /* 0x00000004ff007e24 */ /* 0x000fe2000f8e00ff */
[----:B------:R-:W-:Y:S01]  /*7d80*/  MOV R16, RZ ;  /* 0x000000ff00107202 */ /* 0x000fe20000000f00 */
[----:B------:R-:W-:Y:S01]  /*7d90*/  IMAD.MOV.U32 R17, RZ, RZ, 0x1 ;  /* 0x00000001ff117424 */ /* 0x000fe200078e00ff */
[----:B------:R-:W-:Y:S01]  /*7da0*/  ULDC.64 UR50, c[0x0][0x198] ;  /* 0x0000660000327ab9 */ /* 0x000fe20000000a00 */
[----:B------:R-:W-:Y:S01]  /*7db0*/  ULDC UR47, c[0x0][0xc] ;  /* 0x00000300002f7ab9 */ /* 0x000fe20000000800 */
[----:B------:R1:W-:Y:S04]  /*7dc0*/  STL [R1+0xc], R0 ;  /* 0x00000c0001007387 */ /* 0x0003e80000100800 */
[----:B------:R1:W-:Y:S02]  /*7dd0*/  STL [R1+0x18], RZ ;  /* 0x000018ff01007387 */ /* 0x0003e40000100800 */
.L_x_191:
        /* <DEDUP_REMOVED lines=14> */
[----:B--2---:R-:W-:-:S04]  /*7ec0*/  @P0 IMAD.HI.U32 R0, R2, R0, RZ ;  /* 0x0000000002000227 */ /* 0x004fc800078e00ff */
[----:B------:R-:W-:Y:S01]  /*7ed0*/  IMAD.MOV.U32 R4, RZ, RZ, R2 ;  /* 0x000000ffff047224 */ /* 0x000fe200078e0002 */
[----:B-1----:R-:W-:Y:S02]  /*7ee0*/  @P0 SHF.R.U32.HI R4, RZ, R3, R0 ;  /* 0x00000003ff040219 */ /* 0x002fe40000011600 */
[----:B------:R-:W1:Y:S02]  /*7ef0*/  LDC R0, c[0x0][0x2e0] ;  /* 0x0000b800ff007b82 */ /* 0x000e640000000800 */
[----:B------:R-:W-:Y:S01]  /*7f00*/  MOV R18, R4 ;  /* 0x0000000400127202 */ /* 0x000fe20000000f00 */
[----:B------:R2:W-:Y:S05]  /*7f10*/  STL [R1+0x4], R4 ;  /* 0x0000040401007387 */ /* 0x0005ea0000100800 */
        /* <DEDUP_REMOVED lines=9> */
[----:B------:R-:W-:Y:S02]  /*7fb0*/  VIADD R3, R6, 0x1c400 ;  /* 0x0001c40006037836 */ /* 0x000fe40000000000 */
[----:B------:R-:W-:Y:S01]  /*7fc0*/  IMAD.HI R2, R0, 0x2aaaaaab, RZ ;  /* 0x2aaaaaab00027827 */ /* 0x000fe200078e02ff */
[----:B------:R-:W-:Y:S02]  /*7fd0*/  IADD3 R0, -R18, RZ, RZ ;  /* 0x000000ff12007210 */ /* 0x000fe40007ffe1ff */
        /* <DEDUP_REMOVED lines=16> */
[----:B------:R-:W-:Y:S01]  /*80e0*/  MOV R13, RZ ;  /* 0x000000ff000d7202 */ /* 0x000fe20000000f00 */
[----:B------:R-:W-:-:S02]  /*80f0*/  IMAD.U32 R10, RZ, RZ, UR4 ;  /* 0x00000004ff0a7e24 */ /* 0x000fc4000f8e00ff */
[----:B------:R-:W-:Y:S02]  /*8100*/  IMAD.MOV.U32 R8, RZ, RZ, 0x70 ;  /* 0x00000070ff087424 */ /* 0x000fe400078e00ff */
[----:B------:R-:W-:-:S07]  /*8110*/  IMAD.MOV.U32 R12, RZ, RZ, 0x1 ;  /* 0x00000001ff0c7424 */ /* 0x000fce00078e00ff */
[----:B------:R-:W-:-:S07]  /*8120*/  LEPC R20, `(.L_x_148) ;  /* 0x000000001014794e */ /* 0x000fce0000000000 */
[----:B-1----:R-:W-:Y:S05]  /*8130*/  CALL.ABS.NOINC R2 ;  /* 0x0000000002007343 */ /* 0x002fea0003c00000 */
.L_x_148:
        /* <DEDUP_REMOVED lines=9> */
[----:B------:R-:W-:Y:S01]  /*81d0*/  IMAD.U32 R4, RZ, RZ, UR6 ;  /* 0x00000006ff047e24 */ /* 0x000fe2000f8e00ff */
[----:B------:R-:W-:Y:S01]  /*81e0*/  MOV R5, UR7 ;  /* 0x0000000700057c02 */ /* 0x000fe20008000f00 */
[----:B------:R-:W-:Y:S01]  /*81f0*/  IMAD.U32 R6, RZ, RZ, UR8 ;  /* 0x00000008ff067e24 */ /* 0x000fe2000f8e00ff */
[----:B------:R-:W-:Y:S01]  /*8200*/  MOV R10, UR4 ;  /* 0x00000004000a7c02 */ /* 0x000fe20008000f00 */
[----:B------:R-:W-:Y:S01]  /*8210*/  IMAD.U32 R7, RZ, RZ, UR9 ;  /* 0x00000009ff077e24 */ /* 0x000fe2000f8e00ff */
[----:B------:R-:W-:Y:S01]  /*8220*/  MOV R12, 0x1 ;  /* 0x00000001000c7802 */ /* 0x000fe20000000f00 */
[----:B------:R-:W-:-:S02]  /*8230*/  IMAD.U32 R11, RZ, RZ, UR5 ;  /* 0x00000005ff0b7e24 */ /* 0x000fc4000f8e00ff */
[----:B------:R-:W-:Y:S02]  /*8240*/  IMAD.MOV.U32 R8, RZ, RZ, 0x70 ;  /* 0x00000070ff087424 */ /* 0x000fe400078e00ff */
[----:B-1----:R-:W-:-:S07]  /*8250*/  IMAD.MOV.U32 R13, RZ, RZ, RZ ;  /* 0x000000ffff0d7224 */ /* 0x002fce00078e00ff */
[----:B------:R-:W-:-:S07]  /*8260*/  LEPC R20, `(.L_x_150) ;  /* 0x000000001014794e */ /* 0x000fce0000000000 */
[----:B--2---:R-:W-:Y:S05]  /*8270*/  CALL.ABS.NOINC R2 ;  /* 0x0000000002007343 */ /* 0x004fea0003c00000 */
.L_x_150:
[----:B------:R-:W-:Y:S01]  /*8280*/  MOV R2, 0x0 ;  /* 0x0000000000027802 */ /* 0x000fe20000000f00 */
[----:B------:R-:W-:Y:S01]  /*8290*/  ULDC.64 UR6, c[0x4][0x90] ;  /* 0x0100240000067ab9 */ /* 0x000fe20000000a00 */
[----:B------:R-:W-:Y:S01]  /*82a0*/  ULDC.64 UR8, c[0x4][0x98] ;  /* 0x0100260000087ab9 */ /* 0x000fe20000000a00 */
[----:B------:R-:W-:Y:S01]  /*82b0*/  ULDC.64 UR4, c[0x4][0x18] ;  /* 0x0100060000047ab9 */ /* 0x000fe20000000a00 */
[----:B------:R-:W-:Y:S01]  /*82c0*/  IMAD.U32 R4, RZ, RZ, UR6 ;  /* 0x00000006ff047e24 */ /* 0x000fe2000f8e00ff */
        /* <DEDUP_REMOVED lines=11> */
.L_x_149:
[----:B------:R-:W2:Y:S01]  /*8380*/  LDL.LU R5, [R1+0x4] ;  /* 0x0000040001057983 */ /* 0x000ea20000300800 */
[----:B------:R-:W1:Y:S01]  /*8390*/  LDC R0, c[0x0][0x428] ;  /* 0x00010a00ff007b82 */ /* 0x000e620000000800 */
[----:B------:R-:W-:Y:S02]  /*83a0*/  ULDC.64 UR4, c[0x0][0xaf0] ;  /* 0x0002bc0000047ab9 */ /* 0x000fe40000000a00 */
[----:B------:R-:W3:Y:S01]  /*83b0*/  LDL R4, [R1+0xc] ;  /* 0x00000c0001047983 */ /* 0x000ee20000100800 */
[----:B------:R-:W-:Y:S01]  /*83c0*/  ISETP.NE.U32.AND P0, PT, RZ, UR4, PT ;  /* 0x00000004ff007c0c */ /* 0x000fe2000bf05070 */
[----:B------:R-:W-:Y:S01]  /*83d0*/  ULDC UR4, c[0x0][0xea8] ;  /* 0x0003aa0000047ab9 */ /* 0x000fe20000000800 */
[----:B------:R-:W-:Y:S01]  /*83e0*/  MOV R6, R18 ;  /* 0x0000001200067202 */ /* 0x000fe20000000f00 */
[----:B------:R-:W4:Y:S01]  /*83f0*/  S2R R7, SR_TID.X ;  /* 0x0000000000077919 */ /* 0x000f220000002100 */
[----:B------:R-:W-:Y:S02]  /*8400*/  ISETP.NE.AND.EX P0, PT, RZ, UR5, PT, P0 ;  /* 0x00000005ff007c0c */ /* 0x000fe4000bf05300 */
[----:B-1----:R-:W-:Y:S01]  /*8410*/  ISETP.NE.AND P1, PT, R0, 0x1, PT ;  /* 0x000000010000780c */ /* 0x002fe20003f25270 */
[----:B------:R-:W-:-:S12]  /*8420*/  IMAD.MOV.U32 R0, RZ, RZ, R19 ;  /* 0x000000ffff007224 */ /* 0x000fd800078e0013 */
[----:B------:R-:W1:Y:S01]  /*8430*/  @P1 LDC R2, c[0x0][0x42c] ;  /* 0x00010b00ff021b82 */ /* 0x000e620000000800 */
[----:B----4-:R-:W-:-:S07]  /*8440*/  LOP3.LUT R7, R7, 0x1f, RZ, 0xc0, !PT ;  /* 0x0000001f07077812 */ /* 0x010fce00078ec0ff */
[----:B------:R-:W4:Y:S01]  /*8450*/  @P1 LDC R3, c[0x0][0x430] ;  /* 0x00010c00ff031b82 */ /* 0x000f220000000800 */
[----:B-1----:R-:W-:-:S05]  /*8460*/  @P1 IMAD.HI.U32 R2, R19, R2, RZ ;  /* 0x0000000213021227 */ /* 0x002fca00078e00ff */
[----:B----4-:R-:W-:Y:S02]  /*8470*/  @P1 SHF.R.U32.HI R0, RZ, R3, R2 ;  /* 0x00000003ff001219 */ /* 0x010fe40000011602 */
[----:B------:R-:W1:Y:S01]  /*8480*/  @P0 LDC.64 R2, c[0x0][0xaf0] ;  /* 0x0002bc00ff020b82 */ /* 0x000e620000000a00 */
[----:B------:R-:W-:-:S04]  /*8490*/  ISETP.NE.AND P1, PT, R7, RZ, PT ;  /* 0x000000ff0700720c */ /* 0x000fc80003f25270 */
[----:B------:R-:W-:-:S09]  /*84a0*/  PLOP3.LUT P2, PT, P1, PT, PT, 0x8, 0x0 ;  /* 0x000000000000781c */ /* 0x000fd20000f4e170 */
[----:B------:R-:W-:-:S05]  /*84b0*/  VOTEU.ALL UP1, P1 ;  /* 0x00000000003f7886 */ /* 0x000fca0000820000 */
[----:B------:R-:W-:Y:S01]  /*84c0*/  @!UP1 UIADD3 UR8, UP0, UR50, 0x270, URZ ;  /* 0x0000027032089890 */ /* 0x000fe2000ff1e03f */
[----:B-1----:R-:W-:-:S03]  /*84d0*/  @P0 IMAD.WIDE R2, R18, 0x4, R2 ;  /* 0x0000000412020825 */ /* 0x002fc600078e0202 */
[----:B------:R-:W-:Y:S02]  /*84e0*/  @!UP1 UIADD3.X UR9, URZ, UR51, URZ, UP0, !UPT ;  /* 0x000000333f099290 */ /* 0x000fe400087fe43f */
[----:B------:R1:W5:Y:S01]  /*84f0*/  @P0 LDG.E R6, desc[UR48][R2.64] ;  /* 0x0000003002060981 */ /* 0x000362000c1e1900 */
[----:B------:R-:W-:Y:S01]  /*8500*/  PLOP3.LUT P0, PT, PT, PT, PT, 0x80, 0x0 ;  /* 0x000000000000781c */ /* 0x000fe20003f0f070 */
[----:B------:R-:W-:Y:S01]  /*8510*/  VOTEU.ALL UP0, P1 ;  /* 0x00000000003f7886 */ /* 0x000fe20000800000 */
[----:B--2---:R-:W-:-:S04]  /*8520*/  IMAD.MOV R8, RZ, RZ, -R5 ;  /* 0x000000ffff087224 */ /* 0x004fc800078e0a05 */
[----:B---3--:R-:W-:-:S04]  /*8530*/  IMAD R8, R8, UR4, R4 ;  /* 0x0000000408087c24 */ /* 0x008fc8000f8e0204 */
[----:B-1----:R-:W-:-:S07]  /*8540*/  IMAD.SHL.U32 R8, R8, 0x80, RZ ;  /* 0x0000008008087824 */ /* 0x002fce00078e00ff */
.L_x_151:
[----:B------:R-:W-:Y:S02]  /*8550*/  PLOP3.LUT P0, PT, P0, P2, PT, 0xa2, 0x0 ;  /* 0x000000000000781c */ /* 0x000fe40000705472 */
[----:B------:R-:W-:Y:S01]  /*8560*/  @P2 R2UR P0, UR7, R18 ;  /* 0x00000000120722ca */ /* 0x000fe20000000000 */
[----:B------:R-:W-:-:S07]  /*8570*/  UMOV UR4, URZ ;  /* 0x0000003f00047c82 */ /* 0x000fce0008000000 */
[----:B------:R-:W-:Y:S02]  /*8580*/  PLOP3.LUT P0, PT, P0, P2, PT, 0xa2, 0x0 ;  /* 0x000000000000781c */ /* 0x000fe40000705472 */
[----:B------:R-:W-:-:S08]  /*8590*/  @P2 R2UR.OR P0, UR6, R19 ;  /* 0x00000000130622ca */ /* 0x000fd00000100000 */
[----:B------:R-:W-:Y:S02]  /*85a0*/  PLOP3.LUT P0, PT, P0, P2, PT, 0xa2, 0x0 ;  /* 0x000000000000781c */ /* 0x000fe40000705472 */
[----:B------:R-:W-:-:S08]  /*85b0*/  @P2 R2UR.OR P0, UR5, R8 ;  /* 0x00000000080522ca */ /* 0x000fd00000100000 */
[----:B------:R-:W-:Y:S02]  /*85c0*/  @P2 PLOP3.LUT P2, PT, P0, PT, PT, 0x80, 0x0 ;  /* 0x000000000000281c */ /* 0x000fe4000074f070 */
[----:B------:R-:W-:-:S03]  /*85d0*/  PLOP3.LUT P0, PT, PT, PT, PT, 0x80, 0x0 ;  /* 0x000000000000781c */ /* 0x000fc60003f0f070 */
        /* <DEDUP_REMOVED lines=8> */
.L_x_208:
[----:B------:R-:W2:Y:S01]  /*8660*/  LDL R5, [R1+0x8] ;  /* 0x0000080001057983 */ /* 0x000ea20000100800 */
[----:B------:R-:W-:Y:S01]  /*8670*/  UMOV UR4, 0xffffffff ;  /* 0xffffffff00047882 */ /* 0x000fe20000000000 */
[----:B------:R-:W-:Y:S02]  /*8680*/  SHF.R.S32.HI R7, RZ, 0x1f, R6 ;  /* 0x0000001fff077819 */ /* 0x000fe40000011406 */
[----:B--2---:R-:W-:Y:S01]  /*8690*/  IADD3 R9, R5, -0x1, RZ ;  /* 0xffffffff05097810 */ /* 0x004fe20007ffe0ff */
[----:B------:R-:W-:Y:S06]  /*86a0*/  BRA.DIV UR4, `(.L_x_153) ;  /* 0x0000002604f47947 */ /* 0x000fec000b800000 */
[----:B------:R-:W-:-:S13]  /*86b0*/  ELECT P6, URZ, PT ;  /* 0x00000000003f782f */ /* 0x000fda00038c0000 */
.L_x_211:
        /* <DEDUP_REMOVED lines=8> */
[----:B--2---:R-:W-:-:S04]  /*8740*/  @P1 IMAD.HI.U32 R10, R9, R4, RZ ;  /* 0x00000004090a1227 */ /* 0x004fc800078e00ff */
[----:B------:R-:W-:Y:S01]  /*8750*/  IMAD.MOV.U32 R4, RZ, RZ, R9 ;  /* 0x000000ffff047224 */ /* 0x000fe200078e0009 */
[----:B------:R-:W-:Y:S01]  /*8760*/  @P1 SHF.R.U32.HI R4, RZ, R5, R10 ;  /* 0x00000005ff041219 */ /* 0x000fe2000001160a */
[----:B------:R-:W-:-:S03]  /*8770*/  IMAD R10, R7, UR4, RZ ;  /* 0x00000004070a7c24 */ /* 0x000fc6000f8e02ff */
[----:B------:R-:W-:Y:S01]  /*8780*/  IADD3 R5, -R4, RZ, RZ ;  /* 0x000000ff04057210 */ /* 0x000fe20007ffe1ff */
[----:B------:R-:W-:-:S04]  /*8790*/  IMAD R10, R6, UR5, R10 ;  /* 0x00000005060a7c24 */ /* 0x000fc8000f8e020a */
        /* <DEDUP_REMOVED lines=8> */
.L_x_155:
[----:B--2---:R-:W2:Y:S01]  /*8820*/  S2R R10, SR_CgaCtaId ;  /* 0x00000000000a7919 */ /* 0x004ea20000008800 */
[----:B------:R-:W-:-:S04]  /*8830*/  MOV R5, 0x400 ;  /* 0x0000040000057802 */ /* 0x000fc80000000f00 */
[----:B--2---:R-:W-:Y:S02]  /*8840*/  LEA R5, R10, R5, 0x18 ;  /* 0x000000050a057211 */ /* 0x004fe400078ec0ff */
[----:B------:R-:W-:-:S03]  /*8850*/  SHF.L.U32 R10, R17, 0x1f, RZ ;  /* 0x0000001f110a7819 */ /* 0x000fc600000006ff */
[----:B------:R-:W-:-:S04]  /*8860*/  IMAD R5, R16, 0x8, R5 ;  /* 0x0000000810057824 */ /* 0x000fc800078e0205 */
[----:B------:R-:W2:Y:S02]  /*8870*/  SYNCS.PHASECHK.TRANS64.TRYWAIT P1, [R5+URZ+0x32440], R10 ;  /* 0x0324400a050075a7 */ /* 0x000ea4000802017f */
[----:B--2---:R-:W-:Y:S05]  /*8880*/  @!P1 BRA `(.L_x_156) ;  /* 0x00000024009c9947 */ /* 0x004fea0003800000 */
.L_x_212:
[----:B------:R-:W3:Y:S02]  /*8890*/  S2R R11, SR_TID.X ;  /* 0x00000000000b7919 */ /* 0x000ee40000002100 */
[----:B---3--:R-:W-:-:S04]  /*88a0*/  LOP3.LUT R11, R11, 0x7f, RZ, 0xc0, !PT ;  /* 0x0000007f0b0b7812 */ /* 0x008fc800078ec0ff */
[----:B------:R-:W-:-:S13]  /*88b0*/  ISETP.NE.AND P1, PT, R11, RZ, PT ;  /* 0x000000ff0b00720c */ /* 0x000fda0003f25270 */
[----:B------:R-:W-:Y:S05]  /*88c0*/  @P1 BRA `(.L_x_157) ;  /* 0x00000000001c1947 */ /* 0x000fea0003800000 */
[----:B------:R-:W3:Y:S01]  /*88d0*/  S2R R11, SR_TID.X ;  /* 0x00000000000b7919 */ /* 0x000ee20000002100 */
[----:B--2---:R-:W-:-:S04]  /*88e0*/  MOV R10, 0x3000 ;  /* 0x00003000000a7802 */ /* 0x004fc80000000f00 */
[----:B------:R4:W-:Y:S01]  /*88f0*/  SYNCS.ARRIVE.TRANS64 RZ, [R5+URZ+0x32430], R10 ;  /* 0x0324300a05ff79a7 */ /* 0x0009e2000800003f */
[----:B---3--:R-:W-:-:S04]  /*8900*/  LOP3.LUT R11, R11, 0x1f, RZ, 0xc0, !PT ;  /* 0x0000001f0b0b7812 */ /* 0x008fc800078ec0ff */
[----:B------:R-:W-:-:S13]  /*8910*/  ISETP.NE.AND P1, PT, R11, RZ, PT ;  /* 0x000000ff0b00720c */ /* 0x000fda0003f25270 */
[----:B----4-:R-:W-:Y:S05]  /*8920*/  @!P1 BRA `(.L_x_157) ;  /* 0x0000000000049947 */ /* 0x010fea0003800000 */
[----:B------:R-:W-:Y:S01]  /*8930*/  BPT.TRAP 0x1 ;  /* 0x000000040000795c */ /* 0x000fe20000300000 */
.L_x_157:
        /* <DEDUP_REMOVED lines=20> */
.L_x_154:
[----:B------:R-:W2:Y:S01]  /*8a80*/  S2R R11, SR_CgaCtaId ;  /* 0x00000000000b7919 */ /* 0x000ea20000008800 */
[----:B------:R-:W-:Y:S05]  /*8a90*/  WARPSYNC.ALL ;  /* 0x0000000000007948 */ /* 0x000fea0003800000 */
[----:B------:R-:W-:Y:S01]  /*8aa0*/  BAR.SYNC.DEFER_BLOCKING 0x8, 0x120 ;  /* 0x0204800000007b1d */ /* 0x000fe20000010000 */
[----:B------:R-:W-:Y:S02]  /*8ab0*/  ELECT P1, URZ, PT ;  /* 0x00000000003f782f */ /* 0x000fe40003820000 */
[----:B------:R-:W-:-:S03]  /*8ac0*/  MOV R10, 0x400 ;  /* 0x00000400000a7802 */ /* 0x000fc60000000f00 */
[----:B------:R-:W-:Y:S01]  /*8ad0*/  BSSY B0, `(.L_x_158) ;  /* 0x0000032000007945 */ /* 0x000fe20003800000 */
[----:B--2---:R-:W-:-:S07]  /*8ae0*/  LEA R10, R11, R10, 0x18 ;  /* 0x0000000a0b0a7211 */ /* 0x004fce00078ec0ff */
[----:B------:R-:W-:Y:S05]  /*8af0*/  @!P1 BRA `(.L_x_159) ;  /* 0x0000000000bc9947 */ /* 0x000fea0003800000 */
[----:B------:R-:W-:Y:S01]  /*8b00*/  R2UR UR16, R10 ;  /* 0x000000000a1072ca */ /* 0x000fe200000e0000 */
[----:B------:R-:W-:Y:S01]  /*8b10*/  UIADD3 UR4, UP0, UR50, 0x270, URZ ;  /* 0x0000027032047890 */ /* 0x000fe2000ff1e03f */
[----:B------:R-:W-:Y:S01]  /*8b20*/  R2UR UR11, R8 ;  /* 0x00000000080b72ca */ /* 0x000fe200000e0000 */
[----:B------:R-:W-:Y:S01]  /*8b30*/  IMAD.MOV.U32 R5, RZ, RZ, 0x4000 ;  /* 0x00004000ff057424 */ /* 0x000fe200078e00ff */
[----:B------:R-:W-:Y:S01]  /*8b40*/  R2UR UR12, R19 ;  /* 0x00000000130c72ca */ /* 0x000fe200000e0000 */
[----:B------:R-:W-:Y:S01]  /*8b50*/  UIADD3.X UR5, URZ, UR51, URZ, UP0, !UPT ;  /* 0x000000333f057290 */ /* 0x000fe200087fe43f */
[----:B------:R-:W-:Y:S01]  /*8b60*/  R2UR UR13, R18 ;  /* 0x00000000120d72ca */ /* 0x000fe200000e0000 */
[----:B------:R-:W-:Y:S01]  /*8b70*/  UIADD3 UR6, UP0, UR50, 0x770, URZ ;  /* 0x0000077032067890 */ /* 0x000fe2000ff1e03f */
[----:B------:R2:W-:Y:S01]  /*8b80*/  SYNCS.ARRIVE.TRANS64 RZ, [R10+URZ+0x32400], R5 ;  /* 0x032400050aff79a7 */ /* 0x0005e2000800003f */
[----:B------:R-:W-:Y:S01]  /*8b90*/  UMOV UR14, 0x0 ;  /* 0x00000000000e7882 */ /* 0x000fe20000000000 */
[----:B------:R-:W-:Y:S01]  /*8ba0*/  UMOV UR15, 0x12f00000 ;  /* 0x12f00000000f7882 */ /* 0x000fe20000000000 */
[----:B------:R-:W-:-:S02]  /*8bb0*/  UIADD3.X UR7, URZ, UR51, URZ, UP0, !UPT ;  /* 0x000000333f077290 */ /* 0x000fc400087fe43f */
[----:B------:R-:W-:Y:S02]  /*8bc0*/  UIADD3 UR8, UR16, 0x18400, URZ ;  /* 0x0001840010087890 */ /* 0x000fe4000fffe03f */
[----:B------:R-:W-:Y:S02]  /*8bd0*/  UIADD3 UR9, UR16, 0x32400, URZ ;  /* 0x0003240010097890 */ /* 0x000fe4000fffe03f */
[----:B------:R-:W-:Y:S01]  /*8be0*/  UIADD3 UR40, UR16, 0x22400, URZ ;  /* 0x0002240010287890 */ /* 0x000fe2000fffe03f */
[----:B--2---:R-:W-:Y:S01]  /*8bf0*/  IMAD.MOV.U32 R5, RZ, RZ, 0x10000 ;  /* 0x00010000ff057424 */ /* 0x004fe200078e00ff */
[----:B------:R-:W-:Y:S02]  /*8c00*/  UIADD3 UR41, UR16, 0x32410, URZ ;  /* 0x0003241010297890 */ /* 0x000fe4000fffe03f */
[----:B------:R-:W-:Y:S02]  /*8c10*/  UIADD3 UR32, UR16, 0x26400, URZ ;  /* 0x0002640010207890 */ /* 0x000fe4000fffe03f */
[----:B------:R-:W-:-:S02]  /*8c20*/  UIADD3 UR24, UR16, 0x2a400, URZ ;  /* 0x0002a40010187890 */ /* 0x000fc4000fffe03f */
[----:B------:R-:W-:Y:S01]  /*8c30*/  UIADD3 UR16, UR16, 0x2e400, URZ ;  /* 0x0002e40010107890 */ /* 0x000fe2000fffe03f */
[----:B------:R-:W-:Y:S01]  /*8c40*/  UMOV UR10, URZ ;  /* 0x0000003f000a7c82 */ /* 0x000fe20008000000 */
[----:B------:R-:W-:Y:S01]  /*8c50*/  UMOV UR43, UR11 ;  /* 0x0000000b002b7c82 */ /* 0x000fe20008000000 */
[----:B------:R2:W-:Y:S01]  /*8c60*/  UTMALDG.4D [UR8], [UR4], desc[UR14] ;  /* 0x00000e08040075b4 */ /* 0x0005e20008019000 */
[----:B------:R-:W-:Y:S01]  /*8c70*/  UMOV UR44, UR12 ;  /* 0x0000000c002c7c82 */ /* 0x000fe20008000000 */
[----:B------:R-:W-:Y:S01]  /*8c80*/  UMOV UR45, UR13 ;  /* 0x0000000d002d7c82 */ /* 0x000fe20008000000 */
[----:B------:R-:W-:Y:S01]  /*8c90*/  UMOV UR42, UR10 ;  /* 0x0000000a002a7c82 */ /* 0x000fe20008000000 */
[----:B------:R2:W-:Y:S01]  /*8ca0*/  SYNCS.ARRIVE.TRANS64 RZ, [R10+URZ+0x32410], R5 ;  /* 0x032410050aff79a7 */ /* 0x0005e2000800003f */
[----:B------:R-:W-:Y:S01]  /*8cb0*/  UMOV UR34, 0x40 ;  /* 0x0000004000227882 */ /* 0x000fe20000000000 */
[----:B------:R-:W-:Y:S01]  /*8cc0*/  UMOV UR35, UR11 ;  /* 0x0000000b00237c82 */ /* 0x000fe20008000000 */
[----:B------:R-:W-:Y:S01]  /*8cd0*/  UMOV UR36, UR12 ;  /* 0x0000000c00247c82 */ /* 0x000fe20008000000 */
[----:B------:R-:W-:Y:S01]  /*8ce0*/  UMOV UR37, UR13 ;  /* 0x0000000d00257c82 */ /* 0x000fe20008000000 */
[----:B------:R-:W-:Y:S01]  /*8cf0*/  UMOV UR33, UR41 ;  /* 0x0000002900217c82 */ /* 0x000fe20008000000 */
[----:B------:R-:W-:Y:S01]  /*8d00*/  UMOV UR26, 0x80 ;  /* 0x00000080001a7882 */ /* 0x000fe20000000000 */
[----:B------:R-:W-:Y:S01]  /*8d10*/  UMOV UR27, UR11 ;  /* 0x0000000b001b7c82 */ /* 0x000fe20008000000 */
[----:B------:R2:W-:Y:S01]  /*8d20*/  UTMALDG.4D [UR40], [UR6], desc[UR14] ;  /* 0x00000e28060075b4 */ /* 0x0005e20008019000 */
[----:B------:R-:W-:Y:S01]  /*8d30*/  UMOV UR28, UR12 ;  /* 0x0000000c001c7c82 */ /* 0x000fe20008000000 */
[----:B------:R-:W-:Y:S01]  /*8d40*/  UMOV UR29, UR13 ;  /* 0x0000000d001d7c82 */ /* 0x000fe20008000000 */
[----:B------:R-:W-:Y:S01]  /*8d50*/  UMOV UR25, UR41 ;  /* 0x0000002900197c82 */ /* 0x000fe20008000000 */
[----:B------:R-:W-:Y:S01]  /*8d60*/  UMOV UR18, 0xc0 ;  /* 0x000000c000127882 */ /* 0x000fe20000000000 */
[----:B------:R-:W-:Y:S01]  /*8d70*/  UMOV UR19, UR11 ;  /* 0x0000000b00137c82 */ /* 0x000fe20008000000 */
[----:B------:R-:W-:Y:S01]  /*8d80*/  UMOV UR20, UR12 ;  /* 0x0000000c00147c82 */ /* 0x000fe20008000000 */
[----:B------:R-:W-:Y:S01]  /*8d90*/  UMOV UR21, UR13 ;  /* 0x0000000d00157c82 */ /* 0x000fe20008000000 */
[----:B------:R2:W-:Y:S01]  /*8da0*/  UTMALDG.4D [UR32], [UR6], desc[UR14] ;  /* 0x00000e20060075b4 */ /* 0x0005e20008019000 */
[----:B------:R-:W-:Y:S01]  /*8db0*/  UMOV UR17, UR41 ;  /* 0x0000002900117c82 */ /* 0x000fe20008000000 */
[----:B------:R2:W-:Y:S01]  /*8dc0*/  UTMALDG.4D [UR24], [UR6], desc[UR14] ;  /* 0x00000e18060075b4 */ /* 0x0005e20008019000 */
[----:B------:R2:W-:Y:S02]  /*8dd0*/  UTMALDG.4D [UR16], [UR6], desc[UR14] ;  /* 0x00000e10060075b4 */ /* 0x0005e40008019000 */
[----:B--2---:R-:W-:Y:S01]  /*8de0*/  NOP ;  /* 0x0000000000007918 */ /* 0x004fe20000000000 */
.L_x_159:
[----:B------:R-:W-:Y:S05]  /*8df0*/  BSYNC B0 ;  /* 0x0000000000007941 */ /* 0x000fea0003800000 */
.L_x_158:
[----:B------:R-:W2:Y:S01]  /*8e00*/  LDL R5, [R1+0x18] ;  /* 0x0000180001057983 */ /* 0x000ea20000100800 */
[----:B------:R-:W-:Y:S01]  /*8e10*/  ULDC.64 UR38, c[0x0][0x408] ;  /* 0x0001020000267ab9 */ /* 0x000fe20000000a00 */
[----:B------:R-:W-:Y:S01]  /*8e20*/  BSSY B0, `(.L_x_160) ;  /* 0x0000005000007945 */ /* 0x000fe20003800000 */
[----:B--2---:R-:W-:-:S04]  /*8e30*/  LOP3.LUT R5, R5, 0x1, RZ, 0xc, !PT ;  /* 0x0000000105057812 */ /* 0x004fc800078e0cff */
[----:B------:R-:W-:-:S04]  /*8e40*/  SHF.L.U32 R5, R5, 0x1f, RZ ;  /* 0x0000001f05057819 */ /* 0x000fc800000006ff */
[----:B------:R-:W2:Y:S02]  /*8e50*/  SYNCS.PHASECHK.TRANS64.TRYWAIT P1, [R10+URZ+0x32420], R5 ;  /* 0x032420050a0075a7 */ /* 0x000ea4000802017f */
[----:B--2---:R-:W-:Y:S05]  /*8e60*/  @!P1 BRA `(.L_x_161) ;  /* 0x0000002000389947 */ /* 0x004fea0003800000 */
.L_x_213:
[----:B------:R-:W-:Y:S05]  /*8e70*/  BSYNC B0 ;  /* 0x0000000000007941 */ /* 0x000fea0003800000 */
.L_x_160:
        /* <DEDUP_REMOVED lines=12> */
.L_x_214:
        /* <DEDUP_REMOVED lines=8> */
.L_x_165:
        /* <DEDUP_REMOVED lines=19> */
[----:B------:R-:W-:Y:S01]  /*90f0*/  UIADD3 UR14, UR14, 0x9400, URZ ;  /* 0x000094000e0e7890 */ /* 0x000fe2000fffe03f */
[----:B---3--:R-:W-:-:S13]  /*9100*/  R2UR UR11, R10 ;  /* 0x000000000a0b72ca */ /* 0x008fda00000e0000 */
[----:B------:R-:W-:-:S09]  /*9110*/  UIMAD UR11, UR11, 0x60, URZ ;  /* 0x000000600b0b78a4 */ /* 0x000fd2000f8e023f */
        /* <DEDUP_REMOVED lines=13> */
.L_x_163:
[----:B------:R-:W-:Y:S05]  /*91f0*/  BSYNC B0 ;  /* 0x0000000000007941 */ /* 0x000fea0003800000 */
.L_x_162:
        /* <DEDUP_REMOVED lines=26> */
[----:B------:R-:W-:-:S04]  /*93a0*/  @P1 SHF.R.U32.HI R4, RZ, R5, R12 ;  /* 0x00000005ff041219 */ /* 0x000fc8000001160c */
[----:B------:R-:W-:-:S05]  /*93b0*/  IADD3 R5, -R4, RZ, RZ ;  /* 0x000000ff04057210 */ /* 0x000fca0007ffe1ff */
[----:B------:R-:W-:Y:S01]  /*93c0*/  IMAD R8, R11, R5, R8 ;  /* 0x000000050b087224 */ /* 0x000fe200078e0208 */
[--C-:B------:R-:W-:Y:S01]  /*93d0*/  SHF.R.S32.HI R5, RZ, 0x1f, R4.reuse ;  /* 0x0000001fff057819 */ /* 0x100fe20000011404 */
[----:B------:R-:W-:Y:S02]  /*93e0*/  IMAD R11, R7, UR4, RZ ;  /* 0x00000004070b7c24 */ /* 0x000fe4000f8e02ff */
[----:B------:R-:W-:-:S04]  /*93f0*/  IMAD.WIDE.U32 R4, R6, UR4, R4 ;  /* 0x0000000406047c25 */ /* 0x000fc8000f8e0004 */
[----:B------:R-:W-:Y:S01]  /*9400*/  IMAD R11, R6, UR5, R11 ;  /* 0x00000005060b7c24 */ /* 0x000fe2000f8e020b */
[----:B------:R-:W-:-:S03]  /*9410*/  LEA R2, P1, R4, R2, 0x2 ;  /* 0x0000000204027211 */ /* 0x000fc600078210ff */
[----:B------:R-:W-:-:S05]  /*9420*/  IMAD.IADD R11, R11, 0x1, R5 ;  /* 0x000000010b0b7824 */ /* 0x000fca00078e0205 */
[----:B------:R-:W-:-:S05]  /*9430*/  LEA.HI.X R3, R4, R3, R11, 0x2, P1 ;  /* 0x0000000304037211 */ /* 0x000fca00008f140b */
[----:B------:R2:W5:Y:S02]  /*9440*/  LDG.E R4, desc[UR48][R2.64] ;  /* 0x0000003002047981 */ /* 0x000564000c1e1900 */
.L_x_170:
[----:B--2---:R-:W2:Y:S01]  /*9450*/  S2R R3, SR_CgaCtaId ;  /* 0x0000000000037919 */ /* 0x004ea20000008800 */
[----:B------:R-:W-:Y:S01]  /*9460*/  MOV R2, 0x400 ;  /* 0x0000040000027802 */ /* 0x000fe20000000f00 */
[----:B------:R-:W3:Y:S03]  /*9470*/  S2R R5, SR_TID.X ;  /* 0x0000000000057919 */ /* 0x000ee60000002100 */
[----:B--2---:R-:W-:Y:S02]  /*9480*/  LEA R2, R3, R2, 0x18 ;  /* 0x0000000203027211 */ /* 0x004fe400078ec0ff */
[----:B------:R-:W-:Y:S02]  /*9490*/  SHF.L.U32 R3, R17, 0x1f, RZ ;  /* 0x0000001f11037819 */ /* 0x000fe400000006ff */
[----:B------:R-:W-:Y:S02]  /*94a0*/  LEA R2, R16, R2, 0x3 ;  /* 0x0000000210027211 */ /* 0x000fe400078e18ff */
[----:B---3--:R-:W-:-:S02]  /*94b0*/  LOP3.LUT R5, R5, 0x7f, RZ, 0xc0, !PT ;  /* 0x0000007f05057812 */ /* 0x008fc400078ec0ff */
[----:B------:R-:W2:Y:S02]  /*94c0*/  SYNCS.PHASECHK.TRANS64.TRYWAIT P2, [R2+URZ+0x32440], R3 ;  /* 0x03244003020075a7 */ /* 0x000ea4000804017f */
[----:B------:R-:W-:Y:S01]  /*94d0*/  ISETP.NE.AND P1, PT, R5, RZ, PT ;  /* 0x000000ff0500720c */ /* 0x000fe20003f25270 */
[----:B--2---:R-:W-:-:S12]  /*94e0*/  @!P2 BRA `(.L_x_171) ;  /* 0x0000001800cca947 */ /* 0x004fd80003800000 */
.L_x_215:
[----:B------:R-:W-:Y:S05]  /*94f0*/  @P1 BRA `(.L_x_172) ;  /* 0x00000000001c1947 */ /* 0x000fea0003800000 */
[----:B------:R-:W3:Y:S01]  /*9500*/  S2R R11, SR_TID.X ;  /* 0x00000000000b7919 */ /* 0x000ee20000002100 */
[----:B------:R-:W-:-:S04]  /*9510*/  IMAD.MOV.U32 R5, RZ, RZ, 0x3000 ;  /* 0x00003000ff057424 */ /* 0x000fc800078e00ff */
[----:B------:R4:W-:Y:S01]  /*9520*/  SYNCS.ARRIVE.TRANS64 RZ, [R2+URZ+0x32430], R5 ;  /* 0x0324300502ff79a7 */ /* 0x0009e2000800003f */
[----:B---3--:R-:W-:-:S04]  /*9530*/  LOP3.LUT R11, R11, 0x1f, RZ, 0xc0, !PT ;  /* 0x0000001f0b0b7812 */ /* 0x008fc800078ec0ff */
[----:B------:R-:W-:-:S13]  /*9540*/  ISETP.NE.AND P2, PT, R11, RZ, PT ;  /* 0x000000ff0b00720c */ /* 0x000fda0003f45270 */
[----:B----4-:R-:W-:Y:S05]  /*9550*/  @!P2 BRA `(.L_x_172) ;  /* 0x000000000004a947 */ /* 0x010fea0003800000 */
[----:B------:R-:W-:Y:S01]  /*9560*/  BPT.TRAP 0x1 ;  /* 0x000000040000795c */ /* 0x000fe20000300000 */
.L_x_172:
        /* <DEDUP_REMOVED lines=20> */
.L_x_216:
[----:B------:R-:W-:Y:S05]  /*96b0*/  @P1 BRA `(.L_x_174) ;  /* 0x00000000001c1947 */ /* 0x000fea0003800000 */
[----:B------:R-:W4:Y:S01]  /*96c0*/  S2R R5, SR_TID.X ;  /* 0x0000000000057919 */ /* 0x000f220000002100 */
[----:B--23--:R-:W-:-:S04]  /*96d0*/  MOV R3, 0xc000 ;  /* 0x0000c00000037802 */ /* 0x00cfc80000000f00 */
[----:B------:R2:W-:Y:S01]  /*96e0*/  SYNCS.ARRIVE.TRANS64 RZ, [R2+URZ+0x32450], R3 ;  /* 0x0324500302ff79a7 */ /* 0x0005e2000800003f */
[----:B----4-:R-:W-:-:S04]  /*96f0*/  LOP3.LUT R5, R5, 0x1f, RZ, 0xc0, !PT ;  /* 0x0000001f05057812 */ /* 0x010fc800078ec0ff */
[----:B------:R-:W-:-:S13]  /*9700*/  ISETP.NE.AND P1, PT, R5, RZ, PT ;  /* 0x000000ff0500720c */ /* 0x000fda0003f25270 */
[----:B--2---:R-:W-:Y:S05]  /*9710*/  @!P1 BRA `(.L_x_174) ;  /* 0x0000000000049947 */ /* 0x004fea0003800000 */
[----:B------:R-:W-:Y:S01]  /*9720*/  BPT.TRAP 0x1 ;  /* 0x000000040000795c */ /* 0x000fe20000300000 */
.L_x_174:
        /* <DEDUP_REMOVED lines=33> */
.L_x_169:
[----:B------:R-:W-:Y:S05]  /*9940*/  BSYNC B0 ;  /* 0x0000000000007941 */ /* 0x000fea0003800000 */
.L_x_168:
[----:B------:R-:W2:Y:S01]  /*9950*/  LDL.LU R3, [R1+0x8] ;  /* 0x0000080001037983 */ /* 0x000ea20000300800 */
[----:B------:R-:W-:-:S05]  /*9960*/  VIADD R16, R16, 0x1 ;  /* 0x0000000110107836 */ /* 0x000fca0000000000 */
[----:B------:R-:W-:-:S04]  /*9970*/  ISETP.NE.AND P1, PT, R16, 0x2, PT ;  /* 0x000000021000780c */ /* 0x000fc80003f25270 */
[----:B------:R-:W-:Y:S02]  /*9980*/  SEL R2, RZ, 0x1, P1 ;  /* 0x00000001ff027807 */ /* 0x000fe40000800000 */
[----:B------:R-:W-:Y:S02]  /*9990*/  SEL R16, R16, RZ, P1 ;  /* 0x000000ff10107207 */ /* 0x000fe40000800000 */
[----:B------:R-:W-:Y:S02]  /*99a0*/  LOP3.LUT R17, R17, R2, RZ, 0x3c, !PT ;  /* 0x0000000211117212 */ /* 0x000fe400078e3cff */
[----:B--2---:R-:W-:-:S07]  /*99b0*/  IADD3 R8, R3, -0x3, RZ ;  /* 0xfffffffd03087810 */ /* 0x004fce0007ffe0ff */
.L_x_167:
[----:B------:R-:W-:Y:S01]  /*99c0*/  IMAD.MOV R10, RZ, RZ, -R10 ;  /* 0x000000ffff0a7224 */ /* 0x000fe200078e0a0a */
[----:B------:R-:W-:Y:S04]  /*99d0*/  BSSY B0, `(.L_x_166) ;  /* 0x00000da000007945 */ /* 0x000fe80003800000 */
[----:B------:R-:W-:-:S13]  /*99e0*/  ISETP.NE.AND P1, PT, R9, R10, PT ;  /* 0x0000000a0900720c */ /* 0x000fda0003f25270 */
[----:B------:R-:W-:Y:S05]  /*99f0*/  @!P1 BRA `(.L_x_175) ;  /* 0x0000000c005c9947 */ /* 0x000fea0003800000 */
.L_x_190:
[----:B------:R-:W-:Y:S04]  /*9a00*/  BSSY B1, `(.L_x_176) ;  /* 0x0000064000017945 */ /* 0x000fe80003800000 */
[----:B------:R-:W-:Y:S05]  /*9a10*/  @!P6 BRA `(.L_x_177) ;  /* 0x000000040088e947 */ /* 0x000fea0003800000 */
[----:B-1----:R-:W-:Y:S01]  /*9a20*/  MOV R9, R8 ;  /* 0x0000000800097202 */ /* 0x002fe20000000f00 */
[----:B------:R-:W-:Y:S06]  /*9a30*/  @!P0 BRA `(.L_x_178) ;  /* 0x0000000000448947 */ /* 0x000fec0003800000 */
[----:B------:R-:W1:Y:S01]  /*9a40*/  LDC R10, c[0x0][0x41c] ;  /* 0x00010700ff0a7b82 */ /* 0x000e620000000800 */
[----:B------:R-:W-:-:S04]  /*9a50*/  IMAD R11, R7, UR38, RZ ;  /* 0x00000026070b7c24 */ /* 0x000fc8000f8e02ff */
[----:B------:R-:W-:Y:S01]  /*9a60*/  IMAD R11, R6, UR39, R11 ;  /* 0x00000027060b7c24 */ /* 0x000fe2000f8e020b */
[----:B-1----:R-:W-:-:S13]  /*9a70*/  ISETP.NE.AND P1, PT, R10, 0x1, PT ;  /* 0x000000010a00780c */ /* 0x002fda0003f25270 */
[----:B------:R-:W1:Y:S02]  /*9a80*/  @P1 LDC.64 R2, c[0x0][0x420] ;  /* 0x00010800ff021b82 */ /* 0x000e640000000a00 */
[----:B-1----:R-:W-:-:S04]  /*9a90*/  @P1 IMAD.HI.U32 R4, R8, R2, RZ ;  /* 0x0000000208041227 */ /* 0x002fc800078e00ff */
[----:B------:R-:W-:Y:S01]  /*9aa0*/  IMAD.MOV.U32 R2, RZ, RZ, R8 ;  /* 0x000000ffff027224 */ /* 0x000fe200078e0008 */
[----:B------:R-:W-:Y:S02]  /*9ab0*/  @P1 SHF.R.U32.HI R2, RZ, R3, R4 ;  /* 0x00000003ff021219 */ /* 0x000fe40000011604 */
[----:B------:R-:W1:Y:S02]  /*9ac0*/  LDC.64 R4, c[0x0][0x3f8] ;  /* 0x0000fe00ff047b82 */ /* 0x000e640000000a00 */
[--C-:B------:R-:W-:Y:S02]  /*9ad0*/  SHF.R.S32.HI R3, RZ, 0x1f, R2.reuse ;  /* 0x0000001fff037819 */ /* 0x100fe40000011402 */
[----:B------:R-:W-:Y:S01]  /*9ae0*/  IADD3 R9, -R2, RZ, RZ ;  /* 0x000000ff02097210 */ /* 0x000fe20007ffe1ff */
[----:B------:R-:W-:-:S04]  /*9af0*/  IMAD.WIDE.U32 R2, R6, UR38, R2 ;  /* 0x0000002606027c25 */ /* 0x000fc8000f8e0002 */
[----:B------:R-:W-:Y:S02]  /*9b00*/  IMAD.IADD R11, R11, 0x1, R3 ;  /* 0x000000010b0b7824 */ /* 0x000fe400078e0203 */
[----:B------:R-:W-:Y:S01]  /*9b10*/  IMAD R9, R10, R9, R8 ;  /* 0x000000090a097224 */ /* 0x000fe200078e0208 */
[----:B-1----:R-:W-:-:S04]  /*9b20*/  LEA R4, P1, R2, R4, 0x2 ;  /* 0x0000000402047211 */ /* 0x002fc800078210ff */
[----:B------:R-:W-:-:S05]  /*9b30*/  LEA.HI.X R5, R2, R5, R11, 0x2, P1 ;  /* 0x0000000502057211 */ /* 0x000fca00008f140b */
[----:B------:R1:W5:Y:S04]  /*9b40*/  LDG.E R4, desc[UR48][R4.64] ;  /* 0x0000003004047981 */ /* 0x000368000c1e1900 */
.L_x_178:
[----:B------:R-:W2:Y:S01]  /*9b50*/  S2R R3, SR_CgaCtaId ;  /* 0x0000000000037919 */ /* 0x000ea20000008800 */
[----:B------:R-:W-:Y:S01]  /*9b60*/  MOV R2, 0x400 ;  /* 0x0000040000027802 */ /* 0x000fe20000000f00 */
[----:B-1----:R-:W1:Y:S03]  /*9b70*/  S2R R5, SR_TID.X ;  /* 0x0000000000057919 */ /* 0x002e660000002100 */
[----:B--2---:R-:W-:-:S04]  /*9b80*/  LEA R2, R3, R2, 0x18 ;  /* 0x0000000203027211 */ /* 0x004fc800078ec0ff */
[----:B------:R-:W-:Y:S02]  /*9b90*/  LEA R3, R16, R2, 0x3 ;  /* 0x0000000210037211 */ /* 0x000fe400078e18ff */
[----:B------:R-:W-:Y:S02]  /*9ba0*/  SHF.L.U32 R2, R17, 0x1f, RZ ;  /* 0x0000001f11027819 */ /* 0x000fe400000006ff */
[----:B-1----:R-:W-:Y:S02]  /*9bb0*/  LOP3.LUT R5, R5, 0x7f, RZ, 0xc0, !PT ;  /* 0x0000007f05057812 */ /* 0x002fe400078ec0ff */
[----:B------:R-:W1:Y:S02]  /*9bc0*/  SYNCS.PHASECHK.TRANS64.TRYWAIT P2, [R3+URZ+0x32440], R2 ;  /* 0x03244002030075a7 */ /* 0x000e64000804017f */
[----:B------:R-:W-:Y:S01]  /*9bd0*/  ISETP.NE.AND P1, PT, R5, RZ, PT ;  /* 0x000000ff0500720c */ /* 0x000fe20003f25270 */
[----:B-1----:R-:W-:-:S12]  /*9be0*/  @!P2 BRA `(.L_x_179) ;  /* 0x000000140034a947 */ /* 0x002fd80003800000 */
.L_x_217:
[----:B------:R-:W-:Y:S05]  /*9bf0*/  @P1 BRA `(.L_x_180) ;  /* 0x00000000001c1947 */ /* 0x000fea0003800000 */
[----:B------:R-:W2:Y:S01]  /*9c00*/  S2R R5, SR_TID.X ;  /* 0x0000000000057919 */ /* 0x000ea20000002100 */
[----:B------:R-:W-:-:S04]  /*9c10*/  IMAD.MOV.U32 R10, RZ, RZ, 0x3000 ;  /* 0x00003000ff0a7424 */ /* 0x000fc800078e00ff */
[----:B------:R3:W-:Y:S01]  /*9c20*/  SYNCS.ARRIVE.TRANS64 RZ, [R3+URZ+0x32430], R10 ;  /* 0x0324300a03ff79a7 */ /* 0x0007e2000800003f */
[----:B--2---:R-:W-:-:S04]  /*9c30*/  LOP3.LUT R5, R5, 0x1f, RZ, 0xc0, !PT ;  /* 0x0000001f05057812 */ /* 0x004fc800078ec0ff */
[----:B------:R-:W-:-:S13]  /*9c40*/  ISETP.NE.AND P2, PT, R5, RZ, PT ;  /* 0x000000ff0500720c */ /* 0x000fda0003f45270 */
[----:B---3--:R-:W-:Y:S05]  /*9c50*/  @!P2 BRA `(.L_x_180) ;  /* 0x000000000004a947 */ /* 0x008fea0003800000 */
[----:B------:R-:W-:Y:S01]  /*9c60*/  BPT.TRAP 0x1 ;  /* 0x000000040000795c */ /* 0x000fe20000300000 */
.L_x_180:
        /* <DEDUP_REMOVED lines=20> */
.L_x_218:
[----:B------:R-:W-:Y:S05]  /*9db0*/  @P1 BRA `(.L_x_182) ;  /* 0x00000000001c1947 */ /* 0x000fea0003800000 */
[----:B------:R-:W3:Y:S01]  /*9dc0*/  S2R R9, SR_TID.X ;  /* 0x0000000000097919 */ /* 0x000ee20000002100 */
[----:B-12---:R-:W-:-:S04]  /*9dd0*/  MOV R2, 0xc000 ;  /* 0x0000c00000027802 */ /* 0x006fc80000000f00 */
[----:B------:R4:W-:Y:S01]  /*9de0*/  SYNCS.ARRIVE.TRANS64 RZ, [R3+URZ+0x32450], R2 ;  /* 0x0324500203ff79a7 */ /* 0x0009e2000800003f */
[----:B---3--:R-:W-:-:S04]  /*9df0*/  LOP3.LUT R9, R9, 0x1f, RZ, 0xc0, !PT ;  /* 0x0000001f09097812 */ /* 0x008fc800078ec0ff */
[----:B------:R-:W-:-:S13]  /*9e00*/  ISETP.NE.AND P1, PT, R9, RZ, PT ;  /* 0x000000ff0900720c */ /* 0x000fda0003f25270 */
[----:B----4-:R-:W-:Y:S05]  /*9e10*/  @!P1 BRA `(.L_x_182) ;  /* 0x0000000000049947 */ /* 0x010fea0003800000 */
[----:B------:R-:W-:Y:S01]  /*9e20*/  BPT.TRAP 0x1 ;  /* 0x000000040000795c */ /* 0x000fe20000300000 */
.L_x_182:
        /* <DEDUP_REMOVED lines=33> */
.L_x_177:
[----:B------:R-:W-:Y:S05]  /*a040*/  BSYNC B1 ;  /* 0x0000000000017941 */ /* 0x000fea0003800000 */
.L_x_176:
[----:B-1----:R-:W-:Y:S01]  /*a050*/  VIADD R9, R16, 0x1 ;  /* 0x0000000110097836 */ /* 0x002fe20000000000 */
[----:B------:R-:W-:Y:S04]  /*a060*/  BSSY B1, `(.L_x_183) ;  /* 0x0000068000017945 */ /* 0x000fe80003800000 */
[----:B------:R-:W-:-:S04]  /*a070*/  ISETP.NE.AND P1, PT, R9, 0x2, PT ;  /* 0x000000020900780c */ /* 0x000fc80003f25270 */
[----:B------:R-:W-:Y:S02]  /*a080*/  SEL R2, RZ, 0x1, P1 ;  /* 0x00000001ff027807 */ /* 0x000fe40000800000 */
[----:B------:R-:W-:Y:S02]  /*a090*/  SEL R9, R9, RZ, P1 ;  /* 0x000000ff09097207 */ /* 0x000fe40000800000 */
[----:B------:R-:W-:Y:S01]  /*a0a0*/  LOP3.LUT R17, R17, R2, RZ, 0x3c, !PT ;  /* 0x0000000211117212 */ /* 0x000fe200078e3cff */
[----:B------:R-:W-:Y:S06]  /*a0b0*/  @!P6 BRA `(.L_x_184) ;  /* 0x000000040088e947 */ /* 0x000fec0003800000 */
[----:B------:R-:W-:Y:S01]  /*a0c0*/  IADD3 R10, R8, -0x1, RZ ;  /* 0xffffffff080a7810 */ /* 0x000fe20007ffe0ff */
        /* <DEDUP_REMOVED lines=8> */
[----:B------:R-:W-:-:S04]  /*a150*/  @P1 SHF.R.U32.HI R2, RZ, R3, R4 ;  /* 0x00000003ff021219 */ /* 0x000fc80000011604 */
[----:B------:R-:W-:-:S05]  /*a160*/  IADD3 R3, -R2, RZ, RZ ;  /* 0x000000ff02037210 */ /* 0x000fca0007ffe1ff */
[----:B------:R-:W-:Y:S01]  /*a170*/  IMAD R10, R5, R3, R10 ;  /* 0x00000003050a7224 */ /* 0x000fe200078e020a */
[--C-:B------:R-:W-:Y:S01]  /*a180*/  SHF.R.S32.HI R3, RZ, 0x1f, R2.reuse ;  /* 0x0000001fff037819 */ /* 0x100fe20000011402 */
[----:B------:R-:W1:Y:S02]  /*a190*/  LDC.64 R4, c[0x0][0x3f8] ;  /* 0x0000fe00ff047b82 */ /* 0x000e640000000a00 */
[----:B------:R-:W-:-:S04]  /*a1a0*/  IMAD.WIDE.U32 R2, R6, UR38, R2 ;  /* 0x0000002606027c25 */ /* 0x000fc8000f8e0002 */
[----:B------:R-:W-:Y:S01]  /*a1b0*/  IMAD.IADD R11, R11, 0x1, R3 ;  /* 0x000000010b0b7824 */ /* 0x000fe200078e0203 */
[----:B-1----:R-:W-:-:S04]  /*a1c0*/  LEA R4, P1, R2, R4, 0x2 ;  /* 0x0000000402047211 */ /* 0x002fc800078210ff */
[----:B------:R-:W-:-:S05]  /*a1d0*/  LEA.HI.X R5, R2, R5, R11, 0x2, P1 ;  /* 0x0000000502057211 */ /* 0x000fca00008f140b */
[----:B------:R1:W5:Y:S04]  /*a1e0*/  LDG.E R4, desc[UR48][R4.64] ;  /* 0x0000003004047981 */ /* 0x000368000c1e1900 */
.L_x_185:
        /* <DEDUP_REMOVED lines=10> */
.L_x_219:
        /* <DEDUP_REMOVED lines=8> */
.L_x_187:
        /* <DEDUP_REMOVED lines=20> */
.L_x_220:
        /* <DEDUP_REMOVED lines=8> */
.L_x_189:
        /* <DEDUP_REMOVED lines=33> */
.L_x_184:
[----:B------:R-:W-:Y:S05]  /*a6e0*/  BSYNC B1 ;  /* 0x0000000000017941 */ /* 0x000fea0003800000 */
.L_x_183:
[C---:B------:R-:W-:Y:S01]  /*a6f0*/  ISETP.GT.AND P2, PT, R8.reuse, 0x1, PT ;  /* 0x000000010800780c */ /* 0x040fe20003f44270 */
[----:B------:R-:W-:Y:S01]  /*a700*/  VIADD R9, R9, 0x1 ;  /* 0x0000000109097836 */ /* 0x000fe20000000000 */
[----:B------:R-:W-:-:S04]  /*a710*/  IADD3 R8, R8, -0x2, RZ ;  /* 0xfffffffe08087810 */ /* 0x000fc80007ffe0ff */
[----:B------:R-:W-:-:S04]  /*a720*/  ISETP.NE.AND P1, PT, R9, 0x2, PT ;  /* 0x000000020900780c */ /* 0x000fc80003f25270 */
[----:B------:R-:W-:Y:S02]  /*a730*/  SEL R2, RZ, 0x1, P1 ;  /* 0x00000001ff027807 */ /* 0x000fe40000800000 */
[----:B------:R-:W-:Y:S02]  /*a740*/  SEL R16, R9, RZ, P1 ;  /* 0x000000ff09107207 */ /* 0x000fe40000800000 */
[----:B------:R-:W-:Y:S01]  /*a750*/  LOP3.LUT R17, R17, R2, RZ, 0x3c, !PT ;  /* 0x0000000211117212 */ /* 0x000fe200078e3cff */
[----:B------:R-:W-:Y:S06]  /*a760*/  @P2 BRA `(.L_x_190) ;  /* 0xfffffff000a42947 */ /* 0x000fec000383ffff */
.L_x_175:
[----:B------:R-:W-:Y:S05]  /*a770*/  BSYNC B0 ;  /* 0x0000000000007941 */ /* 0x000fea0003800000 */
.L_x_166:
[----:B------:R-:W2:Y:S01]  /*a780*/  LDL.LU R2, [R1+0xc] ;  /* 0x00000c0001027983 */ /* 0x000ea20000300800 */
[----:B------:R-:W-:-:S03]  /*a790*/  ULDC UR4, c[0x0][0xea4] ;  /* 0x0003a90000047ab9 */ /* 0x000fc60000000800 */
[----:B------:R-:W3:Y:S01]  /*a7a0*/  LDL.LU R0, [R1+0x18] ;  /* 0x0000180001007983 */ /* 0x000ee20000300800 */
[----:B--2---:R-:W-:Y:S01]  /*a7b0*/  VIADD R2, R2, UR47 ;  /* 0x0000002f02027c36 */ /* 0x004fe20008000000 */
[----:B---3--:R-:W-:-:S04]  /*a7c0*/  IADD3 R0, R0, 0x1, RZ ;  /* 0x0000000100007810 */ /* 0x008fc80007ffe0ff */
[----:B------:R2:W-:Y:S01]  /*a7d0*/  STL [R1+0xc], R2 ;  /* 0x00000c0201007387 */ /* 0x0005e20000100800 */
[----:B------:R-:W-:-:S03]  /*a7e0*/  ISETP.GE.AND P0, PT, R2, UR4, PT ;  /* 0x0000000402007c0c */ /* 0x000fc6000bf06270 */
[----:B------:R2:W-:Y:S10]  /*a7f0*/  STL [R1+0x18], R0 ;  /* 0x0000180001007387 */ /* 0x0005f40000100800 */
[----:B--2---:R-:W-:Y:S05]  /*a800*/  @!P0 BRA `(.L_x_191) ;  /* 0xffffffd400748947 */ /* 0x004fea000383ffff */
[----:B------:R-:W-:-:S07]  /*a810*/  LOP3.LUT R2, R0, 0x1, RZ, 0xc, !PT ;  /* 0x0000000100027812 */ /* 0x000fce00078e0cff */
.L_x_147:
[----:B------:R-:W2:Y:S01]  /*a820*/  S2R R3, SR_CgaCtaId ;  /* 0x0000000000037919 */ /* 0x000ea20000008800 */
[----:B------:R-:W-:Y:S01]  /*a830*/  MOV R0, 0x400 ;  /* 0x0000040000007802 */ /* 0x000fe20000000f00 */
[----:B------:R-:W-:Y:S03]  /*a840*/  BSSY B0, `(.L_x_192) ;  /* 0x0000005000007945 */ /* 0x000fe60003800000 */
[----:B--2---:R-:W-:Y:S02]  /*a850*/  LEA R0, R3, R0, 0x18 ;  /* 0x0000000003007211 */ /* 0x004fe400078ec0ff */
[----:B------:R-:W-:-:S04]  /*a860*/  SHF.L.U32 R3, R2, 0x1f, RZ ;  /* 0x0000001f02037819 */ /* 0x000fc800000006ff */
[----:B------:R-:W2:Y:S02]  /*a870*/  SYNCS.PHASECHK.TRANS64.TRYWAIT P0, [R0+URZ+0x32420], R3 ;  /* 0x03242003000075a7 */ /* 0x000ea4000800017f */
[----:B--2---:R-:W-:Y:S05]  /*a880*/  @!P0 BRA `(.L_x_193) ;  /* 0x00000008005c8947 */ /* 0x004fea0003800000 */
.L_x_221:
[----:B------:R-:W-:Y:S05]  /*a890*/  BSYNC B0 ;  /* 0x0000000000007941 */ /* 0x000fea0003800000 */
.L_x_192:
[----:B------:R-:W-:-:S03]  /*a8a0*/  UMOV UR4, 0xffffffff ;  /* 0xffffffff00047882 */ /* 0x000fc60000000000 */
[----:B------:R-:W-:Y:S05]  /*a8b0*/  BRA.DIV UR4, `(.L_x_194) ;  /* 0x0000000a04647947 */ /* 0x000fea000b800000 */
[----:B------:R-:W3:Y:S02]  /*a8c0*/  S2R R2, SR_TID.X ;  /* 0x0000000000027919 */ /* 0x000ee40000002100 */
[----:B---3--:R-:W-:-:S04]  /*a8d0*/  SHF.R.U32.HI R2, RZ, 0x5, R2 ;  /* 0x00000005ff027819 */ /* 0x008fc80000011602 */
[----:B------:R-:W-:-:S05]  /*a8e0*/  LOP3.LUT R2, R2, 0x3, RZ, 0xc0, !PT ;  /* 0x0000000302027812 */ /* 0x000fca00078ec0ff */
[----:B------:R3:W4:Y:S02]  /*a8f0*/  SHFL.IDX PT, R14, R2, RZ, 0x1f ;  /* 0x00001fff020e7589 */ /* 0x00072400000e0000 */
.L_x_224:
[----:B----4-:R-:W-:Y:S01]  /*a900*/  ISETP.NE.AND P0, PT, R14, RZ, PT ;  /* 0x000000ff0e00720c */ /* 0x010fe20003f05270 */
[----:B------:R-:W-:-:S12]  /*a910*/  BSSY B0, `(.L_x_195) ;  /* 0x0000024000007945 */ /* 0x000fd80003800000 */
[----:B------:R-:W-:Y:S05]  /*a920*/  @P0 BRA `(.L_x_196) ;  /* 0x0000000000880947 */ /* 0x000fea0003800000 */
[----:B------:R-:W-:-:S03]  /*a930*/  UMOV UR4, 0xffffffff ;  /* 0xffffffff00047882 */ /* 0x000fc60000000000 */
[----:B------:R-:W-:Y:S05]  /*a940*/  BRA.DIV UR4, `(.L_x_197) ;  /* 0x0000000a04747947 */ /* 0x000fea000b800000 */
[----:B------:R-:W-:-:S13]  /*a950*/  ELECT P6, URZ, PT ;  /* 0x00000000003f782f */ /* 0x000fda00038c0000 */
.L_x_227:
[----:B------:R-:W-:Y:S05]  /*a960*/  @!P6 BRA `(.L_x_196) ;  /* 0x000000000078e947 */ /* 0x000fea0003800000 */
[----:B------:R-:W-:-:S06]  /*a970*/  ULOP3.LUT UR4, UR46, 0x2, URZ, 0xfc, !UPT ;  /* 0x000000022e047892 */ /* 0x000fcc000f8efc3f */
[----:B---3--:R-:W-:-:S05]  /*a980*/  IMAD.U32 R2, RZ, RZ, UR4 ;  /* 0x00000004ff027e24 */ /* 0x008fca000f8e00ff */
[----:B------:R-:W-:-:S13]  /*a990*/  ISETP.NE.AND P2, PT, R2, 0x3, PT ;  /* 0x000000030200780c */ /* 0x000fda0003f45270 */
[----:B------:R-:W-:Y:S05]  /*a9a0*/  @!P2 BRA `(.L_x_198) ;  /* 0x000000000004a947 */ /* 0x000fea0003800000 */
[----:B------:R-:W-:Y:S01]  /*a9b0*/  BPT.TRAP 0x1 ;  /* 0x000000040000795c */ /* 0x000fe20000300000 */
.L_x_198:
[----:B--2---:R-:W-:Y:S02]  /*a9c0*/  IADD3 R3, R0, 0x32440, RZ ;  /* 0x0003244000037810 */ /* 0x004fe40007ffe0ff */
[----:B------:R-:W-:Y:S02]  /*a9d0*/  SHF.L.U32 R5, R17, 0x1f, RZ ;  /* 0x0000001f11057819 */ /* 0x000fe400000006ff */
[C---:B------:R-:W-:Y:S01]  /*a9e0*/  IADD3 R2, R16.reuse, 0x1, RZ ;  /* 0x0000000110027810 */ /* 0x040fe20007ffe0ff */
[----:B------:R-:W-:-:S03]  /*a9f0*/  IMAD R6, R16, 0x8, R3 ;  /* 0x0000000810067824 */ /* 0x000fc600078e0203 */
[----:B------:R-:W-:Y:S01]  /*aa00*/  ISETP.NE.AND P1, PT, R2, 0x2, PT ;  /* 0x000000020200780c */ /* 0x000fe20003f25270 */
[----:B------:R-:W2:Y:S03]  /*aa10*/  SYNCS.PHASECHK.TRANS64.TRYWAIT P0, [R6+URZ], R5 ;  /* 0x00000005060075a7 */ /* 0x000ea6000800017f */
[----:B------:R-:W-:-:S04]  /*aa20*/  SEL R4, RZ, 0x1, P1 ;  /* 0x00000001ff047807 */ /* 0x000fc80000800000 */
[----:B------:R-:W-:Y:S02]  /*aa30*/  LOP3.LUT R17, R17, R4, RZ, 0x3c, !PT ;  /* 0x0000000411117212 */ /* 0x000fe400078e3cff */
[----:B------:R-:W-:Y:S02]  /*aa40*/  SEL R4, R2, RZ, P1 ;  /* 0x000000ff02047207 */ /* 0x000fe40000800000 */
[----:B------:R-:W-:-:S03]  /*aa50*/  SHF.L.U32 R2, R17, 0x1f, RZ ;  /* 0x0000001f11027819 */ /* 0x000fc600000006ff */
[----:B------:R-:W-:Y:S01]  /*aa60*/  IMAD R3, R4, 0x8, R3 ;  /* 0x0000000804037824 */ /* 0x000fe200078e0203 */
[----:B--2---:R-:W-:Y:S06]  /*aa70*/  @!P0 BRA `(.L_x_199) ;  /* 0x0000000800488947 */ /* 0x004fec0003800000 */
.L_x_228:
[----:B------:R-:W3:Y:S02]  /*aa80*/  SYNCS.PHASECHK.TRANS64.TRYWAIT P0, [R3+URZ], R2 ;  /* 0x00000002030075a7 */ /* 0x000ee4000800017f */
[----:B---3--:R-:W-:Y:S05]  /*aa90*/  @!P0 BRA `(.L_x_200) ;  /* 0x0000000800548947 */ /* 0x008fea0003800000 */
.L_x_229:
[----:B------:R-:W-:Y:S05]  /*aaa0*/  @!P2 BRA `(.L_x_201) ;  /* 0x000000000004a947 */ /* 0x000fea0003800000 */
[----:B------:R-:W-:Y:S01]  /*aab0*/  BPT.TRAP 0x1 ;  /* 0x000000040000795c */ /* 0x000fe20000300000 */
.L_x_201:
[----:B---3--:R-:W-:-:S05]  /*aac0*/  IADD3 R3, R0, 0x32460, RZ ;  /* 0x0003246000037810 */ /* 0x008fca0007ffe0ff */
[----:B------:R-:W-:-:S04]  /*aad0*/  IMAD R16, R16, 0x8, R3 ;  /* 0x0000000810107824 */ /* 0x000fc800078e0203 */
[----:B------:R-:W3:Y:S02]  /*aae0*/  SYNCS.PHASECHK.TRANS64.TRYWAIT P0, [R16+URZ], R5 ;  /* 0x00000005100075a7 */ /* 0x000ee4000800017f */
[----:B---3--:R-:W-:Y:S05]  /*aaf0*/  @!P0 BRA `(.L_x_202) ;  /* 0x0000000800508947 */ /* 0x008fea0003800000 */
.L_x_230:
[----:B------:R-:W-:-:S07]  /*ab00*/  LEA R3, R4, R3, 0x3 ;  /* 0x0000000304037211 */ /* 0x000fce00078e18ff */
.L_x_203:
[----:B----4-:R4:W1:Y:S02]  /*ab10*/  SYNCS.PHASECHK.TRANS64.TRYWAIT P0, [R3+URZ], R2 ;  /* 0x00000002030075a7 */ /* 0x010864000800017f */
[----:B-1----:R-:W-:Y:S05]  /*ab20*/  @!P0 NANOSLEEP.SYNCS 0x989680 ;  /* 0x009896800000895d */ /* 0x002fea0003900000 */
[----:B------:R-:W1:Y:S02]  /*ab30*/  @!P0 SYNCS.PHASECHK.TRANS64 P0, [R3+URZ], R2 ;  /* 0x00000002030085a7 */ /* 0x000e64000800007f */
[----:B-1----:R-:W-:Y:S05]  /*ab40*/  @!P0 BRA `(.L_x_203) ;  /* 0xfffffffc00f08947 */ /* 0x002fea000383ffff */
.L_x_196:
[----:B------:R-:W-:Y:S05]  /*ab50*/  BSYNC B0 ;  /* 0x0000000000007941 */ /* 0x000fea0003800000 */
.L_x_195:
[----:B------:R-:W-:Y:S05]  /*ab60*/  EXIT ;  /* 0x000000000000794d */ /* 0x000fea0003800000 */
.L_x_124:
[----:B-1----:R-:W-:-:S04]  /*ab70*/  IMAD.U32 R3, RZ, RZ, UR41 ;  /* 0x00000029ff037e24 */ /* 0x002fc8000f8e00ff */
[----:B------:R1:W2:Y:S03]  /*ab80*/  SYNCS.PHASECHK.TRANS64.TRYWAIT P0, [R3+URZ+0x32400], R0 ;  /* 0x03240000030075a7 */ /* 0x0002a6000800017f */
[----:B--2---:R-:W-:Y:S05]  /*ab90*/  @!P0 NANOSLEEP.SYNCS 0x989680 ;  /* 0x009896800000895d */ /* 0x004fea0003900000 */
[----:B------:R-:W2:Y:S02]  /*aba0*/  @!P0 SYNCS.PHASECHK.TRANS64 P0, [R3+URZ+0x32400], R0 ;  /* 0x03240000030085a7 */ /* 0x000ea4000800007f */
[----:B--2---:R-:W-:Y:S05]  /*abb0*/  @!P0 BRA `(.L_x_124) ;  /* 0xfffffffc00ec8947 */ /* 0x004fea000383ffff */
[----:B------:R-:W-:Y:S05]  /*abc0*/  BRA `(.L_x_204) ;  /* 0xffffff64005c7947 */ /* 0x000fea000383ffff */
.L_x_128:
[----:B--2---:R-:W-:-:S04]  /*abd0*/  MOV R4, UR26 ;  /* 0x0000001a00047c02 */ /* 0x004fc80008000f00 */
[----:B------:R2:W3:Y:S03]  /*abe0*/  SYNCS.PHASECHK.TRANS64.TRYWAIT P1, [R4+URZ+0x32430], R3 ;  /* 0x03243003040075a7 */ /* 0x0004e6000802017f */
[----:B---3--:R-:W-:Y:S05]  /*abf0*/  @!P1 NANOSLEEP.SYNCS 0x989680 ;  /* 0x009896800000995d */ /* 0x008fea0003900000 */
[----:B------:R-:W3:Y:S02]  /*ac00*/  @!P1 SYNCS.PHASECHK.TRANS64 P1, [R4+URZ+0x32430], R3 ;  /* 0x03243003040095a7 */ /* 0x000ee4000802007f */
[----:B---3--:R-:W-:Y:S05]  /*ac10*/  @!P1 BRA `(.L_x_128) ;  /* 0xfffffffc00ec9947 */ /* 0x008fea000383ffff */
[----:B------:R-:W-:Y:S05]  /*ac20*/  BRA `(.L_x_127) ;  /* 0xffffff6400807947 */ /* 0x000fea000383ffff */
.L_x_129:
[----:B---3--:R-:W-:-:S04]  /*ac30*/  IMAD.U32 R5, RZ, RZ, UR41 ;  /* 0x00000029ff057e24 */ /* 0x008fc8000f8e00ff */
[----:B------:R3:W4:Y:S03]  /*ac40*/  SYNCS.PHASECHK.TRANS64.TRYWAIT P1, [R5+URZ+0x32410], R0 ;  /* 0x03241000050075a7 */ /* 0x000726000802017f */
[----:B----4-:R-:W-:Y:S05]  /*ac50*/  @!P1 NANOSLEEP.SYNCS 0x989680 ;  /* 0x009896800000995d */ /* 0x010fea0003900000 */
[----:B------:R-:W4:Y:S02]  /*ac60*/  @!P1 SYNCS.PHASECHK.TRANS64 P1, [R5+URZ+0x32410], R0 ;  /* 0x03241000050095a7 */ /* 0x000f24000802007f */
[----:B----4-:R-:W-:Y:S05]  /*ac70*/  @!P1 BRA `(.L_x_129) ;  /* 0xfffffffc00ec9947 */ /* 0x010fea000383ffff */
[----:B------:R-:W-:Y:S05]  /*ac80*/  BRA `(.L_x_205) ;  /* 0xffffff6800007947 */ /* 0x000fea000383ffff */
.L_x_133:
[----:B-1-3--:R-:W-:-:S04]  /*ac90*/  MOV R0, UR26 ;  /* 0x0000001a00007c02 */ /* 0x00afc80008000f00 */
[----:B------:R1:W3:Y:S03]  /*aca0*/  SYNCS.PHASECHK.TRANS64.TRYWAIT P1, [R0+URZ+0x32450], R3 ;  /* 0x03245003000075a7 */ /* 0x0002e6000802017f */
[----:B---3--:R-:W-:Y:S05]  /*acb0*/  @!P1 NANOSLEEP.SYNCS 0x989680 ;  /* 0x009896800000995d */ /* 0x008fea0003900000 */
[----:B------:R-:W3:Y:S02]  /*acc0*/  @!P1 SYNCS.PHASECHK.TRANS64 P1, [R0+URZ+0x32450], R3 ;  /* 0x03245003000095a7 */ /* 0x000ee4000802007f */
[----:B---3--:R-:W-:Y:S05]  /*acd0*/  @!P1 BRA `(.L_x_133) ;  /* 0xfffffffc00ec9947 */ /* 0x008fea000383ffff */
[----:B------:R-:W-:Y:S05]  /*ace0*/  BRA `(.L_x_132) ;  /* 0xffffff6800087947 */ /* 0x000fea000383ffff */
.L_x_138:
[----:B---3--:R-:W-:-:S04]  /*acf0*/  IMAD.U32 R6, RZ, RZ, UR29 ;  /* 0x0000001dff067e24 */ /* 0x008fc8000f8e00ff */
[----:B------:R3:W4:Y:S03]  /*ad00*/  SYNCS.PHASECHK.TRANS64.TRYWAIT P3, [R6+URZ+0x32430], R5 ;  /* 0x03243005060075a7 */ /* 0x000726000806017f */
[----:B----4-:R-:W-:Y:S05]  /*ad10*/  @!P3 NANOSLEEP.SYNCS 0x989680 ;  /* 0x009896800000b95d */ /* 0x010fea0003900000 */
[----:B------:R-:W4:Y:S02]  /*ad20*/  @!P3 SYNCS.PHASECHK.TRANS64 P3, [R6+URZ+0x32430], R5 ;  /* 0x032430050600b5a7 */ /* 0x000f24000806007f */
[----:B----4-:R-:W-:Y:S05]  /*ad30*/  @!P3 BRA `(.L_x_138) ;  /* 0xfffffffc00ecb947 */ /* 0x010fea000383ffff */
[----:B------:R-:W-:Y:S05]  /*ad40*/  BRA `(.L_x_137) ;  /* 0xffffff8c00287947 */ /* 0x000fea000383ffff */
.L_x_142:
[----:B-1-3--:R-:W-:-:S04]  /*ad50*/  MOV R6, UR29 ;  /* 0x0000001d00067c02 */ /* 0x00afc80008000f00 */
[----:B------:R1:W3:Y:S03]  /*ad60*/  SYNCS.PHASECHK.TRANS64.TRYWAIT P3, [R6+URZ+0x32450], R5 ;  /* 0x03245005060075a7 */ /* 0x0002e6000806017f */
[----:B---3--:R-:W-:Y:S05]  /*ad70*/  @!P3 NANOSLEEP.SYNCS 0x989680 ;  /* 0x009896800000b95d */ /* 0x008fea0003900000 */
[----:B------:R-:W3:Y:S02]  /*ad80*/  @!P3 SYNCS.PHASECHK.TRANS64 P3, [R6+URZ+0x32450], R5 ;  /* 0x032450050600b5a7 */ /* 0x000ee4000806007f */
[----:B---3--:R-:W-:Y:S05]  /*ad90*/  @!P3 BRA `(.L_x_142) ;  /* 0xfffffffc00ecb947 */ /* 0x008fea000383ffff */
[----:B------:R-:W-:Y:S05]  /*ada0*/  BRA `(.L_x_141) ;  /* 0xffffff8c00807947 */ /* 0x000fea000383ffff */
.L_x_152:
        /* <DEDUP_REMOVED lines=11> */
.L_x_207:
[----:B------:R-:W-:Y:S05]  /*ae60*/  BSYNC B0 ;  /* 0x0000000000007941 */ /* 0x000fea0003800000 */
.L_x_206:
[----:B------:R-:W-:Y:S05]  /*ae70*/  BRA `(.L_x_208) ;  /* 0xffffffd400f87947 */ /* 0x000fea000383ffff */
.L_x_153:
[----:B------:R-:W-:Y:S01]  /*ae80*/  BSSY B0, `(.L_x_209) ;  /* 0x0000006000007945 */ /* 0x000fe20003800000 */
[----:B------:R-:W-:-:S07]  /*ae90*/  IMAD.MOV.U32 R15, RZ, RZ, -0x1 ;  /* 0xffffffffff0f7424 */ /* 0x000fce00078e00ff */
[----:B------:R-:W-:Y:S05]  /*aea0*/  WARPSYNC.COLLECTIVE R15, `(.L_x_210) ;  /* 0x000000000f0c7348 */ /* 0x000fea0003c00000 */
[----:B------:R-:W-:Y:S02]  /*aeb0*/  ELECT P6, UR62, PT ;  /* 0x00000000003e782f */ /* 0x000fe400038c0000 */
[----:B------:R-:W-:Y:S01]  /*aec0*/  MOV R14, UR62 ;  /* 0x0000003e000e7c02 */ /* 0x000fe20008000f00 */
[----:B------:R-:W-:Y:S10]  /*aed0*/  ENDCOLLECTIVE ;  /* 0x000000000000791b */ /* 0x000ff40003800000 */
.L_x_210:
[----:B------:R-:W-:Y:S05]  /*aee0*/  BSYNC B0 ;  /* 0x0000000000007941 */ /* 0x000fea0003800000 */
.L_x_209:
[----:B------:R-:W-:Y:S05]  /*aef0*/  BRA `(.L_x_211) ;  /* 0xffffffd400f07947 */ /* 0x000fea000383ffff */
.L_x_156:
[----:B--2---:R2:W3:Y:S02]  /*af00*/  SYNCS.PHASECHK.TRANS64.TRYWAIT P1, [R5+URZ+0x32440], R10 ;  /* 0x0324400a050075a7 */ /* 0x0044e4000802017f */
[----:B---3--:R-:W-:Y:S05]  /*af10*/  @!P1 NANOSLEEP.SYNCS 0x989680 ;  /* 0x009896800000995d */ /* 0x008fea0003900000 */
[----:B------:R-:W3:Y:S02]  /*af20*/  @!P1 SYNCS.PHASECHK.TRANS64 P1, [R5+URZ+0x32440], R10 ;  /* 0x0324400a050095a7 */ /* 0x000ee4000802007f */
[----:B---3--:R-:W-:Y:S05]  /*af30*/  @!P1 BRA `(.L_x_156) ;  /* 0xfffffffc00f09947 */ /* 0x008fea000383ffff */
[----:B------:R-:W-:Y:S05]  /*af40*/  BRA `(.L_x_212) ;  /* 0xffffffd800507947 */ /* 0x000fea000383ffff */
.L_x_161:
        /* <DEDUP_REMOVED lines=8> */
.L_x_164:
[----:B--2---:R2:W3:Y:S02]  /*afd0*/  SYNCS.PHASECHK.TRANS64.TRYWAIT P1, [R8+URZ+0x32460], R5 ;  /* 0x03246005080075a7 */ /* 0x0044e4000802017f */
[----:B---3--:R-:W-:Y:S05]  /*afe0*/  @!P1 NANOSLEEP.SYNCS 0x989680 ;  /* 0x009896800000995d */ /* 0x008fea0003900000 */
[----:B------:R-:W3:Y:S02]  /*aff0*/  @!P1 SYNCS.PHASECHK.TRANS64 P1, [R8+URZ+0x32460], R5 ;  /* 0x03246005080095a7 */ /* 0x000ee4000802007f */
[----:B---3--:R-:W-:Y:S05]  /*b000*/  @!P1 BRA `(.L_x_164) ;  /* 0xfffffffc00f09947 */ /* 0x008fea000383ffff */
[----:B------:R-:W-:Y:S05]  /*b010*/  BRA `(.L_x_214) ;  /* 0xffffffdc00c87947 */ /* 0x000fea000383ffff */
.L_x_171:
[----:B--2---:R2:W3:Y:S02]  /*b020*/  SYNCS.PHASECHK.TRANS64.TRYWAIT P2, [R2+URZ+0x32440], R3 ;  /* 0x03244003020075a7 */ /* 0x0044e4000804017f */
[----:B---3--:R-:W-:Y:S05]  /*b030*/  @!P2 NANOSLEEP.SYNCS 0x989680 ;  /* 0x009896800000a95d */ /* 0x008fea0003900000 */
[----:B------:R-:W3:Y:S02]  /*b040*/  @!P2 SYNCS.PHASECHK.TRANS64 P2, [R2+URZ+0x32440], R3 ;  /* 0x032440030200a5a7 */ /* 0x000ee4000804007f */
[----:B---3--:R-:W-:Y:S05]  /*b050*/  @!P2 BRA `(.L_x_171) ;  /* 0xfffffffc00f0a947 */ /* 0x008fea000383ffff */
[----:B------:R-:W-:Y:S05]  /*b060*/  BRA `(.L_x_215) ;  /* 0xffffffe400207947 */ /* 0x000fea000383ffff */
.L_x_173:
[----:B---3--:R3:W4:Y:S02]  /*b070*/  SYNCS.PHASECHK.TRANS64.TRYWAIT P2, [R2+URZ+0x32460], R3 ;  /* 0x03246003020075a7 */ /* 0x008724000804017f */
[----:B----4-:R-:W-:Y:S05]  /*b080*/  @!P2 NANOSLEEP.SYNCS 0x989680 ;  /* 0x009896800000a95d */ /* 0x010fea0003900000 */
[----:B------:R-:W4:Y:S02]  /*b090*/  @!P2 SYNCS.PHASECHK.TRANS64 P2, [R2+URZ+0x32460], R3 ;  /* 0x032460030200a5a7 */ /* 0x000f24000804007f */
[----:B----4-:R-:W-:Y:S05]  /*b0a0*/  @!P2 BRA `(.L_x_173) ;  /* 0xfffffffc00f0a947 */ /* 0x010fea000383ffff */
[----:B------:R-:W-:Y:S05]  /*b0b0*/  BRA `(.L_x_216) ;  /* 0xffffffe4007c7947 */ /* 0x000fea000383ffff */
.L_x_179:
[----:B-1----:R1:W2:Y:S02]  /*b0c0*/  SYNCS.PHASECHK.TRANS64.TRYWAIT P2, [R3+URZ+0x32440], R2 ;  /* 0x03244002030075a7 */ /* 0x0022a4000804017f */
[----:B--2---:R-:W-:Y:S05]  /*b0d0*/  @!P2 NANOSLEEP.SYNCS 0x989680 ;  /* 0x009896800000a95d */ /* 0x004fea0003900000 */
[----:B------:R-:W2:Y:S02]  /*b0e0*/  @!P2 SYNCS.PHASECHK.TRANS64 P2, [R3+URZ+0x32440], R2 ;  /* 0x032440020300a5a7 */ /* 0x000ea4000804007f */
[----:B--2---:R-:W-:Y:S05]  /*b0f0*/  @!P2 BRA `(.L_x_179) ;  /* 0xfffffffc00f0a947 */ /* 0x004fea000383ffff */
[----:B------:R-:W-:Y:S05]  /*b100*/  BRA `(.L_x_217) ;  /* 0xffffffe800b87947 */ /* 0x000fea000383ffff */
.L_x_181:
[----:B--2---:R2:W3:Y:S02]  /*b110*/  SYNCS.PHASECHK.TRANS64.TRYWAIT P2, [R3+URZ+0x32460], R2 ;  /* 0x03246002030075a7 */ /* 0x0044e4000804017f */
[----:B---3--:R-:W-:Y:S05]  /*b120*/  @!P2 NANOSLEEP.SYNCS 0x989680 ;  /* 0x009896800000a95d */ /* 0x008fea0003900000 */
[----:B------:R-:W3:Y:S02]  /*b130*/  @!P2 SYNCS.PHASECHK.TRANS64 P2, [R3+URZ+0x32460], R2 ;  /* 0x032460020300a5a7 */ /* 0x000ee4000804007f */
[----:B---3--:R-:W-:Y:S05]  /*b140*/  @!P2 BRA `(.L_x_181) ;  /* 0xfffffffc00f0a947 */ /* 0x008fea000383ffff */
[----:B------:R-:W-:Y:S05]  /*b150*/  BRA `(.L_x_218) ;  /* 0xffffffec00147947 */ /* 0x000fea000383ffff */
.L_x_186:
[----:B-1----:R1:W2:Y:S02]  /*b160*/  SYNCS.PHASECHK.TRANS64.TRYWAIT P2, [R3+URZ+0x32440], R2 ;  /* 0x03244002030075a7 */ /* 0x0022a4000804017f */
[----:B--2---:R-:W-:Y:S05]  /*b170*/  @!P2 NANOSLEEP.SYNCS 0x989680 ;  /* 0x009896800000a95d */ /* 0x004fea0003900000 */
[----:B------:R-:W2:Y:S02]  /*b180*/  @!P2 SYNCS.PHASECHK.TRANS64 P2, [R3+URZ+0x32440], R2 ;  /* 0x032440020300a5a7 */ /* 0x000ea4000804007f */
[----:B--2---:R-:W-:Y:S05]  /*b190*/  @!P2 BRA `(.L_x_186) ;  /* 0xfffffffc00f0a947 */ /* 0x004fea000383ffff */
[----:B------:R-:W-:Y:S05]  /*b1a0*/  BRA `(.L_x_219) ;  /* 0xfffffff000387947 */ /* 0x000fea000383ffff */
.L_x_188:
[----:B--2---:R2:W3:Y:S02]  /*b1b0*/  SYNCS.PHASECHK.TRANS64.TRYWAIT P2, [R3+URZ+0x32460], R2 ;  /* 0x03246002030075a7 */ /* 0x0044e4000804017f */
[----:B---3--:R-:W-:Y:S05]  /*b1c0*/  @!P2 NANOSLEEP.SYNCS 0x989680 ;  /* 0x009896800000a95d */ /* 0x008fea0003900000 */
[----:B------:R-:W3:Y:S02]  /*b1d0*/  @!P2 SYNCS.PHASECHK.TRANS64 P2, [R3+URZ+0x32460], R2 ;  /* 0x032460020300a5a7 */ /* 0x000ee4000804007f */
[----:B---3--:R-:W-:Y:S05]  /*b1e0*/  @!P2 BRA `(.L_x_188) ;  /* 0xfffffffc00f0a947 */ /* 0x008fea000383ffff */
[----:B------:R-:W-:Y:S05]  /*b1f0*/  BRA `(.L_x_220) ;  /* 0xfffffff000947947 */ /* 0x000fea000383ffff */
.L_x_193:
[----:B--2---:R2:W3:Y:S02]  /*b200*/  SYNCS.PHASECHK.TRANS64.TRYWAIT P0, [R0+URZ+0x32420], R3 ;  /* 0x03242003000075a7 */ /* 0x0044e4000800017f */
[----:B---3--:R-:W-:Y:S05]  /*b210*/  @!P0 NANOSLEEP.SYNCS 0x989680 ;  /* 0x009896800000895d */ /* 0x008fea0003900000 */
[----:B------:R-:W3:Y:S02]  /*b220*/  @!P0 SYNCS.PHASECHK.TRANS64 P0, [R0+URZ+0x32420], R3 ;  /* 0x03242003000085a7 */ /* 0x000ee4000800007f */
[----:B---3--:R-:W-:Y:S05]  /*b230*/  @!P0 BRA `(.L_x_193) ;  /* 0xfffffffc00f08947 */ /* 0x008fea000383ffff */
[----:B------:R-:W-:Y:S05]  /*b240*/  BRA `(.L_x_221) ;  /* 0xfffffff400907947 */ /* 0x000fea000383ffff */
.L_x_194:
        /* <DEDUP_REMOVED lines=11> */
.L_x_223:
[----:B------:R-:W-:Y:S05]  /*b300*/  BSYNC B0 ;  /* 0x0000000000007941 */ /* 0x000fea0003800000 */
.L_x_222:
[----:B------:R-:W-:Y:S05]  /*b310*/  BRA `(.L_x_224) ;  /* 0xfffffff400787947 */ /* 0x000fea000383ffff */
.L_x_197:
[----:B------:R-:W-:Y:S01]  /*b320*/  BSSY B1, `(.L_x_225) ;  /* 0x0000006000017945 */ /* 0x000fe20003800000 */
[----:B------:R-:W-:-:S07]  /*b330*/  MOV R15, 0xffffffff ;  /* 0xffffffff000f7802 */ /* 0x000fce0000000f00 */
[----:B-123--:R-:W-:Y:S05]  /*b340*/  WARPSYNC.COLLECTIVE R15, `(.L_x_226) ;  /* 0x000000000f0c7348 */ /* 0x00efea0003c00000 */
[----:B------:R-:W-:Y:S02]  /*b350*/  ELECT P6, UR62, PT ;  /* 0x00000000003e782f */ /* 0x000fe400038c0000 */
[----:B------:R-:W-:Y:S01]  /*b360*/  MOV R14, UR62 ;  /* 0x0000003e000e7c02 */ /* 0x000fe20008000f00 */
[----:B-123--:R-:W-:Y:S10]  /*b370*/  ENDCOLLECTIVE ;  /* 0x000000000000791b */ /* 0x00eff40003800000 */
.L_x_226:
[----:B------:R-:W-:Y:S05]  /*b380*/  BSYNC B1 ;  /* 0x0000000000017941 */ /* 0x000fea0003800000 */
.L_x_225:
[----:B------:R-:W-:Y:S05]  /*b390*/  BRA `(.L_x_227) ;  /* 0xfffffff400707947 */ /* 0x000fea000383ffff */
.L_x_199:
[----:B--2---:R2:W3:Y:S02]  /*b3a0*/  SYNCS.PHASECHK.TRANS64.TRYWAIT P0, [R6+URZ], R5 ;  /* 0x00000005060075a7 */ /* 0x0044e4000800017f */
[----:B---3--:R-:W-:Y:S05]  /*b3b0*/  @!P0 NANOSLEEP.SYNCS 0x989680 ;  /* 0x009896800000895d */ /* 0x008fea0003900000 */
[----:B------:R-:W3:Y:S02]  /*b3c0*/  @!P0 SYNCS.PHASECHK.TRANS64 P0, [R6+URZ], R5 ;  /* 0x00000005060085a7 */ /* 0x000ee4000800007f */
[----:B---3--:R-:W-:Y:S05]  /*b3d0*/  @!P0 BRA `(.L_x_199) ;  /* 0xfffffffc00f08947 */ /* 0x008fea000383ffff */
[----:B------:R-:W-:Y:S05]  /*b3e0*/  BRA `(.L_x_228) ;  /* 0xfffffff400a47947 */ /* 0x000fea000383ffff */
.L_x_200:
[----:B---3--:R3:W4:Y:S02]  /*b3f0*/  SYNCS.PHASECHK.TRANS64.TRYWAIT P0, [R3+URZ], R2 ;  /* 0x00000002030075a7 */ /* 0x008724000800017f */
[----:B----4-:R-:W-:Y:S05]  /*b400*/  @!P0 NANOSLEEP.SYNCS 0x989680 ;  /* 0x009896800000895d */ /* 0x010fea0003900000 */
[----:B------:R-:W4:Y:S02]  /*b410*/  @!P0 SYNCS.PHASECHK.TRANS64 P0, [R3+URZ], R2 ;  /* 0x00000002030085a7 */ /* 0x000f24000800007f */
[----:B----4-:R-:W-:Y:S05]  /*b420*/  @!P0 BRA `(.L_x_200) ;  /* 0xfffffffc00f08947 */ /* 0x010fea000383ffff */
[----:B------:R-:W-:Y:S05]  /*b430*/  BRA `(.L_x_229) ;  /* 0xfffffff400987947 */ /* 0x000fea000383ffff */
.L_x_202:
[----:B---3--:R3:W4:Y:S02]  /*b440*/  SYNCS.PHASECHK.TRANS64.TRYWAIT P0, [R16+URZ], R5 ;  /* 0x00000005100075a7 */ /* 0x008724000800017f */
[----:B----4-:R-:W-:Y:S05]  /*b450*/  @!P0 NANOSLEEP.SYNCS 0x989680 ;  /* 0x009896800000895d */ /* 0x010fea0003900000 */
[----:B------:R-:W4:Y:S02]  /*b460*/  @!P0 SYNCS.PHASECHK.TRANS64 P0, [R16+URZ], R5 ;  /* 0x00000005100085a7 */ /* 0x000f24000800007f */
[----:B----4-:R-:W-:Y:S05]  /*b470*/  @!P0 BRA `(.L_x_202) ;  /* 0xfffffffc00f08947 */ /* 0x010fea000383ffff */
[----:B------:R-:W-:Y:S05]  /*b480*/  BRA `(.L_x_230) ;  /* 0xfffffff4009c7947 */ /* 0x000fea000383ffff */
.L_x_231:
        /* <DEDUP_REMOVED lines=15> */
.L_x_4715:


//--------------------- .text._ZN7cutlass13device_kernelIN5flash11enable_sm90INS1_16FlashAttnFwdSm90INS1_25CollectiveMainloopFwdSm90ILi2EN4cute5tupleIJNS5_1CILi1EEES8_S8_EEENS6_IJNS7_ILi128EEENS7_ILi96EEENS7_ILi64EEEEEELi256ENS_10bfloat16_tEfNS_4arch4Sm90ELb0ELb0ELb1ELb1ELb0ELb0ELb0ELb1ELb0ELb0ELb0ELb0EEENS1_21CollectiveEpilogueFwdINS6_IJSA_NS7_ILi256EEESB_EEES9_SE_SG_Li256ELb1ELb0ELb0ELb0EEENS1_36VarlenDynamicPersistentTileSchedulerILi128ELi96ELi256ELi32ELb0ELb0ELb1ELb0ELb1ELb1EEEEEEEEEvNT_6ParamsE --------------------------
	.section	.text._ZN7cutlass13device_kernelIN5flash11enable_sm90INS1_16FlashAttnFwdSm90INS1_25CollectiveMainloopFwdSm90ILi2EN4cute5tupleIJNS5_1CILi1EEES8_S8_EEENS6_IJNS7_ILi128EEENS7_ILi96EEENS7_ILi64EEEEEELi256ENS_10bfloat16_tEfNS_4arch4Sm90ELb0ELb0ELb1ELb1ELb0ELb0ELb0ELb1ELb0ELb0ELb0ELb0EEENS1_21CollectiveEpilogueFwdINS6_IJSA_NS7_ILi256EEESB_EEES9_SE_SG_Li256ELb1ELb0ELb0ELb0EEENS1_36VarlenDynamicPersistentTileSchedulerILi128ELi96ELi256ELi32ELb0ELb0ELb1ELb0ELb1ELb1EEEEEEEEEvNT_6ParamsE,"ax",@progbits
	.align	128
.text._ZN7cutlass13device_kernelIN5flash11enable_sm90INS1_16FlashAttnFwdSm90INS1_25CollectiveMainloopFwdSm90ILi2EN4cute5tupleIJNS5_1CILi1EEES8_S8_EEENS6_IJNS7_ILi128EEENS7_ILi96EEENS7_ILi64EEEEEELi256ENS_10bfloat16_tEfNS_4arch4Sm90ELb0ELb0ELb1ELb1ELb0ELb0ELb0ELb1ELb0ELb0ELb0ELb0EEENS1_21CollectiveEpilogueFwdINS6_IJSA_NS7_ILi256EEESB_EEES9_SE_SG_Li256ELb1ELb0ELb0ELb0EEENS1_36VarlenDynamicPersistentTileSchedulerILi128ELi96ELi256ELi32ELb0ELb0ELb1ELb0ELb1ELb1EEEEEEEEEvNT_6ParamsE:
        .type           _ZN7cutlass13device_kernelIN5flash11enable_sm90INS1_16FlashAttnFwdSm90INS1_25CollectiveMainloopFwdSm90ILi2EN4cute5tupleIJNS5_1CILi1EEES8_S8_EEENS6_IJNS7_ILi128EEENS7_ILi96EEENS7_ILi64EEEEEELi256ENS_10bfloat16_tEfNS_4arch4Sm90ELb0ELb0ELb1ELb1ELb0ELb0ELb0ELb1ELb0ELb0ELb0ELb0EEENS1_21CollectiveEpilogueFwdINS6_IJSA_NS7_ILi256EEESB_EEES9_SE_SG_Li256ELb1ELb0ELb0ELb0EEENS1_36VarlenDynamicPersistentTileSchedulerILi128ELi96ELi256ELi32ELb0ELb0ELb1ELb0ELb1ELb1EEEEEEEEEvNT_6ParamsE,@function
        .size           _ZN7cutlass13device_kernelIN5flash11enable_sm90INS1_16FlashAttnFwdSm90INS1_25CollectiveMainloopFwdSm90ILi2EN4cute5tupleIJNS5_1CILi1EEES8_S8_EEENS6_IJNS7_ILi128EEENS7_ILi96EEENS7_ILi64EEEEEELi256ENS_10bfloat16_tEfNS_4arch4Sm90ELb0ELb0ELb1ELb1ELb0ELb0ELb0ELb1ELb0ELb0ELb0ELb0EEENS1_21CollectiveEpilogueFwdINS6_IJSA_NS7_ILi256EEESB_EEES9_SE_SG_Li256ELb1ELb0ELb0ELb0EEENS1_36VarlenDynamicPersistentTileSchedulerILi128ELi96ELi256ELi32ELb0ELb0ELb1ELb0ELb1ELb1EEEEEEEEEvNT_6ParamsE,(.L_x_4716 - _ZN7cutlass13device_kernelIN5flash11enable_sm90INS1_16FlashAttnFwdSm90INS1_25CollectiveMainloopFwdSm90ILi2EN4cute5tupleIJNS5_1CILi1EEES8_S8_EEENS6_IJNS7_ILi128EEENS7_ILi96EEENS7_ILi64EEEEEELi256ENS_10bfloat16_tEfNS_4arch4Sm90ELb0ELb0ELb1ELb1ELb0ELb0ELb0ELb1ELb0ELb0ELb0ELb0EEENS1_21CollectiveEpilogueFwdINS6_IJSA_NS7_ILi256EEESB_EEES9_SE_SG_Li256ELb1ELb0ELb0ELb0EEENS1_36VarlenDynamicPersistentTileSchedulerILi128ELi96ELi256ELi32ELb0ELb0ELb1ELb0ELb1ELb1EEEEEEEEEvNT_6ParamsE)
        .other          _ZN7cutlass13device_kernelIN5flash11enable_sm90INS1_16FlashAttnFwdSm90INS1_25CollectiveMainloopFwdSm90ILi2EN4cute5tupleIJNS5_1CILi1EEES8_S8_EEENS6_IJNS7_ILi128EEENS7_ILi96EEENS7_ILi64EEEEEELi256ENS_10bfloat16_tEfNS_4arch4Sm90ELb0ELb0ELb1ELb1ELb0ELb0ELb0ELb1ELb0ELb0ELb0ELb0EEENS1_21CollectiveEpilogueFwdINS6_IJSA_NS7_ILi256EEESB_EEES9_SE_SG_Li256ELb1ELb0ELb0ELb0EEENS1_36VarlenDynamicPersistentTileSchedulerILi128ELi96ELi256ELi32ELb0ELb0ELb1ELb0ELb1ELb1EEEEEEEEEvNT_6ParamsE,@"STO_CUDA_ENTRY STV_DEFAULT"
_ZN7cutlass13device_kernelIN5flash11enable_sm90INS1_16FlashAttnFwdSm90INS1_25CollectiveMainloopFwdSm90ILi2EN4cute5tupleIJNS5_1CILi1EEES8_S8_EEENS6_IJNS7_ILi128EEENS7_ILi96EEENS7_ILi64EEEEEELi256ENS_10bfloat16_tEfNS_4arch4Sm90ELb0ELb0ELb1ELb1ELb0ELb0ELb0ELb1ELb0ELb0ELb0ELb0EEENS1_21CollectiveEpilogueFwdINS6_IJSA_NS7_ILi256EEESB_EEES9_SE_SG_Li256ELb1ELb0ELb0ELb0EEENS1_36VarlenDynamicPersistentTileSchedulerILi128ELi96ELi256ELi32ELb0ELb0ELb1ELb0ELb1ELb1EEEEEEEEEvNT_6ParamsE:
[----:B------:R-:W0:Y:S02]  /*0000*/  LDC R1, c[0x0][0x28] ;  /* 0x00000a00ff017b82 */ /* 0x000e240000000800 */
[----:B0-----:R-:W-:Y:S01]  /*0010*/  VIADD R1, R1, 0xffffffd0 ;  /* 0xffffffd001017836 */ /* 0x001fe20000000000 */
[----:B------:R-:W0:Y:S01]  /*0020*/  S2R R3, SR_TID.X ;  /* 0x0000000000037919 */ /* 0x000e220000002100 */
[----:B------:R-:W-:Y:S01]  /*0030*/  ELECT P0, URZ, PT ;  /* 0x00000000003f782f */ /* 0x000fe20003800000 */
[----:B------:R-:W-:Y:S01]  /*0040*/  BSSY B0, `(.L_x_232) ;  /* 0x0000011000007945 */ /* 0x000fe20003800000 */
[--C-:B0-----:R-:W-:Y:S02]  /*0050*/  SHF.R.U32.HI R0, RZ, 0x5, R3.reuse ;  /* 0x00000005ff007819 */ /* 0x101fe40000011603 */
[----:B------:R-:W-:-:S03]  /*0060*/  SHF.R.U32.HI R22, RZ, 0x7, R3 ;  /* 0x00000007ff167819 */ /* 0x000fc60000011603 */
[----:B------:R-:W0:Y:S02]  /*0070*/  SHFL.IDX PT, R2, R0, RZ, 0x1f ;  /* 0x00001fff00027589 */ /* 0x000e2400000e0000 */
[----:B0-----:R-:W-:-:S13]  /*0080*/  ISETP.EQ.AND P0, PT, R2, RZ, P0 ;  /* 0x000000ff0200720c */ /* 0x001fda0000702270 */
[----:B------:R-:W-:Y:S05]  /*0090*/  @!P0 BRA `(.L_x_233) ;  /* 0x00000000002c8947 */ /* 0x000fea0003800000 */
[----:B------:R-:W-:Y:S02]  /*00a0*/  ULDC.64 UR4, c[0x0][0x198] ;  /* 0x0000660000047ab9 */ /* 0x000fe40000000a00 */
[----:B------:R-:W-:Y:S02]  /*00b0*/  UIADD3 UR6, UP0, UR4, 0x270, URZ ;  /* 0x0000027004067890 */ /* 0x000fe4000ff1e03f */
[----:B------:R-:W-:Y:S02]  /*00c0*/  UIADD3 UR8, UP1, UR4, 0x370, URZ ;  /* 0x0000037004087890 */ /* 0x000fe4000ff3e03f */
[----:B------:R-:W-:Y:S02]  /*00d0*/  UIADD3 UR4, UP2, UR4, 0x470, URZ ;  /* 0x0000047004047890 */ /* 0x000fe4000ff5e03f */
[----:B------:R-:W-:Y:S02]  /*00e0*/  UIADD3.X UR7, URZ, UR5, URZ, UP0, !UPT ;  /* 0x000000053f077290 */ /* 0x000fe400087fe43f */
[----:B------:R-:W-:-:S02]  /*00f0*/  UIADD3.X UR9, URZ, UR5, URZ, UP1, !UPT ;  /* 0x000000053f097290 */ /* 0x000fc40008ffe43f */
[----:B------:R-:W-:-:S05]  /*0100*/  UIADD3.X UR5, URZ, UR5, URZ, UP2, !UPT ;  /* 0x000000053f057290 */ /* 0x000fca00097fe43f */
[----:B------:R0:W-:Y:S02]  /*0110*/  UTMACCTL.PF [UR6] ;  /* 0x00000000060079b9 */ /* 0x0001e40008040000 */
[----:B------:R0:W-:Y:S02]  /*0120*/  UTMACCTL.PF [UR8] ;  /* 0x00000000080079b9 */ /* 0x0001e40008040000 */
[----:B------:R0:W-:Y:S02]  /*0130*/  UTMACCTL.PF [UR4] ;  /* 0x00000000040079b9 */ /* 0x0001e40008040000 */
[----:B0-----:R-:W-:Y:S01]  /*0140*/  NOP ;  /* 0x0000000000007918 */ /* 0x001fe20000000000 */
.L_x_233:
[----:B------:R-:W-:Y:S05]  /*0150*/  BSYNC B0 ;  /* 0x0000000000007941 */ /* 0x000fea0003800000 */
.L_x_232:
[----:B------:R-:W-:Y:S01]  /*0160*/  VOTEU.ANY UP0, P0 ;  /* 0x00000000003f7886 */ /* 0x000fe20000000100 */
[----:B------:R-:W0:Y:S01]  /*0170*/  SHFL.IDX PT, R3, R22, RZ, 0x1f ;  /* 0x00001fff16037589 */ /* 0x000e2200000e0000 */
[----:B------:R-:W-:Y:S01]  /*0180*/  UMOV UR4, 0x1 ;  /* 0x0000000100047882 */ /* 0x000fe20000000000 */
[----:B------:R-:W-:Y:S01]  /*0190*/  UMOV UR7, 0x100 ;  /* 0x0000010000077882 */ /* 0x000fe20000000000 */
[----:B------:R-:W-:Y:S01]  /*01a0*/  VOTEU.ANY UP1, P0 ;  /* 0x00000000003f7886 */ /* 0x000fe20000020100 */
[----:B------:R-:W1:Y:S01]  /*01b0*/  @UP0 S2UR UR8, SR_CgaCtaId ;  /* 0x00000000000809c3 */ /* 0x000e620000008800 */
[----:B------:R-:W2:Y:S01]  /*01c0*/  SHFL.IDX PT, R2, R0, RZ, 0x1f ;  /* 0x00001fff00027589 */ /* 0x000ea200000e0000 */
[----:B------:R-:W-:Y:S01]  /*01d0*/  @UP0 UMOV UR6, 0x400 ;  /* 0x0000040000060882 */ /* 0x000fe20000000000 */
[----:B------:R-:W-:-:S04]  /*01e0*/  @UP0 UIADD3 UR4, -UR4, 0x100000, URZ ;  /* 0x0010000004040890 */ /* 0x000fc8000fffe13f */
[----:B------:R-:W-:Y:S02]  /*01f0*/  @UP0 USHF.L.U32 UR5, UR4, 0xb, URZ ;  /* 0x0000000b04050899 */ /* 0x000fe4000800063f */
[----:B------:R-:W-:Y:S01]  /*0200*/  @UP0 USHF.L.U32 UR4, UR4, 0x1, URZ ;  /* 0x0000000104040899 */ /* 0x000fe2000800063f */
[----:B------:R-:W-:Y:S01]  /*0210*/  VOTEU.ANY UP2, P0 ;  /* 0x00000000003f7886 */ /* 0x000fe20000040100 */
[----:B0-----:R-:W-:Y:S01]  /*0220*/  R2UR UR9, R3 ;  /* 0x00000000030972ca */ /* 0x001fe200000e0000 */
[----:B-1----:R-:W-:Y:S01]  /*0230*/  @UP0 ULEA UR8, UR8, UR6, 0x18 ;  /* 0x0000000608080291 */ /* 0x002fe2000f8ec03f */
[----:B--2---:R-:W-:Y:S01]  /*0240*/  ISETP.NE.AND P1, PT, R2, RZ, PT ;  /* 0x000000ff0200720c */ /* 0x004fe20003f25270 */
[----:B------:R-:W-:-:S04]  /*0250*/  @UP0 UIADD3 UR6, -UR7, 0x100000, URZ ;  /* 0x0010000007060890 */ /* 0x000fc8000fffe13f */
[----:B------:R-:W-:Y:S02]  /*0260*/  @UP0 USHF.L.U32 UR7, UR6, 0xb, URZ ;  /* 0x0000000b06070899 */ /* 0x000fe4000800063f */
[----:B------:R-:W-:-:S04]  /*0270*/  @UP0 USHF.L.U32 UR6, UR6, 0x1, URZ ;  /* 0x0000000106060899 */ /* 0x000fc8000800063f */
[----:B------:R-:W-:Y:S01]  /*0280*/  UISETP.NE.AND UP0, UPT, UR9, URZ, UPT ;  /* 0x0000003f0900728c */ /* 0x000fe2000bf05270 */
[----:B------:R-:W0:Y:S02]  /*0290*/  FENCE.VIEW.ASYNC.S ;  /* 0x00000000000073c6 */ /* 0x000e240000000000 */
[----:B0-----:R0:W1:Y:S05]  /*02a0*/  @UP1 SYNCS.EXCH.64 URZ, [UR8+0x22800], UR4 ;  /* 0x02280004083f15b2 */ /* 0x00106a0008000100 */
[----:B------:R0:W2:Y:S01]  /*02b0*/  @UP2 SYNCS.EXCH.64 URZ, [UR8+0x22820], UR6 ;  /* 0x02282006083f25b2 */ /* 0x0000a20008000100 */
[----:B------:R-:W-:Y:S05]  /*02c0*/  @P1 BRA `(.L_x_234) ;  /* 0x0000000000481947 */ /* 0x000fea0003800000 */
[----:B0-----:R-:W0:Y:S01]  /*02d0*/  S2UR UR5, SR_CgaCtaId ;  /* 0x00000000000579c3 */ /* 0x001e220000008800 */
[----:B------:R-:W-:Y:S01]  /*02e0*/  UMOV UR4, 0x400 ;  /* 0x0000040000047882 */ /* 0x000fe20000000000 */
[----:B------:R-:W-:Y:S01]  /*02f0*/  UMOV UR6, 0x1 ;  /* 0x0000000100067882 */ /* 0x000fe20000000000 */
[----:B------:R-:W-:Y:S01]  /*0300*/  UMOV UR9, 0x2 ;  /* 0x0000000200097882 */ /* 0x000fe20000000000 */
[----:B------:R-:W-:-:S04]  /*0310*/  UIADD3 UR6, -UR6, 0x100000, URZ ;  /* 0x0010000006067890 */ /* 0x000fc8000fffe13f */
[----:B------:R-:W-:Y:S02]  /*0320*/  USHF.L.U32 UR7, UR6, 0xb, URZ ;  /* 0x0000000b06077899 */ /* 0x000fe4000800063f */
[----:B------:R-:W-:Y:S01]  /*0330*/  USHF.L.U32 UR6, UR6, 0x1, URZ ;  /* 0x0000000106067899 */ /* 0x000fe2000800063f */
[----:B------:R-:W-:Y:S01]  /*0340*/  ELECT P0, URZ, PT ;  /* 0x00000000003f782f */ /* 0x000fe20003800000 */
[----:B0-----:R-:W-:Y:S02]  /*0350*/  ULEA UR8, UR5, UR4, 0x18 ;  /* 0x0000000405087291 */ /* 0x001fe4000f8ec03f */
[----:B------:R-:W-:-:S04]  /*0360*/  UIADD3 UR4, -UR9, 0x100000, URZ ;  /* 0x0010000009047890 */ /* 0x000fc8000fffe13f */
[----:B------:R-:W-:Y:S02]  /*0370*/  USHF.L.U32 UR5, UR4, 0xb, URZ ;  /* 0x0000000b04057899 */ /* 0x000fe4000800063f */
[----:B------:R-:W-:Y:S01]  /*0380*/  USHF.L.U32 UR4, UR4, 0x1, URZ ;  /* 0x0000000104047899 */ /* 0x000fe2000800063f */
[----:B------:R-:W0:Y:S03]  /*0390*/  FENCE.VIEW.ASYNC.S ;  /* 0x00000000000073c6 */ /* 0x000e260000000000 */
[----:B0-----:R3:W4:Y:S08]  /*03a0*/  SYNCS.EXCH.64 URZ, [UR8+0x22830], UR6 ;  /* 0x02283006083f75b2 */ /* 0x0017300008000100 */
[----:B------:R3:W0:Y:S01]  /*03b0*/  SYNCS.EXCH.64 URZ, [UR8+0x22840], UR4 ;  /* 0x02284004083f75b2 */ /* 0x0006220008000100 */
[----:B------:R3:W0:Y:S01]  /*03c0*/  SYNCS.EXCH.64 URZ, [UR8+0x22838], UR6 ;  /* 0x02283806083f75b2 */ /* 0x0006220008000100 */
[----:B------:R3:W0:Y:S02]  /*03d0*/  SYNCS.EXCH.64 URZ, [UR8+0x22848], UR4 ;  /* 0x02284804083f75b2 */ /* 0x0006240008000100 */
[----:B---3--:R-:W-:Y:S01]  /*03e0*/  NOP ;  /* 0x0000000000007918 */ /* 0x008fe20000000000 */
.L_x_234:
[----:B------:R-:W3:Y:S01]  /*03f0*/  SHFL.IDX PT, R2, R0, RZ, 0x1f ;  /* 0x00001fff00027589 */ /* 0x000ee200000e0000 */
[----:B------:R-:W-:Y:S01]  /*0400*/  NOP ;  /* 0x0000000000007918 */ /* 0x000fe20000000000 */
[----:B---3--:R-:W-:-:S13]  /*0410*/  ISETP.NE.AND P0, PT, R2, RZ, PT ;  /* 0x000000ff0200720c */ /* 0x008fda0003f05270 */
[----:B------:R-:W-:Y:S05]  /*0420*/  @P0 BRA `(.L_x_235) ;  /* 0x0000000000480947 */ /* 0x000fea0003800000 */
[----:B0-----:R-:W0:Y:S01]  /*0430*/  S2UR UR5, SR_CgaCtaId ;  /* 0x00000000000579c3 */ /* 0x001e220000008800 */
[----:B------:R-:W-:Y:S01]  /*0440*/  UMOV UR4, 0x400 ;  /* 0x0000040000047882 */ /* 0x000fe20000000000 */
[----:B------:R-:W-:Y:S01]  /*0450*/  UMOV UR6, 0x1 ;  /* 0x0000000100067882 */ /* 0x000fe20000000000 */
[----:B------:R-:W-:Y:S01]  /*0460*/  UMOV UR7, 0x2 ;  /* 0x0000000200077882 */ /* 0x000fe20000000000 */
[----:B------:R-:W-:Y:S01]  /*0470*/  ELECT P0, URZ, PT ;  /* 0x00000000003f782f */ /* 0x000fe20003800000 */
[----:B0-----:R-:W-:Y:S02]  /*0480*/  ULEA UR8, UR5, UR4, 0x18 ;  /* 0x0000000405087291 */ /* 0x001fe4000f8ec03f */
[----:B------:R-:W-:-:S04]  /*0490*/  UIADD3 UR4, -UR6, 0x100000, URZ ;  /* 0x0010000006047890 */ /* 0x000fc8000fffe13f */
[----:B------:R-:W-:Y:S02]  /*04a0*/  USHF.L.U32 UR5, UR4, 0xb, URZ ;  /* 0x0000000b04057899 */ /* 0x000fe4000800063f */
[----:B------:R-:W-:Y:S02]  /*04b0*/  USHF.L.U32 UR4, UR4, 0x1, URZ ;  /* 0x0000000104047899 */ /* 0x000fe4000800063f */
[----:B------:R-:W-:-:S04]  /*04c0*/  UIADD3 UR6, -UR7, 0x100000, URZ ;  /* 0x0010000007067890 */ /* 0x000fc8000fffe13f */
[----:B------:R-:W-:Y:S02]  /*04d0*/  USHF.L.U32 UR7, UR6, 0xb, URZ ;  /* 0x0000000b06077899 */ /* 0x000fe4000800063f */
[----:B------:R-:W-:Y:S01]  /*04e0*/  USHF.L.U32 UR6, UR6, 0x1, URZ ;  /* 0x0000000106067899 */ /* 0x000fe2000800063f */
[----:B------:R-:W0:Y:S03]  /*04f0*/  FENCE.VIEW.ASYNC.S ;  /* 0x00000000000073c6 */ /* 0x000e260000000000 */
[----:B0-----:R3:W0:Y:S08]  /*0500*/  SYNCS.EXCH.64 URZ, [UR8+0x22850], UR4 ;  /* 0x02285004083f75b2 */ /* 0x0016300008000100 */
[----:B------:R3:W0:Y:S01]  /*0510*/  SYNCS.EXCH.64 URZ, [UR8+0x22860], UR6 ;  /* 0x02286006083f75b2 */ /* 0x0006220008000100 */
[----:B------:R3:W0:Y:S01]  /*0520*/  SYNCS.EXCH.64 URZ, [UR8+0x22858], UR4 ;  /* 0x02285804083f75b2 */ /* 0x0006220008000100 */
[----:B------:R3:W0:Y:S02]  /*0530*/  SYNCS.EXCH.64 URZ, [UR8+0x22868], UR6 ;  /* 0x02286806083f75b2 */ /* 0x0006240008000100 */
[----:B---3--:R-:W-:Y:S01]  /*0540*/  NOP ;  /* 0x0000000000007918 */ /* 0x008fe20000000000 */
.L_x_235:
[----:B------:R-:W3:Y:S01]  /*0550*/  SHFL.IDX PT, R2, R0, RZ, 0x1f ;  /* 0x00001fff00027589 */ /* 0x000ee200000e0000 */
[----:B------:R-:W-:Y:S01]  /*0560*/  NOP ;  /* 0x0000000000007918 */ /* 0x000fe20000000000 */
[----:B---3--:R-:W-:-:S13]  /*0570*/  ISETP.NE.AND P0, PT, R2, RZ, PT ;  /* 0x000000ff0200720c */ /* 0x008fda0003f05270 */
[----:B------:R-:W-:Y:S05]  /*0580*/  @P0 BRA `(.L_x_236) ;  /* 0x0000000000380947 */ /* 0x000fea0003800000 */
[----:B0-----:R-:W0:Y:S01]  /*0590*/  S2UR UR5, SR_CgaCtaId ;  /* 0x00000000000579c3 */ /* 0x001e220000008800 */
[----:B------:R-:W-:Y:S01]  /*05a0*/  UMOV UR4, 0x400 ;  /* 0x0000040000047882 */ /* 0x000fe20000000000 */
[----:B------:R-:W-:Y:S01]  /*05b0*/  UMOV UR7, 0x1 ;  /* 0x0000000100077882 */ /* 0x000fe20000000000 */
[----:B------:R-:W-:Y:S01]  /*05c0*/  ELECT P0, URZ, PT ;  /* 0x00000000003f782f */ /* 0x000fe20003800000 */
[----:B0-----:R-:W-:Y:S02]  /*05d0*/  ULEA UR6, UR5, UR4, 0x18 ;  /* 0x0000000405067291 */ /* 0x001fe4000f8ec03f */
[----:B------:R-:W-:-:S04]  /*05e0*/  UIADD3 UR4, -UR7, 0x100000, URZ ;  /* 0x0010000007047890 */ /* 0x000fc8000fffe13f */
[----:B------:R-:W-:Y:S02]  /*05f0*/  USHF.L.U32 UR5, UR4, 0xb, URZ ;  /* 0x0000000b04057899 */ /* 0x000fe4000800063f */
[----:B------:R-:W-:Y:S01]  /*0600*/  USHF.L.U32 UR4, UR4, 0x1, URZ ;  /* 0x0000000104047899 */ /* 0x000fe2000800063f */
[----:B------:R-:W0:Y:S11]  /*0610*/  FENCE.VIEW.ASYNC.S ;  /* 0x00000000000073c6 */ /* 0x000e360000000000 */
[----:B0-----:R3:W0:Y:S01]  /*0620*/  SYNCS.EXCH.64 URZ, [UR6+0x22870], UR4 ;  /* 0x02287004063f75b2 */ /* 0x0016220008000100 */
[----:B------:R3:W0:Y:S01]  /*0630*/  SYNCS.EXCH.64 URZ, [UR6+0x22880], UR4 ;  /* 0x02288004063f75b2 */ /* 0x0006220008000100 */
[----:B------:R3:W0:Y:S01]  /*0640*/  SYNCS.EXCH.64 URZ, [UR6+0x22878], UR4 ;  /* 0x02287804063f75b2 */ /* 0x0006220008000100 */
[----:B------:R3:W0:Y:S02]  /*0650*/  SYNCS.EXCH.64 URZ, [UR6+0x22888], UR4 ;  /* 0x02288804063f75b2 */ /* 0x0006240008000100 */
[----:B---3--:R-:W-:Y:S01]  /*0660*/  NOP ;  /* 0x0000000000007918 */ /* 0x008fe20000000000 */
.L_x_236:
        /* <DEDUP_REMOVED lines=22> */
.L_x_237:
        /* <DEDUP_REMOVED lines=22> */
.L_x_238:
[----:B------:R-:W-:Y:S01]  /*0930*/  PLOP3.LUT P0, PT, PT, PT, UP0, 0x80, 0x0 ;  /* 0x000000000000781c */ /* 0x000fe20003f0f008 */
[----:B------:R-:W-:Y:S01]  /*0940*/  UMOV UR36, 0x1 ;  /* 0x0000000100247882 */ /* 0x000fe20000000000 */
[----:B------:R-:W-:Y:S01]  /*0950*/  NOP ;  /* 0x0000000000007918 */ /* 0x000fe20000000000 */
[----:B------:R-:W-:Y:S01]  /*0960*/  USEL UR36, UR36, 0x2, !UP0 ;  /* 0x0000000224247887 */ /* 0x000fe2000c000000 */
[----:B------:R-:W-:Y:S01]  /*0970*/  ULDC.64 UR40, c[0x0][0x208] ;  /* 0x0000820000287ab9 */ /* 0x000fe20000000a00 */
[----:B012-4-:R-:W-:Y:S08]  /*0980*/  BAR.SYNC.DEFER_BLOCKING 0x0 ;  /* 0x0000000000007b1d */ /* 0x017ff00000010000 */
[----:B------:R-:W-:Y:S05]  /*0990*/  @!P0 BRA `(.L_x_239) ;  /* 0x0000008400b08947 */ /* 0x000fea0003800000 */
.L_x_240:
[----:B------:R-:W-:-:S08]  /*09a0*/  NOP ;  /* 0x0000000000007918 */ /* 0x000fd00000000000 */
[----:B------:R-:W0:Y:S02]  /*09b0*/  USETMAXREG.TRY_ALLOC.CTAPOOL UP0, 0xf0 ;  /* 0x000000f0000079c8 */ /* 0x000e240008000600 */
[----:B0-----:R-:W-:-:S13]  /*09c0*/  PLOP3.LUT P0, PT, PT, PT, UP0, 0x80, 0x0 ;  /* 0x000000000000781c */ /* 0x001fda0003f0f008 */
[----:B------:R-:W-:Y:S05]  /*09d0*/  @!P0 BRA `(.L_x_240) ;  /* 0xfffffffc00f08947 */ /* 0x000fea000383ffff */
[----:B------:R-:W-:Y:S06]  /*09e0*/  BAR.ARV 0x8, 0x120 ;  /* 0x0204800000007b1d */ /* 0x000fec0000002000 */
[----:B------:R-:W-:Y:S02]  /*09f0*/  ISETP.NE.AND P0, PT, R22, 0x1, PT ;  /* 0x000000011600780c */ /* 0x000fe40003f05270 */
[----:B------:R-:W0:Y:S01]  /*0a00*/  S2UR UR5, SR_CgaCtaId ;  /* 0x00000000000579c3 */ /* 0x000e220000008800 */
[----:B------:R-:W-:-:S10]  /*0a10*/  UMOV UR4, 0x400 ;  /* 0x0000040000047882 */ /* 0x000fd40000000000 */
[----:B------:R-:W-:Y:S08]  /*0a20*/  @!P0 BAR.ARV 0x9, 0x100 ;  /* 0x0244000000008b1d */ /* 0x000ff00000002000 */
[----:B------:R-:W-:Y:S01]  /*0a30*/  BAR.SYNC.DEFER_BLOCKING 0x5, 0x120 ;  /* 0x0144800000007b1d */ /* 0x000fe20000010000 */
[----:B0-----:R-:W-:-:S09]  /*0a40*/  ULEA UR4, UR5, UR4, 0x18 ;  /* 0x0000000405047291 */ /* 0x001fd2000f8ec03f */
[----:B------:R-:W0:Y:S01]  /*0a50*/  LDS.128 R40, [UR4+0x228d0] ;  /* 0x0228d004ff287984 */ /* 0x000e220008000c00 */
[----:B------:R-:W-:Y:S01]  /*0a60*/  ULDC UR4, c[0x0][0xc14] ;  /* 0x0003050000047ab9 */ /* 0x000fe20000000800 */
[----:B------:R-:W-:Y:S06]  /*0a70*/  BAR.ARV 0x4, 0x120 ;  /* 0x0104800000007b1d */ /* 0x000fec0000002000 */
[----:B0-----:R-:W-:-:S13]  /*0a80*/  ISETP.GE.AND P0, PT, R43, UR4, PT ;  /* 0x000000042b007c0c */ /* 0x001fda000bf06270 */
[----:B------:R-:W-:Y:S05]  /*0a90*/  @P0 EXIT ;  /* 0x000000000000094d */ /* 0x000fea0003800000 */
[----:B------:R-:W0:Y:S01]  /*0aa0*/  S2R R0, SR_TID.X ;  /* 0x0000000000007919 */ /* 0x000e220000002100 */
[----:B------:R-:W-:Y:S01]  /*0ab0*/  R2UR UR5, R42 ;  /* 0x000000002a0572ca */ /* 0x000fe200000e0000 */
[----:B------:R-:W-:Y:S01]  /*0ac0*/  ULOP3.LUT UR47, UR36, 0x1, URZ, 0xfc, !UPT ;  /* 0x00000001242f7892 */ /* 0x000fe2000f8efc3f */
[----:B------:R-:W-:Y:S01]  /*0ad0*/  UMOV UR39, URZ ;  /* 0x0000003f00277c82 */ /* 0x000fe20008000000 */
[----:B------:R-:W-:Y:S01]  /*0ae0*/  UMOV UR38, URZ ;  /* 0x0000003f00267c82 */ /* 0x000fe20008000000 */
[----:B------:R-:W-:Y:S01]  /*0af0*/  UMOV UR37, URZ ;  /* 0x0000003f00257c82 */ /* 0x000fe20008000000 */
[----:B0-----:R-:W-:-:S05]  /*0b00*/  VIADD R203, R0, 0xffffff80 ;  /* 0xffffff8000cb7836 */ /* 0x001fca0000000000 */
[----:B------:R-:W-:-:S04]  /*0b10*/  SHF.R.S32.HI R0, RZ, 0x1f, R203 ;  /* 0x0000001fff007819 */ /* 0x000fc800000114cb */
[CC--:B------:R-:W-:Y:S02]  /*0b20*/  LEA.HI R2, R0.reuse, R203.reuse, RZ, 0x7 ;  /* 0x000000cb00027211 */ /* 0x0c0fe400078f38ff */
[----:B------:R-:W-:Y:S02]  /*0b30*/  LEA.HI R3, R0, R203, RZ, 0x4 ;  /* 0x000000cb00037211 */ /* 0x000fe400078f20ff */
[C---:B------:R-:W-:Y:S02]  /*0b40*/  LOP3.LUT R4, R2.reuse, 0xffffff80, RZ, 0xc0, !PT ;  /* 0xffffff8002047812 */ /* 0x040fe400078ec0ff */
[----:B------:R-:W-:Y:S02]  /*0b50*/  SHF.R.S32.HI R23, RZ, 0x7, R2 ;  /* 0x00000007ff177819 */ /* 0x000fe40000011402 */
[----:B------:R-:W-:Y:S01]  /*0b60*/  SHF.R.S32.HI R6, RZ, 0x4, R3 ;  /* 0x00000004ff067819 */ /* 0x000fe20000011403 */
[----:B------:R-:W-:Y:S01]  /*0b70*/  IMAD.IADD R19, R203, 0x1, -R4 ;  /* 0x00000001cb137824 */ /* 0x000fe200078e0a04 */
[----:B------:R-:W-:-:S04]  /*0b80*/  LEA.HI R2, R2, R23, RZ, 0x1 ;  /* 0x0000001702027211 */ /* 0x000fc800078f08ff */
[----:B------:R-:W-:Y:S02]  /*0b90*/  SHF.R.S32.HI R8, RZ, 0x1f, R19 ;  /* 0x0000001fff087819 */ /* 0x000fe40000011413 */
[----:B------:R-:W-:Y:S02]  /*0ba0*/  LOP3.LUT R2, R2, 0x3fffffe, RZ, 0xc0, !PT ;  /* 0x03fffffe02027812 */ /* 0x000fe400078ec0ff */
[CC--:B------:R-:W-:Y:S02]  /*0bb0*/  LEA.HI R7, R8.reuse, R19.reuse, RZ, 0x2 ;  /* 0x0000001308077211 */ /* 0x0c0fe400078f10ff */
[----:B------:R-:W-:Y:S01]  /*0bc0*/  LEA.HI R8, R8, R19, RZ, 0x5 ;  /* 0x0000001308087211 */ /* 0x000fe200078f28ff */
[----:B------:R-:W-:Y:S01]  /*0bd0*/  IMAD.IADD R2, R23, 0x1, -R2 ;  /* 0x0000000117027824 */ /* 0x000fe200078e0a02 */
[--C-:B------:R-:W-:Y:S02]  /*0be0*/  SHF.R.S32.HI R9, RZ, 0x2, R7.reuse ;  /* 0x00000002ff097819 */ /* 0x100fe40000011407 */
[----:B------:R-:W-:-:S02]  /*0bf0*/  SHF.R.S32.HI R4, RZ, 0x1f, R7 ;  /* 0x0000001fff047819 */ /* 0x000fc40000011407 */
[----:B------:R-:W-:Y:S02]  /*0c00*/  SHF.R.S32.HI R8, RZ, 0x5, R8 ;  /* 0x00000005ff087819 */ /* 0x000fe40000011408 */
[----:B------:R-:W-:Y:S02]  /*0c10*/  LEA.HI R5, R4, R9, RZ, 0x3 ;  /* 0x0000000904057211 */ /* 0x000fe400078f18ff */
[CC--:B------:R-:W-:Y:S02]  /*0c20*/  LEA.HI R4, R0.reuse, R203.reuse, RZ, 0x5 ;  /* 0x000000cb00047211 */ /* 0x0c0fe400078f28ff */
[----:B------:R-:W-:Y:S02]  /*0c30*/  LOP3.LUT R10, R5, 0xfffffff8, RZ, 0xc0, !PT ;  /* 0xfffffff8050a7812 */ /* 0x000fe400078ec0ff */
[----:B------:R-:W-:Y:S01]  /*0c40*/  LEA.HI R0, R0, R203, RZ, 0x3 ;  /* 0x000000cb00007211 */ /* 0x000fe200078f18ff */
[----:B------:R-:W-:Y:S01]  /*0c50*/  IMAD.SHL.U32 R5, R4, 0x20, RZ ;  /* 0x0000002004057824 */ /* 0x000fe200078e00ff */
[----:B------:R-:W-:Y:S01]  /*0c60*/  LOP3.LUT R4, R3, 0x3fffff0, RZ, 0xc0, !PT ;  /* 0x03fffff003047812 */ /* 0x000fe200078ec0ff */
[----:B------:R-:W-:Y:S01]  /*0c70*/  IMAD.IADD R9, R9, 0x1, -R10 ;  /* 0x0000000109097824 */ /* 0x000fe200078e0a0a */
[----:B------:R-:W-:-:S02]  /*0c80*/  LEA.HI R3, R3, R6, RZ, 0x1 ;  /* 0x0000000603037211 */ /* 0x000fc400078f08ff */
[----:B------:R-:W-:Y:S01]  /*0c90*/  LOP3.LUT R5, R5, 0xfffffc00, RZ, 0xc0, !PT ;  /* 0xfffffc0005057812 */ /* 0x000fe200078ec0ff */
[----:B------:R-:W-:Y:S01]  /*0ca0*/  IMAD R9, R8, 0x10, R9 ;  /* 0x0000001008097824 */ /* 0x000fe200078e0209 */
[----:B------:R-:W-:Y:S01]  /*0cb0*/  LOP3.LUT R3, R3, 0x1ffffffe, RZ, 0xc0, !PT ;  /* 0x1ffffffe03037812 */ /* 0x000fe200078ec0ff */
[----:B------:R-:W-:Y:S01]  /*0cc0*/  IMAD.IADD R4, R203, 0x1, -R4 ;  /* 0x00000001cb047824 */ /* 0x000fe200078e0a04 */
[----:B------:R-:W-:Y:S01]  /*0cd0*/  LOP3.LUT R200, R7, 0x7ffffffc, RZ, 0xc0, !PT ;  /* 0x7ffffffc07c87812 */ /* 0x000fe200078ec0ff */
[----:B------:R-:W-:Y:S01]  /*0ce0*/  IMAD R201, R2, 0x40, R9 ;  /* 0x0000004002c97824 */ /* 0x000fe200078e0209 */
[----:B------:R-:W-:Y:S01]  /*0cf0*/  LOP3.LUT R2, R0, 0x1ffffff8, RZ, 0xc0, !PT ;  /* 0x1ffffff800027812 */ /* 0x000fe200078ec0ff */
[----:B------:R-:W-:Y:S01]  /*0d00*/  IMAD R4, R4, 0x40, R5 ;  /* 0x0000004004047824 */ /* 0x000fe200078e0205 */
[----:B------:R-:W-:Y:S01]  /*0d10*/  SHF.R.S32.HI R16, RZ, 0x3, R0 ;  /* 0x00000003ff107819 */ /* 0x000fe20000011400 */
[----:B------:R-:W-:Y:S01]  /*0d20*/  IMAD.IADD R3, R6, 0x1, -R3 ;  /* 0x0000000106037824 */ /* 0x000fe200078e0a03 */
[----:B------:R-:W-:Y:S01]  /*0d30*/  IADD3 R200, R19, -R200, RZ ;  /* 0x800000c813c87210 */ /* 0x000fe20007ffe0ff */
[----:B------:R-:W-:-:S02]  /*0d40*/  IMAD.IADD R2, R203, 0x1, -R2 ;  /* 0x00000001cb027824 */ /* 0x000fc400078e0a02 */
[----:B------:R-:W-:Y:S02]  /*0d50*/  IMAD R202, R3, 0x8, R4 ;  /* 0x0000000803ca7824 */ /* 0x000fe400078e0204 */
[----:B------:R-:W-:-:S07]  /*0d60*/  IMAD.SHL.U32 R2, R2, 0x8, RZ ;  /* 0x0000000802027824 */ /* 0x000fce00078e00ff */
.L_x_282:
[----:B0---45:R-:W0:Y:S01]  /*0d70*/  LDC.64 R4, c[0x0][0xc60] ;  /* 0x00031800ff047b82 */ /* 0x031e220000000a00 */
[----:B------:R-:W-:Y:S01]  /*0d80*/  ULDC.64 UR6, c[0x0][0xa28] ;  /* 0x00028a0000067ab9 */ /* 0x000fe20000000a00 */
[----:B------:R-:W-:Y:S01]  /*0d90*/  ULDC.64 UR8, c[0x0][0xa20] ;  /* 0x0002880000087ab9 */ /* 0x000fe20000000a00 */
[----:B------:R-:W-:Y:S01]  /*0da0*/  ULDC UR4, c[0x0][0x404] ;  /* 0x0001010000047ab9 */ /* 0x000fe20000000800 */
[----:B0-----:R-:W-:-:S06]  /*0db0*/  IMAD.WIDE R4, R43, 0x4, R4 ;  /* 0x000000042b047825 */ /* 0x001fcc00078e0204 */
[----:B--2---:R-:W2:Y:S01]  /*0dc0*/  LDG.E R4, desc[UR40][R4.64] ;  /* 0x0000002804047981 */ /* 0x004ea2000c1e1900 */
[----:B------:R-:W-:Y:S02]  /*0dd0*/  UISETP.NE.U32.AND UP0, UPT, UR6, URZ, UPT ;  /* 0x0000003f0600728c */ /* 0x000fe4000bf05070 */
[----:B------:R-:W-:Y:S02]  /*0de0*/  UISETP.NE.U32.AND UP1, UPT, UR8, URZ, UPT ;  /* 0x0000003f0800728c */ /* 0x000fe4000bf25070 */
[----:B------:R-:W-:Y:S02]  /*0df0*/  UISETP.NE.AND.EX UP0, UPT, UR7, URZ, UPT, UP0 ;  /* 0x0000003f0700728c */ /* 0x000fe4000bf05300 */
[----:B------:R-:W-:-:S04]  /*0e00*/  UISETP.NE.AND.EX UP1, UPT, UR9, URZ, UPT, UP1 ;  /* 0x0000003f0900728c */ /* 0x000fc8000bf25310 */
[----:B------:R-:W-:Y:S02]  /*0e10*/  PLOP3.LUT P0, PT, PT, PT, UP0, 0x80, 0x0 ;  /* 0x000000000000781c */ /* 0x000fe40003f0f008 */
[----:B------:R-:W-:Y:S02]  /*0e20*/  PLOP3.LUT P1, PT, PT, PT, UP1, 0x80, 0x0 ;  /* 0x000000000000781c */ /* 0x000fe40003f2f018 */
[----:B--2---:R-:W-:-:S13]  /*0e30*/  R2UR UR46, R4 ;  /* 0x00000000042e72ca */ /* 0x004fda00000e0000 */
[----:B------:R-:W-:Y:S02]  /*0e40*/  USHF.R.S32.HI UR45, URZ, 0x1f, UR46 ;  /* 0x0000001f3f2d7899 */ /* 0x000fe4000801142e */
[----:B------:R-:W-:Y:S02]  /*0e50*/  @UP0 ULEA UR6, UP2, UR46, UR6, 0x2 ;  /* 0x000000062e060291 */ /* 0x000fe4000f84103f */
[----:B------:R-:W-:Y:S02]  /*0e60*/  @UP1 ULEA UR8, UP3, UR46, UR8, 0x2 ;  /* 0x000000082e081291 */ /* 0x000fe4000f86103f */
[----:B------:R-:W-:Y:S02]  /*0e70*/  @UP0 ULEA.HI.X UR7, UR46, UR7, UR45, 0x2, UP2 ;  /* 0x000000072e070291 */ /* 0x000fe400090f142d */
[----:B------:R-:W-:Y:S01]  /*0e80*/  @UP1 ULEA.HI.X UR9, UR46, UR9, UR45, 0x2, UP3 ;  /* 0x000000092e091291 */ /* 0x000fe200098f142d */
[----:B------:R-:W-:Y:S02]  /*0e90*/  IMAD.U32 R4, RZ, RZ, UR6 ;  /* 0x00000006ff047e24 */ /* 0x000fe4000f8e00ff */
[----:B---3--:R-:W-:-:S02]  /*0ea0*/  IMAD.U32 R6, RZ, RZ, UR8 ;  /* 0x00000008ff067e24 */ /* 0x008fc4000f8e00ff */
[----:B------:R-:W-:Y:S01]  /*0eb0*/  IMAD.U32 R5, RZ, RZ, UR7 ;  /* 0x00000007ff057e24 */ /* 0x000fe2000f8e00ff */
[----:B------:R-:W-:Y:S01]  /*0ec0*/  ULDC.64 UR6, c[0x0][0x3f8] ;  /* 0x0000fe0000067ab9 */ /* 0x000fe20000000a00 */
[----:B------:R-:W-:-:S03]  /*0ed0*/  IMAD.U32 R7, RZ, RZ, UR9 ;  /* 0x00000009ff077e24 */ /* 0x000fc6000f8e00ff */
[----:B------:R-:W2:Y:S04]  /*0ee0*/  @P0 LDG.E R4, desc[UR40][R4.64] ;  /* 0x0000002804040981 */ /* 0x000ea8000c1e1900 */
[----:B------:R-:W3:Y:S01]  /*0ef0*/  @P1 LDG.E R6, desc[UR40][R6.64] ;  /* 0x0000002806061981 */ /* 0x000ee2000c1e1900 */
[----:B------:R-:W-:Y:S01]  /*0f00*/  UISETP.NE.U32.AND UP0, UPT, UR6, URZ, UPT ;  /* 0x0000003f0600728c */ /* 0x000fe2000bf05070 */
[----:B------:R-:W-:Y:S01]  /*0f10*/  IMAD.MOV.U32 R18, RZ, RZ, R41 ;  /* 0x000000ffff127224 */ /* 0x000fe200078e0029 */
[----:B------:R-:W-:Y:S01]  /*0f20*/  UMOV UR43, URZ ;  /* 0x0000003f002b7c82 */ /* 0x000fe20008000000 */
[----:B------:R-:W-:Y:S01]  /*0f30*/  ULDC UR6, c[0x0][0x2e0] ;  /* 0x0000b80000067ab9 */ /* 0x000fe20000000800 */
[----:B------:R-:W-:Y:S01]  /*0f40*/  UISETP.NE.AND.EX UP0, UPT, UR7, URZ, UPT, UP0 ;  /* 0x0000003f0700728c */ /* 0x000fe2000bf05300 */
[----:B------:R-:W-:Y:S01]  /*0f50*/  CS2R R44, SRZ ;  /* 0x00000000002c7805 */ /* 0x000fe2000001ff00 */
[----:B------:R-:W-:Y:S01]  /*0f60*/  UMOV UR44, UR5 ;  /* 0x00000005002c7c82 */ /* 0x000fe20008000000 */
[----:B------:R-:W-:Y:S01]  /*0f70*/  CS2R R150, SRZ ;  /* 0x0000000000967805 */ /* 0x000fe2000001ff00 */
[----:B------:R-:W-:Y:S01]  /*0f80*/  USEL UR4, UR4, 0x1, UP0 ;  /* 0x0000000104047887 */ /* 0x000fe20008000000 */
[----:B------:R-:W-:-:S02]  /*0f90*/  CS2R R148, SRZ ;  /* 0x0000000000947805 */ /* 0x000fc4000001ff00 */
[----:B------:R-:W-:Y:S02]  /*0fa0*/  CS2R R146, SRZ ;  /* 0x0000000000927805 */ /* 0x000fe4000001ff00 */
[----:B------:R-:W-:Y:S01]  /*0fb0*/  CS2R R144, SRZ ;  /* 0x0000000000907805 */ /* 0x000fe2000001ff00 */
[----:B------:R-:W-:Y:S01]  /*0fc0*/  UIMAD UR4, UR4, UR6, URZ ;  /* 0x00000006040472a4 */ /* 0x000fe2000f8e023f */
[----:B------:R-:W-:Y:S02]  /*0fd0*/  CS2R R142, SRZ ;  /* 0x00000000008e7805 */ /* 0x000fe4000001ff00 */
[----:B------:R-:W-:Y:S02]  /*0fe0*/  CS2R R140, SRZ ;  /* 0x00000000008c7805 */ /* 0x000fe4000001ff00 */
[----:B------:R-:W-:Y:S02]  /*0ff0*/  CS2R R138, SRZ ;  /* 0x00000000008a7805 */ /* 0x000fe4000001ff00 */
[----:B------:R-:W-:-:S02]  /*1000*/  CS2R R136, SRZ ;  /* 0x0000000000887805 */ /* 0x000fc4000001ff00 */
[----:B------:R-:W-:Y:S02]  /*1010*/  CS2R R134, SRZ ;  /* 0x0000000000867805 */ /* 0x000fe4000001ff00 */
[----:B------:R-:W-:Y:S02]  /*1020*/  CS2R R132, SRZ ;  /* 0x0000000000847805 */ /* 0x000fe4000001ff00 */
        /* <DEDUP_REMOVED lines=32> */
[----:B-1----:R-:W-:Y:S02]  /*1230*/  CS2R R68, SRZ ;  /* 0x0000000000447805 */ /* 0x002fe4000001ff00 */
[----:B------:R-:W-:-:S02]  /*1240*/  CS2R R166, SRZ ;  /* 0x0000000000a67805 */ /* 0x000fc4000001ff00 */
[----:B------:R-:W-:Y:S01]  /*1250*/  CS2R R154, SRZ ;  /* 0x00000000009a7805 */ /* 0x000fe2000001ff00 */
[----:B------:R-:W-:Y:S01]  /*1260*/  IMAD.MOV.U32 R28, RZ, RZ, RZ ;  /* 0x000000ffff1c7224 */ /* 0x000fe200078e00ff */
[----:B------:R-:W-:Y:S01]  /*1270*/  CS2R R60, SRZ ;  /* 0x00000000003c7805 */ /* 0x000fe2000001ff00 */
[----:B------:R-:W-:Y:S01]  /*1280*/  IMAD.MOV.U32 R3, RZ, RZ, RZ ;  /* 0x000000ffff037224 */ /* 0x000fe200078e00ff */
[----:B------:R-:W-:Y:S02]  /*1290*/  CS2R R24, SRZ ;  /* 0x0000000000187805 */ /* 0x000fe4000001ff00 */
[----:B------:R-:W-:Y:S02]  /*12a0*/  CS2R R168, SRZ ;  /* 0x0000000000a87805 */ /* 0x000fe4000001ff00 */
[----:B------:R-:W-:Y:S02]  /*12b0*/  CS2R R156, SRZ ;  /* 0x00000000009c7805 */ /* 0x000fe4000001ff00 */
[----:B------:R-:W-:-:S02]  /*12c0*/  CS2R R14, SRZ ;  /* 0x00000000000e7805 */ /* 0x000fc4000001ff00 */
[----:B------:R-:W-:Y:S02]  /*12d0*/  CS2R R12, SRZ ;  /* 0x00000000000c7805 */ /* 0x000fe4000001ff00 */
[----:B------:R-:W-:Y:S02]  /*12e0*/  CS2R R170, SRZ ;  /* 0x0000000000aa7805 */ /* 0x000fe4000001ff00 */
[----:B------:R-:W-:Y:S02]  /*12f0*/  CS2R R158, SRZ ;  /* 0x00000000009e7805 */ /* 0x000fe4000001ff00 */
[----:B------:R-:W-:Y:S01]  /*1300*/  CS2R R10, SRZ ;  /* 0x00000000000a7805 */ /* 0x000fe2000001ff00 */
[----:B------:R-:W-:Y:S01]  /*1310*/  IMAD.MOV.U32 R8, RZ, RZ, RZ ;  /* 0x000000ffff087224 */ /* 0x000fe200078e00ff */
[----:B--2---:R-:W-:Y:S02]  /*1320*/  @P0 R2UR UR43, R4 ;  /* 0x00000000042b02ca */ /* 0x004fe400000e0000 */
[----:B------:R-:W-:-:S02]  /*1330*/  PLOP3.LUT P0, PT, PT, PT, PT, 0x80, 0x0 ;  /* 0x000000000000781c */ /* 0x000fc40003f0f070 */
[----:B---3--:R-:W-:Y:S01]  /*1340*/  @P1 R2UR UR4, R6 ;  /* 0x00000000060412ca */ /* 0x008fe200000e0000 */
[----:B------:R-:W-:-:S14]  /*1350*/  @P1 BRA `(.L_x_241) ;  /* 0x0000000000341947 */ /* 0x000fdc0003800000 */
[----:B------:R-:W-:Y:S02]  /*1360*/  ULDC.64 UR6, c[0x0][0xa08] ;  /* 0x0002820000067ab9 */ /* 0x000fe40000000a00 */
[----:B------:R-:W-:-:S04]  /*1370*/  ISETP.NE.U32.AND P1, PT, RZ, UR6, PT ;  /* 0x00000006ff007c0c */ /* 0x000fc8000bf25070 */
[----:B------:R-:W-:-:S13]  /*1380*/  ISETP.NE.AND.EX P1, PT, RZ, UR7, PT, P1 ;  /* 0x00000007ff007c0c */ /* 0x000fda000bf25310 */
[----:B------:R-:W-:Y:S05]  /*1390*/  @!P1 BRA `(.L_x_241) ;  /* 0x0000000000249947 */ /* 0x000fea0003800000 */
[----:B------:R-:W-:Y:S02]  /*13a0*/  ULDC.64 UR4, c[0x0][0xa08] ;  /* 0x0002820000047ab9 */ /* 0x000fe40000000a00 */
[----:B------:R-:W-:-:S06]  /*13b0*/  UIMAD.WIDE UR4, UR46, 0x4, UR4 ;  /* 0x000000042e0478a5 */ /* 0x000fcc000f8e0204 */
[----:B------:R-:W-:Y:S02]  /*13c0*/  IMAD.U32 R4, RZ, RZ, UR4 ;  /* 0x00000004ff047e24 */ /* 0x000fe4000f8e00ff */
[----:B------:R-:W-:-:S05]  /*13d0*/  IMAD.U32 R5, RZ, RZ, UR5 ;  /* 0x00000005ff057e24 */ /* 0x000fca000f8e00ff */
[----:B------:R-:W2:Y:S04]  /*13e0*/  LDG.E R6, desc[UR40][R4.64] ;  /* 0x0000002804067981 */ /* 0x000ea8000c1e1900 */
[----:B------:R-:W3:Y:S01]  /*13f0*/  LDG.E R0, desc[UR40][R4.64+0x4] ;  /* 0x0000042804007981 */ /* 0x000ee2000c1e1900 */
[----:B--2---:R-:W-:Y:S02]  /*1400*/  R2UR UR4, R6 ;  /* 0x00000000060472ca */ /* 0x004fe400000e0000 */
[----:B---3--:R-:W-:-:S13]  /*1410*/  R2UR UR5, R0 ;  /* 0x00000000000572ca */ /* 0x008fda00000e0000 */
[----:B------:R-:W-:-:S12]  /*1420*/  UIADD3 UR4, -UR4, UR5, URZ ;  /* 0x0000000504047290 */ /* 0x000fd8000fffe13f */
.L_x_241:
[----:B------:R-:W-:Y:S01]  /*1430*/  UIADD3 UR43, -UR43, UR4, URZ ;  /* 0x000000042b2b7290 */ /* 0x000fe2000fffe13f */
[----:B------:R-:W-:Y:S01]  /*1440*/  IMAD.MOV.U32 R9, RZ, RZ, RZ ;  /* 0x000000ffff097224 */ /* 0x000fe200078e00ff */
[----:B------:R-:W-:Y:S02]  /*1450*/  CS2R R174, SRZ ;  /* 0x0000000000ae7805 */ /* 0x000fe4000001ff00 */
[----:B------:R-:W-:Y:S01]  /*1460*/  CS2R R172, SRZ ;  /* 0x0000000000ac7805 */ /* 0x000fe2000001ff00 */
[----:B------:R-:W-:Y:S01]  /*1470*/  UISETP.GE.AND UP0, UPT, UR43, 0x1, UPT ;  /* 0x000000012b00788c */ /* 0x000fe2000bf06270 */
[----:B------:R-:W-:Y:S01]  /*1480*/  CS2R R36, SRZ ;  /* 0x0000000000247805 */ /* 0x000fe2000001ff00 */
[----:B------:R-:W-:Y:S01]  /*1490*/  UIADD3 UR4, UR43, 0x5f, URZ ;  /* 0x0000005f2b047890 */ /* 0x000fe2000fffe03f */
[----:B------:R-:W-:Y:S02]  /*14a0*/  CS2R R176, SRZ ;  /* 0x0000000000b07805 */ /* 0x000fe4000001ff00 */
[----:B------:R-:W-:Y:S01]  /*14b0*/  CS2R R32, SRZ ;  /* 0x0000000000207805 */ /* 0x000fe2000001ff00 */
[----:B------:R-:W-:Y:S01]  /*14c0*/  IMAD.MOV.U32 R26, RZ, RZ, RZ ;  /* 0x000000ffff1a7224 */ /* 0x000fe200078e00ff */
[----:B------:R-:W-:Y:S01]  /*14d0*/  PLOP3.LUT P1, PT, PT, PT, UP0, 0x80, 0x0 ;  /* 0x000000000000781c */ /* 0x000fe20003f2f008 */
[----:B------:R-:W-:Y:S01]  /*14e0*/  UIMAD.WIDE UR4, UR4, 0x2aaaaaab, URZ ;  /* 0x2aaaaaab040478a5 */ /* 0x000fe2000f8e023f */
[----:B------:R-:W-:Y:S01]  /*14f0*/  IMAD.MOV.U32 R29, RZ, RZ, RZ ;  /* 0x000000ffff1d7224 */ /* 0x000fe200078e00ff */
[----:B------:R-:W-:Y:S01]  /*1500*/  MOV R179, RZ ;  /* 0x000000ff00b37202 */ /* 0x000fe20000000f00 */
[----:B------:R-:W-:Y:S01]  /*1510*/  IMAD.MOV.U32 R6, RZ, RZ, RZ ;  /* 0x000000ffff067224 */ /* 0x000fe200078e00ff */
[----:B------:R-:W-:Y:S01]  /*1520*/  USHF.R.U32.HI UR42, URZ, 0x1f, UR5 ;  /* 0x0000001f3f2a7899 */ /* 0x000fe20008011605 */
[----:B------:R-:W-:-:S03]  /*1530*/  CS2R R4, SRZ ;  /* 0x0000000000047805 */ /* 0x000fc6000001ff00 */
[----:B------:R-:W-:-:S04]  /*1540*/  ULEA.HI.SX32 UR42, UR5, UR42, 0x1c ;  /* 0x0000002a052a7291 */ /* 0x000fc8000f8fe23f */
[----:B------:R-:W-:Y:S08]  /*1550*/  @!P1 BRA `(.L_x_242) ;  /* 0x0000005000149947 */ /* 0x000ff00003800000 */
[----:B------:R-:W0:Y:S01]  /*1560*/  SHFL.IDX PT, R0, R23, RZ, 0x1f ;  /* 0x00001fff17007589 */ /* 0x000e2200000e0000 */
[----:B------:R-:W1:Y:S01]  /*1570*/  S2UR UR7, SR_CgaCtaId ;  /* 0x00000000000779c3 */ /* 0x000e620000008800 */
[----:B------:R-:W-:Y:S01]  /*1580*/  UMOV UR6, 0x400 ;  /* 0x0000040000067882 */ /* 0x000fe20000000000 */
[----:B0-----:R-:W-:Y:S01]  /*1590*/  R2UR UR4, R0 ;  /* 0x00000000000472ca */ /* 0x001fe200000e0000 */
[----:B-1----:R-:W-:-:S04]  /*15a0*/  ULEA UR6, UR7, UR6, 0x18 ;  /* 0x0000000607067291 */ /* 0x002fc8000f8ec03f */
[----:B------:R-:W-:-:S04]  /*15b0*/  UIADD3 UR6, UR6, 0x18400, URZ ;  /* 0x0001840006067890 */ /* 0x000fc8000fffe03f */
[----:B------:R-:W-:-:S04]  /*15c0*/  ULOP3.LUT UP0, URZ, UR6, 0x1bf, URZ, 0xc0, !UPT ;  /* 0x000001bf063f7892 */ /* 0x000fc8000f80c03f */
[----:B------:R-:W-:Y:S02]  /*15d0*/  ULEA.HI UR5, UR4, UR4, URZ, 0x1 ;  /* 0x0000000404057291 */ /* 0x000fe4000f8f083f */
[----:B------:R-:W-:Y:S02]  /*15e0*/  PLOP3.LUT P0, PT, PT, PT, UP0, 0x80, 0x0 ;  /* 0x000000000000781c */ /* 0x000fe40003f0f008 */
[----:B------:R-:W-:-:S04]  /*15f0*/  ULOP3.LUT UR5, UR5, 0x1e, URZ, 0xc0, !UPT ;  /* 0x0000001e05057892 */ /* 0x000fc8000f8ec03f */
[----:B------:R-:W-:-:S04]  /*1600*/  UIADD3 UR5, UR4, -UR5, URZ ;  /* 0x8000000504057290 */ /* 0x000fc8000fffe03f */
[----:B------:R-:W-:-:S04]  /*1610*/  ULEA UR5, UR5, UR6, 0xd ;  /* 0x0000000605057291 */ /* 0x000fc8000f8e683f */
[----:B------:R-:W-:-:S04]  /*1620*/  USHF.R.U32.HI UR5, URZ, 0x4, UR5 ;  /* 0x000000043f057899 */ /* 0x000fc80008011605 */
[----:B------:R-:W-:Y:S01]  /*1630*/  ULOP3.LUT UR48, UR5, 0x3fff, URZ, 0xc0, !UPT ;  /* 0x00003fff05307892 */ /* 0x000fe2000f8ec03f */
[----:B------:R-:W-:Y:S11]  /*1640*/  @!P0 BRA `(.L_x_243) ;  /* 0x0000000000408947 */ /* 0x000ff60003800000 */
[----:B------:R-:W-:Y:S01]  /*1650*/  MOV R0, 0x0 ;  /* 0x0000000000007802 */ /* 0x000fe20000000f00 */
[----:B------:R-:W-:Y:S01]  /*1660*/  ULDC.64 UR4, c[0x4][0x90] ;  /* 0x0100240000047ab9 */ /* 0x000fe20000000a00 */
[----:B------:R-:W-:Y:S01]  /*1670*/  ULDC.64 UR6, c[0x4][0x28] ;  /* 0x01000a0000067ab9 */ /* 0x000fe20000000a00 */
[----:B------:R-:W-:Y:S01]  /*1680*/  IMAD.U32 R4, RZ, RZ, UR4 ;  /* 0x00000004ff047e24 */ /* 0x000fe2000f8e00ff */
[----:B------:R0:W1:Y:S01]  /*1690*/  LDC.64 R14, c[0x4][R0] ;  /* 0x01000000000e7b82 */ /* 0x0000620000000a00 */
[----:B------:R-:W-:Y:S01]  /*16a0*/  IMAD.U32 R5, RZ, RZ, UR5 ;  /* 0x00000005ff057e24 */ /* 0x000fe2000f8e00ff */
[----:B------:R-:W-:Y:S01]  /*16b0*/  ULDC.64 UR4, c[0x4][0x98] ;  /* 0x0100260000047ab9 */ /* 0x000fe20000000a00 */
[----:B------:R-:W-:Y:S02]  /*16c0*/  IMAD.U32 R10, RZ, RZ, UR6 ;  /* 0x00000006ff0a7e24 */ /* 0x000fe4000f8e00ff */
[----:B------:R-:W-:Y:S02]  /*16d0*/  IMAD.U32 R6, RZ, RZ, UR4 ;  /* 0x00000004ff067e24 */ /* 0x000fe4000f8e00ff */
[----:B------:R-:W-:-:S02]  /*16e0*/  IMAD.U32 R7, RZ, RZ, UR5 ;  /* 0x00000005ff077e24 */ /* 0x000fc4000f8e00ff */
[----:B------:R-:W-:Y:S02]  /*16f0*/  IMAD.U32 R11, RZ, RZ, UR7 ;  /* 0x00000007ff0b7e24 */ /* 0x000fe4000f8e00ff */
[----:B------:R-:W-:Y:S02]  /*1700*/  IMAD.MOV.U32 R8, RZ, RZ, 0x70 ;  /* 0x00000070ff087424 */ /* 0x000fe400078e00ff */
[----:B------:R-:W-:Y:S02]  /*1710*/  IMAD.MOV.U32 R12, RZ, RZ, 0x1 ;  /* 0x00000001ff0c7424 */ /* 0x000fe400078e00ff */
[----:B0-----:R-:W-:-:S07]  /*1720*/  IMAD.MOV.U32 R13, RZ, RZ, RZ ;  /* 0x000000ffff0d7224 */ /* 0x001fce00078e00ff */
[----:B------:R-:W-:-:S07]  /*1730*/  LEPC R20, `(.L_x_243) ;  /* 0x000000001014794e */ /* 0x000fce0000000000 */
[----:B-1----:R-:W-:Y:S05]  /*1740*/  CALL.ABS.NOINC R14 ;  /* 0x000000000e007343 */ /* 0x002fea0003c00000 */
.L_x_243:
[----:B------:R-:W0:Y:S01]  /*1750*/  S2R R3, SR_CgaCtaId ;  /* 0x0000000000037919 */ /* 0x000e220000008800 */
[----:B------:R-:W-:Y:S01]  /*1760*/  ULEA.HI UR4, UR39, UR39, URZ, 0x1 ;  /* 0x0000002727047291 */ /* 0x000fe2000f8f083f */
[----:B------:R-:W-:Y:S01]  /*1770*/  MOV R6, 0x400 ;  /* 0x0000040000067802 */ /* 0x000fe20000000f00 */
[----:B------:R-:W-:Y:S02]  /*1780*/  VIADD R9, R22, 0x8 ;  /* 0x0000000816097836 */ /* 0x000fe40000000000 */
[----:B------:R-:W-:-:S04]  /*1790*/  ULOP3.LUT UR4, UR4, 0xfffffffe, URZ, 0xc0, !UPT ;  /* 0xfffffffe04047892 */ /* 0x000fc8000f8ec03f */
[----:B------:R-:W-:-:S06]  /*17a0*/  UIADD3 UR4, UR39, -UR4, URZ ;  /* 0x8000000427047290 */ /* 0x000fcc000fffe03f */
[----:B------:R-:W-:Y:S01]  /*17b0*/  IMAD.U32 R0, RZ, RZ, UR4 ;  /* 0x00000004ff007e24 */ /* 0x000fe2000f8e00ff */
[----:B0-----:R-:W-:-:S04]  /*17c0*/  LEA R6, R3, R6, 0x18 ;  /* 0x0000000603067211 */ /* 0x001fc800078ec0ff */
[----:B------:R-:W-:-:S04]  /*17d0*/  SHF.L.U32 R3, R0, 0x1f, RZ ;  /* 0x0000001f00037819 */ /* 0x000fc800000006ff */
[----:B------:R-:W0:Y:S02]  /*17e0*/  SYNCS.PHASECHK.TRANS64.TRYWAIT P0, [R6+URZ+0x22800], R3 ;  /* 0x02280003060075a7 */ /* 0x000e24000800017f */
[----:B0-----:R-:W-:Y:S05]  /*17f0*/  @!P0 BRA `(.L_x_244) ;  /* 0x000000bc00cc8947 */ /* 0x001fea0003800000 */
.L_x_366:
[----:B------:R-:W-:Y:S01]  /*1800*/  IMAD.U32 R0, RZ, RZ, UR47 ;  /* 0x0000002fff007e24 */ /* 0x000fe2000f8e00ff */
[----:B------:R-:W-:Y:S05]  /*1810*/  WARPSYNC.ALL ;  /* 0x0000000000007948 */ /* 0x000fea0003800000 */
[----:B------:R1:W-:Y:S01]  /*1820*/  BAR.SYNC.DEFER_BLOCKING R9, 0x100 ;  /* 0x000400090000751d */ /* 0x0003e20000010000 */
[----:B------:R-:W-:-:S13]  /*1830*/  ISETP.NE.AND P0, PT, R0, 0x3, PT ;  /* 0x000000030000780c */ /* 0x000fda0003f05270 */
[----:B-1----:R-:W-:Y:S05]  /*1840*/  @!P0 BRA `(.L_x_245) ;  /* 0x0000000000048947 */ /* 0x002fea0003800000 */
[----:B------:R-:W-:Y:S01]  /*1850*/  BPT.TRAP 0x1 ;  /* 0x000000040000795c */ /* 0x000fe20000300000 */
.L_x_245:
[----:B------:R-:W-:Y:S02]  /*1860*/  IMAD.U32 R5, RZ, RZ, UR37 ;  /* 0x00000025ff057e24 */ /* 0x000fe4000f8e00ff */
[----:B------:R-:W-:-:S03]  /*1870*/  IMAD.U32 R10, RZ, RZ, UR38 ;  /* 0x00000026ff0a7e24 */ /* 0x000fc6000f8e00ff */
[----:B------:R-:W-:Y:S02]  /*1880*/  LEA R5, R5, R6, 0x3 ;  /* 0x0000000605057211 */ /* 0x000fe400078e18ff */
[----:B------:R-:W-:-:S04]  /*1890*/  SHF.L.U32 R10, R10, 0x1f, RZ ;  /* 0x0000001f0a0a7819 */ /* 0x000fc800000006ff */
[----:B------:R1:W2:Y:S01]  /*18a0*/  SYNCS.PHASECHK.TRANS64.TRYWAIT P1, [R5+URZ+0x22830], R10 ;  /* 0x0228300a050075a7 */ /* 0x0002a2000802017f */
[----:B------:R-:W-:Y:S05]  /*18b0*/  @!P0 BRA `(.L_x_246) ;  /* 0x0000000000048947 */ /* 0x000fea0003800000 */
[----:B------:R-:W-:Y:S01]  /*18c0*/  BPT.TRAP 0x1 ;  /* 0x000000040000795c */ /* 0x000fe20000300000 */
.L_x_246:
[----:B--2---:R-:W-:Y:S05]  /*18d0*/  @P1 BRA `(.L_x_247) ;  /* 0x0000000000081947 */ /* 0x004fea0003800000 */
[----:B------:R-:W2:Y:S02]  /*18e0*/  SYNCS.PHASECHK.TRANS64.TRYWAIT P1, [R5+URZ+0x22830], R10 ;  /* 0x0228300a050075a7 */ /* 0x000ea4000802017f */
[----:B--2---:R-:W-:Y:S05]  /*18f0*/  @!P1 BRA `(.L_x_248) ;  /* 0x000000bc00a09947 */ /* 0x004fea0003800000 */
.L_x_247:
[----:B------:R-:W-:Y:S01]  /*1900*/  R2UR UR4, R6 ;  /* 0x00000000060472ca */ /* 0x000fe200000e0000 */
[----:B------:R-:W-:Y:S01]  /*1910*/  WARPGROUP.ARRIVE ;  /* 0x00000000000079c5 */ /* 0x000fe20000000000 */
[----:B------:R-:W-:Y:S01]  /*1920*/  UMOV UR5, 0x40000040 ;  /* 0x4000004000057882 */ /* 0x000fe20000000000 */
[----:B------:R-:W-:Y:S01]  /*1930*/  UMOV UR7, 0x40000040 ;  /* 0x4000004000077882 */ /* 0x000fe20000000000 */
[----:B------:R-:W-:Y:S01]  /*1940*/  UMOV UR9, 0x40000040 ;  /* 0x4000004000097882 */ /* 0x000fe20000000000 */
[----:B------:R-:W-:Y:S01]  /*1950*/  UMOV UR11, 0x40000040 ;  /* 0x40000040000b7882 */ /* 0x000fe20000000000 */
[----:B------:R-:W-:Y:S01]  /*1960*/  UMOV UR13, 0x40000040 ;  /* 0x40000040000d7882 */ /* 0x000fe20000000000 */
[----:B------:R-:W-:Y:S01]  /*1970*/  UMOV UR15, 0x40000040 ;  /* 0x40000040000f7882 */ /* 0x000fe20000000000 */
[----:B------:R-:W-:Y:S01]  /*1980*/  UMOV UR17, 0x40000040 ;  /* 0x4000004000117882 */ /* 0x000fe20000000000 */
[----:B------:R-:W-:Y:S01]  /*1990*/  UMOV UR19, 0x40000040 ;  /* 0x4000004000137882 */ /* 0x000fe20000000000 */
[----:B------:R-:W-:Y:S01]  /*19a0*/  P2R R72, PR, RZ, 0x1 ;  /* 0x00000001ff487803 */ /* 0x000fe20000000000 */
[----:B------:R-:W3:Y:S02]  /*19b0*/  S2R R73, SR_TID.X ;  /* 0x0000000000497919 */ /* 0x000ee40000002100 */
[----:B------:R-:W-:-:S04]  /*19c0*/  UIADD3 UR4, UR4, 0x1c400, URZ ;  /* 0x0001c40004047890 */ /* 0x000fc8000fffe03f */
[----:B------:R-:W-:-:S04]  /*19d0*/  USHF.R.U32.HI UR4, URZ, 0x4, UR4 ;  /* 0x000000043f047899 */ /* 0x000fc80008011604 */
[----:B------:R-:W-:-:S04]  /*19e0*/  ULOP3.LUT UR4, UR4, 0x3fff, URZ, 0xc0, !UPT ;  /* 0x00003fff04047892 */ /* 0x000fc8000f8ec03f */
[----:B------:R-:W-:Y:S02]  /*19f0*/  ULOP3.LUT UR20, UR4, 0x10000, URZ, 0xfc, !UPT ;  /* 0x0001000004147892 */ /* 0x000fe4000f8efc3f */
[----:B------:R-:W-:Y:S02]  /*1a00*/  ULOP3.LUT UR4, UR48, 0x10000, URZ, 0xfc, !UPT ;  /* 0x0001000030047892 */ /* 0x000fe4000f8efc3f */
[----:B------:R-:W-:Y:S02]  /*1a10*/  UIMAD UR6, UR37, 0x300, UR20 ;  /* 0x00000300250678a4 */ /* 0x000fe4000f8e0214 */
[----:B------:R-:W-:Y:S02]  /*1a20*/  UIADD3 UR8, UR4, 0x2, URZ ;  /* 0x0000000204087890 */ /* 0x000fe4000fffe03f */
[----:B------:R-:W-:Y:S02]  /*1a30*/  UIADD3 UR10, UR6, 0x2, URZ ;  /* 0x00000002060a7890 */ /* 0x000fe4000fffe03f */
[----:B------:R-:W-:-:S02]  /*1a40*/  UIADD3 UR12, UR4, 0x4, URZ ;  /* 0x00000004040c7890 */ /* 0x000fc4000fffe03f */
[----:B------:R-:W-:Y:S02]  /*1a50*/  UIADD3 UR14, UR6, 0x4, URZ ;  /* 0x00000004060e7890 */ /* 0x000fe4000fffe03f */
[----:B------:R-:W-:Y:S01]  /*1a60*/  HGMMA.64x96x16.F32.BF16 R24, gdesc[UR4], RZ, !UPT, gsb0 ;  /* 0x01600000041879f0 */ /* 0x000fe2000c0018ff */
[----:B------:R-:W-:Y:S02]  /*1a70*/  UIADD3 UR16, UR4, 0x6, URZ ;  /* 0x0000000604107890 */ /* 0x000fe4000fffe03f */
[----:B------:R-:W-:Y:S01]  /*1a80*/  UIADD3 UR18, UR6, 0x6, URZ ;  /* 0x0000000606127890 */ /* 0x000fe2000fffe03f */
        /* <DEDUP_REMOVED lines=42> */
[----:B------:R-:W-:Y:S01]  /*1d30*/  FMUL.FTZ R38, R38, UR7 ;  /* 0x0000000726267c20 */ /* 0x000fe20008410000 */
[----:B------:R-:W-:Y:S01]  /*1d40*/  FMUL.FTZ R48, R48, UR7 ;  /* 0x0000000730307c20 */ /* 0x000fe20008410000 */
[----:B------:R-:W0:Y:S01]  /*1d50*/  MUFU.TANH R28, R28 ;  /* 0x0000001c001c7308 */ /* 0x000e220000002400 */
[----:B----4-:R-:W-:Y:S01]  /*1d60*/  FSEL R24, R24, -INF , P6 ;  /* 0xff80000018187808 */ /* 0x010fe20003000000 */
[----:B------:R-:W-:Y:S01]  /*1d70*/  FMUL.FTZ R39, R39, UR7 ;  /* 0x0000000727277c20 */ /* 0x000fe20008410000 */
[----:B------:R-:W-:Y:S01]  /*1d80*/  FMUL.FTZ R49, R49, UR7 ;  /* 0x0000000731317c20 */ /* 0x000fe20008410000 */
[----:B------:R-:W-:Y:S01]  /*1d90*/  FMUL.FTZ R42, R42, UR7 ;  /* 0x000000072a2a7c20 */ /* 0x000fe20008410000 */
[----:B------:R-:W-:Y:S01]  /*1da0*/  FMUL.FTZ R43, R43, UR7 ;  /* 0x000000072b2b7c20 */ /* 0x000fe20008410000 */
        /* <DEDUP_REMOVED lines=10> */
[----:B------:R-:W5:Y:S01]  /*1e50*/  MUFU.TANH R32, R32 ;  /* 0x0000002000207308 */ /* 0x000f620000002400 */
[----:B0-----:R-:W-:Y:S01]  /*1e60*/  FSEL R28, R28, -INF , P4 ;  /* 0xff8000001c1c7808 */ /* 0x001fe20002000000 */
[----:B------:R-:W-:Y:S01]  /*1e70*/  FMUL.FTZ R51, R51, UR7 ;  /* 0x0000000733337c20 */ /* 0x000fe20008410000 */
[----:B------:R-:W-:Y:S01]  /*1e80*/  FMUL.FTZ R60, R60, UR7 ;  /* 0x000000073c3c7c20 */ /* 0x000fe20008410000 */
[----:B------:R-:W-:Y:S01]  /*1e90*/  FMUL.FTZ R54, R54, UR7 ;  /* 0x0000000736367c20 */ /* 0x000fe20008410000 */
[----:B------:R-:W-:Y:S01]  /*1ea0*/  FMUL.FTZ R61, R61, UR7 ;  /* 0x000000073d3d7c20 */ /* 0x000fe20008410000 */
[----:B------:R-:W-:Y:S01]  /*1eb0*/  FMUL.FTZ R55, R55, UR7 ;  /* 0x0000000737377c20 */ /* 0x000fe20008410000 */
[----:B------:R-:W-:Y:S01]  /*1ec0*/  FMUL.FTZ R64, R64, UR7 ;  /* 0x0000000740407c20 */ /* 0x000fe20008410000 */
[----:B------:R0:W1:Y:S01]  /*1ed0*/  MUFU.TANH R3, R26 ;  /* 0x0000001a00037308 */ /* 0x0000620000002400 */
        /* <DEDUP_REMOVED lines=8> */
[----:B0-----:R-:W-:Y:S01]  /*1f60*/  FMNMX.FTZ R26, R28, R7, !PT ;  /* 0x000000071c1a7209 */ /* 0x001fe20007810000 */
[----:B------:R-:W-:Y:S01]  /*1f70*/  FMUL.FTZ R63, R63, UR7 ;  /* 0x000000073f3f7c20 */ /* 0x000fe20008410000 */
[----:B-----5:R-:W-:Y:S01]  /*1f80*/  FSEL R32, R32, -INF , P1 ;  /* 0xff80000020207808 */ /* 0x020fe20000800000 */
[----:B------:R-:W-:Y:S01]  /*1f90*/  FMUL.FTZ R66, R66, UR7 ;  /* 0x0000000742427c20 */ /* 0x000fe20008410000 */
[----:B------:R-:W-:Y:S01]  /*1fa0*/  FMNMX.FTZ R7, R29, R26, !PT ;  /* 0x0000001a1d077209 */ /* 0x000fe20007810000 */
[----:B------:R-:W-:Y:S01]  /*1fb0*/  FMUL.FTZ R67, R67, UR7 ;  /* 0x0000000743437c20 */ /* 0x000fe20008410000 */
[----:B------:R-:W-:Y:S01]  /*1fc0*/  FMUL.FTZ R70, R70, UR7 ;  /* 0x0000000746467c20 */ /* 0x000fe20008410000 */
[----:B------:R-:W0:Y:S01]  /*1fd0*/  MUFU.TANH R4, R27 ;  /* 0x0000001b00047308 */ /* 0x000e220000002400 */
[----:B-1----:R-:W-:Y:S01]  /*1fe0*/  FSEL R3, R3, -INF , P6 ;  /* 0xff80000003037808 */ /* 0x002fe20003000000 */
[----:B------:R-:W-:Y:S01]  /*1ff0*/  FMUL.FTZ R71, R71, UR7 ;  /* 0x0000000747477c20 */ /* 0x000fe20008410000 */
[----:B------:R-:W-:-:S02]  /*2000*/  ISETP.GT.AND P6, PT, R0, 0x18, PT ;  /* 0x000000180000780c */ /* 0x000fc40003fc4270 */
[----:B------:R-:W-:-:S03]  /*2010*/  FMNMX.FTZ R26, R32, R7, !PT ;  /* 0x00000007201a7209 */ /* 0x000fc60007810000 */
[----:B------:R-:W1:Y:S01]  /*2020*/  MUFU.TANH R36, R36 ;  /* 0x0000002400247308 */ /* 0x000e620000002400 */
[----:B----4-:R-:W-:-:S04]  /*2030*/  FSEL R33, R33, -INF , P2 ;  /* 0xff80000021217808 */ /* 0x010fc80001000000 */
[----:B------:R-:W-:-:S03]  /*2040*/  FMNMX.FTZ R7, R33, R26, !PT ;  /* 0x0000001a21077209 */ /* 0x000fc60007810000 */
[----:B------:R-:W4:Y:S01]  /*2050*/  MUFU.TANH R8, R30 ;  /* 0x0000001e00087308 */ /* 0x000f220000002400 */
[----:B0-----:R-:W-:Y:S02]  /*2060*/  FSEL R4, R4, -INF , P5 ;  /* 0xff80000004047808 */ /* 0x001fe40002800000 */
[----:B------:R-:W-:-:S05]  /*2070*/  ISETP.GT.AND P5, PT, R0, 0x19, PT ;  /* 0x000000190000780c */ /* 0x000fca0003fa4270 */
[----:B------:R-:W0:Y:S01]  /*2080*/  MUFU.TANH R37, R37 ;  /* 0x0000002500257308 */ /* 0x000e220000002400 */
[----:B-1----:R-:W-:-:S04]  /*2090*/  FSEL R36, R36, -INF , P6 ;  /* 0xff80000024247808 */ /* 0x002fc80003000000 */
[----:B------:R-:W-:-:S03]  /*20a0*/  FMNMX.FTZ R26, R36, R7, !PT ;  /* 0x00000007241a7209 */ /* 0x000fc60007810000 */
[----:B------:R-:W1:Y:S01]  /*20b0*/  MUFU.TANH R11, R31 ;  /* 0x0000001f000b7308 */ /* 0x000e620000002400 */
[----:B----4-:R-:W-:Y:S02]  /*20c0*/  FSEL R8, R8, -INF , P4 ;  /* 0xff80000008087808 */ /* 0x010fe40002000000 */
[----:B------:R-:W-:-:S05]  /*20d0*/  ISETP.GT.AND P4, PT, R0, 0x20, PT ;  /* 0x000000200000780c */ /* 0x000fca0003f84270 */
[----:B------:R-:W4:Y:S01]  /*20e0*/  MUFU.TANH R40, R40 ;  /* 0x0000002800287308 */ /* 0x000f220000002400 */
[----:B0-----:R-:W-:-:S04]  /*20f0*/  FSEL R37, R37, -INF , P5 ;  /* 0xff80000025257808 */ /* 0x001fc80002800000 */
[----:B------:R-:W-:-:S03]  /*2100*/  FMNMX.FTZ R7, R37, R26, !PT ;  /* 0x0000001a25077209 */ /* 0x000fc60007810000 */
[----:B------:R-:W0:Y:S01]  /*2110*/  MUFU.TANH R12, R34 ;  /* 0x00000022000c7308 */ /* 0x000e220000002400 */
[----:B-1----:R-:W-:Y:S02]  /*2120*/  FSEL R11, R11, -INF , P3 ;  /* 0xff8000000b0b7808 */ /* 0x002fe40001800000 */
[----:B------:R-:W-:-:S05]  /*2130*/  ISETP.GT.AND P3, PT, R0, 0x21, PT ;  /* 0x000000210000780c */ /* 0x000fca0003f64270 */
        /* <DEDUP_REMOVED lines=88> */
[----:B-1----:R-:W-:-:S04]  /*26c0*/  FSEL R69, R69, -INF , P1 ;  /* 0xff80000045457808 */ /* 0x002fc80000800000 */
[----:B------:R-:W-:-:S03]  /*26d0*/  FMNMX.FTZ R7, R69, R0, !PT ;  /* 0x0000000045077209 */ /* 0x000fc60007810000 */
[----:B------:R-:W1:Y:S01]  /*26e0*/  MUFU.TANH R66, R66 ;  /* 0x0000004200427308 */ /* 0x000e620000002400 */
[----:B----4-:R-:W-:Y:S01]  /*26f0*/  FSEL R62, R62, -INF , P6 ;  /* 0xff8000003e3e7808 */ /* 0x010fe20003000000 */
[----:B------:R-:W4:Y:S06]  /*2700*/  SHFL.BFLY PT, R0, R7, 0x2, 0x1f ;  /* 0x0c401f0007007f89 */ /* 0x000f2c00000e0000 */
[----:B------:R-:W5:Y:S01]  /*2710*/  MUFU.TANH R67, R67 ;  /* 0x0000004300437308 */ /* 0x000f620000002400 */
[----:B0-----:R-:W-:-:S07]  /*2720*/  FSEL R63, R63, -INF , P5 ;  /* 0xff8000003f3f7808 */ /* 0x001fce0002800000 */
[----:B------:R-:W0:Y:S01]  /*2730*/  MUFU.TANH R70, R70 ;  /* 0x0000004600467308 */ /* 0x000e220000002400 */
[----:B-1----:R-:W-:-:S07]  /*2740*/  FSEL R66, R66, -INF , P4 ;  /* 0xff80000042427808 */ /* 0x002fce0002000000 */
[----:B------:R-:W1:Y:S01]  /*2750*/  MUFU.TANH R71, R71 ;  /* 0x0000004700477308 */ /* 0x000e620000002400 */
[----:B-----5:R-:W-:Y:S02]  /*2760*/  FSEL R67, R67, -INF , P3 ;  /* 0xff80000043437808 */ /* 0x020fe40001800000 */
[----:B----4-:R-:W-:Y:S02]  /*2770*/  FMNMX.FTZ R21, R7, R0, !PT ;  /* 0x0000000007157209 */ /* 0x010fe40007810000 */
[----:B------:R-:W-:-:S03]  /*2780*/  FMNMX.FTZ R7, R3, R4, !PT ;  /* 0x0000000403077209 */ /* 0x000fc60007810000 */
[----:B------:R-:W4:Y:S01]  /*2790*/  SHFL.BFLY PT, R0, R21, 0x1, 0x1f ;  /* 0x0c201f0015007f89 */ /* 0x000f2200000e0000 */
[----:B0-----:R-:W-:Y:S02]  /*27a0*/  FSEL R70, R70, -INF , P2 ;  /* 0xff80000046467808 */ /* 0x001fe40001000000 */
[----:B-1----:R-:W-:Y:S02]  /*27b0*/  FSEL R71, R71, -INF , P1 ;  /* 0xff80000047477808 */ /* 0x002fe40000800000 */
[----:B----4-:R-:W-:-:S04]  /*27c0*/  FMNMX.FTZ R0, R21, R0, !PT ;  /* 0x0000000015007209 */ /* 0x010fc80007810000 */
[C---:B------:R-:W-:Y:S01]  /*27d0*/  FSETP.NEU.FTZ.AND P0, PT, R0.reuse, -INF , PT ;  /* 0xff8000000000780b */ /* 0x040fe20003f1d000 */
[----:B------:R-:W-:-:S05]  /*27e0*/  FMUL.FTZ R26, R0, UR10 ;  /* 0x0000000a001a7c20 */ /* 0x000fca0008410000 */
[----:B------:R-:W-:Y:S02]  /*27f0*/  FSEL R27, R26, RZ, P0 ;  /* 0x000000ff1a1b7208 */ /* 0x000fe40000000000 */
[----:B------:R-:W-:Y:S02]  /*2800*/  FMNMX.FTZ R26, R8, R7, !PT ;  /* 0x00000007081a7209 */ /* 0x000fe40007810000 */
[----:B------:R-:W-:Y:S01]  /*2810*/  ISETP.NE.AND P0, PT, R72, RZ, PT ;  /* 0x000000ff4800720c */ /* 0x000fe20003f05270 */
[--C-:B------:R-:W-:Y:S01]  /*2820*/  FFMA.FTZ R21, R24, UR10, -R27.reuse ;  /* 0x0000000a18157c23 */ /* 0x100fe2000801081b */
[----:B------:R-:W-:Y:S01]  /*2830*/  FMNMX.FTZ R7, R11, R26, !PT ;  /* 0x0000001a0b077209 */ /* 0x000fe20007810000 */
[--C-:B------:R-:W-:Y:S01]  /*2840*/  FFMA.FTZ R25, R25, UR10, -R27.reuse ;  /* 0x0000000a19197c23 */ /* 0x100fe2000801081b */
[--C-:B------:R-:W-:Y:S01]  /*2850*/  FFMA.FTZ R28, R28, UR10, -R27.reuse ;  /* 0x0000000a1c1c7c23 */ /* 0x100fe2000801081b */
[----:B------:R-:W-:Y:S01]  /*2860*/  MUFU.EX2 R152, R21 ;  /* 0x0000001500987308 */ /* 0x000fe20000000800 */
[----:B------:R-:W-:Y:S01]  /*2870*/  FMNMX.FTZ R24, R12, R7, !PT ;  /* 0x000000070c187209 */ /* 0x000fe20007810000 */
[--C-:B------:R-:W-:Y:S01]  /*2880*/  FFMA.FTZ R29, R29, UR10, -R27.reuse ;  /* 0x0000000a1d1d7c23 */ /* 0x100fe2000801081b */
[--C-:B------:R-:W-:Y:S01]  /*2890*/  FFMA.FTZ R32, R32, UR10, -R27.reuse ;  /* 0x0000000a20207c23 */ /* 0x100fe2000801081b */
        /* <DEDUP_REMOVED lines=20> */
[----:B------:R-:W0:Y:S01]  /*29e0*/  MUFU.EX2 R29, R29 ;  /* 0x0000001d001d7308 */ /* 0x000e220000000800 */
        /* <DEDUP_REMOVED lines=9> */
[----:B------:R-:W-:-:S03]  /*2a80*/  FFMA.FTZ R27, R69, UR10, -R27 ;  /* 0x0000000a451b7c23 */ /* 0x000fc6000801081b */
[----:B------:R-:W-:-:S03]  /*2a90*/  FMNMX.FTZ R7, R51, R24, !PT ;  /* 0x0000001833077209 */ /* 0x000fc60007810000 */
[----:B------:R-:W1:Y:S01]  /*2aa0*/  MUFU.EX2 R33, R33 ;  /* 0x0000002100217308 */ /* 0x000e620000000800 */
[----:B------:R-:W-:Y:S02]  /*2ab0*/  FMNMX.FTZ R24, R54, R7, !PT ;  /* 0x0000000736187209 */ /* 0x000fe40007810000 */
[----:B0-----:R-:W-:Y:S02]  /*2ac0*/  F2FP.BF16.F32.PACK_AB R154, R29, R28 ;  /* 0x0000001c1d9a723e */ /* 0x001fe400000010ff */
[----:B------:R-:W-:-:S03]  /*2ad0*/  FMNMX.FTZ R7, R55, R24, !PT ;  /* 0x0000001837077209 */ /* 0x000fc60007810000 */
[----:B------:R-:W-:Y:S01]  /*2ae0*/  MUFU.EX2 R36, R36 ;  /* 0x0000002400247308 */ /* 0x000fe20000000800 */
[----:B------:R-:W-:-:S04]  /*2af0*/  FMNMX.FTZ R24, R58, R7, !PT ;  /* 0x000000073a187209 */ /* 0x000fc80007810000 */
[----:B------:R-:W-:-:S03]  /*2b00*/  FMNMX.FTZ R7, R59, R24, !PT ;  /* 0x000000183b077209 */ /* 0x000fc60007810000 */
[----:B------:R-:W0:Y:S01]  /*2b10*/  MUFU.EX2 R37, R37 ;  /* 0x0000002500257308 */ /* 0x000e220000000800 */
[----:B------:R-:W-:Y:S02]  /*2b20*/  FMNMX.FTZ R24, R62, R7, !PT ;  /* 0x000000073e187209 */ /* 0x000fe40007810000 */
[----:B-1----:R-:W-:Y:S02]  /*2b30*/  F2FP.BF16.F32.PACK_AB R156, R33, R32 ;  /* 0x00000020219c723e */ /* 0x002fe400000010ff */
[----:B------:R-:W-:-:S03]  /*2b40*/  FMNMX.FTZ R7, R63, R24, !PT ;  /* 0x000000183f077209 */ /* 0x000fc60007810000 */
[----:B------:R-:W-:Y:S01]  /*2b50*/  MUFU.EX2 R40, R40 ;  /* 0x0000002800287308 */ /* 0x000fe20000000800 */
[----:B------:R-:W-:-:S04]  /*2b60*/  FMNMX.FTZ R24, R66, R7, !PT ;  /* 0x0000000742187209 */ /* 0x000fc80007810000 */
[----:B------:R-:W-:-:S03]  /*2b70*/  FMNMX.FTZ R7, R67, R24, !PT ;  /* 0x0000001843077209 */ /* 0x000fc60007810000 */
[----:B------:R-:W1:Y:S01]  /*2b80*/  MUFU.EX2 R41, R41 ;  /* 0x0000002900297308 */ /* 0x000e620000000800 */
[----:B------:R-:W-:Y:S02]  /*2b90*/  FMNMX.FTZ R24, R70, R7, !PT ;  /* 0x0000000746187209 */ /* 0x000fe40007810000 */
[----:B0-----:R-:W-:Y:S02]  /*2ba0*/  F2FP.BF16.F32.PACK_AB R158, R37, R36 ;  /* 0x00000024259e723e */ /* 0x001fe400000010ff */
[----:B------:R-:W-:-:S03]  /*2bb0*/  FMNMX.FTZ R24, R71, R24, !PT ;  /* 0x0000001847187209 */ /* 0x000fc60007810000 */
[----:B------:R-:W-:Y:S02]  /*2bc0*/  MUFU.EX2 R44, R44 ;  /* 0x0000002c002c7308 */ /* 0x000fe40000000800 */
[----:B------:R-:W0:Y:S06]  /*2bd0*/  SHFL.BFLY PT, R7, R24, 0x2, 0x1f ;  /* 0x0c401f0018077f89 */ /* 0x000e2c00000e0000 */
[----:B------:R-:W4:Y:S01]  /*2be0*/  MUFU.EX2 R45, R45 ;  /* 0x0000002d002d7308 */ /* 0x000f220000000800 */
[----:B-1----:R-:W-:-:S07]  /*2bf0*/  F2FP.BF16.F32.PACK_AB R160, R41, R40 ;  /* 0x0000002829a0723e */ /* 0x002fce00000010ff */
[----:B------:R-:W-:Y:S08]  /*2c00*/  MUFU.EX2 R48, R48 ;  /* 0x0000003000307308 */ /* 0x000ff00000000800 */
[----:B------:R-:W1:Y:S01]  /*2c10*/  MUFU.EX2 R49, R49 ;  /* 0x0000003100317308 */ /* 0x000e620000000800 */
[----:B----4-:R-:W-:Y:S02]  /*2c20*/  F2FP.BF16.F32.PACK_AB R162, R45, R44 ;  /* 0x0000002c2da2723e */ /* 0x010fe400000010ff */
[----:B0-----:R-:W-:-:S05]  /*2c30*/  FMNMX.FTZ R21, R24, R7, !PT ;  /* 0x0000000718157209 */ /* 0x001fca0007810000 */
[----:B------:R-:W0:Y:S01]  /*2c40*/  SHFL.BFLY PT, R24, R21, 0x1, 0x1f ;  /* 0x0c201f0015187f89 */ /* 0x000e2200000e0000 */
[----:B------:R-:W-:Y:S08]  /*2c50*/  MUFU.EX2 R52, R52 ;  /* 0x0000003400347308 */ /* 0x000ff00000000800 */
[----:B------:R-:W4:Y:S01]  /*2c60*/  MUFU.EX2 R53, R53 ;  /* 0x0000003500357308 */ /* 0x000f220000000800 */
[----:B-1----:R-:W-:-:S07]  /*2c70*/  F2FP.BF16.F32.PACK_AB R164, R49, R48 ;  /* 0x0000003031a4723e */ /* 0x002fce00000010ff */
[----:B------:R-:W-:Y:S01]  /*2c80*/  MUFU.EX2 R56, R56 ;  /* 0x0000003800387308 */ /* 0x000fe20000000800 */
[----:B0-----:R-:W-:-:S07]  /*2c90*/  FMNMX.FTZ R7, R21, R24, !PT ;  /* 0x0000001815077209 */ /* 0x001fce0007810000 */
[----:B------:R-:W-:Y:S01]  /*2ca0*/  MUFU.EX2 R57, R57 ;  /* 0x0000003900397308 */ /* 0x000fe20000000800 */
[----:B----4-:R-:W-:Y:S02]  /*2cb0*/  F2FP.BF16.F32.PACK_AB R166, R53, R52 ;  /* 0x0000003435a6723e */ /* 0x010fe400000010ff */
[C---:B------:R-:W-:Y:S01]  /*2cc0*/  FSETP.NEU.FTZ.AND P1, PT, R7.reuse, -INF , PT ;  /* 0xff8000000700780b */ /* 0x040fe20003f3d000 */
[----:B------:R-:W-:-:S04]  /*2cd0*/  FMUL.FTZ R21, R7, UR10 ;  /* 0x0000000a07157c20 */ /* 0x000fc80008410000 */
[----:B------:R-:W-:Y:S01]  /*2ce0*/  MUFU.EX2 R60, R60 ;  /* 0x0000003c003c7308 */ /* 0x000fe20000000800 */
[----:B------:R-:W-:Y:S02]  /*2cf0*/  FSEL R21, R21, RZ, P1 ;  /* 0x000000ff15157208 */ /* 0x000fe40000800000 */
[----:B---3--:R-:W-:-:S03]  /*2d00*/  LOP3.LUT P1, RZ, R73, 0x7f, RZ, 0xc0, !PT ;  /* 0x0000007f49ff7812 */ /* 0x008fc6000782c0ff */
[--C-:B------:R-:W-:Y:S01]  /*2d10*/  FFMA.FTZ R3, R3, UR10, -R21.reuse ;  /* 0x0000000a03037c23 */ /* 0x100fe20008010815 */
[--C-:B------:R-:W-:Y:S01]  /*2d20*/  FFMA.FTZ R4, R4, UR10, -R21.reuse ;  /* 0x0000000a04047c23 */ /* 0x100fe20008010815 */
[--C-:B------:R-:W-:Y:S01]  /*2d30*/  FFMA.FTZ R8, R8, UR10, -R21.reuse ;  /* 0x0000000a08087c23 */ /* 0x100fe20008010815 */
        /* <DEDUP_REMOVED lines=8> */
[----:B------:R-:W-:Y:S01]  /*2dc0*/  FFMA.FTZ R46, R46, UR10, -R21 ;  /* 0x0000000a2e2e7c23 */ /* 0x000fe20008010815 */
[----:B------:R1:W3:Y:S01]  /*2dd0*/  MUFU.EX2 R24, R4 ;  /* 0x0000000400187308 */ /* 0x0002e20000000800 */
[----:B0-----:R-:W-:Y:S01]  /*2de0*/  FADD.FTZ R3, R152, R25 ;  /* 0x0000001998037221 */ /* 0x001fe20000010000 */
[--C-:B------:R-:W-:Y:S01]  /*2df0*/  FFMA.FTZ R47, R47, UR10, -R21.reuse ;  /* 0x0000000a2f2f7c23 */ /* 0x100fe20008010815 */
[--C-:B------:R-:W-:Y:S01]  /*2e00*/  FFMA.FTZ R50, R50, UR10, -R21.reuse ;  /* 0x0000000a32327c23 */ /* 0x100fe20008010815 */
[--C-:B------:R-:W-:Y:S01]  /*2e10*/  FFMA.FTZ R51, R51, UR10, -R21.reuse ;  /* 0x0000000a33337c23 */ /* 0x100fe20008010815 */
[--C-:B------:R-:W-:Y:S01]  /*2e20*/  FFMA.FTZ R54, R54, UR10, -R21.reuse ;  /* 0x0000000a36367c23 */ /* 0x100fe20008010815 */
[--C-:B------:R-:W-:Y:S01]  /*2e30*/  FFMA.FTZ R55, R55, UR10, -R21.reuse ;  /* 0x0000000a37377c23 */ /* 0x100fe20008010815 */
[----:B------:R-:W-:Y:S01]  /*2e40*/  FFMA.FTZ R58, R58, UR10, -R21 ;  /* 0x0000000a3a3a7c23 */ /* 0x000fe20008010815 */
[----:B------:R0:W4:Y:S01]  /*2e50*/  MUFU.EX2 R155, R8 ;  /* 0x00000008009b7308 */ /* 0x0001220000000800 */
[----:B-1----:R-:W-:Y:S01]  /*2e60*/  FADD.FTZ R4, R28, R3 ;  /* 0x000000031c047221 */ /* 0x002fe20000010000 */
[--C-:B------:R-:W-:Y:S01]  /*2e70*/  FFMA.FTZ R59, R59, UR10, -R21.reuse ;  /* 0x0000000a3b3b7c23 */ /* 0x100fe20008010815 */
[--C-:B------:R-:W-:Y:S01]  /*2e80*/  FFMA.FTZ R62, R62, UR10, -R21.reuse ;  /* 0x0000000a3e3e7c23 */ /* 0x100fe20008010815 */
[--C-:B------:R-:W-:Y:S01]  /*2e90*/  FFMA.FTZ R63, R63, UR10, -R21.reuse ;  /* 0x0000000a3f3f7c23 */ /* 0x100fe20008010815 */
[----:B------:R-:W-:Y:S01]  /*2ea0*/  FADD.FTZ R3, R29, R4 ;  /* 0x000000041d037221 */ /* 0x000fe20000010000 */
[--C-:B------:R-:W-:Y:S01]  /*2eb0*/  FFMA.FTZ R66, R66, UR10, -R21.reuse ;  /* 0x0000000a42427c23 */ /* 0x100fe20008010815 */
[----:B------:R-:W-:Y:S01]  /*2ec0*/  FFMA.FTZ R67, R67, UR10, -R21 ;  /* 0x0000000a43437c23 */ /* 0x000fe20008010815 */
[----:B------:R1:W5:Y:S01]  /*2ed0*/  MUFU.EX2 R26, R11 ;  /* 0x0000000b001a7308 */ /* 0x0003620000000800 */
[----:B0-----:R-:W-:Y:S01]  /*2ee0*/  FADD.FTZ R8, R32, R3 ;  /* 0x0000000320087221 */ /* 0x001fe20000010000 */
[----:B---3--:R-:W-:Y:S01]  /*2ef0*/  FADD.FTZ R4, R153, R24 ;  /* 0x0000001899047221 */ /* 0x008fe20000010000 */
[--C-:B------:R-:W-:Y:S01]  /*2f00*/  FFMA.FTZ R70, R70, UR10, -R21.reuse ;  /* 0x0000000a46467c23 */ /* 0x100fe20008010815 */
[----:B------:R-:W-:Y:S01]  /*2f10*/  FFMA.FTZ R21, R71, UR10, -R21 ;  /* 0x0000000a47157c23 */ /* 0x000fe20008010815 */
[----:B------:R-:W-:-:S02]  /*2f20*/  F2FP.BF16.F32.PACK_AB R153, R24, R153 ;  /* 0x000000991899723e */ /* 0x000fc400000010ff */
[----:B------:R-:W-:Y:S01]  /*2f30*/  F2FP.BF16.F32.PACK_AB R152, R25, R152 ;  /* 0x000000981998723e */ /* 0x000fe200000010ff */
[----:B------:R-:W0:Y:S01]  /*2f40*/  MUFU.EX2 R12, R12 ;  /* 0x0000000c000c7308 */ /* 0x000e220000000800 */
[----:B-1----:R-:W-:Y:S01]  /*2f50*/  FADD.FTZ R11, R33, R8 ;  /* 0x00000008210b7221 */ /* 0x002fe20000010000 */
[----:B----4-:R-:W-:Y:S01]  /*2f60*/  FADD.FTZ R3, R155, R4 ;  /* 0x000000049b037221 */ /* 0x010fe20000010000 */
[----:B------:R-:W-:Y:S02]  /*2f70*/  IADD3 R8, -R22, 0xb, RZ ;  /* 0x0000000b16087810 */ /* 0x000fe40007ffe1ff */
[----:B------:R-:W-:Y:S01]  /*2f80*/  FADD.FTZ R4, R36, R11 ;  /* 0x0000000b24047221 */ /* 0x000fe20000010000 */
[----:B------:R-:W-:Y:S02]  /*2f90*/  F2FP.BF16.F32.PACK_AB R168, R57, R56 ;  /* 0x0000003839a8723e */ /* 0x000fe400000010ff */
[----:B------:R-:W1:Y:S01]  /*2fa0*/  MUFU.EX2 R13, R13 ;  /* 0x0000000d000d7308 */ /* 0x000e620000000800 */
[C---:B-----5:R-:W-:Y:S01]  /*2fb0*/  FADD.FTZ R11, R26.reuse, R3 ;  /* 0x000000031a0b7221 */ /* 0x060fe20000010000 */
[----:B------:R-:W-:Y:S01]  /*2fc0*/  FADD.FTZ R31, R37, R4 ;  /* 0x00000004251f7221 */ /* 0x000fe20000010000 */
[----:B------:R-:W-:Y:S01]  /*2fd0*/  @!P1 VIADD R3, R5, 0x22840 ;  /* 0x0002284005039836 */ /* 0x000fe20000000000 */
[----:B------:R-:W-:-:S02]  /*2fe0*/  F2FP.BF16.F32.PACK_AB R155, R26, R155 ;  /* 0x0000009b1a9b723e */ /* 0x000fc400000010ff */
[----:B------:R-:W-:Y:S02]  /*2ff0*/  FADD.FTZ R30, R40, R31 ;  /* 0x0000001f281e7221 */ /* 0x000fe40000010000 */
[----:B------:R-:W3:Y:S01]  /*3000*/  MUFU.EX2 R14, R14 ;  /* 0x0000000e000e7308 */ /* 0x000ee20000000800 */
[----:B0-----:R-:W-:Y:S01]  /*3010*/  FADD.FTZ R4, R12, R11 ;  /* 0x0000000b0c047221 */ /* 0x001fe20000010000 */
[----:B------:R-:W-:Y:S01]  /*3020*/  @!P1 PRMT R3, RZ, 0x654, R3 ;  /* 0x00000654ff039816 */ /* 0x000fe20000000003 */
[----:B------:R0:W-:Y:S06]  /*3030*/  BAR.ARV R8, 0x100 ;  /* 0x000400080000751d */ /* 0x0001ec0000002000 */
[----:B------:R-:W4:Y:S01]  /*3040*/  MUFU.EX2 R15, R15 ;  /* 0x0000000f000f7308 */ /* 0x000f220000000800 */
[----:B-1----:R-:W-:Y:S01]  /*3050*/  FADD.FTZ R11, R13, R4 ;  /* 0x000000040d0b7221 */ /* 0x002fe20000010000 */
[----:B------:R1:W-:Y:S01]  /*3060*/  @!P1 SYNCS.ARRIVE.TRANS64.RED.A1T0 RZ, [R3+URZ], RZ ;  /* 0x000000ff03ff99a7 */ /* 0x0003e2000810043f */
[----:B------:R-:W-:Y:S01]  /*3070*/  FADD.FTZ R31, R41, R30 ;  /* 0x0000001e291f7221 */ /* 0x000fe20000010000 */
[----:B------:R-:W-:-:S03]  /*3080*/  F2FP.BF16.F32.PACK_AB R157, R13, R12 ;  /* 0x0000000c0d9d723e */ /* 0x000fc600000010ff */
[----:B------:R-:W-:Y:S01]  /*3090*/  FADD.FTZ R30, R44, R31 ;  /* 0x0000001f2c1e7221 */ /* 0x000fe20000010000 */
[----:B------:R-:W5:Y:S01]  /*30a0*/  MUFU.EX2 R20, R20 ;  /* 0x0000001400147308 */ /* 0x000f620000000800 */
[----:B---3--:R-:W-:Y:S02]  /*30b0*/  FADD.FTZ R4, R14, R11 ;  /* 0x0000000b0e047221 */ /* 0x008fe40000010000 */
[----:B------:R-:W-:-:S04]  /*30c0*/  FADD.FTZ R31, R45, R30 ;  /* 0x0000001e2d1f7221 */ /* 0x000fc80000010000 */
[----:B------:R-:W-:Y:S01]  /*30d0*/  FADD.FTZ R30, R48, R31 ;  /* 0x0000001f301e7221 */ /* 0x000fe20000010000 */
[----:B------:R-:W1:Y:S01]  /*30e0*/  MUFU.EX2 R43, R43 ;  /* 0x0000002b002b7308 */ /* 0x000e620000000800 */
[C---:B----4-:R-:W-:Y:S01]  /*30f0*/  FADD.FTZ R11, R15.reuse, R4 ;  /* 0x000000040f0b7221 */ /* 0x050fe20000010000 */
[----:B------:R-:W-:-:S06]  /*3100*/  F2FP.BF16.F32.PACK_AB R159, R15, R14 ;  /* 0x0000000e0f9f723e */ /* 0x000fcc00000010ff */
[----:B------:R-:W3:Y:S01]  /*3110*/  MUFU.EX2 R46, R46 ;  /* 0x0000002e002e7308 */ /* 0x000ee20000000800 */
[----:B-----5:R-:W-:Y:S01]  /*3120*/  FADD.FTZ R4, R20, R11 ;  /* 0x0000000b14047221 */ /* 0x020fe20000010000 */
[----:B------:R-:W-:-:S04]  /*3130*/  FADD.FTZ R11, R49, R30 ;  /* 0x0000001e310b7221 */ /* 0x000fc80000010000 */
[----:B------:R-:W-:Y:S02]  /*3140*/  FADD.FTZ R30, R52, R11 ;  /* 0x0000000b341e7221 */ /* 0x000fe40000010000 */
[----:B------:R-:W4:Y:S01]  /*3150*/  MUFU.EX2 R47, R47 ;  /* 0x0000002f002f7308 */ /* 0x000f220000000800 */
[----:B-1----:R-:W-:Y:S01]  /*3160*/  FADD.FTZ R3, R43, R4 ;  /* 0x000000042b037221 */ /* 0x002fe20000010000 */
[----:B------:R-:W-:Y:S01]  /*3170*/  FADD.FTZ R11, R53, R30 ;  /* 0x0000001e350b7221 */ /* 0x000fe20000010000 */
[----:B------:R-:W-:-:S03]  /*3180*/  F2FP.BF16.F32.PACK_AB R161, R43, R20 ;  /* 0x000000142ba1723e */ /* 0x000fc600000010ff */
[----:B------:R-:W-:Y:S02]  /*3190*/  FADD.FTZ R30, R56, R11 ;  /* 0x0000000b381e7221 */ /* 0x000fe40000010000 */
[----:B------:R-:W1:Y:S01]  /*31a0*/  MUFU.EX2 R50, R50 ;  /* 0x0000003200327308 */ /* 0x000e620000000800 */
[----:B---3--:R-:W-:Y:S01]  /*31b0*/  FADD.FTZ R4, R46, R3 ;  /* 0x000000032e047221 */ /* 0x008fe20000010000 */
[----:B------:R-:W-:-:S04]  /*31c0*/  FADD.FTZ R11, R57, R30 ;  /* 0x0000001e390b7221 */ /* 0x000fc80000010000 */
[----:B------:R-:W-:Y:S02]  /*31d0*/  FADD.FTZ R28, R60, R11 ;  /* 0x0000000b3c1c7221 */ /* 0x000fe40000010000 */
[----:B------:R-:W3:Y:S01]  /*31e0*/  MUFU.EX2 R51, R51 ;  /* 0x0000003300337308 */ /* 0x000ee20000000800 */
[C---:B----4-:R-:W-:Y:S01]  /*31f0*/  FADD.FTZ R3, R47.reuse, R4 ;  /* 0x000000042f037221 */ /* 0x050fe20000010000 */
[----:B------:R-:W-:-:S06]  /*3200*/  F2FP.BF16.F32.PACK_AB R163, R47, R46 ;  /* 0x0000002e2fa3723e */ /* 0x000fcc00000010ff */
[----:B------:R-:W4:Y:S01]  /*3210*/  MUFU.EX2 R54, R54 ;  /* 0x0000003600367308 */ /* 0x000f220000000800 */
[----:B-1----:R-:W-:-:S07]  /*3220*/  FADD.FTZ R4, R50, R3 ;  /* 0x0000000332047221 */ /* 0x002fce0000010000 */
[----:B------:R-:W1:Y:S01]  /*3230*/  MUFU.EX2 R55, R55 ;  /* 0x0000003700377308 */ /* 0x000e620000000800 */
[C---:B---3--:R-:W-:Y:S01]  /*3240*/  FADD.FTZ R3, R51.reuse, R4 ;  /* 0x0000000433037221 */ /* 0x048fe20000010000 */
[----:B------:R-:W-:-:S06]  /*3250*/  F2FP.BF16.F32.PACK_AB R165, R51, R50 ;  /* 0x0000003233a5723e */ /* 0x000fcc00000010ff */
[----:B------:R-:W3:Y:S01]  /*3260*/  MUFU.EX2 R58, R58 ;  /* 0x0000003a003a7308 */ /* 0x000ee20000000800 */
[----:B----4-:R-:W-:-:S07]  /*3270*/  FADD.FTZ R4, R54, R3 ;  /* 0x0000000336047221 */ /* 0x010fce0000010000 */
        /* <DEDUP_REMOVED lines=29> */
[----:B----4-:R-:W-:Y:S01]  /*3450*/  FADD.FTZ R12, R70, R3 ;  /* 0x00000003460c7221 */ /* 0x010fe20000010000 */
[C---:B-1----:R-:W-:Y:S01]  /*3460*/  FADD.FTZ R4, R27.reuse, R28 ;  /* 0x0000001c1b047221 */ /* 0x042fe20000010000 */
[----:B------:R-:W-:Y:S02]  /*3470*/  F2FP.BF16.F32.PACK_AB R174, R27, R68 ;  /* 0x000000441bae723e */ /* 0x000fe400000010ff */
[C---:B---3--:R-:W-:Y:S01]  /*3480*/  FADD.FTZ R3, R21.reuse, R12 ;  /* 0x0000000c15037221 */ /* 0x048fe20000010000 */
[----:B------:R-:W-:Y:S01]  /*3490*/  F2FP.BF16.F32.PACK_AB R175, R21, R70 ;  /* 0x0000004615af723e */ /* 0x000fe200000010ff */
[----:B0-----:R-:W-:Y:S06]  /*34a0*/  @!P0 BRA `(.L_x_249) ;  /* 0x0000000000048947 */ /* 0x001fec0003800000 */
[----:B------:R-:W-:Y:S01]  /*34b0*/  BPT.TRAP 0x1 ;  /* 0x000000040000795c */ /* 0x000fe20000300000 */
.L_x_249:
[----:B------:R0:W1:Y:S01]  /*34c0*/  SYNCS.PHASECHK.TRANS64.TRYWAIT P2, [R5+URZ+0x22850], R10 ;  /* 0x0228500a050075a7 */ /* 0x000062000804017f */
[----:B------:R-:W-:Y:S05]  /*34d0*/  @!P0 BRA `(.L_x_250) ;  /* 0x0000000000048947 */ /* 0x000fea0003800000 */
[----:B------:R-:W-:Y:S01]  /*34e0*/  BPT.TRAP 0x1 ;  /* 0x000000040000795c */ /* 0x000fe20000300000 */
.L_x_250:
[----:B-1----:R-:W-:Y:S05]  /*34f0*/  @P2 BRA `(.L_x_251) ;  /* 0x0000000000082947 */ /* 0x002fea0003800000 */
[----:B------:R-:W1:Y:S02]  /*3500*/  SYNCS.PHASECHK.TRANS64.TRYWAIT P2, [R5+URZ+0x22850], R10 ;  /* 0x0228500a050075a7 */ /* 0x000e64000804017f */
[----:B-1----:R-:W-:Y:S05]  /*3510*/  @!P2 BRA `(.L_x_252) ;  /* 0x000000a000aca947 */ /* 0x002fea0003800000 */
.L_x_251:
[----:B------:R-:W-:Y:S01]  /*3520*/  R2UR UR6, R6 ;  /* 0x00000000060672ca */ /* 0x000fe200000e0000 */
[----:B------:R3:W-:Y:S01]  /*3530*/  BAR.SYNC.DEFER_BLOCKING R9, 0x100 ;  /* 0x000400090000751d */ /* 0x0007e20000010000 */
[----:B------:R-:W-:Y:S01]  /*3540*/  UISETP.GE.AND UP0, UPT, UR43, 0x61, UPT ;  /* 0x000000612b00788c */ /* 0x000fe2000bf06270 */
[----:B012---:R-:W-:-:S04]  /*3550*/  @!P1 VIADD R5, R5, 0x22860 ;  /* 0x0002286005059836 */ /* 0x007fc80000000000 */
[----:B------:R-:W-:Y:S01]  /*3560*/  UMOV UR7, 0x40000040 ;  /* 0x4000004000077882 */ /* 0x000fe20000000000 */
[----:B------:R-:W-:Y:S02]  /*3570*/  PLOP3.LUT P2, PT, PT, PT, UP0, 0x80, 0x0 ;  /* 0x000000000000781c */ /* 0x000fe40003f4f008 */
[----:B------:R-:W-:-:S03]  /*3580*/  @!P1 PRMT R5, RZ, 0x654, R5 ;  /* 0x00000654ff059816 */ /* 0x000fc60000000005 */
[----:B------:R-:W-:-:S04]  /*3590*/  UIADD3 UR6, UR6, 0x400, URZ ;  /* 0x0000040006067890 */ /* 0x000fc8000fffe03f */
[----:B------:R-:W-:-:S04]  /*35a0*/  USHF.R.U32.HI UR6, URZ, 0x4, UR6 ;  /* 0x000000043f067899 */ /* 0x000fc80008011606 */
[----:B------:R-:W-:-:S04]  /*35b0*/  ULOP3.LUT UR6, UR6, 0x3fff, URZ, 0xc0, !UPT ;  /* 0x00003fff06067892 */ /* 0x000fc8000f8ec03f */
[----:B------:R-:W-:Y:S01]  /*35c0*/  ULOP3.LUT UR21, UR6, 0x3000000, URZ, 0xfc, !UPT ;  /* 0x0300000006157892 */ /* 0x000fe2000f8efc3f */
[----:B------:R-:W-:-:S03]  /*35d0*/  WARPGROUP.ARRIVE ;  /* 0x00000000000079c5 */ /* 0x000fc60000000000 */
[----:B------:R-:W-:-:S07]  /*35e0*/  UIMAD UR11, UR37, 0xc00, UR21 ;  /* 0x00000c00250b78a4 */ /* 0x000fce000f8e0215 */
        /* <DEDUP_REMOVED lines=35> */
[----:B------:R-:W-:Y:S01]  /*3820*/  IMAD.MOV.U32 R6, RZ, RZ, R7 ;  /* 0x000000ffff067224 */ /* 0x000fe200078e0007 */
[----:B------:R-:W-:Y:S01]  /*3830*/  UIADD3 UR42, UR42, -0x2, URZ ;  /* 0xfffffffe2a2a7890 */ /* 0x000fe2000fffe03f */
[----:B------:R-:W-:Y:S01]  /*3840*/  IMAD.MOV.U32 R15, RZ, RZ, R0 ;  /* 0x000000ffff0f7224 */ /* 0x000fe200078e0000 */
[----:B------:R-:W-:Y:S01]  /*3850*/  ULDC UR24, c[0x0][0x9d8] ;  /* 0x0002760000187ab9 */ /* 0x000fe20000000800 */
[----:B------:R-:W-:-:S09]  /*3860*/  ULDC UR22, c[0x0][0x988] ;  /* 0x0002620000167ab9 */ /* 0x000fd20000000800 */
.L_x_262:
        /* <DEDUP_REMOVED lines=8> */
[----:B0-----:R-:W-:Y:S11]  /*38f0*/  @!P0 BRA `(.L_x_254) ;  /* 0x0000000000048947 */ /* 0x001ff60003800000 */
[----:B------:R-:W-:Y:S01]  /*3900*/  BPT.TRAP 0x1 ;  /* 0x000000040000795c */ /* 0x000fe20000300000 */
.L_x_254:
[----:B------:R-:W0:Y:S01]  /*3910*/  S2UR UR7, SR_CgaCtaId ;  /* 0x00000000000779c3 */ /* 0x000e220000008800 */
[----:B------:R-:W-:Y:S01]  /*3920*/  IMAD.U32 R0, RZ, RZ, UR38 ;  /* 0x00000026ff007e24 */ /* 0x000fe2000f8e00ff */
[----:B------:R-:W-:-:S04]  /*3930*/  UMOV UR6, 0x400 ;  /* 0x0000040000067882 */ /* 0x000fc80000000000 */
[----:B------:R-:W-:-:S04]  /*3940*/  SHF.L.U32 R0, R0, 0x1f, RZ ;  /* 0x0000001f00007819 */ /* 0x000fc800000006ff */
[----:B------:R-:W-:-:S13]  /*3950*/  R2UR UR25, R0 ;  /* 0x00000000001972ca */ /* 0x000fda00000e0000 */
[----:B------:R-:W-:Y:S01]  /*3960*/  IMAD.U32 R0, RZ, RZ, UR25 ;  /* 0x00000019ff007e24 */ /* 0x000fe2000f8e00ff */
[----:B0-----:R-:W-:-:S04]  /*3970*/  ULEA UR6, UR7, UR6, 0x18 ;  /* 0x0000000607067291 */ /* 0x001fc8000f8ec03f */
[----:B------:R-:W-:-:S09]  /*3980*/  ULEA UR23, UR37, UR6, 0x3 ;  /* 0x0000000625177291 */ /* 0x000fd2000f8e183f */
[----:B------:R0:W1:Y:S01]  /*3990*/  SYNCS.PHASECHK.TRANS64.TRYWAIT P3, [UR23+0x22830], R0 ;  /* 0x02283000ff0075a7 */ /* 0x0000620008060157 */
[----:B------:R-:W-:Y:S05]  /*39a0*/  @!P0 BRA `(.L_x_255) ;  /* 0x0000000000048947 */ /* 0x000fea0003800000 */
[----:B------:R-:W-:Y:S01]  /*39b0*/  BPT.TRAP 0x1 ;  /* 0x000000040000795c */ /* 0x000fe20000300000 */
.L_x_255:
[----:B-1----:R-:W-:Y:S05]  /*39c0*/  @P3 BRA `(.L_x_256) ;  /* 0x00000000000c3947 */ /* 0x002fea0003800000 */
[----:B0-----:R-:W-:-:S04]  /*39d0*/  IMAD.U32 R0, RZ, RZ, UR25 ;  /* 0x00000019ff007e24 */ /* 0x001fc8000f8e00ff */
[----:B------:R-:W0:Y:S02]  /*39e0*/  SYNCS.PHASECHK.TRANS64.TRYWAIT P3, [UR23+0x22830], R0 ;  /* 0x02283000ff0075a7 */ /* 0x000e240008060157 */
[----:B0-----:R-:W-:Y:S05]  /*39f0*/  @!P3 BRA `(.L_x_257) ;  /* 0x0000009c0088b947 */ /* 0x001fea0003800000 */
.L_x_256:
        /* <DEDUP_REMOVED lines=12> */
[----:B------:R-:W-:Y:S01]  /*3ac0*/  HGMMA.64x96x16.F32.BF16 R152, gdesc[UR8], R152, gsb0 ;  /* 0x01600000089879f0 */ /* 0x000fe20008001898 */
[----:B------:R-:W-:Y:S02]  /*3ad0*/  UMOV UR10, UR22 ;  /* 0x00000016000a7c82 */ /* 0x000fe40008000000 */
        /* <DEDUP_REMOVED lines=9> */
[----:B0--3--:R-:W-:Y:S01]  /*3b70*/  FMUL.FTZ R5, R154, UR24 ;  /* 0x000000189a057c20 */ /* 0x009fe20008410000 */
[----:B------:R-:W-:Y:S01]  /*3b80*/  FMUL.FTZ R154, R156, UR24 ;  /* 0x000000189c9a7c20 */ /* 0x000fe20008410000 */
[----:B------:R-:W-:Y:S01]  /*3b90*/  FMUL.FTZ R153, R157, UR24 ;  /* 0x000000189d997c20 */ /* 0x000fe20008410000 */
[----:B------:R-:W-:Y:S01]  /*3ba0*/  FMUL.FTZ R157, R160, UR24 ;  /* 0x00000018a09d7c20 */ /* 0x000fe20008410000 */
[----:B------:R-:W0:Y:S01]  /*3bb0*/  MUFU.TANH R20, R20 ;  /* 0x0000001400147308 */ /* 0x000e220000002400 */
        /* <DEDUP_REMOVED lines=15> */
[----:B------:R-:W2:Y:S01]  /*3cb0*/  MUFU.TANH R154, R154 ;  /* 0x0000009a009a7308 */ /* 0x000ea20000002400 */
[----:B0-----:R-:W-:Y:S01]  /*3cc0*/  FMNMX.FTZ R0, R20, R15, !PT ;  /* 0x0000000f14007209 */ /* 0x001fe20007810000 */
[----:B------:R-:W-:Y:S01]  /*3cd0*/  FMUL.FTZ R185, R188, UR24 ;  /* 0x00000018bcb97c20 */ /* 0x000fe20008410000 */
[----:B------:R-:W-:Y:S01]  /*3ce0*/  FMUL.FTZ R214, R189, UR24 ;  /* 0x00000018bdd67c20 */ /* 0x000fe20008410000 */
[----:B------:R-:W-:Y:S01]  /*3cf0*/  FMUL.FTZ R188, R192, UR24 ;  /* 0x00000018c0bc7c20 */ /* 0x000fe20008410000 */
[----:B------:R-:W-:Y:S01]  /*3d00*/  FMUL.FTZ R192, R193, UR24 ;  /* 0x00000018c1c07c20 */ /* 0x000fe20008410000 */
[----:B------:R-:W-:Y:S01]  /*3d10*/  FMUL.FTZ R189, R196, UR24 ;  /* 0x00000018c4bd7c20 */ /* 0x000fe20008410000 */
[----:B------:R-:W-:Y:S01]  /*3d20*/  FMUL.FTZ R184, R197, UR24 ;  /* 0x00000018c5b87c20 */ /* 0x000fe20008410000 */
[----:B------:R-:W0:Y:S01]  /*3d30*/  MUFU.TANH R153, R153 ;  /* 0x0000009900997308 */ /* 0x000e220000002400 */
        /* <DEDUP_REMOVED lines=26> */
[----:B------:R-:W-:-:S05]  /*3ee0*/  IMAD.U32 R199, RZ, RZ, UR23 ;  /* 0x00000017ffc77e24 */ /* 0x000fca000f8e00ff */
[----:B------:R-:W1:Y:S01]  /*3ef0*/  MUFU.TANH R205, R205 ;  /* 0x000000cd00cd7308 */ /* 0x000e620000002400 */
[----:B--2---:R-:W-:-:S07]  /*3f00*/  FMNMX.FTZ R159, R156, R159, !PT ;  /* 0x0000009f9c9f7209 */ /* 0x004fce0007810000 */
[----:B------:R-:W2:Y:S01]  /*3f10*/  MUFU.TANH R206, R206 ;  /* 0x000000ce00ce7308 */ /* 0x000ea20000002400 */
[----:B0-----:R-:W-:-:S07]  /*3f20*/  FMNMX.FTZ R0, R204, R159, !PT ;  /* 0x0000009fcc007209 */ /* 0x001fce0007810000 */
[----:B------:R-:W0:Y:S01]  /*3f30*/  MUFU.TANH R207, R207 ;  /* 0x000000cf00cf7308 */ /* 0x000e220000002400 */
[----:B-1----:R-:W-:-:S07]  /*3f40*/  FMNMX.FTZ R159, R205, R0, !PT ;  /* 0x00000000cd9f7209 */ /* 0x002fce0007810000 */
        /* <DEDUP_REMOVED lines=25> */
[----:B--2---:R-:W-:Y:S01]  /*40e0*/  FMNMX.FTZ R161, R188, R159, !PT ;  /* 0x0000009fbca17209 */ /* 0x004fe20007810000 */
[----:B------:R-:W-:-:S06]  /*40f0*/  FMUL.FTZ R159, R178, UR24 ;  /* 0x00000018b29f7c20 */ /* 0x000fcc0008410000 */
[----:B------:R-:W2:Y:S01]  /*4100*/  MUFU.TANH R184, R184 ;  /* 0x000000b800b87308 */ /* 0x000ea20000002400 */
[----:B0-----:R-:W-:-:S07]  /*4110*/  FMNMX.FTZ R0, R192, R161, !PT ;  /* 0x000000a1c0007209 */ /* 0x001fce0007810000 */
[----:B------:R-:W0:Y:S01]  /*4120*/  MUFU.TANH R5, R5 ;  /* 0x0000000500057308 */ /* 0x000e220000002400 */
[----:B-1----:R-:W-:-:S07]  /*4130*/  FMNMX.FTZ R161, R189, R0, !PT ;  /* 0x00000000bda17209 */ /* 0x002fce0007810000 */
[----:B------:R-:W1:Y:S01]  /*4140*/  MUFU.TANH R8, R8 ;  /* 0x0000000800087308 */ /* 0x000e620000002400 */
[----:B--2---:R-:W-:Y:S01]  /*4150*/  FMNMX.FTZ R0, R184, R161, !PT ;  /* 0x000000a1b8007209 */ /* 0x004fe20007810000 */
[----:B------:R-:W-:-:S04]  /*4160*/  FMUL.FTZ R161, R182, UR24 ;  /* 0x00000018b6a17c20 */ /* 0x000fc80008410000 */
[----:B------:R-:W2:Y:S02]  /*4170*/  SHFL.BFLY PT, R165, R0, 0x2, 0x1f ;  /* 0x0c401f0000a57f89 */ /* 0x000ea400000e0000 */
[----:B------:R-:W3:Y:S08]  /*4180*/  MUFU.TANH R9, R9 ;  /* 0x0000000900097308 */ /* 0x000ef00000002400 */
[----:B------:R-:W4:Y:S08]  /*4190*/  MUFU.TANH R10, R10 ;  /* 0x0000000a000a7308 */ /* 0x000f300000002400 */
[----:B------:R-:W5:Y:S01]  /*41a0*/  MUFU.TANH R11, R11 ;  /* 0x0000000b000b7308 */ /* 0x000f620000002400 */
[----:B--2---:R-:W-:Y:S01]  /*41b0*/  FMNMX.FTZ R171, R0, R165, !PT ;  /* 0x000000a500ab7209 */ /* 0x004fe20007810000 */
[----:B------:R-:W-:-:S06]  /*41c0*/  FMUL.FTZ R165, R190, UR24 ;  /* 0x00000018bea57c20 */ /* 0x000fcc0008410000 */
[----:B------:R-:W2:Y:S01]  /*41d0*/  MUFU.TANH R12, R12 ;  /* 0x0000000c000c7308 */ /* 0x000ea20000002400 */
[----:B------:R-:W0:Y:S07]  /*41e0*/  SHFL.BFLY PT, R0, R171, 0x1, 0x1f ;  /* 0x0c201f00ab007f89 */ /* 0x000e2e00000e0000 */
[----:B------:R-:W2:Y:S08]  /*41f0*/  MUFU.TANH R13, R13 ;  /* 0x0000000d000d7308 */ /* 0x000eb00000002400 */
[----:B------:R-:W2:Y:S08]  /*4200*/  MUFU.TANH R14, R14 ;  /* 0x0000000e000e7308 */ /* 0x000eb00000002400 */
[----:B------:R-:W2:Y:S01]  /*4210*/  MUFU.TANH R21, R21 ;  /* 0x0000001500157308 */ /* 0x000ea20000002400 */
[----:B0-----:R-:W-:-:S02]  /*4220*/  FMNMX.FTZ R0, R171, R0, !PT ;  /* 0x00000000ab007209 */ /* 0x001fc40007810000 */
[----:B------:R-:W-:-:S03]  /*4230*/  FMNMX.FTZ R171, R5, R6, !PT ;  /* 0x0000000605ab7209 */ /* 0x000fc60007810000 */
[----:B------:R-:W-:Y:S01]  /*4240*/  FMUL.FTZ R183, R0, UR10 ;  /* 0x0000000a00b77c20 */ /* 0x000fe20008410000 */
[----:B-1----:R-:W-:Y:S01]  /*4250*/  FMNMX.FTZ R172, R8, R171, !PT ;  /* 0x000000ab08ac7209 */ /* 0x002fe20007810000 */
[----:B------:R-:W0:Y:S01]  /*4260*/  MUFU.TANH R152, R152 ;  /* 0x0000009800987308 */ /* 0x000e220000002400 */
[----:B------:R-:W-:Y:S01]  /*4270*/  FADD.FTZ R15, -R0, R15 ;  /* 0x0000000f000f7221 */ /* 0x000fe20000010100 */
[--C-:B------:R-:W-:Y:S01]  /*4280*/  FFMA.FTZ R173, R7, UR10, -R183.reuse ;  /* 0x0000000a07ad7c23 */ /* 0x100fe200080108b7 */
[----:B---3--:R-:W-:Y:S01]  /*4290*/  FMNMX.FTZ R171, R9, R172, !PT ;  /* 0x000000ac09ab7209 */ /* 0x008fe20007810000 */
[--C-:B------:R-:W-:Y:S01]  /*42a0*/  FFMA.FTZ R20, R20, UR10, -R183.reuse ;  /* 0x0000000a14147c23 */ /* 0x100fe200080108b7 */
[----:B------:R-:W-:Y:S01]  /*42b0*/  FMUL.FTZ R15, R15, UR10 ;  /* 0x0000000a0f0f7c20 */ /* 0x000fe20008410000 */
[--C-:B------:R-:W-:Y:S01]  /*42c0*/  FFMA.FTZ R154, R154, UR10, -R183.reuse ;  /* 0x0000000a9a9a7c23 */ /* 0x100fe200080108b7 */
[----:B----4-:R-:W-:Y:S01]  /*42d0*/  FMNMX.FTZ R172, R10, R171, !PT ;  /* 0x000000ab0aac7209 */ /* 0x010fe20007810000 */
[----:B------:R-:W1:Y:S01]  /*42e0*/  MUFU.TANH R155, R155 ;  /* 0x0000009b009b7308 */ /* 0x000e620000002400 */
[--C-:B------:R-:W-:Y:S01]  /*42f0*/  FFMA.FTZ R153, R153, UR10, -R183.reuse ;  /* 0x0000000a99997c23 */ /* 0x100fe200080108b7 */
[--C-:B------:R-:W-:Y:S01]  /*4300*/  FFMA.FTZ R191, R192, UR10, -R183.reuse ;  /* 0x0000000ac0bf7c23 */ /* 0x100fe200080108b7 */
[----:B-----5:R-:W-:Y:S01]  /*4310*/  FMNMX.FTZ R7, R11, R172, !PT ;  /* 0x000000ac0b077209 */ /* 0x020fe20007810000 */
[--C-:B------:R-:W-:Y:S01]  /*4320*/  FFMA.FTZ R157, R157, UR10, -R183.reuse ;  /* 0x0000000a9d9d7c23 */ /* 0x100fe200080108b7 */
[--C-:B------:R-:W-:Y:S01]  /*4330*/  FFMA.FTZ R156, R156, UR10, -R183.reuse ;  /* 0x0000000a9c9c7c23 */ /* 0x100fe200080108b7 */
[--C-:B------:R-:W-:Y:S01]  /*4340*/  FFMA.FTZ R175, R207, UR10, -R183.reuse ;  /* 0x0000000acfaf7c23 */ /* 0x100fe200080108b7 */
[----:B--2---:R-:W-:Y:S01]  /*4350*/  FMNMX.FTZ R172, R12, R7, !PT ;  /* 0x000000070cac7209 */ /* 0x004fe20007810000 */
[----:B------:R-:W2:Y:S01]  /*4360*/  MUFU.TANH R158, R158 ;  /* 0x0000009e009e7308 */ /* 0x000ea20000002400 */
[--C-:B------:R-:W-:Y:S01]  /*4370*/  FFMA.FTZ R177, R209, UR10, -R183.reuse ;  /* 0x0000000ad1b17c23 */ /* 0x100fe200080108b7 */
[--C-:B------:R-:W-:Y:S01]  /*4380*/  FFMA.FTZ R179, R211, UR10, -R183.reuse ;  /* 0x0000000ad3b37c23 */ /* 0x100fe200080108b7 */
[----:B------:R-:W-:Y:S01]  /*4390*/  FMNMX.FTZ R7, R13, R172, !PT ;  /* 0x000000ac0d077209 */ /* 0x000fe20007810000 */
[--C-:B------:R-:W-:Y:S01]  /*43a0*/  FFMA.FTZ R180, R180, UR10, -R183.reuse ;  /* 0x0000000ab4b47c23 */ /* 0x100fe200080108b7 */
[--C-:B------:R-:W-:Y:S01]  /*43b0*/  FFMA.FTZ R181, R181, UR10, -R183.reuse ;  /* 0x0000000ab5b57c23 */ /* 0x100fe200080108b7 */
[--C-:B------:R-:W-:Y:S01]  /*43c0*/  FFMA.FTZ R182, R212, UR10, -R183.reuse ;  /* 0x0000000ad4b67c23 */ /* 0x100fe200080108b7 */
[----:B------:R-:W-:Y:S01]  /*43d0*/  FMNMX.FTZ R172, R14, R7, !PT ;  /* 0x000000070eac7209 */ /* 0x000fe20007810000 */
[----:B------:R-:W3:Y:S01]  /*43e0*/  MUFU.TANH R159, R159 ;  /* 0x0000009f009f7308 */ /* 0x000ee20000002400 */
[--C-:B------:R-:W-:Y:S01]  /*43f0*/  FFMA.FTZ R187, R213, UR10, -R183.reuse ;  /* 0x0000000ad5bb7c23 */ /* 0x100fe200080108b7 */
[--C-:B------:R-:W-:Y:S01]  /*4400*/  FFMA.FTZ R185, R185, UR10, -R183.reuse ;  /* 0x0000000ab9b97c23 */ /* 0x100fe200080108b7 */
[----:B------:R-:W-:Y:S01]  /*4410*/  FMNMX.FTZ R7, R21, R172, !PT ;  /* 0x000000ac15077209 */ /* 0x000fe20007810000 */
[--C-:B------:R-:W-:Y:S01]  /*4420*/  FFMA.FTZ R188, R188, UR10, -R183.reuse ;  /* 0x0000000abcbc7c23 */ /* 0x100fe200080108b7 */
[--C-:B------:R-:W-:Y:S01]  /*4430*/  FFMA.FTZ R189, R189, UR10, -R183.reuse ;  /* 0x0000000abdbd7c23 */ /* 0x100fe200080108b7 */
[----:B------:R-:W-:Y:S01]  /*4440*/  FFMA.FTZ R192, R184, UR10, -R183 ;  /* 0x0000000ab8c07c23 */ /* 0x000fe200080108b7 */
[----:B0-----:R-:W-:Y:S01]  /*4450*/  FMNMX.FTZ R172, R152, R7, !PT ;  /* 0x0000000798ac7209 */ /* 0x001fe20007810000 */
[----:B------:R-:W0:Y:S03]  /*4460*/  MUFU.TANH R160, R160 ;  /* 0x000000a000a07308 */ /* 0x000e260000002400 */
[----:B-1----:R-:W-:-:S04]  /*4470*/  FMNMX.FTZ R7, R155, R172, !PT ;  /* 0x000000ac9b077209 */ /* 0x002fc80007810000 */
[----:B--2---:R-:W-:Y:S01]  /*4480*/  FMNMX.FTZ R172, R158, R7, !PT ;  /* 0x000000079eac7209 */ /* 0x004fe20007810000 */
[----:B------:R-:W1:Y:S03]  /*4490*/  MUFU.TANH R161, R161 ;  /* 0x000000a100a17308 */ /* 0x000e660000002400 */
[----:B---3--:R-:W-:Y:S01]  /*44a0*/  FMNMX.FTZ R7, R159, R172, !PT ;  /* 0x000000ac9f077209 */ /* 0x008fe20007810000 */
[----:B------:R-:W-:-:S04]  /*44b0*/  FFMA.FTZ R172, R204, UR10, -R183 ;  /* 0x0000000accac7c23 */ /* 0x000fc800080108b7 */
[----:B------:R-:W2:Y:S01]  /*44c0*/  MUFU.TANH R162, R162 ;  /* 0x000000a200a27308 */ /* 0x000ea20000002400 */
[----:B0-----:R-:W-:-:S07]  /*44d0*/  FMNMX.FTZ R174, R160, R7, !PT ;  /* 0x00000007a0ae7209 */ /* 0x001fce0007810000 */
[----:B------:R-:W0:Y:S01]  /*44e0*/  MUFU.TANH R163, R163 ;  /* 0x000000a300a37308 */ /* 0x000e220000002400 */
[----:B-1----:R-:W-:-:S07]  /*44f0*/  FMNMX.FTZ R7, R161, R174, !PT ;  /* 0x000000aea1077209 */ /* 0x002fce0007810000 */
[----:B------:R-:W1:Y:S01]  /*4500*/  MUFU.TANH R164, R164 ;  /* 0x000000a400a47308 */ /* 0x000e620000002400 */
[----:B--2---:R-:W-:-:S07]  /*4510*/  FMNMX.FTZ R174, R162, R7, !PT ;  /* 0x00000007a2ae7209 */ /* 0x004fce0007810000 */
[----:B------:R-:W2:Y:S01]  /*4520*/  MUFU.TANH R165, R165 ;  /* 0x000000a500a57308 */ /* 0x000ea20000002400 */
[----:B0-----:R-:W-:Y:S01]  /*4530*/  FMNMX.FTZ R7, R163, R174, !PT ;  /* 0x000000aea3077209 */ /* 0x001fe20007810000 */
[----:B------:R-:W-:-:S06]  /*4540*/  FFMA.FTZ R174, R206, UR10, -R183 ;  /* 0x0000000aceae7c23 */ /* 0x000fcc00080108b7 */
[----:B------:R-:W0:Y:S01]  /*4550*/  MUFU.TANH R166, R166 ;  /* 0x000000a600a67308 */ /* 0x000e220000002400 */
[----:B-1----:R-:W-:-:S07]  /*4560*/  FMNMX.FTZ R176, R164, R7, !PT ;  /* 0x00000007a4b07209 */ /* 0x002fce0007810000 */
[----:B------:R-:W1:Y:S01]  /*4570*/  MUFU.TANH R167, R167 ;  /* 0x000000a700a77308 */ /* 0x000e620000002400 */
[----:B--2---:R-:W-:-:S07]  /*4580*/  FMNMX.FTZ R7, R165, R176, !PT ;  /* 0x000000b0a5077209 */ /* 0x004fce0007810000 */
[----:B------:R-:W2:Y:S01]  /*4590*/  MUFU.TANH R168, R168 ;  /* 0x000000a800a87308 */ /* 0x000ea20000002400 */
[----:B0-----:R-:W-:-:S07]  /*45a0*/  FMNMX.FTZ R176, R166, R7, !PT ;  /* 0x00000007a6b07209 */ /* 0x001fce0007810000 */
[----:B------:R-:W0:Y:S01]  /*45b0*/  MUFU.TANH R169, R169 ;  /* 0x000000a900a97308 */ /* 0x000e220000002400 */
[----:B-1----:R-:W-:Y:S01]  /*45c0*/  FMNMX.FTZ R7, R167, R176, !PT ;  /* 0x000000b0a7077209 */ /* 0x002fe20007810000 */
[----:B------:R-:W-:-:S06]  /*45d0*/  FFMA.FTZ R176, R208, UR10, -R183 ;  /* 0x0000000ad0b07c23 */ /* 0x000fcc00080108b7 */
[----:B------:R-:W1:Y:S01]  /*45e0*/  MUFU.TANH R170, R170 ;  /* 0x000000aa00aa7308 */ /* 0x000e620000002400 */
[----:B--2---:R-:W-:-:S07]  /*45f0*/  FMNMX.FTZ R178, R168, R7, !PT ;  /* 0x00000007a8b27209 */ /* 0x004fce0007810000 */
[----:B------:R-:W2:Y:S01]  /*4600*/  MUFU.EX2 R15, R15 ;  /* 0x0000000f000f7308 */ /* 0x000ea20000000800 */
[----:B0-----:R-:W-:Y:S01]  /*4610*/  FMNMX.FTZ R7, R169, R178, !PT ;  /* 0x000000b2a9077209 */ /* 0x001fe20007810000 */
[----:B------:R-:W-:-:S06]  /*4620*/  FFMA.FTZ R178, R210, UR10, -R183 ;  /* 0x0000000ad2b27c23 */ /* 0x000fcc00080108b7 */
[----:B------:R-:W0:Y:S01]  /*4630*/  MUFU.EX2 R20, R20 ;  /* 0x0000001400147308 */ /* 0x000e220000000800 */
[----:B-1----:R-:W-:-:S05]  /*4640*/  FMNMX.FTZ R7, R170, R7, !PT ;  /* 0x00000007aa077209 */ /* 0x002fca0007810000 */
[----:B------:R-:W1:Y:S02]  /*4650*/  SHFL.BFLY PT, R186, R7, 0x2, 0x1f ;  /* 0x0c401f0007ba7f89 */ /* 0x000e6400000e0000 */
[----:B------:R3:W4:Y:S01]  /*4660*/  MUFU.EX2 R171, R173 ;  /* 0x000000ad00ab7308 */ /* 0x0007220000000800 */
[-C--:B--2---:R-:W-:Y:S01]  /*4670*/  FMUL.FTZ R24, R24, R15.reuse ;  /* 0x0000000f18187220 */ /* 0x084fe20000410000 */
[-C--:B------:R-:W-:Y:S01]  /*4680*/  FMUL.FTZ R25, R25, R15.reuse ;  /* 0x0000000f19197220 */ /* 0x080fe20000410000 */
[-C--:B------:R-:W-:Y:S01]  /*4690*/  FMUL.FTZ R28, R28, R15.reuse ;  /* 0x0000000f1c1c7220 */ /* 0x080fe20000410000 */
[-C--:B------:R-:W-:Y:S01]  /*46a0*/  FMUL.FTZ R29, R29, R15.reuse ;  /* 0x0000000f1d1d7220 */ /* 0x080fe20000410000 */
[-C--:B------:R-:W-:Y:S01]  /*46b0*/  FMUL.FTZ R32, R32, R15.reuse ;  /* 0x0000000f20207220 */ /* 0x080fe20000410000 */
[-C--:B------:R-:W-:Y:S01]  /*46c0*/  FMUL.FTZ R33, R33, R15.reuse ;  /* 0x0000000f21217220 */ /* 0x080fe20000410000 */
[-C--:B------:R-:W-:Y:S01]  /*46d0*/  FMUL.FTZ R36, R36, R15.reuse ;  /* 0x0000000f24247220 */ /* 0x080fe20000410000 */
[----:B------:R-:W2:Y:S01]  /*46e0*/  MUFU.EX2 R154, R154 ;  /* 0x0000009a009a7308 */ /* 0x000ea20000000800 */
[--C-:B---3--:R-:W-:Y:S01]  /*46f0*/  FFMA.FTZ R173, R205, UR10, -R183.reuse ;  /* 0x0000000acdad7c23 */ /* 0x108fe200080108b7 */
[----:B0-----:R-:W-:Y:S01]  /*4700*/  FFMA.FTZ R4, R15, R4, R20 ;  /* 0x000000040f047223 */ /* 0x001fe20000010014 */
[-C--:B------:R-:W-:Y:S01]  /*4710*/  FMUL.FTZ R37, R37, R15.reuse ;  /* 0x0000000f25257220 */ /* 0x080fe20000410000 */
[-C--:B------:R-:W-:Y:S01]  /*4720*/  FMUL.FTZ R40, R40, R15.reuse ;  /* 0x0000000f28287220 */ /* 0x080fe20000410000 */
[-C--:B------:R-:W-:Y:S01]  /*4730*/  FMUL.FTZ R41, R41, R15.reuse ;  /* 0x0000000f29297220 */ /* 0x080fe20000410000 */
[-C--:B------:R-:W-:Y:S01]  /*4740*/  FMUL.FTZ R44, R44, R15.reuse ;  /* 0x0000000f2c2c7220 */ /* 0x080fe20000410000 */
[-C--:B------:R-:W-:Y:S01]  /*4750*/  FMUL.FTZ R45, R45, R15.reuse ;  /* 0x0000000f2d2d7220 */ /* 0x080fe20000410000 */
[----:B------:R-:W0:Y:S01]  /*4760*/  MUFU.EX2 R153, R153 ;  /* 0x0000009900997308 */ /* 0x000e220000000800 */
[-C--:B------:R-:W-:Y:S01]  /*4770*/  FMUL.FTZ R48, R48, R15.reuse ;  /* 0x0000000f30307220 */ /* 0x080fe20000410000 */
[-C--:B------:R-:W-:Y:S01]  /*4780*/  FMUL.FTZ R49, R49, R15.reuse ;  /* 0x0000000f31317220 */ /* 0x080fe20000410000 */
[-C--:B------:R-:W-:Y:S01]  /*4790*/  FMUL.FTZ R52, R52, R15.reuse ;  /* 0x0000000f34347220 */ /* 0x080fe20000410000 */
[-C--:B------:R-:W-:Y:S01]  /*47a0*/  FMUL.FTZ R53, R53, R15.reuse ;  /* 0x0000000f35357220 */ /* 0x080fe20000410000 */
[-C--:B------:R-:W-:Y:S01]  /*47b0*/  FMUL.FTZ R56, R56, R15.reuse ;  /* 0x0000000f38387220 */ /* 0x080fe20000410000 */
[----:B-1----:R-:W-:Y:S01]  /*47c0*/  FMNMX.FTZ R190, R7, R186, !PT ;  /* 0x000000ba07be7209 */ /* 0x002fe20007810000 */
[----:B------:R-:W-:Y:S01]  /*47d0*/  FFMA.FTZ R186, R214, UR10, -R183 ;  /* 0x0000000ad6ba7c23 */ /* 0x000fe200080108b7 */
[----:B------:R-:W1:Y:S01]  /*47e0*/  MUFU.EX2 R157, R157 ;  /* 0x0000009d009d7308 */ /* 0x000e620000000800 */
[-C--:B------:R-:W-:Y:S01]  /*47f0*/  FMUL.FTZ R57, R57, R15.reuse ;  /* 0x0000000f39397220 */ /* 0x080fe20000410000 */
[-C--:B------:R-:W-:Y:S01]  /*4800*/  FMUL.FTZ R60, R60, R15.reuse ;  /* 0x0000000f3c3c7220 */ /* 0x080fe20000410000 */
[----:B------:R-:W3:Y:S01]  /*4810*/  SHFL.BFLY PT, R7, R190, 0x1, 0x1f ;  /* 0x0c201f00be077f89 */ /* 0x000ee200000e0000 */
[-C--:B------:R-:W-:Y:S01]  /*4820*/  FMUL.FTZ R61, R61, R15.reuse ;  /* 0x0000000f3d3d7220 */ /* 0x080fe20000410000 */
[-C--:B------:R-:W-:Y:S01]  /*4830*/  FMUL.FTZ R64, R64, R15.reuse ;  /* 0x0000000f40407220 */ /* 0x080fe20000410000 */
[-C--:B------:R-:W-:Y:S01]  /*4840*/  FMUL.FTZ R65, R65, R15.reuse ;  /* 0x0000000f41417220 */ /* 0x080fe20000410000 */
[-C--:B------:R-:W-:Y:S01]  /*4850*/  FMUL.FTZ R68, R68, R15.reuse ;  /* 0x0000000f44447220 */ /* 0x080fe20000410000 */
[----:B------:R-:W5:Y:S01]  /*4860*/  MUFU.EX2 R156, R156 ;  /* 0x0000009c009c7308 */ /* 0x000f620000000800 */
        /* <DEDUP_REMOVED lines=17> */
[----:B------:R-:W-:Y:S01]  /*4980*/  FMUL.FTZ R100, R100, R15 ;  /* 0x0000000f64647220 */ /* 0x000fe20000410000 */
[----:B---3--:R-:W-:Y:S01]  /*4990*/  FMNMX.FTZ R7, R190, R7, !PT ;  /* 0x00000007be077209 */ /* 0x008fe20007810000 */
[-C--:B------:R-:W-:Y:S01]  /*49a0*/  FMUL.FTZ R101, R101, R15.reuse ;  /* 0x0000000f65657220 */ /* 0x080fe20000410000 */
[-C--:B------:R-:W-:Y:S01]  /*49b0*/  FMUL.FTZ R104, R104, R15.reuse ;  /* 0x0000000f68687220 */ /* 0x080fe20000410000 */
[-C--:B------:R-:W-:Y:S01]  /*49c0*/  FMUL.FTZ R105, R105, R15.reuse ;  /* 0x0000000f69697220 */ /* 0x080fe20000410000 */
[-C--:B------:R-:W-:Y:S01]  /*49d0*/  FMUL.FTZ R108, R108, R15.reuse ;  /* 0x0000000f6c6c7220 */ /* 0x080fe20000410000 */
[----:B------:R-:W-:Y:S01]  /*49e0*/  FADD.FTZ R183, -R7, R6 ;  /* 0x0000000607b77221 */ /* 0x000fe20000010100 */
[----:B------:R-:W3:Y:S01]  /*49f0*/  MUFU.EX2 R174, R174 ;  /* 0x000000ae00ae7308 */ /* 0x000ee20000000800 */
[-C--:B------:R-:W-:Y:S01]  /*4a00*/  FMUL.FTZ R109, R109, R15.reuse ;  /* 0x0000000f6d6d7220 */ /* 0x080fe20000410000 */
[-C--:B------:R-:W-:Y:S01]  /*4a10*/  FMUL.FTZ R112, R112, R15.reuse ;  /* 0x0000000f70707220 */ /* 0x080fe20000410000 */
[----:B------:R-:W-:Y:S01]  /*4a20*/  FMUL.FTZ R184, R183, UR10 ;  /* 0x0000000ab7b87c20 */ /* 0x000fe20008410000 */
[----:B------:R-:W-:Y:S01]  /*4a30*/  FMUL.FTZ R183, R7, UR10 ;  /* 0x0000000a07b77c20 */ /* 0x000fe20008410000 */
[-C--:B------:R-:W-:Y:S01]  /*4a40*/  FMUL.FTZ R113, R113, R15.reuse ;  /* 0x0000000f71717220 */ /* 0x080fe20000410000 */
[-C--:B------:R-:W-:Y:S01]  /*4a50*/  FMUL.FTZ R116, R116, R15.reuse ;  /* 0x0000000f74747220 */ /* 0x080fe20000410000 */
[----:B------:R-:W-:Y:S01]  /*4a60*/  FMUL.FTZ R117, R117, R15 ;  /* 0x0000000f75757220 */ /* 0x000fe20000410000 */
[--C-:B------:R-:W-:Y:S01]  /*4a70*/  FFMA.FTZ R195, R159, UR10, -R183.reuse ;  /* 0x0000000a9fc37c23 */ /* 0x100fe200080108b7 */
[----:B----4-:R-:W-:Y:S01]  /*4a80*/  FADD.FTZ R159, R171, R4 ;  /* 0x00000004ab9f7221 */ /* 0x010fe20000010000 */
[--C-:B------:R-:W-:Y:S01]  /*4a90*/  FFMA.FTZ R5, R5, UR10, -R183.reuse ;  /* 0x0000000a05057c23 */ /* 0x100fe200080108b7 */
[----:B------:R-:W-:Y:S01]  /*4aa0*/  FFMA.FTZ R190, R8, UR10, -R183 ;  /* 0x0000000a08be7c23 */ /* 0x000fe200080108b7 */
[----:B------:R-:W4:Y:S01]  /*4ab0*/  MUFU.EX2 R175, R175 ;  /* 0x000000af00af7308 */ /* 0x000f220000000800 */
[----:B--2---:R-:W-:Y:S01]  /*4ac0*/  FADD.FTZ R4, R154, R159 ;  /* 0x0000009f9a047221 */ /* 0x004fe20000010000 */
[--C-:B------:R-:W-:Y:S01]  /*4ad0*/  FFMA.FTZ R9, R9, UR10, -R183.reuse ;  /* 0x0000000a09097c23 */ /* 0x100fe200080108b7 */
[--C-:B------:R-:W-:Y:S01]  /*4ae0*/  FFMA.FTZ R10, R10, UR10, -R183.reuse ;  /* 0x0000000a0a0a7c23 */ /* 0x100fe200080108b7 */
[--C-:B------:R-:W-:Y:S01]  /*4af0*/  FFMA.FTZ R11, R11, UR10, -R183.reuse ;  /* 0x0000000a0b0b7c23 */ /* 0x100fe200080108b7 */
[----:B0-----:R-:W-:Y:S01]  /*4b00*/  FADD.FTZ R4, R153, R4 ;  /* 0x0000000499047221 */ /* 0x001fe20000010000 */
[--C-:B------:R-:W-:Y:S01]  /*4b10*/  FFMA.FTZ R12, R12, UR10, -R183.reuse ;  /* 0x0000000a0c0c7c23 */ /* 0x100fe200080108b7 */
[--C-:B------:R-:W-:Y:S01]  /*4b20*/  FFMA.FTZ R13, R13, UR10, -R183.reuse ;  /* 0x0000000a0d0d7c23 */ /* 0x100fe200080108b7 */
[----:B------:R-:W-:Y:S01]  /*4b30*/  MUFU.EX2 R184, R184 ;  /* 0x000000b800b87308 */ /* 0x000fe20000000800 */
[----:B-1----:R-:W-:Y:S01]  /*4b40*/  FADD.FTZ R159, R157, R4 ;  /* 0x000000049d9f7221 */ /* 0x002fe20000010000 */
[--C-:B------:R-:W-:Y:S01]  /*4b50*/  FFMA.FTZ R198, R162, UR10, -R183.reuse ;  /* 0x0000000aa2c67c23 */ /* 0x100fe200080108b7 */
[--C-:B------:R-:W-:Y:S01]  /*4b60*/  FFMA.FTZ R14, R14, UR10, -R183.reuse ;  /* 0x0000000a0e0e7c23 */ /* 0x100fe200080108b7 */
[----:B------:R-:W-:Y:S01]  /*4b70*/  FFMA.FTZ R21, R21, UR10, -R183 ;  /* 0x0000000a15157c23 */ /* 0x000fe200080108b7 */
[----:B-----5:R-:W-:Y:S01]  /*4b80*/  FADD.FTZ R159, R156, R159 ;  /* 0x0000009f9c9f7221 */ /* 0x020fe20000010000 */
[--C-:B------:R-:W-:Y:S01]  /*4b90*/  FFMA.FTZ R193, R155, UR10, -R183.reuse ;  /* 0x0000000a9bc17c23 */ /* 0x100fe200080108b7 */
[----:B------:R-:W-:Y:S01]  /*4ba0*/  FFMA.FTZ R194, R158, UR10, -R183 ;  /* 0x0000000a9ec27c23 */ /* 0x000fe200080108b7 */
[----:B------:R-:W0:Y:S01]  /*4bb0*/  MUFU.EX2 R5, R5 ;  /* 0x0000000500057308 */ /* 0x000e220000000800 */
[----:B------:R-:W-:Y:S01]  /*4bc0*/  FADD.FTZ R4, R172, R159 ;  /* 0x0000009fac047221 */ /* 0x000fe20000010000 */
[--C-:B------:R-:W-:Y:S01]  /*4bd0*/  FFMA.FTZ R196, R160, UR10, -R183.reuse ;  /* 0x0000000aa0c47c23 */ /* 0x100fe200080108b7 */
[--C-:B------:R-:W-:Y:S01]  /*4be0*/  FFMA.FTZ R197, R161, UR10, -R183.reuse ;  /* 0x0000000aa1c57c23 */ /* 0x100fe200080108b7 */
[--C-:B------:R-:W-:Y:S01]  /*4bf0*/  FFMA.FTZ R204, R163, UR10, -R183.reuse ;  /* 0x0000000aa3cc7c23 */ /* 0x100fe200080108b7 */
[----:B------:R-:W-:Y:S01]  /*4c00*/  FADD.FTZ R159, R173, R4 ;  /* 0x00000004ad9f7221 */ /* 0x000fe20000010000 */
[--C-:B------:R-:W-:Y:S01]  /*4c10*/  FFMA.FTZ R205, R164, UR10, -R183.reuse ;  /* 0x0000000aa4cd7c23 */ /* 0x100fe200080108b7 */
[----:B------:R-:W-:Y:S01]  /*4c20*/  FFMA.FTZ R206, R165, UR10, -R183 ;  /* 0x0000000aa5ce7c23 */ /* 0x000fe200080108b7 */
[----:B------:R-:W1:Y:S01]  /*4c30*/  MUFU.EX2 R176, R176 ;  /* 0x000000b000b07308 */ /* 0x000e620000000800 */
[----:B---3--:R-:W-:Y:S01]  /*4c40*/  FADD.FTZ R4, R174, R159 ;  /* 0x0000009fae047221 */ /* 0x008fe20000010000 */
[--C-:B------:R-:W-:Y:S01]  /*4c50*/  FFMA.FTZ R207, R166, UR10, -R183.reuse ;  /* 0x0000000aa6cf7c23 */ /* 0x100fe200080108b7 */
[----:B------:R-:W-:Y:S01]  /*4c60*/  IADD3 R8, -R22, 0xb, RZ ;  /* 0x0000000b16087810 */ /* 0x000fe20007ffe1ff */
[--C-:B------:R-:W-:Y:S01]  /*4c70*/  FFMA.FTZ R167, R167, UR10, -R183.reuse ;  /* 0x0000000aa7a77c23 */ /* 0x100fe200080108b7 */
[----:B----4-:R-:W-:Y:S01]  /*4c80*/  FADD.FTZ R159, R175, R4 ;  /* 0x00000004af9f7221 */ /* 0x010fe20000010000 */
[--C-:B------:R-:W-:Y:S01]  /*4c90*/  FFMA.FTZ R168, R168, UR10, -R183.reuse ;  /* 0x0000000aa8a87c23 */ /* 0x100fe200080108b7 */
[----:B------:R-:W-:Y:S01]  /*4ca0*/  FFMA.FTZ R169, R169, UR10, -R183 ;  /* 0x0000000aa9a97c23 */ /* 0x000fe200080108b7 */
[----:B------:R-:W2:Y:S01]  /*4cb0*/  MUFU.EX2 R177, R177 ;  /* 0x000000b100b17308 */ /* 0x000ea20000000800 */
[----:B0-----:R-:W-:Y:S01]  /*4cc0*/  FFMA.FTZ R3, R184, R3, R5 ;  /* 0x00000003b8037223 */ /* 0x001fe20000010005 */
[----:B------:R-:W-:Y:S01]  /*4cd0*/  FFMA.FTZ R155, R170, UR10, -R183 ;  /* 0x0000000aaa9b7c23 */ /* 0x000fe200080108b7 */
[-C--:B------:R-:W-:Y:S01]  /*4ce0*/  FMUL.FTZ R120, R120, R15.reuse ;  /* 0x0000000f78787220 */ /* 0x080fe20000410000 */
[-C--:B------:R-:W-:Y:S01]  /*4cf0*/  FMUL.FTZ R121, R121, R15.reuse ;  /* 0x0000000f79797220 */ /* 0x080fe20000410000 */
[-C--:B------:R-:W-:Y:S01]  /*4d00*/  FMUL.FTZ R124, R124, R15.reuse ;  /* 0x0000000f7c7c7220 */ /* 0x080fe20000410000 */
[-C--:B------:R-:W-:Y:S01]  /*4d10*/  FMUL.FTZ R125, R125, R15.reuse ;  /* 0x0000000f7d7d7220 */ /* 0x080fe20000410000 */
[-C--:B------:R-:W-:Y:S01]  /*4d20*/  FMUL.FTZ R128, R128, R15.reuse ;  /* 0x0000000f80807220 */ /* 0x080fe20000410000 */
[----:B------:R-:W0:Y:S01]  /*4d30*/  MUFU.EX2 R190, R190 ;  /* 0x000000be00be7308 */ /* 0x000e220000000800 */
        /* <DEDUP_REMOVED lines=8> */
[C---:B--2---:R-:W-:Y:S01]  /*4dc0*/  F2FP.BF16.F32.PACK_AB R162, R177.reuse, R176 ;  /* 0x000000b0b1a2723e */ /* 0x044fe200000010ff */
[----:B------:R-:W-:Y:S01]  /*4dd0*/  FADD.FTZ R159, R177, R4 ;  /* 0x00000004b19f7221 */ /* 0x000fe20000010000 */
[-C--:B------:R-:W-:Y:S01]  /*4de0*/  FMUL.FTZ R141, R141, R15.reuse ;  /* 0x0000000f8d8d7220 */ /* 0x080fe20000410000 */
[-C--:B------:R-:W-:Y:S01]  /*4df0*/  FMUL.FTZ R144, R144, R15.reuse ;  /* 0x0000000f90907220 */ /* 0x080fe20000410000 */
[-C--:B------:R-:W-:Y:S01]  /*4e00*/  FMUL.FTZ R145, R145, R15.reuse ;  /* 0x0000000f91917220 */ /* 0x080fe20000410000 */
[-C--:B------:R-:W-:Y:S01]  /*4e10*/  FMUL.FTZ R148, R148, R15.reuse ;  /* 0x0000000f94947220 */ /* 0x080fe20000410000 */
[----:B------:R-:W-:Y:S01]  /*4e20*/  FMUL.FTZ R149, R149, R15 ;  /* 0x0000000f95957220 */ /* 0x000fe20000410000 */
[----:B------:R-:W2:Y:S01]  /*4e30*/  MUFU.EX2 R10, R10 ;  /* 0x0000000a000a7308 */ /* 0x000ea20000000800 */
[----:B0-----:R-:W-:Y:S01]  /*4e40*/  FADD.FTZ R176, R190, R3 ;  /* 0x00000003beb07221 */ /* 0x001fe20000010000 */
[----:B------:R-:W-:Y:S01]  /*4e50*/  F2FP.BF16.F32.PACK_AB R160, R175, R174 ;  /* 0x000000aeafa0723e */ /* 0x000fe200000010ff */
[----:B------:R-:W-:Y:S01]  /*4e60*/  FMUL.FTZ R26, R26, R184 ;  /* 0x000000b81a1a7220 */ /* 0x000fe20000410000 */
[----:B------:R-:W-:Y:S01]  /*4e70*/  F2FP.BF16.F32.PACK_AB R154, R153, R154 ;  /* 0x0000009a999a723e */ /* 0x000fe200000010ff */
[-C--:B------:R-:W-:Y:S01]  /*4e80*/  FMUL.FTZ R27, R27, R184.reuse ;  /* 0x000000b81b1b7220 */ /* 0x080fe20000410000 */
[----:B------:R-:W-:Y:S01]  /*4e90*/  F2FP.BF16.F32.PACK_AB R156, R156, R157 ;  /* 0x0000009d9c9c723e */ /* 0x000fe200000010ff */
[----:B------:R-:W-:Y:S01]  /*4ea0*/  FMUL.FTZ R30, R30, R184 ;  /* 0x000000b81e1e7220 */ /* 0x000fe20000410000 */
[----:B------:R-:W0:Y:S01]  /*4eb0*/  MUFU.EX2 R11, R11 ;  /* 0x0000000b000b7308 */ /* 0x000e220000000800 */
[----:B-1----:R-:W-:Y:S01]  /*4ec0*/  FADD.FTZ R3, R9, R176 ;  /* 0x000000b009037221 */ /* 0x002fe20000010000 */
[----:B------:R-:W-:Y:S01]  /*4ed0*/  F2FP.BF16.F32.PACK_AB R158, R173, R172 ;  /* 0x000000acad9e723e */ /* 0x000fe200000010ff */
        /* <DEDUP_REMOVED lines=14> */
[----:B0-----:R-:W-:Y:S01]  /*4fc0*/  FADD.FTZ R3, R11, R176 ;  /* 0x000000b00b037221 */ /* 0x001fe20000010000 */
[-C--:B------:R-:W-:Y:S01]  /*4fd0*/  FMUL.FTZ R54, R54, R184.reuse ;  /* 0x000000b836367220 */ /* 0x080fe20000410000 */
        /* <DEDUP_REMOVED lines=18> */
[-C--:B------:R-:W-:Y:S01]  /*5100*/  FMUL.FTZ R83, R83, R184.reuse ;  /* 0x000000b853537220 */ /* 0x080fe20000410000 */
[-C--:B------:R-:W-:Y:S01]  /*5110*/  FMUL.FTZ R86, R86, R184.reuse ;  /* 0x000000b856567220 */ /* 0x080fe20000410000 */
[----:B------:R-:W-:Y:S01]  /*5120*/  FMUL.FTZ R87, R87, R184 ;  /* 0x000000b857577220 */ /* 0x000fe20000410000 */
[----:B------:R-:W2:Y:S01]  /*5130*/  MUFU.EX2 R178, R178 ;  /* 0x000000b200b27308 */ /* 0x000ea20000000800 */
[----:B-1----:R-:W-:Y:S01]  /*5140*/  FFMA.FTZ R192, R152, UR10, -R183 ;  /* 0x0000000a98c07c23 */ /* 0x002fe200080108b7 */
[----:B0-----:R-:W-:Y:S01]  /*5150*/  FADD.FTZ R176, R14, R3 ;  /* 0x000000030eb07221 */ /* 0x001fe20000010000 */
[----:B------:R-:W-:-:S02]  /*5160*/  @!P1 VIADD R152, R199, 0x22840 ;  /* 0x00022840c7989836 */ /* 0x000fc40000000000 */
[-C--:B------:R-:W-:Y:S01]  /*5170*/  FMUL.FTZ R90, R90, R184.reuse ;  /* 0x000000b85a5a7220 */ /* 0x080fe20000410000 */
[-C--:B------:R-:W-:Y:S01]  /*5180*/  FMUL.FTZ R91, R91, R184.reuse ;  /* 0x000000b85b5b7220 */ /* 0x080fe20000410000 */
[-C--:B------:R-:W-:Y:S01]  /*5190*/  FMUL.FTZ R94, R94, R184.reuse ;  /* 0x000000b85e5e7220 */ /* 0x080fe20000410000 */
[-C--:B------:R-:W-:Y:S01]  /*51a0*/  FMUL.FTZ R95, R95, R184.reuse ;  /* 0x000000b85f5f7220 */ /* 0x080fe20000410000 */
[----:B------:R-:W0:Y:S01]  /*51b0*/  MUFU.EX2 R21, R21 ;  /* 0x0000001500157308 */ /* 0x000e220000000800 */
[----:B------:R-:W-:Y:S01]  /*51c0*/  @!P1 PRMT R152, RZ, 0x654, R152 ;  /* 0x00000654ff989816 */ /* 0x000fe20000000098 */
[----:B------:R1:W-:Y:S06]  /*51d0*/  BAR.ARV R8, 0x100 ;  /* 0x000400080000751d */ /* 0x0003ec0000002000 */
[----:B------:R-:W3:Y:S01]  /*51e0*/  MUFU.EX2 R179, R179 ;  /* 0x000000b300b37308 */ /* 0x000ee20000000800 */
[----:B--2---:R-:W-:Y:S01]  /*51f0*/  FADD.FTZ R4, R178, R159 ;  /* 0x0000009fb2047221 */ /* 0x004fe20000010000 */
[----:B------:R2:W-:Y:S01]  /*5200*/  @!P1 SYNCS.ARRIVE.TRANS64.RED.A1T0 RZ, [R152+URZ], RZ ;  /* 0x000000ff98ff99a7 */ /* 0x0005e2000810043f */
[-C--:B------:R-:W-:Y:S01]  /*5210*/  FMUL.FTZ R98, R98, R184.reuse ;  /* 0x000000b862627220 */ /* 0x080fe20000410000 */
[-C--:B------:R-:W-:Y:S01]  /*5220*/  FMUL.FTZ R99, R99, R184.reuse ;  /* 0x000000b863637220 */ /* 0x080fe20000410000 */
[-C--:B------:R-:W-:Y:S01]  /*5230*/  FMUL.FTZ R102, R102, R184.reuse ;  /* 0x000000b866667220 */ /* 0x080fe20000410000 */
[-C--:B------:R-:W-:Y:S01]  /*5240*/  FMUL.FTZ R103, R103, R184.reuse ;  /* 0x000000b867677220 */ /* 0x080fe20000410000 */
[----:B------:R-:W-:Y:S01]  /*5250*/  FMUL.FTZ R106, R106, R184 ;  /* 0x000000b86a6a7220 */ /* 0x000fe20000410000 */
[----:B------:R-:W4:Y:S01]  /*5260*/  MUFU.EX2 R192, R192 ;  /* 0x000000c000c07308 */ /* 0x000f220000000800 */
[----:B0-----:R-:W-:Y:S01]  /*5270*/  FADD.FTZ R3, R21, R176 ;  /* 0x000000b015037221 */ /* 0x001fe20000010000 */
[----:B--2---:R-:W-:Y:S01]  /*5280*/  F2FP.BF16.F32.PACK_AB R152, R171, R20 ;  /* 0x00000014ab98723e */ /* 0x004fe200000010ff */
[-C--:B------:R-:W-:Y:S01]  /*5290*/  FMUL.FTZ R107, R107, R184.reuse ;  /* 0x000000b86b6b7220 */ /* 0x080fe20000410000 */
[-C--:B------:R-:W-:Y:S01]  /*52a0*/  FMUL.FTZ R110, R110, R184.reuse ;  /* 0x000000b86e6e7220 */ /* 0x080fe20000410000 */
[-C--:B------:R-:W-:Y:S01]  /*52b0*/  FMUL.FTZ R111, R111, R184.reuse ;  /* 0x000000b86f6f7220 */ /* 0x080fe20000410000 */
[-C--:B------:R-:W-:Y:S01]  /*52c0*/  FMUL.FTZ R114, R114, R184.reuse ;  /* 0x000000b872727220 */ /* 0x080fe20000410000 */
[----:B------:R-:W-:Y:S01]  /*52d0*/  FMUL.FTZ R115, R115, R184 ;  /* 0x000000b873737220 */ /* 0x000fe20000410000 */
[----:B------:R-:W0:Y:S01]  /*52e0*/  MUFU.EX2 R180, R180 ;  /* 0x000000b400b47308 */ /* 0x000e220000000800 */
[C---:B---3--:R-:W-:Y:S01]  /*52f0*/  FADD.FTZ R159, R179.reuse, R4 ;  /* 0x00000004b39f7221 */ /* 0x048fe20000010000 */
[----:B------:R-:W-:Y:S01]  /*5300*/  F2FP.BF16.F32.PACK_AB R164, R179, R178 ;  /* 0x000000b2b3a4723e */ /* 0x000fe200000010ff */
[-C--:B------:R-:W-:Y:S01]  /*5310*/  FMUL.FTZ R118, R118, R184.reuse ;  /* 0x000000b876767220 */ /* 0x080fe20000410000 */
[-C--:B------:R-:W-:Y:S01]  /*5320*/  FMUL.FTZ R119, R119, R184.reuse ;  /* 0x000000b877777220 */ /* 0x080fe20000410000 */
[-C--:B------:R-:W-:Y:S01]  /*5330*/  FMUL.FTZ R122, R122, R184.reuse ;  /* 0x000000b87a7a7220 */ /* 0x080fe20000410000 */
[-C--:B------:R-:W-:Y:S01]  /*5340*/  FMUL.FTZ R123, R123, R184.reuse ;  /* 0x000000b87b7b7220 */ /* 0x080fe20000410000 */
[-C--:B------:R-:W-:Y:S01]  /*5350*/  FMUL.FTZ R126, R126, R184.reuse ;  /* 0x000000b87e7e7220 */ /* 0x080fe20000410000 */
[----:B------:R-:W2:Y:S01]  /*5360*/  MUFU.EX2 R193, R193 ;  /* 0x000000c100c17308 */ /* 0x000ea20000000800 */
[----:B----4-:R-:W-:Y:S01]  /*5370*/  FADD.FTZ R176, R192, R3 ;  /* 0x00000003c0b07221 */ /* 0x010fe20000010000 */
[-C--:B------:R-:W-:Y:S01]  /*5380*/  FMUL.FTZ R127, R127, R184.reuse ;  /* 0x000000b87f7f7220 */ /* 0x080fe20000410000 */
[-C--:B------:R-:W-:Y:S01]  /*5390*/  FMUL.FTZ R130, R130, R184.reuse ;  /* 0x000000b882827220 */ /* 0x080fe20000410000 */
[-C--:B------:R-:W-:Y:S01]  /*53a0*/  FMUL.FTZ R131, R131, R184.reuse ;  /* 0x000000b883837220 */ /* 0x080fe20000410000 */
[-C--:B------:R-:W-:Y:S01]  /*53b0*/  FMUL.FTZ R134, R134, R184.reuse ;  /* 0x000000b886867220 */ /* 0x080fe20000410000 */
[-C--:B------:R-:W-:Y:S01]  /*53c0*/  FMUL.FTZ R135, R135, R184.reuse ;  /* 0x000000b887877220 */ /* 0x080fe20000410000 */
[-C--:B------:R-:W-:Y:S01]  /*53d0*/  FMUL.FTZ R138, R138, R184.reuse ;  /* 0x000000b88a8a7220 */ /* 0x080fe20000410000 */
[----:B------:R-:W3:Y:S01]  /*53e0*/  MUFU.EX2 R181, R181 ;  /* 0x000000b500b57308 */ /* 0x000ee20000000800 */
        /* <DEDUP_REMOVED lines=8> */
[----:B--2---:R-:W-:Y:S01]  /*5470*/  FADD.FTZ R3, R193, R176 ;  /* 0x000000b0c1037221 */ /* 0x004fe20000010000 */
[----:B------:R-:W-:Y:S01]  /*5480*/  FMUL.FTZ R151, R151, R184 ;  /* 0x000000b897977220 */ /* 0x000fe20000410000 */
[----:B------:R-:W-:-:S02]  /*5490*/  F2FP.BF16.F32.PACK_AB R153, R190, R5 ;  /* 0x00000005be99723e */ /* 0x000fc400000010ff */
[----:B------:R-:W-:Y:S02]  /*54a0*/  F2FP.BF16.F32.PACK_AB R157, R12, R11 ;  /* 0x0000000b0c9d723e */ /* 0x000fe400000010ff */
[----:B------:R-:W-:Y:S01]  /*54b0*/  F2FP.BF16.F32.PACK_AB R161, R192, R21 ;  /* 0x00000015c0a1723e */ /* 0x000fe200000010ff */
[----:B------:R-:W2:Y:S01]  /*54c0*/  MUFU.EX2 R182, R182 ;  /* 0x000000b600b67308 */ /* 0x000ea20000000800 */
[C---:B---3--:R-:W-:Y:S01]  /*54d0*/  FADD.FTZ R159, R181.reuse, R4 ;  /* 0x00000004b59f7221 */ /* 0x048fe20000010000 */
[----:B------:R-:W-:-:S06]  /*54e0*/  F2FP.BF16.F32.PACK_AB R166, R181, R180 ;  /* 0x000000b4b5a6723e */ /* 0x000fcc00000010ff */
[----:B------:R-:W3:Y:S01]  /*54f0*/  MUFU.EX2 R195, R195 ;  /* 0x000000c300c37308 */ /* 0x000ee20000000800 */
[C---:B0-----:R-:W-:Y:S01]  /*5500*/  FADD.FTZ R176, R194.reuse, R3 ;  /* 0x00000003c2b07221 */ /* 0x041fe20000010000 */
[----:B------:R-:W-:-:S06]  /*5510*/  F2FP.BF16.F32.PACK_AB R163, R194, R193 ;  /* 0x000000c1c2a3723e */ /* 0x000fcc00000010ff */
[----:B------:R-:W0:Y:S01]  /*5520*/  MUFU.EX2 R187, R187 ;  /* 0x000000bb00bb7308 */ /* 0x000e220000000800 */
[----:B--2---:R-:W-:-:S07]  /*5530*/  FADD.FTZ R4, R182, R159 ;  /* 0x0000009fb6047221 */ /* 0x004fce0000010000 */
[----:B------:R-:W2:Y:S01]  /*5540*/  MUFU.EX2 R196, R196 ;  /* 0x000000c400c47308 */ /* 0x000ea20000000800 */
[----:B---3--:R-:W-:-:S07]  /*5550*/  FADD.FTZ R3, R195, R176 ;  /* 0x000000b0c3037221 */ /* 0x008fce0000010000 */
[----:B------:R-:W3:Y:S01]  /*5560*/  MUFU.EX2 R185, R185 ;  /* 0x000000b900b97308 */ /* 0x000ee20000000800 */
[----:B0-----:R-:W-:-:S07]  /*5570*/  FADD.FTZ R4, R187, R4 ;  /* 0x00000004bb047221 */ /* 0x001fce0000010000 */
[----:B------:R-:W0:Y:S01]  /*5580*/  MUFU.EX2 R197, R197 ;  /* 0x000000c500c57308 */ /* 0x000e220000000800 */
[C---:B--2---:R-:W-:Y:S01]  /*5590*/  FADD.FTZ R176, R196.reuse, R3 ;  /* 0x00000003c4b07221 */ /* 0x044fe20000010000 */
[----:B------:R-:W-:-:S06]  /*55a0*/  F2FP.BF16.F32.PACK_AB R165, R196, R195 ;  /* 0x000000c3c4a5723e */ /* 0x000fcc00000010ff */
        /* <DEDUP_REMOVED lines=10> */
[----:B0-----:R-:W-:Y:S01]  /*5650*/  FADD.FTZ R4, R188, R159 ;  /* 0x0000009fbc047221 */ /* 0x001fe20000010000 */
[----:B------:R-:W-:-:S06]  /*5660*/  F2FP.BF16.F32.PACK_AB R159, R14, R13 ;  /* 0x0000000d0e9f723e */ /* 0x000fcc00000010ff */
[----:B------:R-:W0:Y:S01]  /*5670*/  MUFU.EX2 R205, R205 ;  /* 0x000000cd00cd7308 */ /* 0x000e220000000800 */
[----:B--2---:R-:W-:-:S07]  /*5680*/  FADD.FTZ R176, R204, R3 ;  /* 0x00000003ccb07221 */ /* 0x004fce0000010000 */
[----:B------:R-:W2:Y:S01]  /*5690*/  MUFU.EX2 R189, R189 ;  /* 0x000000bd00bd7308 */ /* 0x000ea20000000800 */
[C---:B---3--:R-:W-:Y:S01]  /*56a0*/  FADD.FTZ R4, R191.reuse, R4 ;  /* 0x00000004bf047221 */ /* 0x048fe20000010000 */
[----:B------:R-:W-:-:S06]  /*56b0*/  F2FP.BF16.F32.PACK_AB R172, R191, R188 ;  /* 0x000000bcbfac723e */ /* 0x000fcc00000010ff */
[----:B------:R-:W3:Y:S01]  /*56c0*/  MUFU.EX2 R206, R206 ;  /* 0x000000ce00ce7308 */ /* 0x000ee20000000800 */
[----:B0-----:R-:W-:-:S07]  /*56d0*/  FADD.FTZ R3, R205, R176 ;  /* 0x000000b0cd037221 */ /* 0x001fce0000010000 */
[----:B------:R-:W0:Y:S01]  /*56e0*/  MUFU.EX2 R207, R207 ;  /* 0x000000cf00cf7308 */ /* 0x000e220000000800 */
[----:B--2---:R-:W-:Y:S01]  /*56f0*/  FADD.FTZ R15, R189, R4 ;  /* 0x00000004bd0f7221 */ /* 0x004fe20000010000 */
[----:B------:R-:W-:-:S03]  /*5700*/  F2FP.BF16.F32.PACK_AB R174, R6, R189 ;  /* 0x000000bd06ae723e */ /* 0x000fc600000010ff */
[----:B------:R-:W-:-:S03]  /*5710*/  FADD.FTZ R4, R6, R15 ;  /* 0x0000000f06047221 */ /* 0x000fc60000010000 */
[----:B------:R2:W4:Y:S01]  /*5720*/  MUFU.EX2 R183, R167 ;  /* 0x000000a700b77308 */ /* 0x0005220000000800 */
[----:B---3--:R-:W-:-:S07]  /*5730*/  FADD.FTZ R176, R206, R3 ;  /* 0x00000003ceb07221 */ /* 0x008fce0000010000 */
[----:B------:R3:W5:Y:S01]  /*5740*/  MUFU.EX2 R20, R168 ;  /* 0x000000a800147308 */ /* 0x0007620000000800 */
[C---:B0-----:R-:W-:Y:S01]  /*5750*/  FADD.FTZ R176, R207.reuse, R176 ;  /* 0x000000b0cfb07221 */ /* 0x041fe20000010000 */
[----:B--2---:R-:W-:Y:S02]  /*5760*/  F2FP.BF16.F32.PACK_AB R167, R198, R197 ;  /* 0x000000c5c6a7723e */ /* 0x004fe400000010ff */
[----:B------:R-:W-:-:S04]  /*5770*/  F2FP.BF16.F32.PACK_AB R171, R207, R206 ;  /* 0x000000cecfab723e */ /* 0x000fc800000010ff */
[----:B------:R0:W2:Y:S01]  /*5780*/  MUFU.EX2 R175, R169 ;  /* 0x000000a900af7308 */ /* 0x0000a20000000800 */
[----:B----4-:R-:W-:Y:S01]  /*5790*/  FADD.FTZ R3, R183, R176 ;  /* 0x000000b0b7037221 */ /* 0x010fe20000010000 */
[----:B---3--:R-:W-:-:S06]  /*57a0*/  F2FP.BF16.F32.PACK_AB R168, R187, R182 ;  /* 0x000000b6bba8723e */ /* 0x008fcc00000010ff */
[----:B------:R3:W4:Y:S01]  /*57b0*/  MUFU.EX2 R6, R155 ;  /* 0x0000009b00067308 */ /* 0x0007220000000800 */
[----:B0-----:R-:W-:Y:S02]  /*57c0*/  F2FP.BF16.F32.PACK_AB R169, R205, R204 ;  /* 0x000000cccda9723e */ /* 0x001fe400000010ff */
[----:B-----5:R-:W-:Y:S02]  /*57d0*/  F2FP.BF16.F32.PACK_AB R173, R20, R183 ;  /* 0x000000b714ad723e */ /* 0x020fe400000010ff */
[----:B---3--:R-:W-:Y:S01]  /*57e0*/  F2FP.BF16.F32.PACK_AB R155, R10, R9 ;  /* 0x000000090a9b723e */ /* 0x008fe200000010ff */
[----:B------:R-:W-:-:S04]  /*57f0*/  FADD.FTZ R10, R20, R3 ;  /* 0x00000003140a7221 */ /* 0x000fc80000010000 */
[----:B--2---:R-:W-:Y:S01]  /*5800*/  FADD.FTZ R3, R175, R10 ;  /* 0x0000000aaf037221 */ /* 0x004fe20000010000 */
[----:B----4-:R-:W-:-:S03]  /*5810*/  F2FP.BF16.F32.PACK_AB R175, R6, R175 ;  /* 0x000000af06af723e */ /* 0x010fc600000010ff */
[----:B------:R-:W-:Y:S01]  /*5820*/  FADD.FTZ R3, R6, R3 ;  /* 0x0000000306037221 */ /* 0x000fe20000010000 */
[----:B-1----:R-:W-:Y:S06]  /*5830*/  @!P0 BRA `(.L_x_258) ;  /* 0x0000000000048947 */ /* 0x002fec0003800000 */
[----:B------:R-:W-:Y:S01]  /*5840*/  BPT.TRAP 0x1 ;  /* 0x000000040000795c */ /* 0x000fe20000300000 */
.L_x_258:
[----:B------:R-:W-:-:S04]  /*5850*/  IMAD.U32 R5, RZ, RZ, UR25 ;  /* 0x00000019ff057e24 */ /* 0x000fc8000f8e00ff */
[----:B------:R0:W1:Y:S01]  /*5860*/  SYNCS.PHASECHK.TRANS64.TRYWAIT P3, [UR23+0x22850], R5 ;  /* 0x02285005ff0075a7 */ /* 0x0000620008060157 */
[----:B------:R-:W-:Y:S05]  /*5870*/  @!P0 BRA `(.L_x_259) ;  /* 0x0000000000048947 */ /* 0x000fea0003800000 */
[----:B------:R-:W-:Y:S01]  /*5880*/  BPT.TRAP 0x1 ;  /* 0x000000040000795c */ /* 0x000fe20000300000 */
.L_x_259:
[----:B-1----:R-:W-:Y:S05]  /*5890*/  @P3 BRA `(.L_x_260) ;  /* 0x00000000000c3947 */ /* 0x002fea0003800000 */
[----:B0-----:R-:W-:-:S04]  /*58a0*/  IMAD.U32 R5, RZ, RZ, UR25 ;  /* 0x00000019ff057e24 */ /* 0x001fc8000f8e00ff */
[----:B------:R-:W0:Y:S02]  /*58b0*/  SYNCS.PHASECHK.TRANS64.TRYWAIT P3, [UR23+0x22850], R5 ;  /* 0x02285005ff0075a7 */ /* 0x000e240008060157 */
[----:B0-----:R-:W-:Y:S05]  /*58c0*/  @!P3 BRA `(.L_x_261) ;  /* 0x0000007c00f0b947 */ /* 0x001fea0003800000 */
.L_x_260:
[----:B0-----:R-:W-:Y:S01]  /*58d0*/  VIADD R5, R22, 0x8 ;  /* 0x0000000816057836 */ /* 0x001fe20000000000 */
[----:B------:R-:W-:Y:S01]  /*58e0*/  UIMAD UR11, UR37, 0xc00, UR21 ;  /* 0x00000c00250b78a4 */ /* 0x000fe2000f8e0215 */
[----:B------:R-:W-:Y:S01]  /*58f0*/  @!P1 IADD3 R199, R199, 0x22860, RZ ;  /* 0x00022860c7c79810 */ /* 0x000fe20007ffe0ff */
[----:B------:R-:W-:Y:S01]  /*5900*/  UMOV UR7, 0x40000040 ;  /* 0x4000004000077882 */ /* 0x000fe20000000000 */
[----:B------:R-:W-:Y:S01]  /*5910*/  IMAD.MOV.U32 R6, RZ, RZ, R7 ;  /* 0x000000ffff067224 */ /* 0x000fe200078e0007 */
[----:B------:R0:W-:Y:S01]  /*5920*/  BAR.SYNC.DEFER_BLOCKING R5, 0x100 ;  /* 0x000400050000751d */ /* 0x0001e20000010000 */
[----:B------:R-:W-:Y:S01]  /*5930*/  @!P1 PRMT R199, RZ, 0x654, R199 ;  /* 0x00000654ffc79816 */ /* 0x000fe200000000c7 */
[----:B------:R-:W-:-:S04]  /*5940*/  IMAD.MOV.U32 R15, RZ, RZ, R0 ;  /* 0x000000ffff0f7224 */ /* 0x000fc800078e0000 */
[----:B------:R-:W-:Y:S01]  /*5950*/  UMOV UR6, UR11 ;  /* 0x0000000b00067c82 */ /* 0x000fe20008000000 */
        /* <DEDUP_REMOVED lines=35> */
.L_x_253:
[----:B0--3--:R-:W0:Y:S01]  /*5b90*/  SHFL.BFLY PT, R5, R4, 0x2, 0x1f ;  /* 0x0c401f0004057f89 */ /* 0x009e2200000e0000 */
[----:B------:R-:W-:Y:S01]  /*5ba0*/  CS2R R20, SRZ ;  /* 0x0000000000147805 */ /* 0x000fe2000001ff00 */
[----:B------:R-:W-:Y:S01]  /*5bb0*/  UIADD3 UR37, UR37, 0x1, URZ ;  /* 0x0000000125257890 */ /* 0x000fe2000fffe03f */
[----:B------:R1:W-:Y:S06]  /*5bc0*/  BAR.ARV R8, 0x100 ;  /* 0x000400080000751d */ /* 0x0003ec0000002000 */
[----:B------:R-:W-:Y:S02]  /*5bd0*/  UISETP.NE.AND UP0, UPT, UR37, 0x2, UPT ;  /* 0x000000022500788c */ /* 0x000fe4000bf05270 */
[----:B------:R-:W-:Y:S06]  /*5be0*/  BAR.ARV 0x8, 0x120 ;  /* 0x0204800000007b1d */ /* 0x000fec0000002000 */
[----:B------:R-:W-:Y:S01]  /*5bf0*/  USEL UR4, URZ, 0x1, UP0 ;  /* 0x000000013f047887 */ /* 0x000fe20008000000 */
[----:B------:R-:W-:Y:S01]  /*5c00*/  PLOP3.LUT P0, PT, PT, PT, PT, 0x8, 0x0 ;  /* 0x000000000000781c */ /* 0x000fe20003f0e170 */
[----:B------:R-:W2:Y:S01]  /*5c10*/  SHFL.BFLY PT, R10, R3, 0x2, 0x1f ;  /* 0x0c401f00030a7f89 */ /* 0x000ea200000e0000 */
[----:B------:R-:W-:-:S02]  /*5c20*/  UIADD3 UR39, UR39, 0x1, URZ ;  /* 0x0000000127277890 */ /* 0x000fc4000fffe03f */
[----:B------:R-:W-:Y:S01]  /*5c30*/  USEL UR37, UR37, URZ, UP0 ;  /* 0x0000003f25257287 */ /* 0x000fe20008000000 */
[----:B0-----:R-:W-:Y:S01]  /*5c40*/  FADD.FTZ R5, R5, R4 ;  /* 0x0000000405057221 */ /* 0x001fe20000010000 */
[----:B------:R-:W-:-:S04]  /*5c50*/  ULOP3.LUT UR38, UR38, UR4, URZ, 0x3c, !UPT ;  /* 0x0000000426267292 */ /* 0x000fc8000f8e3c3f */
[----:B------:R-:W0:Y:S01]  /*5c60*/  SHFL.BFLY PT, R6, R5, 0x1, 0x1f ;  /* 0x0c201f0005067f89 */ /* 0x000e2200000e0000 */
[----:B--2---:R-:W-:-:S05]  /*5c70*/  FADD.FTZ R10, R10, R3 ;  /* 0x000000030a0a7221 */ /* 0x004fca0000010000 */
[----:B------:R-:W2:Y:S01]  /*5c80*/  SHFL.BFLY PT, R9, R10, 0x1, 0x1f ;  /* 0x0c201f000a097f89 */ /* 0x000ea200000e0000 */
[----:B0-----:R-:W-:-:S05]  /*5c90*/  FADD.FTZ R152, R5, R6 ;  /* 0x0000000605987221 */ /* 0x001fca0000010000 */
[----:B------:R-:W-:-:S13]  /*5ca0*/  FSETP.NE.FTZ.AND P1, PT, R152, RZ, PT ;  /* 0x000000ff9800720b */ /* 0x000fda0003f35000 */
[----:B------:R-:W0:Y:S01]  /*5cb0*/  @P1 MUFU.RCP R21, R152 ;  /* 0x0000009800151308 */ /* 0x000e220000001000 */
[----:B--2---:R-:W-:-:S05]  /*5cc0*/  FADD.FTZ R153, R10, R9 ;  /* 0x000000090a997221 */ /* 0x004fca0000010000 */
[----:B------:R-:W-:Y:S01]  /*5cd0*/  FSETP.NE.FTZ.AND P2, PT, R153, RZ, PT ;  /* 0x000000ff9900720b */ /* 0x000fe20003f55000 */
[-C--:B0-----:R-:W-:Y:S01]  /*5ce0*/  FMUL.FTZ R9, R40, R21.reuse ;  /* 0x0000001528097220 */ /* 0x081fe20000410000 */
[-C--:B-1----:R-:W-:Y:S01]  /*5cf0*/  FMUL.FTZ R8, R41, R21.reuse ;  /* 0x0000001529087220 */ /* 0x082fe20000410000 */
[----:B------:R-:W-:Y:S01]  /*5d00*/  @P1 MUFU.LG2 R40, R152 ;  /* 0x0000009800281308 */ /* 0x000fe20000000c00 */
[-C--:B------:R-:W-:Y:S01]  /*5d10*/  FMUL.FTZ R5, R24, R21.reuse ;  /* 0x0000001518057220 */ /* 0x080fe20000410000 */
[-C--:B------:R-:W-:Y:S01]  /*5d20*/  FMUL.FTZ R6, R28, R21.reuse ;  /* 0x000000151c067220 */ /* 0x080fe20000410000 */
[-C--:B------:R-:W-:Y:S01]  /*5d30*/  FMUL.FTZ R4, R25, R21.reuse ;  /* 0x0000001519047220 */ /* 0x080fe20000410000 */
[-C--:B------:R-:W-:Y:S01]  /*5d40*/  FMUL.FTZ R29, R29, R21.reuse ;  /* 0x000000151d1d7220 */ /* 0x080fe20000410000 */
[-C--:B------:R-:W-:Y:S01]  /*5d50*/  FMUL.FTZ R32, R32, R21.reuse ;  /* 0x0000001520207220 */ /* 0x080fe20000410000 */
[-C--:B------:R-:W-:Y:S01]  /*5d60*/  FMUL.FTZ R33, R33, R21.reuse ;  /* 0x0000001521217220 */ /* 0x080fe20000410000 */
[----:B------:R-:W-:-:S03]  /*5d70*/  FMUL.FTZ R36, R36, R21 ;  /* 0x0000001524247220 */ /* 0x000fc60000410000 */
[----:B------:R-:W0:Y:S01]  /*5d80*/  @P2 MUFU.RCP R20, R153 ;  /* 0x0000009900142308 */ /* 0x000e220000001000 */
[-C--:B------:R-:W-:Y:S01]  /*5d90*/  FMUL.FTZ R37, R37, R21.reuse ;  /* 0x0000001525257220 */ /* 0x080fe20000410000 */
[-C--:B------:R-:W-:Y:S01]  /*5da0*/  FMUL.FTZ R11, R44, R21.reuse ;  /* 0x000000152c0b7220 */ /* 0x080fe20000410000 */
[-C--:B------:R-:W-:Y:S01]  /*5db0*/  FMUL.FTZ R10, R45, R21.reuse ;  /* 0x000000152d0a7220 */ /* 0x080fe20000410000 */
[-C--:B------:R-:W-:Y:S01]  /*5dc0*/  FMUL.FTZ R13, R48, R21.reuse ;  /* 0x00000015300d7220 */ /* 0x080fe20000410000 */
[-C--:B------:R-:W-:Y:S01]  /*5dd0*/  FMUL.FTZ R12, R49, R21.reuse ;  /* 0x00000015310c7220 */ /* 0x080fe20000410000 */
[-C--:B------:R-:W-:Y:S01]  /*5de0*/  FMUL.FTZ R15, R52, R21.reuse ;  /* 0x00000015340f7220 */ /* 0x080fe20000410000 */
[-C--:B------:R-:W-:Y:S01]  /*5df0*/  FMUL.FTZ R14, R53, R21.reuse ;  /* 0x00000015350e7220 */ /* 0x080fe20000410000 */
[----:B------:R-:W1:Y:S01]  /*5e00*/  @P2 MUFU.LG2 R41, R153 ;  /* 0x0000009900292308 */ /* 0x000e620000000c00 */
        /* <DEDUP_REMOVED lines=48> */
[----:B------:R-:W-:-:S02]  /*6110*/  IMAD.U32 R21, RZ, RZ, UR10 ;  /* 0x0000000aff157e24 */ /* 0x000fc4000f8e00ff */
[-C--:B0-----:R-:W-:Y:S01]  /*6120*/  FMUL.FTZ R174, R26, R20.reuse ;  /* 0x000000141aae7220 */ /* 0x081fe20000410000 */
[----:B------:R-:W-:Y:S02]  /*6130*/  IMAD.U32 R49, RZ, RZ, UR10 ;  /* 0x0000000aff317e24 */ /* 0x000fe4000f8e00ff */
[-C--:B------:R-:W-:Y:S01]  /*6140*/  FMUL.FTZ R26, R30, R20.reuse ;  /* 0x000000141e1a7220 */ /* 0x080fe20000410000 */
[----:B------:R-:W-:Y:S01]  /*6150*/  @P1 FMUL.FTZ R21, R21, 0.69314718246459960938 ;  /* 0x3f31721815151820 */ /* 0x000fe20000410000 */
[----:B------:R-:W-:Y:S01]  /*6160*/  @P1 FMUL.FTZ R40, R40, 0.69314718246459960938 ;  /* 0x3f31721828281820 */ /* 0x000fe20000410000 */
[----:B------:R-:W-:Y:S01]  /*6170*/  @P2 FMUL.FTZ R49, R49, 0.69314718246459960938 ;  /* 0x3f31721831312820 */ /* 0x000fe20000410000 */
[----:B-1----:R-:W-:Y:S01]  /*6180*/  @P2 FMUL.FTZ R30, R41, 0.69314718246459960938 ;  /* 0x3f317218291e2820 */ /* 0x002fe20000410000 */
[-C--:B------:R-:W-:Y:S01]  /*6190*/  FMUL.FTZ R161, R83, R20.reuse ;  /* 0x0000001453a17220 */ /* 0x080fe20000410000 */
[----:B------:R-:W-:Y:S01]  /*61a0*/  FMUL.FTZ R160, R87, R20 ;  /* 0x0000001457a07220 */ /* 0x000fe20000410000 */
[----:B------:R-:W-:-:S02]  /*61b0*/  IMAD.MOV.U32 R44, RZ, RZ, -0x800000 ;  /* 0xff800000ff2c7424 */ /* 0x000fc400078e00ff */
[-C--:B------:R-:W-:Y:S01]  /*61c0*/  FMUL.FTZ R83, R86, R20.reuse ;  /* 0x0000001456537220 */ /* 0x080fe20000410000 */
[----:B------:R-:W-:Y:S02]  /*61d0*/  IMAD.MOV.U32 R45, RZ, RZ, -0x800000 ;  /* 0xff800000ff2d7424 */ /* 0x000fe400078e00ff */
        /* <DEDUP_REMOVED lines=60> */
[----:B------:R-:W-:-:S07]  /*65a0*/  @P2 FFMA.FTZ R45, R49, R7, R30 ;  /* 0x00000007312d2223 */ /* 0x000fce000001001e */
.L_x_242:
[----:B------:R-:W0:Y:S01]  /*65b0*/  S2R R7, SR_CgaCtaId ;  /* 0x0000000000077919 */ /* 0x000e220000008800 */
[----:B------:R-:W-:Y:S01]  /*65c0*/  MOV R0, 0x400 ;  /* 0x0000040000007802 */ /* 0x000fe20000000f00 */
[----:B------:R-:W-:Y:S01]  /*65d0*/  BSSY B0, `(.L_x_263) ;  /* 0x00002a4000007945 */ /* 0x000fe20003800000 */
[----:B------:R-:W-:Y:S02]  /*65e0*/  BAR.SYNC.DEFER_BLOCKING 0x5, 0x120 ;  /* 0x0144800000007b1d */ /* 0x000fe40000010000 */
[----:B0-----:R-:W-:-:S05]  /*65f0*/  LEA R0, R7, R0, 0x18 ;  /* 0x0000000007007211 */ /* 0x001fca00078ec0ff */
[----:B------:R-:W0:Y:S02]  /*6600*/  LDS.128 R40, [R0+0x228d0] ;  /* 0x0228d00000287984 */ /* 0x000e240000000c00 */
[----:B0-----:R-:W-:Y:S01]  /*6610*/  R2UR UR5, R42 ;  /* 0x000000002a0572ca */ /* 0x001fe200000e0000 */
[----:B------:R-:W-:Y:S06]  /*6620*/  BAR.ARV 0x4, 0x120 ;  /* 0x0104800000007b1d */ /* 0x000fec0000002000 */
[----:B------:R-:W-:Y:S08]  /*6630*/  @P0 BRA `(.L_x_264) ;  /* 0x0000001c00700947 */ /* 0x000ff00003800000 */
[----:B------:R-:W0:Y:S01]  /*6640*/  S2R R7, SR_SWINHI ;  /* 0x0000000000077919 */ /* 0x000e220000002f00 */
[----:B------:R-:W-:Y:S01]  /*6650*/  F2FP.BF16.F32.PACK_AB R6, R29, R6 ;  /* 0x000000061d06723e */ /* 0x000fe200000010ff */
[----:B------:R-:W-:Y:S01]  /*6660*/  USHF.L.U32 UR8, UR46, 0x2, URZ ;  /* 0x000000022e087899 */ /* 0x000fe2000800063f */
[----:B------:R-:W-:Y:S01]  /*6670*/  F2FP.BF16.F32.PACK_AB R4, R4, R5 ;  /* 0x000000050404723e */ /* 0x000fe200000010ff */
[----:B------:R-:W-:Y:S01]  /*6680*/  BAR.SYNC.DEFER_BLOCKING 0x1, 0x100 ;  /* 0x0044000000007b1d */ /* 0x000fe20000010000 */
[----:B------:R-:W-:Y:S01]  /*6690*/  F2FP.BF16.F32.PACK_AB R5, R179, R174 ;  /* 0x000000aeb305723e */ /* 0x000fe200000010ff */
[----:B------:R-:W-:Y:S01]  /*66a0*/  USHF.L.U64.HI UR9, UR46, 0x2, UR45 ;  /* 0x000000022e097899 */ /* 0x000fe2000801022d */
[----:B------:R-:W-:Y:S02]  /*66b0*/  F2FP.BF16.F32.PACK_AB R8, R8, R9 ;  /* 0x000000090808723e */ /* 0x000fe400000010ff */
[----:B------:R-:W-:Y:S01]  /*66c0*/  F2FP.BF16.F32.PACK_AB R10, R10, R11 ;  /* 0x0000000b0a0a723e */ /* 0x000fe200000010ff */
[----:B------:R-:W-:Y:S01]  /*66d0*/  ULDC.64 UR6, c[0x0][0xbd8] ;  /* 0x0002f60000067ab9 */ /* 0x000fe20000000a00 */
[----:B------:R-:W-:Y:S01]  /*66e0*/  F2FP.BF16.F32.PACK_AB R9, R170, R159 ;  /* 0x0000009faa09723e */ /* 0x000fe200000010ff */
[----:B------:R-:W-:Y:S01]  /*66f0*/  UIADD3 UR4, UP1, UR8, UR6, URZ ;  /* 0x0000000608047290 */ /* 0x000fe2000ff3e03f */
[----:B------:R-:W-:Y:S01]  /*6700*/  F2FP.BF16.F32.PACK_AB R11, R171, R158 ;  /* 0x0000009eab0b723e */ /* 0x000fe200000010ff */
[----:B------:R-:W-:Y:S01]  /*6710*/  UISETP.NE.U32.AND UP0, UPT, UR6, URZ, UPT ;  /* 0x0000003f0600728c */ /* 0x000fe2000bf05070 */
[----:B------:R-:W-:Y:S01]  /*6720*/  F2FP.BF16.F32.PACK_AB R12, R12, R13 ;  /* 0x0000000d0c0c723e */ /* 0x000fe200000010ff */
[----:B------:R-:W-:Y:S01]  /*6730*/  UIADD3.X UR6, UR9, UR7, URZ, UP1, !UPT ;  /* 0x0000000709067290 */ /* 0x000fe20008ffe43f */
[----:B------:R-:W-:Y:S01]  /*6740*/  F2FP.BF16.F32.PACK_AB R14, R14, R15 ;  /* 0x0000000f0e0e723e */ /* 0x000fe200000010ff */
[----:B------:R-:W-:Y:S01]  /*6750*/  UISETP.NE.AND.EX UP0, UPT, UR7, URZ, UPT, UP0 ;  /* 0x0000003f0700728c */ /* 0x000fe2000bf05300 */
[----:B------:R-:W-:-:S02]  /*6760*/  F2FP.BF16.F32.PACK_AB R13, R168, R157 ;  /* 0x0000009da80d723e */ /* 0x000fc400000010ff */
[----:B------:R-:W-:Y:S02]  /*6770*/  F2FP.BF16.F32.PACK_AB R15, R169, R156 ;  /* 0x0000009ca90f723e */ /* 0x000fe400000010ff */
[----:B------:R-:W-:Y:S02]  /*6780*/  F2FP.BF16.F32.PACK_AB R24, R57, R24 ;  /* 0x000000183918723e */ /* 0x000fe400000010ff */
[----:B------:R-:W-:Y:S02]  /*6790*/  F2FP.BF16.F32.PACK_AB R25, R166, R25 ;  /* 0x00000019a619723e */ /* 0x000fe400000010ff */
[----:B------:R-:W-:Y:S02]  /*67a0*/  F2FP.BF16.F32.PACK_AB R28, R28, R3 ;  /* 0x000000031c1c723e */ /* 0x000fe400000010ff */
[----:B------:R-:W-:Y:S02]  /*67b0*/  F2FP.BF16.F32.PACK_AB R72, R73, R72 ;  /* 0x000000484948723e */ /* 0x000fe400000010ff */
[----:B------:R-:W-:-:S02]  /*67c0*/  F2FP.BF16.F32.PACK_AB R80, R81, R80 ;  /* 0x000000505150723e */ /* 0x000fc400000010ff */
[----:B------:R-:W-:Y:S02]  /*67d0*/  MOV R20, R0 ;  /* 0x0000000000147202 */ /* 0x000fe40000000f00 */
[----:B0-----:R-:W-:Y:S02]  /*67e0*/  MOV R21, R7 ;  /* 0x0000000700157202 */ /* 0x001fe40000000f00 */
[----:B------:R-:W-:Y:S02]  /*67f0*/  F2FP.BF16.F32.PACK_AB R73, R165, R152 ;  /* 0x00000098a549723e */ /* 0x000fe400000010ff */
[----:B------:R-:W-:Y:S01]  /*6800*/  F2FP.BF16.F32.PACK_AB R81, R161, R82 ;  /* 0x00000052a151723e */ /* 0x000fe200000010ff */
[----:B------:R-:W-:Y:S01]  /*6810*/  IMAD.WIDE R78, R202, 0x2, R20 ;  /* 0x00000002ca4e7825 */ /* 0x000fe200078e0214 */
[----:B------:R-:W-:Y:S02]  /*6820*/  F2FP.BF16.F32.PACK_AB R88, R89, R88 ;  /* 0x000000585958723e */ /* 0x000fe400000010ff */
[----:B------:R-:W-:-:S02]  /*6830*/  F2FP.BF16.F32.PACK_AB R82, R85, R84 ;  /* 0x000000545552723e */ /* 0x000fc400000010ff */
[C---:B------:R-:W-:Y:S02]  /*6840*/  IADD3 R30, P1, R78.reuse, 0x20, RZ ;  /* 0x000000204e1e7810 */ /* 0x040fe40007f3e0ff */
[C---:B------:R-:W-:Y:S02]  /*6850*/  LOP3.LUT R7, R78.reuse, 0x380, RZ, 0xc0, !PT ;  /* 0x000003804e077812 */ /* 0x040fe400078ec0ff */
[C---:B------:R-:W-:Y:S01]  /*6860*/  IADD3 R95, P0, R78.reuse, 0x40, RZ ;  /* 0x000000404e5f7810 */ /* 0x040fe20007f1e0ff */
[--C-:B------:R-:W-:Y:S01]  /*6870*/  IMAD.X R31, RZ, RZ, R79.reuse, P1 ;  /* 0x000000ffff1f7224 */ /* 0x100fe200008e064f */
[C---:B------:R-:W-:Y:S02]  /*6880*/  IADD3 R181, P4, R78.reuse, 0x60, RZ ;  /* 0x000000604eb57810 */ /* 0x040fe40007f9e0ff */
[C---:B------:R-:W-:Y:S01]  /*6890*/  IADD3 R183, P3, R78.reuse, 0x4000, RZ ;  /* 0x000040004eb77810 */ /* 0x040fe20007f7e0ff */
[--C-:B------:R-:W-:Y:S01]  /*68a0*/  IMAD.X R35, RZ, RZ, R79.reuse, P0 ;  /* 0x000000ffff237224 */ /* 0x100fe200000e064f */
        /* <DEDUP_REMOVED lines=8> */
[----:B------:R-:W-:Y:S01]  /*6930*/  SHF.R.U64 R7, R7, 0x3, RZ ;  /* 0x0000000307077819 */ /* 0x000fe200000012ff */
[--C-:B------:R-:W-:Y:S01]  /*6940*/  IMAD.X R53, RZ, RZ, R79.reuse, P2 ;  /* 0x000000ffff357224 */ /* 0x100fe200010e064f */
[C---:B------:R-:W-:Y:S01]  /*6950*/  IADD3 R58, P0, R78.reuse, 0x8020, RZ ;  /* 0x000080204e3a7810 */ /* 0x040fe20007f1e0ff */
[----:B------:R-:W-:Y:S01]  /*6960*/  IMAD.X R55, RZ, RZ, R79, P1 ;  /* 0x000000ffff377224 */ /* 0x000fe200008e064f */
[----:B------:R-:W-:-:S02]  /*6970*/  IADD3 R191, P4, R78, 0x8040, RZ ;  /* 0x000080404ebf7810 */ /* 0x000fc40007f9e0ff */
[C---:B------:R-:W-:Y:S02]  /*6980*/  IADD3 R193, P3, R78.reuse, 0x8060, RZ ;  /* 0x000080604ec17810 */ /* 0x040fe40007f7e0ff */
[C---:B------:R-:W-:Y:S01]  /*6990*/  IADD3 R195, P6, R78.reuse, 0xc000, RZ ;  /* 0x0000c0004ec37810 */ /* 0x040fe20007fde0ff */
[--C-:B------:R-:W-:Y:S01]  /*69a0*/  IMAD.X R63, RZ, RZ, R79.reuse, P4 ;  /* 0x000000ffff3f7224 */ /* 0x100fe200020e064f */
[C---:B------:R-:W-:Y:S01]  /*69b0*/  IADD3 R70, P5, R78.reuse, 0xc020, RZ ;  /* 0x0000c0204e467810 */ /* 0x040fe20007fbe0ff */
[--C-:B------:R-:W-:Y:S01]  /*69c0*/  IMAD.X R65, RZ, RZ, R79.reuse, P3 ;  /* 0x000000ffff417224 */ /* 0x100fe200018e064f */
[C---:B------:R-:W-:Y:S01]  /*69d0*/  IADD3 R197, P2, R78.reuse, 0xc040, RZ ;  /* 0x0000c0404ec57810 */ /* 0x040fe20007f5e0ff */
[--C-:B------:R-:W-:Y:S01]  /*69e0*/  IMAD.X R67, RZ, RZ, R79.reuse, P6 ;  /* 0x000000ffff437224 */ /* 0x100fe200030e064f */
[----:B------:R-:W-:Y:S01]  /*69f0*/  IADD3 R199, P1, R78, 0xc060, RZ ;  /* 0x0000c0604ec77810 */ /* 0x000fe20007f3e0ff */
[--C-:B------:R-:W-:Y:S01]  /*6a00*/  IMAD.X R71, RZ, RZ, R79.reuse, P5 ;  /* 0x000000ffff477224 */ /* 0x100fe200028e064f */
[----:B------:R-:W-:Y:S01]  /*6a10*/  LOP3.LUT R78, R7, R78, RZ, 0x3c, !PT ;  /* 0x0000004e074e7212 */ /* 0x000fe200078e3cff */
[--C-:B------:R-:W-:Y:S01]  /*6a20*/  IMAD.X R75, RZ, RZ, R79.reuse, P2 ;  /* 0x000000ffff4b7224 */ /* 0x100fe200010e064f */
[----:B------:R-:W-:Y:S01]  /*6a30*/  LOP3.LUT R7, R30, 0x380, RZ, 0xc0, !PT ;  /* 0x000003801e077812 */ /* 0x000fe200078ec0ff */
[----:B------:R-:W-:Y:S01]  /*6a40*/  IMAD.X R27, RZ, RZ, R79, P1 ;  /* 0x000000ffff1b7224 */ /* 0x000fe200008e064f */
[----:B------:R-:W-:-:S02]  /*6a50*/  LOP3.LUT R40, R183, 0x380, RZ, 0xc0, !PT ;  /* 0x00000380b7287812 */ /* 0x000fc400078ec0ff */
[----:B------:R-:W-:Y:S02]  /*6a60*/  SHF.R.U64 R7, R7, 0x3, RZ ;  /* 0x0000000307077819 */ /* 0x000fe400000012ff */
[----:B------:R-:W-:Y:S02]  /*6a70*/  SHF.R.U64 R40, R40, 0x3, RZ ;  /* 0x0000000328287819 */ /* 0x000fe400000012ff */
[----:B------:R-:W-:Y:S02]  /*6a80*/  LOP3.LUT R30, R7, R30, RZ, 0x3c, !PT ;  /* 0x0000001e071e7212 */ /* 0x000fe400078e3cff */
[----:B------:R-:W-:Y:S02]  /*6a90*/  LOP3.LUT R7, R42, 0x380, RZ, 0xc0, !PT ;  /* 0x000003802a077812 */ /* 0x000fe400078ec0ff */
[----:B------:R-:W-:Y:S02]  /*6aa0*/  LOP3.LUT R46, R40, R183, RZ, 0x3c, !PT ;  /* 0x000000b7282e7212 */ /* 0x000fe400078e3cff */
[----:B------:R-:W-:-:S02]  /*6ab0*/  LOP3.LUT R40, R185, 0x380, RZ, 0xc0, !PT ;  /* 0x00000380b9287812 */ /* 0x000fc400078ec0ff */
[----:B------:R-:W-:Y:S02]  /*6ac0*/  SHF.R.U64 R7, R7, 0x3, RZ ;  /* 0x0000000307077819 */ /* 0x000fe400000012ff */
[----:B------:R-:W-:Y:S02]  /*6ad0*/  SHF.R.U64 R40, R40, 0x3, RZ ;  /* 0x0000000328287819 */ /* 0x000fe400000012ff */
[----:B------:R-:W-:Y:S02]  /*6ae0*/  LOP3.LUT R48, R7, R42, RZ, 0x3c, !PT ;  /* 0x0000002a07307212 */ /* 0x000fe400078e3cff */
[----:B------:R-:W-:Y:S02]  /*6af0*/  LOP3.LUT R7, R58, 0x380, RZ, 0xc0, !PT ;  /* 0x000003803a077812 */ /* 0x000fe400078ec0ff */
[----:B------:R-:W-:Y:S02]  /*6b00*/  LOP3.LUT R50, R40, R185, RZ, 0x3c, !PT ;  /* 0x000000b928327212 */ /* 0x000fe400078e3cff */
[----:B------:R-:W-:-:S02]  /*6b10*/  LOP3.LUT R42, R193, 0x380, RZ, 0xc0, !PT ;  /* 0x00000380c12a7812 */ /* 0x000fc400078ec0ff */
[----:B------:R-:W-:Y:S02]  /*6b20*/  LOP3.LUT R40, R191, 0x380, RZ, 0xc0, !PT ;  /* 0x00000380bf287812 */ /* 0x000fe400078ec0ff */
[----:B------:R-:W-:Y:S02]  /*6b30*/  SHF.R.U64 R7, R7, 0x3, RZ ;  /* 0x0000000307077819 */ /* 0x000fe400000012ff */
[----:B------:R-:W-:Y:S02]  /*6b40*/  SHF.R.U64 R42, R42, 0x3, RZ ;  /* 0x000000032a2a7819 */ /* 0x000fe400000012ff */
[----:B------:R-:W-:Y:S02]  /*6b50*/  SHF.R.U64 R40, R40, 0x3, RZ ;  /* 0x0000000328287819 */ /* 0x000fe400000012ff */
[----:B------:R-:W-:Y:S02]  /*6b60*/  LOP3.LUT R58, R7, R58, RZ, 0x3c, !PT ;  /* 0x0000003a073a7212 */ /* 0x000fe400078e3cff */
[----:B------:R-:W-:-:S02]  /*6b70*/  LOP3.LUT R34, R95, 0x380, RZ, 0xc0, !PT ;  /* 0x000003805f227812 */ /* 0x000fc400078ec0ff */
[----:B------:R-:W-:Y:S02]  /*6b80*/  LOP3.LUT R64, R42, R193, RZ, 0x3c, !PT ;  /* 0x000000c12a407212 */ /* 0x000fe400078e3cff */
[----:B------:R-:W-:Y:S02]  /*6b90*/  LOP3.LUT R7, R70, 0x380, RZ, 0xc0, !PT ;  /* 0x0000038046077812 */ /* 0x000fe400078ec0ff */
[----:B------:R-:W-:Y:S02]  /*6ba0*/  LOP3.LUT R38, R181, 0x380, RZ, 0xc0, !PT ;  /* 0x00000380b5267812 */ /* 0x000fe400078ec0ff */
[----:B------:R-:W-:Y:S02]  /*6bb0*/  LOP3.LUT R62, R40, R191, RZ, 0x3c, !PT ;  /* 0x000000bf283e7212 */ /* 0x000fe400078e3cff */
[----:B------:R-:W-:Y:S02]  /*6bc0*/  LOP3.LUT R42, R199, 0x380, RZ, 0xc0, !PT ;  /* 0x00000380c72a7812 */ /* 0x000fe400078ec0ff */
[----:B------:R-:W-:-:S02]  /*6bd0*/  LOP3.LUT R40, R197, 0x380, RZ, 0xc0, !PT ;  /* 0x00000380c5287812 */ /* 0x000fc400078ec0ff */
[----:B------:R-:W-:Y:S02]  /*6be0*/  SHF.R.U64 R34, R34, 0x3, RZ ;  /* 0x0000000322227819 */ /* 0x000fe400000012ff */
[----:B------:R-:W-:Y:S02]  /*6bf0*/  SHF.R.U64 R29, R7, 0x3, RZ ;  /* 0x00000003071d7819 */ /* 0x000fe400000012ff */
[----:B------:R-:W-:Y:S02]  /*6c00*/  SHF.R.U64 R38, R38, 0x3, RZ ;  /* 0x0000000326267819 */ /* 0x000fe400000012ff */
[----:B------:R-:W-:Y:S02]  /*6c10*/  LOP3.LUT R52, R187, 0x380, RZ, 0xc0, !PT ;  /* 0x00000380bb347812 */ /* 0x000fe400078ec0ff */
[----:B------:R-:W-:Y:S02]  /*6c20*/  MOV R78, R78 ;  /* 0x0000004e004e7202 */ /* 0x000fe40000000f00 */
[----:B------:R-:W-:-:S02]  /*6c30*/  SHF.R.U64 R42, R42, 0x3, RZ ;  /* 0x000000032a2a7819 */ /* 0x000fc400000012ff */
[----:B------:R-:W-:Y:S02]  /*6c40*/  F2FP.BF16.F32.PACK_AB R7, R177, R26 ;  /* 0x0000001ab107723e */ /* 0x000fe400000010ff */
[----:B------:R-:W-:Y:S02]  /*6c50*/  LOP3.LUT R54, R189, 0x380, RZ, 0xc0, !PT ;  /* 0x00000380bd367812 */ /* 0x000fe400078ec0ff */
[----:B------:R-:W-:Y:S01]  /*6c60*/  SHF.R.U64 R40, R40, 0x3, RZ ;  /* 0x0000000328287819 */ /* 0x000fe200000012ff */
[----:B------:R0:W-:Y:S01]  /*6c70*/  STSM.16.M88.4 [R78], R4 ;  /* 0x000000044e007844 */ /* 0x0001e20000000200 */
[----:B------:R-:W-:Y:S02]  /*6c80*/  LOP3.LUT R34, R34, R95, RZ, 0x3c, !PT ;  /* 0x0000005f22227212 */ /* 0x000fe400078e3cff */
[----:B------:R-:W-:Y:S02]  /*6c90*/  LOP3.LUT R38, R38, R181, RZ, 0x3c, !PT ;  /* 0x000000b526267212 */ /* 0x000fe400078e3cff */
[----:B------:R-:W-:-:S02]  /*6ca0*/  SHF.R.U64 R52, R52, 0x3, RZ ;  /* 0x0000000334347819 */ /* 0x000fc400000012ff */
[----:B------:R-:W-:Y:S02]  /*6cb0*/  LOP3.LUT R26, R42, R199, RZ, 0x3c, !PT ;  /* 0x000000c72a1a7212 */ /* 0x000fe400078e3cff */
[----:B------:R-:W-:Y:S02]  /*6cc0*/  SHF.R.U64 R54, R54, 0x3, RZ ;  /* 0x0000000336367819 */ /* 0x000fe400000012ff */
[----:B------:R-:W-:Y:S02]  /*6cd0*/  LOP3.LUT R66, R195, 0x380, RZ, 0xc0, !PT ;  /* 0x00000380c3427812 */ /* 0x000fe400078ec0ff */
[----:B------:R-:W-:Y:S02]  /*6ce0*/  LOP3.LUT R74, R40, R197, RZ, 0x3c, !PT ;  /* 0x000000c5284a7212 */ /* 0x000fe400078e3cff */
[----:B------:R-:W-:Y:S02]  /*6cf0*/  MOV R40, R30 ;  /* 0x0000001e00287202 */ /* 0x000fe40000000f00 */
[----:B0-----:R-:W-:-:S02]  /*6d00*/  F2FP.BF16.F32.PACK_AB R4, R33, R32 ;  /* 0x000000202104723e */ /* 0x001fc400000010ff */
[----:B------:R-:W-:Y:S02]  /*6d10*/  F2FP.BF16.F32.PACK_AB R5, R176, R173 ;  /* 0x000000adb005723e */ /* 0x000fe400000010ff */
[----:B------:R-:W-:Y:S02]  /*6d20*/  F2FP.BF16.F32.PACK_AB R6, R37, R36 ;  /* 0x000000242506723e */ /* 0x000fe400000010ff */
[----:B------:R-:W-:Y:S02]  /*6d30*/  F2FP.BF16.F32.PACK_AB R7, R175, R172 ;  /* 0x000000acaf07723e */ /* 0x000fe400000010ff */
[----:B------:R-:W-:Y:S02]  /*6d40*/  MOV R35, R34 ;  /* 0x0000002200237202 */ /* 0x000fe40000000f00 */
[----:B------:R-:W-:Y:S01]  /*6d50*/  LOP3.LUT R52, R52, R187, RZ, 0x3c, !PT ;  /* 0x000000bb34347212 */ /* 0x000fe200078e3cff */
[----:B------:R0:W-:Y:S01]  /*6d60*/  STSM.16.M88.4 [R40], R4 ;  /* 0x0000000428007844 */ /* 0x0001e20000000200 */
[----:B------:R-:W-:-:S02]  /*6d70*/  MOV R38, R38 ;  /* 0x0000002600267202 */ /* 0x000fc40000000f00 */
[----:B------:R-:W-:Y:S01]  /*6d80*/  MOV R32, R26 ;  /* 0x0000001a00207202 */ /* 0x000fe20000000f00 */
[----:B------:R-:W-:Y:S01]  /*6d90*/  STSM.16.M88.4 [R35], R8 ;  /* 0x0000000823007844 */ /* 0x000fe20000000200 */
[----:B------:R-:W-:Y:S02]  /*6da0*/  LOP3.LUT R54, R54, R189, RZ, 0x3c, !PT ;  /* 0x000000bd36367212 */ /* 0x000fe400078e3cff */
[----:B------:R-:W-:Y:S01]  /*6db0*/  SHF.R.U64 R66, R66, 0x3, RZ ;  /* 0x0000000342427819 */ /* 0x000fe200000012ff */
[----:B------:R-:W-:Y:S01]  /*6dc0*/  STSM.16.M88.4 [R38], R12 ;  /* 0x0000000c26007844 */ /* 0x000fe20000000200 */
[----:B------:R-:W-:Y:S02]  /*6dd0*/  LOP3.LUT R70, R29, R70, RZ, 0x3c, !PT ;  /* 0x000000461d467212 */ /* 0x000fe400078e3cff */
[----:B------:R-:W-:Y:S02]  /*6de0*/  MOV R46, R46 ;  /* 0x0000002e002e7202 */ /* 0x000fe40000000f00 */
[----:B------:R-:W-:-:S02]  /*6df0*/  F2FP.BF16.F32.PACK_AB R26, R61, R60 ;  /* 0x0000003c3d1a723e */ /* 0x000fc400000010ff */
[----:B------:R-:W-:Y:S01]  /*6e00*/  F2FP.BF16.F32.PACK_AB R27, R164, R155 ;  /* 0x0000009ba41b723e */ /* 0x000fe200000010ff */
[----:B0-----:R-:W-:Y:S01]  /*6e10*/  IMAD.U32 R5, RZ, RZ, UR6 ;  /* 0x00000006ff057e24 */ /* 0x001fe2000f8e00ff */
[----:B------:R-:W-:Y:S01]  /*6e20*/  IADD3.X R59, RZ, R79, RZ, P0, !PT ;  /* 0x0000004fff3b7210 */ /* 0x000fe200007fe4ff */
[----:B------:R-:W-:Y:S01]  /*6e30*/  ULDC.64 UR6, c[0x0][0xbe0] ;  /* 0x0002f80000067ab9 */ /* 0x000fe20000000a00 */
[----:B------:R-:W-:Y:S01]  /*6e40*/  MOV R48, R48 ;  /* 0x0000003000307202 */ /* 0x000fe20000000f00 */
[----:B------:R-:W-:Y:S01]  /*6e50*/  STSM.16.M88.4 [R46], R24 ;  /* 0x000000182e007844 */ /* 0x000fe20000000200 */
[----:B------:R-:W-:Y:S01]  /*6e60*/  MOV R34, R74 ;  /* 0x0000004a00227202 */ /* 0x000fe20000000f00 */
[----:B------:R-:W-:Y:S01]  /*6e70*/  IMAD.U32 R4, RZ, RZ, UR4 ;  /* 0x00000004ff047e24 */ /* 0x000fe2000f8e00ff */
[----:B------:R-:W-:Y:S02]  /*6e80*/  F2FP.BF16.F32.PACK_AB R29, R167, R154 ;  /* 0x0000009aa71d723e */ /* 0x000fe400000010ff */
[----:B------:R-:W-:-:S02]  /*6e90*/  F2FP.BF16.F32.PACK_AB R30, R69, R68 ;  /* 0x00000044451e723e */ /* 0x000fc400000010ff */
[----:B------:R-:W-:Y:S02]  /*6ea0*/  F2FP.BF16.F32.PACK_AB R31, R162, R153 ;  /* 0x00000099a21f723e */ /* 0x000fe400000010ff */
[----:B------:R-:W-:Y:S02]  /*6eb0*/  MOV R50, R50 ;  /* 0x0000003200327202 */ /* 0x000fe40000000f00 */
[----:B------:R-:W-:Y:S01]  /*6ec0*/  F2FP.BF16.F32.PACK_AB R74, R77, R76 ;  /* 0x0000004c4d4a723e */ /* 0x000fe200000010ff */
[----:B------:R-:W-:Y:S01]  /*6ed0*/  STSM.16.M88.4 [R48], R28 ;  /* 0x0000001c30007844 */ /* 0x000fe20000000200 */
[----:B------:R-:W-:Y:S02]  /*6ee0*/  F2FP.BF16.F32.PACK_AB R75, R163, R56 ;  /* 0x00000038a34b723e */ /* 0x000fe400000010ff */
[----:B------:R-:W-:Y:S02]  /*6ef0*/  MOV R52, R52 ;  /* 0x0000003400347202 */ /* 0x000fe40000000f00 */
[----:B------:R-:W-:Y:S01]  /*6f00*/  F2FP.BF16.F32.PACK_AB R83, R160, R83 ;  /* 0x00000053a053723e */ /* 0x000fe200000010ff */
[----:B------:R-:W-:Y:S01]  /*6f10*/  STSM.16.M88.4 [R50], R72 ;  /* 0x0000004832007844 */ /* 0x000fe20000000200 */
[----:B------:R-:W-:-:S02]  /*6f20*/  F2FP.BF16.F32.PACK_AB R89, R87, R90 ;  /* 0x0000005a5759723e */ /* 0x000fc400000010ff */
[----:B------:R-:W-:Y:S01]  /*6f30*/  F2FP.BF16.F32.PACK_AB R96, R97, R96 ;  /* 0x000000606160723e */ /* 0x000fe200000010ff */
[----:B------:R0:W-:Y:S01]  /*6f40*/  STSM.16.M88.4 [R52], R80 ;  /* 0x0000005034007844 */ /* 0x0001e20000000200 */
[----:B------:R-:W-:Y:S02]  /*6f50*/  LOP3.LUT R66, R66, R195, RZ, 0x3c, !PT ;  /* 0x000000c342427212 */ /* 0x000fe400078e3cff */
        /* <DEDUP_REMOVED lines=41> */
[----:B------:R-:W-:Y:S01]  /*71f0*/  F2FP.BF16.F32.PACK_AB R147, R151, R150 ;  /* 0x000000969793723e */ /* 0x000fe200000010ff */
[----:B------:R-:W-:Y:S01]  /*7200*/  UISETP.NE.U32.AND UP1, UPT, UR6, URZ, UPT ;  /* 0x0000003f0600728c */ /* 0x000fe2000bf25070 */
[----:B------:R-:W-:-:S03]  /*7210*/  PLOP3.LUT P1, PT, PT, PT, UP0, 0x80, 0x0 ;  /* 0x000000000000781c */ /* 0x000fc60003f2f008 */
[----:B------:R1:W-:Y:S01]  /*7220*/  STSM.16.M88.4 [R32], R144 ;  /* 0x0000009020007844 */ /* 0x0003e20000000200 */
[----:B------:R-:W-:Y:S01]  /*7230*/  BAR.SYNC.DEFER_BLOCKING 0x1, 0x100 ;  /* 0x0044000000007b1d */ /* 0x000fe20000010000 */
[----:B------:R-:W-:-:S07]  /*7240*/  UISETP.NE.AND.EX UP1, UPT, UR7, URZ, UPT, UP1 ;  /* 0x0000003f0700728c */ /* 0x000fce000bf25310 */
[----:B0-----:R-:W0:Y:S01]  /*7250*/  LDC R81, c[0x0][0xa88] ;  /* 0x0002a200ff517b82 */ /* 0x001e220000000800 */
[----:B------:R-:W-:-:S03]  /*7260*/  PLOP3.LUT P2, PT, PT, PT, UP1, 0x80, 0x0 ;  /* 0x000000000000781c */ /* 0x000fc60003f4f018 */
[----:B------:R-:W-:Y:S01]  /*7270*/  @UP1 UIADD3 UR6, UP2, UR8, UR6, URZ ;  /* 0x0000000608061290 */ /* 0x000fe2000ff5e03f */
[----:B------:R-:W-:-:S03]  /*7280*/  IMAD R7, R16, 0x40, R2 ;  /* 0x0000004010077824 */ /* 0x000fc600078e0202 */
[----:B------:R-:W-:Y:S01]  /*7290*/  @UP1 UIADD3.X UR7, UR9, UR7, URZ, UP2, !UPT ;  /* 0x0000000709071290 */ /* 0x000fe200097fe43f */
[----:B------:R-:W-:-:S04]  /*72a0*/  IMAD.WIDE R20, R7, 0x2, R20 ;  /* 0x0000000207147825 */ /* 0x000fc800078e0214 */
[----:B------:R-:W-:Y:S01]  /*72b0*/  IMAD.U32 R6, RZ, RZ, UR6 ;  /* 0x00000006ff067e24 */ /* 0x000fe2000f8e00ff */
[----:B------:R-:W2:Y:S01]  /*72c0*/  @P1 LDG.E R3, desc[UR40][R4.64] ;  /* 0x0000002804031981 */ /* 0x000ea2000c1e1900 */
[----:B------:R-:W-:Y:S01]  /*72d0*/  IMAD.U32 R7, RZ, RZ, UR7 ;  /* 0x00000007ff077e24 */ /* 0x000fe2000f8e00ff */
[----:B------:R-:W-:Y:S01]  /*72e0*/  UMOV UR4, URZ ;  /* 0x0000003f00047c82 */ /* 0x000fe20008000000 */
[----:B------:R-:W-:-:S03]  /*72f0*/  IADD3 R13, P0, R20, 0x1000, RZ ;  /* 0x00001000140d7810 */ /* 0x000fc60007f1e0ff */
[----:B0-----:R1:W5:Y:S01]  /*7300*/  @P2 LDG.E R81, desc[UR40][R6.64] ;  /* 0x0000002806512981 */ /* 0x001362000c1e1900 */
[----:B--2---:R-:W-:Y:S01]  /*7310*/  @P1 R2UR UR4, R3 ;  /* 0x00000000030412ca */ /* 0x004fe200000e0000 */
[----:B-1----:R-:W-:-:S14]  /*7320*/  @P2 BRA `(.L_x_265) ;  /* 0x0000000000102947 */ /* 0x002fdc0003800000 */
[----:B------:R-:W-:Y:S05]  /*7330*/  @!P1 BRA `(.L_x_265) ;  /* 0x00000000000c9947 */ /* 0x000fea0003800000 */
[----:B------:R-:W2:Y:S04]  /*7340*/  LDG.E R6, desc[UR40][R4.64] ;  /* 0x0000002804067981 */ /* 0x000ea8000c1e1900 */
[----:B-----5:R-:W2:Y:S02]  /*7350*/  LDG.E R81, desc[UR40][R4.64+0x4] ;  /* 0x0000042804517981 */ /* 0x020ea4000c1e1900 */
[----:B--2---:R-:W-:-:S07]  /*7360*/  IMAD.IADD R81, R81, 0x1, -R6 ;  /* 0x0000000151517824 */ /* 0x004fce00078e0a06 */
.L_x_265:
[----:B------:R-:W-:Y:S01]  /*7370*/  USHF.R.S32.HI UR11, URZ, 0x1f, UR44 ;  /* 0x0000001f3f0b7899 */ /* 0x000fe2000801142c */
[----:B------:R-:W-:Y:S01]  /*7380*/  IADD3 R5, P2, R20, 0x3000, RZ ;  /* 0x0000300014057810 */ /* 0x000fe20007f5e0ff */
[----:B------:R-:W-:Y:S01]  /*7390*/  ULDC.64 UR12, c[0x0][0xb70] ;  /* 0x0002dc00000c7ab9 */ /* 0x000fe20000000a00 */
[----:B------:R-:W-:Y:S01]  /*73a0*/  USHF.R.S32.HI UR9, URZ, 0x1f, UR4 ;  /* 0x0000001f3f097899 */ /* 0x000fe20008011404 */
[----:B------:R-:W-:Y:S01]  /*73b0*/  IMAD R10, R18, 0x80, R201 ;  /* 0x00000080120a7824 */ /* 0x000fe200078e02c9 */
[----:B------:R-:W-:Y:S01]  /*73c0*/  UIMAD UR10, UR11, UR12, URZ ;  /* 0x0000000c0b0a72a4 */ /* 0x000fe2000f8e023f */
[----:B------:R-:W-:Y:S01]  /*73d0*/  LOP3.LUT R4, R5, 0x380, RZ, 0xc0, !PT ;  /* 0x0000038005047812 */ /* 0x000fe200078ec0ff */
[----:B------:R-:W-:Y:S01]  /*73e0*/  UMOV UR8, UR4 ;  /* 0x0000000400087c82 */ /* 0x000fe20008000000 */
[----:B------:R-:W-:Y:S01]  /*73f0*/  USEL UR45, UR45, URZ, !UP0 ;  /* 0x0000003f2d2d7287 */ /* 0x000fe2000c000000 */
[----:B------:R-:W-:Y:S01]  /*7400*/  LOP3.LUT R12, R13, 0x380, RZ, 0xc0, !PT ;  /* 0x000003800d0c7812 */ /* 0x000fe200078ec0ff */
[----:B------:R-:W-:Y:S01]  /*7410*/  UIMAD.WIDE.U32 UR6, UR44, UR12, UR8 ;  /* 0x0000000c2c0672a5 */ /* 0x000fe2000f8e0008 */
[----:B------:R-:W-:Y:S01]  /*7420*/  SHF.R.U64 R4, R4, 0x3, RZ ;  /* 0x0000000304047819 */ /* 0x000fe200000012ff */
[----:B------:R-:W-:Y:S01]  /*7430*/  UIMAD UR10, UR44, UR13, UR10 ;  /* 0x0000000d2c0a72a4 */ /* 0x000fe2000f8e020a */
[----:B------:R-:W-:Y:S01]  /*7440*/  IADD3 R9, P1, R20, 0x2000, RZ ;  /* 0x0000200014097810 */ /* 0x000fe20007f3e0ff */
[----:B------:R-:W-:Y:S01]  /*7450*/  USEL UR46, UR46, URZ, !UP0 ;  /* 0x0000003f2e2e7287 */ /* 0x000fe2000c000000 */
[----:B------:R-:W-:Y:S01]  /*7460*/  LOP3.LUT R4, R4, R5, RZ, 0x3c, !PT ;  /* 0x0000000504047212 */ /* 0x000fe200078e3cff */
[----:B------:R-:W-:Y:S01]  /*7470*/  ULDC.64 UR12, c[0x0][0xb78] ;  /* 0x0002de00000c7ab9 */ /* 0x000fe20000000a00 */
[----:B------:R-:W-:Y:S01]  /*7480*/  UIADD3 UR7, UR7, UR10, URZ ;  /* 0x0000000a07077290 */ /* 0x000fe2000fffe03f */
[----:B------:R-:W-:Y:S01]  /*7490*/  SHF.R.S32.HI R3, RZ, 0x1f, R10 ;  /* 0x0000001fff037819 */ /* 0x000fe2000001140a */
[----:B------:R-:W-:Y:S01]  /*74a0*/  UIMAD UR8, UR45, UR12, URZ ;  /* 0x0000000c2d0872a4 */ /* 0x000fe2000f8e023f */
[----:B------:R-:W-:Y:S01]  /*74b0*/  SHF.R.U64 R12, R12, 0x3, RZ ;  /* 0x000000030c0c7819 */ /* 0x000fe200000012ff */
[----:B------:R-:W-:Y:S01]  /*74c0*/  UIMAD.WIDE.U32 UR6, UR46, UR12, UR6 ;  /* 0x0000000c2e0672a5 */ /* 0x000fe2000f8e0006 */
[----:B------:R-:W-:Y:S01]  /*74d0*/  LOP3.LUT R8, R9, 0x380, RZ, 0xc0, !PT ;  /* 0x0000038009087812 */ /* 0x000fe200078ec0ff */
[----:B------:R-:W-:Y:S01]  /*74e0*/  UIMAD UR8, UR46, UR13, UR8 ;  /* 0x0000000d2e0872a4 */ /* 0x000fe2000f8e0208 */
[----:B------:R-:W-:-:S02]  /*74f0*/  LOP3.LUT R12, R12, R13, RZ, 0x3c, !PT ;  /* 0x0000000d0c0c7212 */ /* 0x000fc400078e3cff */
[----:B------:R-:W-:Y:S01]  /*7500*/  SHF.R.U64 R8, R8, 0x3, RZ ;  /* 0x0000000308087819 */ /* 0x000fe200000012ff */
[----:B------:R-:W-:Y:S01]  /*7510*/  ULDC.64 UR12, c[0x0][0xaa0] ;  /* 0x0002a800000c7ab9 */ /* 0x000fe20000000a00 */
[----:B------:R-:W-:Y:S01]  /*7520*/  IADD3 R5, P3, R10, UR6, RZ ;  /* 0x000000060a057c10 */ /* 0x000fe2000ff7e0ff */
[----:B------:R-:W-:Y:S01]  /*7530*/  IMAD.U32 R6, RZ, RZ, UR8 ;  /* 0x00000008ff067e24 */ /* 0x000fe2000f8e00ff */
[----:B------:R-:W-:Y:S02]  /*7540*/  IADD3.X R13, RZ, R21, RZ, P0, !PT ;  /* 0x00000015ff0d7210 */ /* 0x000fe400007fe4ff */
[----:B------:R-:W-:Y:S02]  /*7550*/  IADD3 R73, P0, R20, 0x8000, RZ ;  /* 0x0000800014497810 */ /* 0x000fe40007f1e0ff */
[----:B------:R-:W-:Y:S01]  /*7560*/  IADD3.X R6, R3, UR7, R6, P3, !PT ;  /* 0x0000000703067c10 */ /* 0x000fe20009ffe406 */
[----:B------:R-:W-:Y:S01]  /*7570*/  ULDC.64 UR6, c[0x0][0xb40] ;  /* 0x0002d00000067ab9 */ /* 0x000fe20000000a00 */
[----:B------:R-:W-:Y:S01]  /*7580*/  LOP3.LUT R8, R8, R9, RZ, 0x3c, !PT ;  /* 0x0000000908087212 */ /* 0x000fe200078e3cff */
[----:B------:R-:W-:Y:S01]  /*7590*/  IMAD.X R9, RZ, RZ, R21, P1 ;  /* 0x000000ffff097224 */ /* 0x000fe200008e0615 */
[----:B------:R-:W-:-:S02]  /*75a0*/  LEA R38, P3, R5, UR6, 0x2 ;  /* 0x0000000605267c11 */ /* 0x000fc4000f8610ff */
[----:B------:R-:W-:Y:S02]  /*75b0*/  IADD3 R61, P1, R20, 0x9000, RZ ;  /* 0x00009000143d7810 */ /* 0x000fe40007f3e0ff */
[----:B------:R-:W-:Y:S01]  /*75c0*/  LEA.HI.X R39, R5, UR7, R6, 0x2, P3 ;  /* 0x0000000705277c11 */ /* 0x000fe200098f1406 */
[----:B------:R-:W-:Y:S01]  /*75d0*/  IMAD.X R5, RZ, RZ, R21, P2 ;  /* 0x000000ffff057224 */ /* 0x000fe200010e0615 */
[----:B------:R-:W-:Y:S01]  /*75e0*/  LOP3.LUT R72, R73, 0x380, RZ, 0xc0, !PT ;  /* 0x0000038049487812 */ /* 0x000fe200078ec0ff */
[----:B------:R-:W-:Y:S01]  /*75f0*/  VIADD R6, R10, 0x8 ;  /* 0x000000080a067836 */ /* 0x000fe20000000000 */
[C---:B------:R-:W-:Y:S02]  /*7600*/  IADD3 R65, P6, R20.reuse, 0x4000, RZ ;  /* 0x0000400014417810 */ /* 0x040fe40007fde0ff */
[C---:B------:R-:W-:Y:S02]  /*7610*/  IADD3 R53, P5, R20.reuse, 0x5000, RZ ;  /* 0x0000500014357810 */ /* 0x040fe40007fbe0ff */
[----:B------:R-:W-:-:S02]  /*7620*/  IADD3 R33, P4, R20, 0x6000, RZ ;  /* 0x0000600014217810 */ /* 0x000fc40007f9e0ff */
[C---:B------:R-:W-:Y:S02]  /*7630*/  IADD3 R25, P3, R20.reuse, 0x7000, RZ ;  /* 0x0000700014197810 */ /* 0x040fe40007f7e0ff */
[----:B------:R-:W-:Y:S02]  /*7640*/  IADD3 R49, P2, R20, 0xa000, RZ ;  /* 0x0000a00014317810 */ /* 0x000fe40007f5e0ff */
[----:B------:R-:W-:Y:S02]  /*7650*/  LOP3.LUT R60, R61, 0x380, RZ, 0xc0, !PT ;  /* 0x000003803d3c7812 */ /* 0x000fe400078ec0ff */
[----:B------:R-:W-:Y:S02]  /*7660*/  SHF.R.U64 R72, R72, 0x3, RZ ;  /* 0x0000000348487819 */ /* 0x000fe400000012ff */
[----:B------:R-:W-:Y:S02]  /*7670*/  LOP3.LUT R64, R65, 0x380, RZ, 0xc0, !PT ;  /* 0x0000038041407812 */ /* 0x000fe400078ec0ff */
[----:B------:R-:W-:-:S02]  /*7680*/  LOP3.LUT R52, R53, 0x380, RZ, 0xc0, !PT ;  /* 0x0000038035347812 */ /* 0x000fc400078ec0ff */
[----:B------:R-:W-:Y:S02]  /*7690*/  LOP3.LUT R32, R33, 0x380, RZ, 0xc0, !PT ;  /* 0x0000038021207812 */ /* 0x000fe400078ec0ff */
[----:B------:R-:W-:Y:S02]  /*76a0*/  LOP3.LUT R24, R25, 0x380, RZ, 0xc0, !PT ;  /* 0x0000038019187812 */ /* 0x000fe400078ec0ff */
[----:B------:R-:W-:Y:S02]  /*76b0*/  LOP3.LUT R48, R49, 0x380, RZ, 0xc0, !PT ;  /* 0x0000038031307812 */ /* 0x000fe400078ec0ff */
[----:B------:R-:W-:Y:S02]  /*76c0*/  SHF.R.U64 R60, R60, 0x3, RZ ;  /* 0x000000033c3c7819 */ /* 0x000fe400000012ff */
[----:B------:R-:W-:Y:S01]  /*76d0*/  LOP3.LUT R72, R72, R73, RZ, 0x3c, !PT ;  /* 0x0000004948487212 */ /* 0x000fe200078e3cff */
[----:B------:R-:W-:Y:S01]  /*76e0*/  IMAD.X R73, RZ, RZ, R21, P0 ;  /* 0x000000ffff497224 */ /* 0x000fe200000e0615 */
[----:B------:R-:W-:-:S02]  /*76f0*/  SHF.R.U64 R64, R64, 0x3, RZ ;  /* 0x0000000340407819 */ /* 0x000fc400000012ff */
[----:B------:R-:W-:Y:S02]  /*7700*/  SHF.R.U64 R52, R52, 0x3, RZ ;  /* 0x0000000334347819 */ /* 0x000fe400000012ff */
[----:B------:R-:W-:Y:S02]  /*7710*/  SHF.R.U64 R32, R32, 0x3, RZ ;  /* 0x0000000320207819 */ /* 0x000fe400000012ff */
[----:B------:R-:W-:Y:S02]  /*7720*/  SHF.R.U64 R24, R24, 0x3, RZ ;  /* 0x0000000318187819 */ /* 0x000fe400000012ff */
[----:B------:R-:W-:Y:S02]  /*7730*/  SHF.R.U64 R48, R48, 0x3, RZ ;  /* 0x0000000330307819 */ /* 0x000fe400000012ff */
[----:B------:R-:W-:Y:S02]  /*7740*/  LOP3.LUT P0, RZ, R19, 0x3, RZ, 0xc0, !PT ;  /* 0x0000000313ff7812 */ /* 0x000fe4000780c0ff */
[----:B------:R-:W-:Y:S01]  /*7750*/  LOP3.LUT R60, R60, R61, RZ, 0x3c, !PT ;  /* 0x0000003d3c3c7212 */ /* 0x000fe200078e3cff */
[--C-:B------:R-:W-:Y:S01]  /*7760*/  IMAD.X R61, RZ, RZ, R21.reuse, P1 ;  /* 0x000000ffff3d7224 */ /* 0x100fe200008e0615 */
        /* <DEDUP_REMOVED lines=9> */
[----:B------:R-:W-:Y:S01]  /*7800*/  IMAD.X R49, RZ, RZ, R21, P2 ;  /* 0x000000ffff317224 */ /* 0x000fe200010e0615 */
[----:B-----5:R-:W-:-:S02]  /*7810*/  ISETP.GE.OR P1, PT, R10, R81, P0 ;  /* 0x000000510a00720c */ /* 0x020fc40000726670 */
[----:B------:R-:W-:Y:S02]  /*7820*/  ISETP.GE.OR P0, PT, R6, R81, P0 ;  /* 0x000000510600720c */ /* 0x000fe40000706670 */
[C---:B------:R-:W-:Y:S02]  /*7830*/  IADD3 R37, P6, R20.reuse, 0xb000, RZ ;  /* 0x0000b00014257810 */ /* 0x040fe40007fde0ff */
[C---:B------:R-:W-:Y:S02]  /*7840*/  IADD3 R77, P5, R20.reuse, 0xc000, RZ ;  /* 0x0000c000144d7810 */ /* 0x040fe40007fbe0ff */
[C---:B------:R-:W-:Y:S02]  /*7850*/  IADD3 R69, P4, R20.reuse, 0xd000, RZ ;  /* 0x0000d00014457810 */ /* 0x040fe40007f9e0ff */
[C---:B------:R-:W-:Y:S02]  /*7860*/  IADD3 R57, P3, R20.reuse, 0xe000, RZ ;  /* 0x0000e00014397810 */ /* 0x040fe40007f7e0ff */
[C---:B------:R-:W-:Y:S01]  /*7870*/  LOP3.LUT R7, R20.reuse, 0x380, RZ, 0xc0, !PT ;  /* 0x0000038014077812 */ /* 0x040fe200078ec0ff */
[----:B------:R-:W-:Y:S01]  /*7880*/  @!P1 STG.E desc[UR40][R38.64], R44 ;  /* 0x0000002c26009986 */ /* 0x000fe2000c101928 */
[----:B------:R-:W-:-:S02]  /*7890*/  IADD3 R10, P2, R20, 0xf000, RZ ;  /* 0x0000f000140a7810 */ /* 0x000fc40007f5e0ff */
[----:B------:R-:W-:Y:S01]  /*78a0*/  LOP3.LUT R36, R37, 0x380, RZ, 0xc0, !PT ;  /* 0x0000038025247812 */ /* 0x000fe200078ec0ff */
[----:B------:R0:W-:Y:S01]  /*78b0*/  @!P0 STG.E desc[UR40][R38.64+0x20], R45 ;  /* 0x0000202d26008986 */ /* 0x0001e2000c101928 */
[----:B------:R-:W-:Y:S02]  /*78c0*/  LOP3.LUT R76, R77, 0x380, RZ, 0xc0, !PT ;  /* 0x000003804d4c7812 */ /* 0x000fe400078ec0ff */
[----:B------:R-:W-:Y:S01]  /*78d0*/  LOP3.LUT R68, R69, 0x380, RZ, 0xc0, !PT ;  /* 0x0000038045447812 */ /* 0x000fe200078ec0ff */
[----:B------:R-:W-:Y:S01]  /*78e0*/  UIMAD UR6, UR9, UR12, URZ ;  /* 0x0000000c090672a4 */ /* 0x000fe2000f8e023f */
[----:B------:R-:W-:Y:S01]  /*78f0*/  LOP3.LUT R56, R57, 0x380, RZ, 0xc0, !PT ;  /* 0x0000038039387812 */ /* 0x000fe200078ec0ff */
[----:B------:R-:W5:Y:S01]  /*7900*/  LD.E.128 R12, desc[UR40][R12.64] ;  /* 0x000000280c0c7980 */ /* 0x000f62000c101d00 */
[----:B------:R-:W-:Y:S02]  /*7910*/  SHF.R.U64 R7, R7, 0x3, RZ ;  /* 0x0000000307077819 */ /* 0x000fe400000012ff */
[----:B------:R-:W-:Y:S01]  /*7920*/  LOP3.LUT R3, R10, 0x380, RZ, 0xc0, !PT ;  /* 0x000003800a037812 */ /* 0x000fe200078ec0ff */
[----:B------:R-:W5:Y:S01]  /*7930*/  LD.E.128 R64, desc[UR40][R64.64] ;  /* 0x0000002840407980 */ /* 0x000f62000c101d00 */
[----:B------:R-:W-:-:S02]  /*7940*/  SHF.R.U64 R36, R36, 0x3, RZ ;  /* 0x0000000324247819 */ /* 0x000fc400000012ff */
[----:B------:R-:W-:Y:S01]  /*7950*/  SHF.R.U64 R76, R76, 0x3, RZ ;  /* 0x000000034c4c7819 */ /* 0x000fe200000012ff */
[----:B------:R-:W5:Y:S01]  /*7960*/  LD.E.128 R52, desc[UR40][R52.64] ;  /* 0x0000002834347980 */ /* 0x000f62000c101d00 */
[----:B------:R-:W-:Y:S02]  /*7970*/  SHF.R.U64 R68, R68, 0x3, RZ ;  /* 0x0000000344447819 */ /* 0x000fe400000012ff */
[----:B------:R-:W-:Y:S01]  /*7980*/  SHF.R.U64 R56, R56, 0x3, RZ ;  /* 0x0000000338387819 */ /* 0x000fe200000012ff */
[----:B------:R-:W5:Y:S01]  /*7990*/  LD.E.128 R32, desc[UR40][R32.64] ;  /* 0x0000002820207980 */ /* 0x000f62000c101d00 */
[----:B------:R-:W-:Y:S02]  /*79a0*/  LOP3.LUT R20, R7, R20, RZ, 0x3c, !PT ;  /* 0x0000001407147212 */ /* 0x000fe400078e3cff */
[----:B------:R-:W-:Y:S02]  /*79b0*/  SHF.R.U64 R3, R3, 0x3, RZ ;  /* 0x0000000303037819 */ /* 0x000fe400000012ff */
[----:B------:R-:W-:Y:S01]  /*79c0*/  IADD3.X R47, RZ, R21, RZ, P2, !PT ;  /* 0x00000015ff2f7210 */ /* 0x000fe200017fe4ff */
[----:B------:R1:W5:Y:S01]  /*79d0*/  LD.E.128 R28, desc[UR40][R20.64] ;  /* 0x00000028141c7980 */ /* 0x000362000c101d00 */
        /* <DEDUP_REMOVED lines=8> */
[----:B------:R-:W-:Y:S01]  /*7a60*/  LOP3.LUT R46, R3, R10, RZ, 0x3c, !PT ;  /* 0x0000000a032e7212 */ /* 0x000fe200078e3cff */
[----:B-1----:R-:W-:Y:S01]  /*7a70*/  IMAD.U32 R21, RZ, RZ, UR12 ;  /* 0x0000000cff157e24 */ /* 0x002fe2000f8e00ff */
[--C-:B------:R-:W-:Y:S01]  /*7a80*/  SHF.R.S32.HI R3, RZ, 0x1f, R2.reuse ;  /* 0x0000001fff037819 */ /* 0x100fe20000011402 */
[----:B------:R-:W-:Y:S01]  /*7a90*/  UIMAD UR6, UR4, UR13, UR6 ;  /* 0x0000000d040672a4 */ /* 0x000fe2000f8e0206 */
[----:B------:R-:W5:Y:S01]  /*7aa0*/  LD.E.128 R8, desc[UR40][R8.64] ;  /* 0x0000002808087980 */ /* 0x000f62000c101d00 */
[----:B------:R-:W-:-:S03]  /*7ab0*/  IMAD.WIDE.U32 R20, R21, UR4, R2 ;  /* 0x0000000415147c25 */ /* 0x000fc6000f8e0002 */
[----:B------:R-:W5:Y:S01]  /*7ac0*/  LD.E.128 R4, desc[UR40][R4.64] ;  /* 0x0000002804047980 */ /* 0x000f62000c101d00 */
[----:B------:R-:W-:-:S03]  /*7ad0*/  VIADD R21, R21, UR6 ;  /* 0x0000000615157c36 */ /* 0x000fc60008000000 */
[----:B------:R-:W5:Y:S01]  /*7ae0*/  LD.E.128 R24, desc[UR40][R24.64] ;  /* 0x0000002818187980 */ /* 0x000f62000c101d00 */
[----:B------:R-:W-:-:S03]  /*7af0*/  ULDC.64 UR6, c[0x0][0xae0] ;  /* 0x0002b80000067ab9 */ /* 0x000fc60000000a00 */
[----:B------:R-:W5:Y:S04]  /*7b00*/  LD.E.128 R72, desc[UR40][R72.64] ;  /* 0x0000002848487980 */ /* 0x000f68000c101d00 */
[----:B------:R-:W5:Y:S04]  /*7b10*/  LD.E.128 R60, desc[UR40][R60.64] ;  /* 0x000000283c3c7980 */ /* 0x000f68000c101d00 */
[----:B------:R-:W5:Y:S04]  /*7b20*/  LD.E.128 R48, desc[UR40][R48.64] ;  /* 0x0000002830307980 */ /* 0x000f68000c101d00 */
[----:B0-----:R-:W5:Y:S04]  /*7b30*/  LD.E.128 R36, desc[UR40][R36.64] ;  /* 0x0000002824247980 */ /* 0x001f68000c101d00 */
[----:B------:R-:W5:Y:S04]  /*7b40*/  LD.E.128 R76, desc[UR40][R76.64] ;  /* 0x000000284c4c7980 */ /* 0x000f68000c101d00 */
[----:B------:R-:W5:Y:S04]  /*7b50*/  LD.E.128 R68, desc[UR40][R68.64] ;  /* 0x0000002844447980 */ /* 0x000f68000c101d00 */
[----:B------:R-:W5:Y:S04]  /*7b60*/  LD.E.128 R56, desc[UR40][R56.64] ;  /* 0x0000002838387980 */ /* 0x000f68000c101d00 */
[----:B------:R-:W5:Y:S01]  /*7b70*/  LD.E.128 R44, desc[UR40][R46.64] ;  /* 0x000000282e2c7980 */ /* 0x000f62000c101d00 */
[----:B------:R-:W-:Y:S01]  /*7b80*/  UIMAD UR4, UR11, UR6, URZ ;  /* 0x000000060b0472a4 */ /* 0x000fe2000f8e023f */
[----:B------:R-:W-:Y:S01]  /*7b90*/  @!PT LDS RZ, [RZ] ;  /* 0x00000000fffff984 */ /* 0x000fe20000000800 */
[----:B------:R-:W-:Y:S01]  /*7ba0*/  @!PT LDS RZ, [RZ] ;  /* 0x00000000fffff984 */ /* 0x000fe20000000800 */
[----:B------:R-:W-:Y:S01]  /*7bb0*/  @!PT LDS RZ, [RZ] ;  /* 0x00000000fffff984 */ /* 0x000fe20000000800 */
[----:B------:R-:W-:Y:S01]  /*7bc0*/  @!PT LDS RZ, [RZ] ;  /* 0x00000000fffff984 */ /* 0x000fe20000000800 */
[----:B------:R0:W-:Y:S06]  /*7bd0*/  MEMBAR.ALL.CTA ;  /* 0x0000000000007992 */ /* 0x0001ec0000008000 */
[----:B0-----:R-:W0:Y:S01]  /*7be0*/  FENCE.VIEW.ASYNC.S ;  /* 0x00000000000073c6 */ /* 0x001e220000000000 */
[----:B------:R-:W-:-:S02]  /*7bf0*/  IMAD R40, R18, -0x80, R81 ;  /* 0xffffff8012287824 */ /* 0x000fc400078e0251 */
[----:B------:R-:W-:Y:S01]  /*7c00*/  IMAD.U32 R81, RZ, RZ, UR6 ;  /* 0x00000006ff517e24 */ /* 0x000fe2000f8e00ff */
[----:B------:R-:W-:-:S03]  /*7c10*/  UIMAD UR4, UR44, UR7, UR4 ;  /* 0x000000072c0472a4 */ /* 0x000fc6000f8e0204 */
[----:B------:R-:W-:Y:S01]  /*7c20*/  IMAD.WIDE.U32 R20, R81, UR44, R20 ;  /* 0x0000002c51147c25 */ /* 0x000fe2000f8e0014 */
[----:B------:R-:W-:Y:S01]  /*7c30*/  ISETP.GE.AND P3, PT, R16, R40, PT ;  /* 0x000000281000720c */ /* 0x000fe20003f66270 */
[----:B------:R-:W-:Y:S02]  /*7c40*/  ULDC.64 UR6, c[0x0][0xae8] ;  /* 0x0002ba0000067ab9 */ /* 0x000fe40000000a00 */
[----:B------:R-:W-:Y:S01]  /*7c50*/  VIADD R21, R21, UR4 ;  /* 0x0000000415157c36 */ /* 0x000fe20008000000 */
[----:B------:R-:W-:Y:S01]  /*7c60*/  UIMAD UR4, UR45, UR6, URZ ;  /* 0x000000062d0472a4 */ /* 0x000fe2000f8e023f */
[----:B------:R-:W-:Y:S02]  /*7c70*/  VIADD R0, R0, 0x22820 ;  /* 0x0002282000007836 */ /* 0x000fe40000000000 */
[C---:B------:R-:W-:Y:S02]  /*7c80*/  VIADD R3, R16.reuse, 0x20 ;  /* 0x0000002010037836 */ /* 0x040fe40000000000 */
[----:B------:R-:W-:-:S02]  /*7c90*/  VIADD R17, R16, 0x60 ;  /* 0x0000006010117836 */ /* 0x000fc40000000000 */
[----:B------:R-:W-:Y:S01]  /*7ca0*/  IMAD.U32 R83, RZ, RZ, UR6 ;  /* 0x00000006ff537e24 */ /* 0x000fe2000f8e00ff */
[----:B------:R-:W-:Y:S01]  /*7cb0*/  UIMAD UR4, UR46, UR7, UR4 ;  /* 0x000000072e0472a4 */ /* 0x000fe2000f8e0204 */
[----:B------:R-:W-:Y:S02]  /*7cc0*/  PRMT R0, RZ, 0x654, R0 ;  /* 0x00000654ff007816 */ /* 0x000fe40000000000 */
[----:B------:R-:W-:Y:S01]  /*7cd0*/  IMAD.WIDE.U32 R82, R83, UR46, R20 ;  /* 0x0000002e53527c25 */ /* 0x000fe2000f8e0014 */
[-C--:B------:R-:W-:Y:S01]  /*7ce0*/  ISETP.GE.AND P0, PT, R3, R40.reuse, PT ;  /* 0x000000280300720c */ /* 0x080fe20003f06270 */
[----:B0-----:R0:W-:Y:S01]  /*7cf0*/  SYNCS.ARRIVE.TRANS64.RED.A1T0 RZ, [R0+URZ], RZ ;  /* 0x000000ff00ff79a7 */ /* 0x0011e2000810043f */
[-C--:B------:R-:W-:Y:S01]  /*7d00*/  ISETP.GE.AND P2, PT, R17, R40.reuse, PT ;  /* 0x000000281100720c */ /* 0x080fe20003f46270 */
[----:B------:R-:W-:Y:S01]  /*7d10*/  VIADD R3, R16, 0x40 ;  /* 0x0000004010037836 */ /* 0x000fe20000000000 */
[--C-:B------:R-:W-:Y:S01]  /*7d20*/  SHF.R.S32.HI R17, RZ, 0x1f, R16.reuse ;  /* 0x0000001fff117819 */ /* 0x100fe20000011410 */
[----:B------:R-:W-:Y:S01]  /*7d30*/  VIADD R87, R83, UR4 ;  /* 0x0000000453577c36 */ /* 0x000fe20008000000 */
[----:B------:R-:W-:Y:S02]  /*7d40*/  BSSY B1, `(.L_x_266) ;  /* 0x000001a000017945 */ /* 0x000fe40003800000 */
[----:B------:R-:W-:Y:S01]  /*7d50*/  ISETP.GE.AND P1, PT, R3, R40, PT ;  /* 0x000000280300720c */ /* 0x000fe20003f26270 */
[----:B------:R-:W-:Y:S01]  /*7d60*/  IMAD.WIDE R80, R18, 0x80, R16 ;  /* 0x0000008012507825 */ /* 0x000fe200078e0210 */
[----:B0-----:R-:W-:Y:S11]  /*7d70*/  @P3 BRA `(.L_x_267) ;  /* 0x0000000000583947 */ /* 0x001ff60003800000 */
[----:B------:R-:W-:Y:S01]  /*7d80*/  ULDC.64 UR6, c[0x0][0xad8] ;  /* 0x0002b60000067ab9 */ /* 0x000fe20000000a00 */
[----:B------:R-:W-:Y:S01]  /*7d90*/  IMAD.MOV.U32 R20, RZ, RZ, R82 ;  /* 0x000000ffff147224 */ /* 0x000fe200078e0052 */
[----:B------:R-:W-:Y:S01]  /*7da0*/  ULDC UR4, c[0x0][0xa8c] ;  /* 0x0002a30000047ab9 */ /* 0x000fe20000000800 */
[----:B------:R-:W-:Y:S01]  /*7db0*/  IMAD R3, R81, UR6, RZ ;  /* 0x0000000651037c24 */ /* 0x000fe2000f8e02ff */
[C---:B------:R-:W-:Y:S01]  /*7dc0*/  ISETP.GE.AND P4, PT, R2.reuse, UR4, PT ;  /* 0x0000000402007c0c */ /* 0x040fe2000bf86270 */
[----:B------:R-:W-:Y:S02]  /*7dd0*/  IMAD.MOV.U32 R21, RZ, RZ, R87 ;  /* 0x000000ffff157224 */ /* 0x000fe400078e0057 */
[----:B------:R-:W-:Y:S02]  /*7de0*/  VIADD R0, R2, 0x40 ;  /* 0x0000004002007836 */ /* 0x000fe40000000000 */
[----:B------:R-:W-:-:S03]  /*7df0*/  IMAD.WIDE.U32 R20, R80, UR6, R20 ;  /* 0x0000000650147c25 */ /* 0x000fc6000f8e0014 */
[----:B------:R-:W-:Y:S01]  /*7e00*/  ISETP.GE.AND P3, PT, R0, UR4, PT ;  /* 0x0000000400007c0c */ /* 0x000fe2000bf66270 */
[----:B------:R-:W-:Y:S01]  /*7e10*/  IMAD R3, R80, UR7, R3 ;  /* 0x0000000750037c24 */ /* 0x000fe2000f8e0203 */
[----:B------:R-:W-:Y:S01]  /*7e20*/  ULDC.64 UR6, c[0x0][0xa80] ;  /* 0x0002a00000067ab9 */ /* 0x000fe20000000a00 */
[----:B------:R-:W-:Y:S01]  /*7e30*/  VIADD R0, R2, 0x80 ;  /* 0x0000008002007836 */ /* 0x000fe20000000000 */
[----:B------:R-:W-:Y:S01]  /*7e40*/  LEA R84, P6, R20, UR6, 0x1 ;  /* 0x0000000614547c11 */ /* 0x000fe2000f8c08ff */
[----:B------:R-:W-:Y:S01]  /*7e50*/  VIADD R18, R2, 0xc0 ;  /* 0x000000c002127836 */ /* 0x000fe20000000000 */
[----:B------:R-:W-:Y:S02]  /*7e60*/  IADD3 R3, R21, R3, RZ ;  /* 0x0000000315037210 */ /* 0x000fe40007ffe0ff */
[----:B------:R-:W-:Y:S02]  /*7e70*/  ISETP.GE.AND P5, PT, R0, UR4, PT ;  /* 0x0000000400007c0c */ /* 0x000fe4000bfa6270 */
[----:B------:R-:W-:-:S02]  /*7e80*/  LEA.HI.X R85, R20, UR7, R3, 0x1, P6 ;  /* 0x0000000714557c11 */ /* 0x000fc4000b0f0c03 */
[----:B------:R-:W-:-:S03]  /*7e90*/  ISETP.GE.AND P6, PT, R18, UR4, PT ;  /* 0x0000000412007c0c */ /* 0x000fc6000bfc6270 */
[----:B-----5:R0:W-:Y:S04]  /*7ea0*/  @!P4 STG.E.128 desc[UR40][R84.64], R28 ;  /* 0x0000001c5400c986 */ /* 0x0201e8000c101d28 */
[----:B------:R0:W-:Y:S04]  /*7eb0*/  @!P3 STG.E.128 desc[UR40][R84.64+0x80], R64 ;  /* 0x000080405400b986 */ /* 0x0001e8000c101d28 */
[----:B------:R0:W-:Y:S04]  /*7ec0*/  @!P5 STG.E.128 desc[UR40][R84.64+0x100], R72 ;  /* 0x000100485400d986 */ /* 0x0001e8000c101d28 */
[----:B------:R0:W-:Y:S02]  /*7ed0*/  @!P6 STG.E.128 desc[UR40][R84.64+0x180], R76 ;  /* 0x0001804c5400e986 */ /* 0x0001e4000c101d28 */
.L_x_267:
[----:B------:R-:W-:Y:S05]  /*7ee0*/  BSYNC B1 ;  /* 0x0000000000017941 */ /* 0x000fea0003800000 */
.L_x_266:
[----:B------:R-:W-:Y:S04]  /*7ef0*/  BSSY B1, `(.L_x_268) ;  /* 0x000001a000017945 */ /* 0x000fe80003800000 */
[----:B------:R-:W-:Y:S05]  /*7f00*/  @P0 BRA `(.L_x_269) ;  /* 0x0000000000600947 */ /* 0x000fea0003800000 */
[----:B------:R-:W-:Y:S01]  /*7f10*/  IADD3 R3, P0, R80, 0x20, RZ ;  /* 0x0000002050037810 */ /* 0x000fe20007f1e0ff */
[C---:B------:R-:W-:Y:S01]  /*7f20*/  VIADD R20, R2.reuse, 0x80 ;  /* 0x0000008002147836 */ /* 0x040fe20000000000 */
[----:B------:R-:W-:Y:S01]  /*7f30*/  ULDC UR4, c[0x0][0xa8c] ;  /* 0x0002a30000047ab9 */ /* 0x000fe20000000800 */
[----:B------:R-:W-:Y:S01]  /*7f40*/  VIADD R18, R2, 0x40 ;  /* 0x0000004002127836 */ /* 0x000fe20000000000 */
[----:B------:R-:W-:Y:S01]  /*7f50*/  ULDC.64 UR6, c[0x0][0xad8] ;  /* 0x0002b60000067ab9 */ /* 0x000fe20000000a00 */
[----:B------:R-:W-:Y:S01]  /*7f60*/  IMAD.X R0, RZ, RZ, R81, P0 ;  /* 0x000000ffff007224 */ /* 0x000fe200000e0651 */
[----:B------:R-:W-:Y:S01]  /*7f70*/  ISETP.GE.AND P5, PT, R20, UR4, PT ;  /* 0x0000000414007c0c */ /* 0x000fe2000bfa6270 */
[----:B------:R-:W-:Y:S01]  /*7f80*/  IMAD.MOV.U32 R20, RZ, RZ, R82 ;  /* 0x000000ffff147224 */ /* 0x000fe200078e0052 */
[----:B------:R-:W-:Y:S01]  /*7f90*/  ISETP.GE.AND P4, PT, R18, UR4, PT ;  /* 0x0000000412007c0c */ /* 0x000fe2000bf86270 */
[----:B------:R-:W-:Y:S01]  /*7fa0*/  IMAD.MOV.U32 R21, RZ, RZ, R87 ;  /* 0x000000ffff157224 */ /* 0x000fe200078e0057 */
[----:B------:R-:W-:Y:S01]  /*7fb0*/  ISETP.GE.AND P3, PT, R2, UR4, PT ;  /* 0x0000000402007c0c */ /* 0x000fe2000bf66270 */
[----:B------:R-:W-:-:S02]  /*7fc0*/  IMAD R0, R0, UR6, RZ ;  /* 0x0000000600007c24 */ /* 0x000fc4000f8e02ff */
[----:B------:R-:W-:Y:S02]  /*7fd0*/  VIADD R18, R2, 0xc0 ;  /* 0x000000c002127836 */ /* 0x000fe40000000000 */
[----:B------:R-:W-:-:S03]  /*7fe0*/  IMAD.WIDE.U32 R20, R3, UR6, R20 ;  /* 0x0000000603147c25 */ /* 0x000fc6000f8e0014 */
[----:B------:R-:W-:Y:S01]  /*7ff0*/  ISETP.GE.AND P6, PT, R18, UR4, PT ;  /* 0x0000000412007c0c */ /* 0x000fe2000bfc6270 */
[----:B------:R-:W-:Y:S01]  /*8000*/  IMAD R3, R3, UR7, R0 ;  /* 0x0000000703037c24 */ /* 0x000fe2000f8e0200 */
[----:B------:R-:W-:Y:S02]  /*8010*/  ULDC.64 UR6, c[0x0][0xa80] ;  /* 0x0002a00000067ab9 */ /* 0x000fe40000000a00 */
[----:B0----5:R-:W-:Y:S01]  /*8020*/  LEA R28, P0, R20, UR6, 0x1 ;  /* 0x00000006141c7c11 */ /* 0x021fe2000f8008ff */
[----:B------:R-:W-:-:S05]  /*8030*/  IMAD.IADD R3, R21, 0x1, R3 ;  /* 0x0000000115037824 */ /* 0x000fca00078e0203 */
[----:B------:R-:W-:-:S05]  /*8040*/  LEA.HI.X R29, R20, UR7, R3, 0x1, P0 ;  /* 0x00000007141d7c11 */ /* 0x000fca00080f0c03 */
[----:B------:R1:W-:Y:S04]  /*8050*/  @!P3 STG.E.128 desc[UR40][R28.64], R12 ;  /* 0x0000000c1c00b986 */ /* 0x0003e8000c101d28 */
[----:B------:R1:W-:Y:S04]  /*8060*/  @!P4 STG.E.128 desc[UR40][R28.64+0x80], R52 ;  /* 0x000080341c00c986 */ /* 0x0003e8000c101d28 */
[----:B------:R1:W-:Y:S04]  /*8070*/  @!P5 STG.E.128 desc[UR40][R28.64+0x100], R60 ;  /* 0x0001003c1c00d986 */ /* 0x0003e8000c101d28 */
[----:B------:R1:W-:Y:S02]  /*8080*/  @!P6 STG.E.128 desc[UR40][R28.64+0x180], R68 ;  /* 0x000180441c00e986 */ /* 0x0003e4000c101d28 */
.L_x_269:
[----:B------:R-:W-:Y:S05]  /*8090*/  BSYNC B1 ;  /* 0x0000000000017941 */ /* 0x000fea0003800000 */
.L_x_268:
[----:B------:R-:W-:Y:S04]  /*80a0*/  BSSY B1, `(.L_x_270) ;  /* 0x000001a000017945 */ /* 0x000fe80003800000 */
[----:B------:R-:W-:Y:S05]  /*80b0*/  @P1 BRA `(.L_x_271) ;  /* 0x0000000000601947 */ /* 0x000fea0003800000 */
[----:B------:R-:W-:Y:S01]  /*80c0*/  IADD3 R3, P0, R80, 0x40, RZ ;  /* 0x0000004050037810 */ /* 0x000fe20007f1e0ff */
[C---:B-1---5:R-:W-:Y:S01]  /*80d0*/  VIADD R12, R2.reuse, 0x40 ;  /* 0x00000040020c7836 */ /* 0x062fe20000000000 */
        /* <DEDUP_REMOVED lines=15> */
[----:B------:R-:W-:Y:S02]  /*81d0*/  LEA R14, P0, R12, UR6, 0x1 ;  /* 0x000000060c0e7c11 */ /* 0x000fe4000f8008ff */
[----:B------:R-:W-:-:S04]  /*81e0*/  IADD3 R3, R13, R3, RZ ;  /* 0x000000030d037210 */ /* 0x000fc80007ffe0ff */
[----:B------:R-:W-:-:S05]  /*81f0*/  LEA.HI.X R15, R12, UR7, R3, 0x1, P0 ;  /* 0x000000070c0f7c11 */ /* 0x000fca00080f0c03 */
[----:B------:R2:W-:Y:S04]  /*8200*/  @!P1 STG.E.128 desc[UR40][R14.64], R8 ;  /* 0x000000080e009986 */ /* 0x0005e8000c101d28 */
[----:B------:R2:W-:Y:S04]  /*8210*/  @!P3 STG.E.128 desc[UR40][R14.64+0x80], R32 ;  /* 0x000080200e00b986 */ /* 0x0005e8000c101d28 */
[----:B------:R2:W-:Y:S04]  /*8220*/  @!P4 STG.E.128 desc[UR40][R14.64+0x100], R48 ;  /* 0x000100300e00c986 */ /* 0x0005e8000c101d28 */
[----:B------:R2:W-:Y:S02]  /*8230*/  @!P5 STG.E.128 desc[UR40][R14.64+0x180], R56 ;  /* 0x000180380e00d986 */ /* 0x0005e4000c101d28 */
.L_x_271:
[----:B------:R-:W-:Y:S05]  /*8240*/  BSYNC B1 ;  /* 0x0000000000017941 */ /* 0x000fea0003800000 */
.L_x_270:
[----:B------:R-:W-:Y:S05]  /*8250*/  @P2 BRA `(.L_x_272) ;  /* 0x0000000c006c2947 */ /* 0x000fea0003800000 */
[----:B------:R-:W-:Y:S01]  /*8260*/  IADD3 R3, P0, R80, 0x60, RZ ;  /* 0x0000006050037810 */ /* 0x000fe20007f1e0ff */
[C---:B------:R-:W-:Y:S01]  /*8270*/  VIADD R0, R2.reuse, 0x40 ;  /* 0x0000004002007836 */ /* 0x040fe20000000000 */
[----:B------:R-:W-:Y:S01]  /*8280*/  ULDC UR4, c[0x0][0xa8c] ;  /* 0x0002a30000047ab9 */ /* 0x000fe20000000800 */
[----:B------:R-:W-:Y:S01]  /*8290*/  ULDC.64 UR6, c[0x0][0xad8] ;  /* 0x0002b60000067ab9 */ /* 0x000fe20000000a00 */
[----:B--2--5:R-:W-:Y:S01]  /*82a0*/  IMAD.MOV.U32 R8, RZ, RZ, R82 ;  /* 0x000000ffff087224 */ /* 0x024fe200078e0052 */
[----:B------:R-:W-:Y:S01]  /*82b0*/  ISETP.GE.AND P1, PT, R2, UR4, PT ;  /* 0x0000000402007c0c */ /* 0x000fe2000bf26270 */
[----:B------:R-:W-:Y:S01]  /*82c0*/  IMAD.X R80, RZ, RZ, R81, P0 ;  /* 0x000000ffff507224 */ /* 0x000fe200000e0651 */
[----:B------:R-:W-:Y:S01]  /*82d0*/  ISETP.GE.AND P2, PT, R0, UR4, PT ;  /* 0x0000000400007c0c */ /* 0x000fe2000bf46270 */
[----:B------:R-:W-:Y:S02]  /*82e0*/  IMAD.MOV.U32 R9, RZ, RZ, R87 ;  /* 0x000000ffff097224 */ /* 0x000fe400078e0057 */
[----:B------:R-:W-:-:S02]  /*82f0*/  IMAD R80, R80, UR6, RZ ;  /* 0x0000000650507c24 */ /* 0x000fc4000f8e02ff */
[----:B------:R-:W-:Y:S02]  /*8300*/  VIADD R0, R2, 0x80 ;  /* 0x0000008002007836 */ /* 0x000fe40000000000 */
[----:B------:R-:W-:-:S03]  /*8310*/  IMAD.WIDE.U32 R8, R3, UR6, R8 ;  /* 0x0000000603087c25 */ /* 0x000fc6000f8e0008 */
[----:B------:R-:W-:Y:S01]  /*8320*/  ISETP.GE.AND P3, PT, R0, UR4, PT ;  /* 0x0000000400007c0c */ /* 0x000fe2000bf66270 */
[----:B------:R-:W-:Y:S01]  /*8330*/  IMAD R3, R3, UR7, R80 ;  /* 0x0000000703037c24 */ /* 0x000fe2000f8e0250 */
[----:B------:R-:W-:Y:S01]  /*8340*/  ULDC.64 UR6, c[0x0][0xa80] ;  /* 0x0002a00000067ab9 */ /* 0x000fe20000000a00 */
[----:B------:R-:W-:Y:S01]  /*8350*/  VIADD R0, R2, 0xc0 ;  /* 0x000000c002007836 */ /* 0x000fe20000000000 */
[----:B------:R-:W-:Y:S01]  /*8360*/  LEA R10, P0, R8, UR6, 0x1 ;  /* 0x00000006080a7c11 */ /* 0x000fe2000f8008ff */
[----:B------:R-:W-:-:S05]  /*8370*/  IMAD.IADD R3, R9, 0x1, R3 ;  /* 0x0000000109037824 */ /* 0x000fca00078e0203 */
[----:B------:R-:W-:Y:S02]  /*8380*/  LEA.HI.X R11, R8, UR7, R3, 0x1, P0 ;  /* 0x00000007080b7c11 */ /* 0x000fe400080f0c03 */
[----:B------:R-:W-:-:S03]  /*8390*/  ISETP.GE.AND P0, PT, R0, UR4, PT ;  /* 0x0000000400007c0c */ /* 0x000fc6000bf06270 */
[----:B------:R4:W-:Y:S04]  /*83a0*/  @!P1 STG.E.128 desc[UR40][R10.64], R4 ;  /* 0x000000040a009986 */ /* 0x0009e8000c101d28 */
[----:B------:R4:W-:Y:S04]  /*83b0*/  @!P2 STG.E.128 desc[UR40][R10.64+0x80], R24 ;  /* 0x000080180a00a986 */ /* 0x0009e8000c101d28 */
[----:B------:R4:W-:Y:S02]  /*83c0*/  @!P3 STG.E.128 desc[UR40][R10.64+0x100], R36 ;  /* 0x000100240a00b986 */ /* 0x0009e4000c101d28 */
[----:B------:R-:W-:Y:S05]  /*83d0*/  @P0 BRA `(.L_x_272) ;  /* 0x0000000c000c0947 */ /* 0x000fea0003800000 */
[----:B------:R2:W-:Y:S01]  /*83e0*/  STG.E.128 desc[UR40][R10.64+0x180], R44 ;  /* 0x0001802c0a007986 */ /* 0x0005e2000c101d28 */
[----:B------:R-:W-:Y:S05]  /*83f0*/  BRA `(.L_x_272) ;  /* 0x0000000c00047947 */ /* 0x000fea0003800000 */
.L_x_264:
[----:B------:R-:W-:Y:S01]  /*8400*/  USHF.L.U32 UR8, UR46, 0x2, URZ ;  /* 0x000000022e087899 */ /* 0x000fe2000800063f */
[----:B------:R-:W-:Y:S01]  /*8410*/  ULDC.64 UR6, c[0x0][0xbd8] ;  /* 0x0002f60000067ab9 */ /* 0x000fe20000000a00 */
[----:B------:R-:W-:Y:S01]  /*8420*/  USHF.L.U64.HI UR9, UR46, 0x2, UR45 ;  /* 0x000000022e097899 */ /* 0x000fe2000801022d */
[----:B------:R-:W-:Y:S01]  /*8430*/  IMAD.MOV.U32 R11, RZ, RZ, RZ ;  /* 0x000000ffff0b7224 */ /* 0x000fe200078e00ff */
[----:B------:R-:W-:Y:S02]  /*8440*/  UIADD3 UR4, UP1, UR8, UR6, URZ ;  /* 0x0000000608047290 */ /* 0x000fe4000ff3e03f */
[----:B------:R-:W-:Y:S02]  /*8450*/  UISETP.NE.U32.AND UP0, UPT, UR6, URZ, UPT ;  /* 0x0000003f0600728c */ /* 0x000fe4000bf05070 */
[----:B------:R-:W-:Y:S02]  /*8460*/  UIADD3.X UR6, UR9, UR7, URZ, UP1, !UPT ;  /* 0x0000000709067290 */ /* 0x000fe40008ffe43f */
[----:B------:R-:W-:Y:S01]  /*8470*/  UISETP.NE.AND.EX UP0, UPT, UR7, URZ, UPT, UP0 ;  /* 0x0000003f0700728c */ /* 0x000fe2000bf05300 */
[----:B------:R-:W0:Y:S01]  /*8480*/  LDC R9, c[0x0][0xa88] ;  /* 0x0002a200ff097b82 */ /* 0x000e220000000800 */
[----:B------:R-:W-:-:S02]  /*8490*/  IMAD.U32 R4, RZ, RZ, UR4 ;  /* 0x00000004ff047e24 */ /* 0x000fc4000f8e00ff */
[----:B------:R-:W-:Y:S01]  /*84a0*/  IMAD.U32 R5, RZ, RZ, UR6 ;  /* 0x00000006ff057e24 */ /* 0x000fe2000f8e00ff */
[----:B------:R-:W-:Y:S01]  /*84b0*/  ULDC.64 UR6, c[0x0][0xbe0] ;  /* 0x0002f80000067ab9 */ /* 0x000fe20000000a00 */
[----:B------:R-:W-:Y:S01]  /*84c0*/  PLOP3.LUT P1, PT, PT, PT, UP0, 0x80, 0x0 ;  /* 0x000000000000781c */ /* 0x000fe20003f2f008 */
[----:B------:R-:W-:-:S04]  /*84d0*/  UISETP.NE.U32.AND UP1, UPT, UR6, URZ, UPT ;  /* 0x0000003f0600728c */ /* 0x000fc8000bf25070 */
[----:B------:R-:W-:-:S06]  /*84e0*/  UISETP.NE.AND.EX UP1, UPT, UR7, URZ, UPT, UP1 ;  /* 0x0000003f0700728c */ /* 0x000fcc000bf25310 */
[----:B------:R-:W-:Y:S02]  /*84f0*/  PLOP3.LUT P2, PT, PT, PT, UP1, 0x80, 0x0 ;  /* 0x000000000000781c */ /* 0x000fe40003f4f018 */
[----:B------:R1:W5:Y:S03]  /*8500*/  @P1 LDG.E R11, desc[UR40][R4.64] ;  /* 0x00000028040b1981 */ /* 0x000366000c1e1900 */
[----:B------:R-:W-:-:S04]  /*8510*/  @UP1 UIADD3 UR6, UP2, UR8, UR6, URZ ;  /* 0x0000000608061290 */ /* 0x000fc8000ff5e03f */
[----:B------:R-:W-:Y:S02]  /*8520*/  @UP1 UIADD3.X UR7, UR9, UR7, URZ, UP2, !UPT ;  /* 0x0000000709071290 */ /* 0x000fe400097fe43f */
[----:B------:R-:W-:-:S04]  /*8530*/  IMAD.U32 R6, RZ, RZ, UR6 ;  /* 0x00000006ff067e24 */ /* 0x000fc8000f8e00ff */
[----:B------:R-:W-:-:S05]  /*8540*/  IMAD.U32 R7, RZ, RZ, UR7 ;  /* 0x00000007ff077e24 */ /* 0x000fca000f8e00ff */
[----:B0-----:R1:W5:Y:S01]  /*8550*/  @P2 LDG.E R9, desc[UR40][R6.64] ;  /* 0x0000002806092981 */ /* 0x001362000c1e1900 */
[----:B------:R-:W-:Y:S01]  /*8560*/  ISETP.GE.AND P0, PT, R203, 0x80, PT ;  /* 0x00000080cb00780c */ /* 0x000fe20003f06270 */
[----:B------:R-:W-:-:S12]  /*8570*/  @P2 BRA `(.L_x_273) ;  /* 0x0000000000102947 */ /* 0x000fd80003800000 */
[----:B------:R-:W-:Y:S05]  /*8580*/  @!P1 BRA `(.L_x_273) ;  /* 0x00000000000c9947 */ /* 0x000fea0003800000 */
[----:B------:R-:W2:Y:S04]  /*8590*/  LDG.E R0, desc[UR40][R4.64] ;  /* 0x0000002804007981 */ /* 0x000ea8000c1e1900 */
[----:B-----5:R-:W2:Y:S02]  /*85a0*/  LDG.E R9, desc[UR40][R4.64+0x4] ;  /* 0x0000042804097981 */ /* 0x020ea4000c1e1900 */
[----:B--2---:R-:W-:-:S07]  /*85b0*/  IMAD.IADD R9, R9, 0x1, -R0 ;  /* 0x0000000109097824 */ /* 0x004fce00078e0a00 */
.L_x_273:
[----:B------:R-:W-:Y:S01]  /*85c0*/  USHF.R.S32.HI UR7, URZ, 0x1f, UR44 ;  /* 0x0000001f3f077899 */ /* 0x000fe2000801142c */
[----:B------:R-:W-:Y:S01]  /*85d0*/  BSSY B1, `(.L_x_274) ;  /* 0x000001e000017945 */ /* 0x000fe20003800000 */
[----:B------:R-:W-:Y:S01]  /*85e0*/  USEL UR46, UR46, URZ, !UP0 ;  /* 0x0000003f2e2e7287 */ /* 0x000fe2000c000000 */
[----:B------:R-:W-:Y:S01]  /*85f0*/  SHF.R.S32.HI R13, RZ, 0x1f, R2 ;  /* 0x0000001fff0d7819 */ /* 0x000fe20000011402 */
[----:B------:R-:W-:Y:S01]  /*8600*/  USEL UR45, UR45, URZ, !UP0 ;  /* 0x0000003f2d2d7287 */ /* 0x000fe2000c000000 */
[----:B-----5:R-:W-:Y:S01]  /*8610*/  SHF.R.S32.HI R8, RZ, 0x1f, R11 ;  /* 0x0000001fff087819 */ /* 0x020fe2000001140b */
[----:B------:R-:W-:Y:S10]  /*8620*/  @P0 BRA `(.L_x_275) ;  /* 0x0000000000600947 */ /* 0x000ff40003800000 */
[----:B------:R-:W0:Y:S02]  /*8630*/  S2R R0, SR_TID.X ;  /* 0x0000000000007919 */ /* 0x000e240000002100 */
[----:B0-----:R-:W-:-:S05]  /*8640*/  IMAD R0, R18, 0x80, R0 ;  /* 0x0000008012007824 */ /* 0x001fca00078e0200 */
[----:B------:R-:W-:-:S04]  /*8650*/  IADD3 R0, R0, -0x80, RZ ;  /* 0xffffff8000007810 */ /* 0x000fc80007ffe0ff */
[----:B------:R-:W-:-:S13]  /*8660*/  ISETP.GE.AND P0, PT, R0, R9, PT ;  /* 0x000000090000720c */ /* 0x000fda0003f06270 */
[----:B------:R-:W-:Y:S05]  /*8670*/  @P0 BRA `(.L_x_275) ;  /* 0x00000000004c0947 */ /* 0x000fea0003800000 */
[C---:B-1----:R-:W-:Y:S01]  /*8680*/  IADD3 R4, P0, R0.reuse, R11, RZ ;  /* 0x0000000b00047210 */ /* 0x042fe20007f1e0ff */
[----:B------:R-:W-:Y:S02]  /*8690*/  ULDC.64 UR8, c[0x0][0xb70] ;  /* 0x0002dc0000087ab9 */ /* 0x000fe40000000a00 */
[----:B------:R-:W-:Y:S01]  /*86a0*/  UIMAD UR4, UR7, UR8, URZ ;  /* 0x00000008070472a4 */ /* 0x000fe2000f8e023f */
[----:B------:R-:W-:Y:S01]  /*86b0*/  LEA.HI.X.SX32 R5, R0, R8, 0x1, P0 ;  /* 0x0000000800057211 */ /* 0x000fe200000f0eff */
[----:B------:R-:W-:Y:S02]  /*86c0*/  IMAD.U32 R3, RZ, RZ, UR8 ;  /* 0x00000008ff037e24 */ /* 0x000fe4000f8e00ff */
[----:B------:R-:W-:Y:S02]  /*86d0*/  UIMAD UR4, UR44, UR9, UR4 ;  /* 0x000000092c0472a4 */ /* 0x000fe4000f8e0204 */
[----:B------:R-:W-:Y:S01]  /*86e0*/  IMAD.WIDE.U32 R4, R3, UR44, R4 ;  /* 0x0000002c03047c25 */ /* 0x000fe2000f8e0004 */
[----:B------:R-:W-:-:S02]  /*86f0*/  ULDC.64 UR8, c[0x0][0xb78] ;  /* 0x0002de0000087ab9 */ /* 0x000fc40000000a00 */
[----:B------:R-:W-:Y:S01]  /*8700*/  UIMAD UR6, UR45, UR8, URZ ;  /* 0x000000082d0672a4 */ /* 0x000fe2000f8e023f */
[----:B------:R-:W-:Y:S02]  /*8710*/  VIADD R5, R5, UR4 ;  /* 0x0000000405057c36 */ /* 0x000fe40008000000 */
[----:B------:R-:W-:Y:S01]  /*8720*/  IMAD.U32 R3, RZ, RZ, UR8 ;  /* 0x00000008ff037e24 */ /* 0x000fe2000f8e00ff */
[----:B------:R-:W-:-:S03]  /*8730*/  UIMAD UR6, UR46, UR9, UR6 ;  /* 0x000000092e0672a4 */ /* 0x000fc6000f8e0206 */
[----:B------:R-:W-:Y:S01]  /*8740*/  IMAD.WIDE.U32 R4, R3, UR46, R4 ;  /* 0x0000002e03047c25 */ /* 0x000fe2000f8e0004 */
[----:B------:R-:W-:-:S03]  /*8750*/  ULDC.64 UR8, c[0x0][0xb40] ;  /* 0x0002d00000087ab9 */ /* 0x000fc60000000a00 */
[----:B------:R-:W-:Y:S01]  /*8760*/  VIADD R3, R5, UR6 ;  /* 0x0000000605037c36 */ /* 0x000fe20008000000 */
[----:B------:R-:W-:-:S04]  /*8770*/  LEA R6, P0, R4, UR8, 0x2 ;  /* 0x0000000804067c11 */ /* 0x000fc8000f8010ff */
[----:B------:R-:W-:Y:S01]  /*8780*/  LEA.HI.X R7, R4, UR9, R3, 0x2, P0 ;  /* 0x0000000904077c11 */ /* 0x000fe200080f1403 */
[----:B------:R-:W-:-:S05]  /*8790*/  IMAD.MOV.U32 R3, RZ, RZ, -0x800000 ;  /* 0xff800000ff037424 */ /* 0x000fca00078e00ff */
[----:B------:R0:W-:Y:S03]  /*87a0*/  STG.E desc[UR40][R6.64], R3 ;  /* 0x0000000306007986 */ /* 0x0001e6000c101928 */
.L_x_275:
[----:B------:R-:W-:Y:S05]  /*87b0*/  BSYNC B1 ;  /* 0x0000000000017941 */ /* 0x000fea0003800000 */
.L_x_274:
[----:B------:R-:W-:Y:S01]  /*87c0*/  ULDC.64 UR8, c[0x0][0xaa0] ;  /* 0x0002a80000087ab9 */ /* 0x000fe20000000a00 */
[----:B0-----:R-:W-:Y:S01]  /*87d0*/  IMAD.MOV.U32 R3, RZ, RZ, R13 ;  /* 0x000000ffff037224 */ /* 0x001fe200078e000d */
[----:B------:R-:W-:Y:S01]  /*87e0*/  BSSY B1, `(.L_x_276) ;  /* 0x0000032000017945 */ /* 0x000fe20003800000 */
[----:B------:R-:W-:Y:S02]  /*87f0*/  IMAD R0, R8, UR8, RZ ;  /* 0x0000000808007c24 */ /* 0x000fe4000f8e02ff */
[----:B-1----:R-:W-:-:S04]  /*8800*/  IMAD.WIDE.U32 R4, R11, UR8, R2 ;  /* 0x000000080b047c25 */ /* 0x002fc8000f8e0002 */
[----:B------:R-:W-:Y:S01]  /*8810*/  IMAD R11, R11, UR9, R0 ;  /* 0x000000090b0b7c24 */ /* 0x000fe2000f8e0200 */
[----:B------:R-:W-:Y:S01]  /*8820*/  ULDC.64 UR8, c[0x0][0xae0] ;  /* 0x0002b80000087ab9 */ /* 0x000fe20000000a00 */
[----:B------:R-:W-:Y:S01]  /*8830*/  VIADD R6, R16, 0x40 ;  /* 0x0000004010067836 */ /* 0x000fe20000000000 */
[----:B------:R-:W-:Y:S01]  /*8840*/  UIMAD UR4, UR7, UR8, URZ ;  /* 0x00000008070472a4 */ /* 0x000fe2000f8e023f */
[----:B------:R-:W-:Y:S02]  /*8850*/  IMAD.IADD R5, R5, 0x1, R11 ;  /* 0x0000000105057824 */ /* 0x000fe400078e020b */
[----:B------:R-:W-:Y:S01]  /*8860*/  IMAD.U32 R3, RZ, RZ, UR8 ;  /* 0x00000008ff037e24 */ /* 0x000fe2000f8e00ff */
[----:B------:R-:W-:Y:S01]  /*8870*/  UIMAD UR4, UR44, UR9, UR4 ;  /* 0x000000092c0472a4 */ /* 0x000fe2000f8e0204 */
[----:B------:R-:W-:Y:S01]  /*8880*/  IMAD R11, R18, -0x80, R9 ;  /* 0xffffff80120b7824 */ /* 0x000fe200078e0209 */
[----:B------:R-:W-:Y:S01]  /*8890*/  ULDC.64 UR6, c[0x0][0xae8] ;  /* 0x0002ba0000067ab9 */ /* 0x000fe20000000a00 */
[----:B------:R-:W-:Y:S01]  /*88a0*/  IMAD.WIDE.U32 R4, R3, UR44, R4 ;  /* 0x0000002c03047c25 */ /* 0x000fe2000f8e0004 */
[----:B------:R-:W-:-:S02]  /*88b0*/  SHF.R.S32.HI R9, RZ, 0x1f, R16 ;  /* 0x0000001fff097819 */ /* 0x000fc40000011410 */
[-C--:B------:R-:W-:Y:S01]  /*88c0*/  ISETP.GE.AND P2, PT, R16, R11.reuse, PT ;  /* 0x0000000b1000720c */ /* 0x080fe20003f46270 */
[----:B------:R-:W-:Y:S01]  /*88d0*/  VIADD R5, R5, UR4 ;  /* 0x0000000405057c36 */ /* 0x000fe20008000000 */
[----:B------:R-:W-:Y:S02]  /*88e0*/  UIMAD UR4, UR45, UR6, URZ ;  /* 0x000000062d0472a4 */ /* 0x000fe4000f8e023f */
[----:B------:R-:W-:Y:S01]  /*88f0*/  IMAD.U32 R7, RZ, RZ, UR6 ;  /* 0x00000006ff077e24 */ /* 0x000fe2000f8e00ff */
[-C--:B------:R-:W-:Y:S01]  /*8900*/  ISETP.GE.AND P0, PT, R6, R11.reuse, PT ;  /* 0x0000000b0600720c */ /* 0x080fe20003f06270 */
[----:B------:R-:W-:Y:S01]  /*8910*/  VIADD R0, R16, 0x20 ;  /* 0x0000002010007836 */ /* 0x000fe20000000000 */
[----:B------:R-:W-:Y:S02]  /*8920*/  UIMAD UR4, UR46, UR7, UR4 ;  /* 0x000000072e0472a4 */ /* 0x000fe4000f8e0204 */
[----:B------:R-:W-:Y:S02]  /*8930*/  IMAD.WIDE.U32 R6, R7, UR46, R4 ;  /* 0x0000002e07067c25 */ /* 0x000fe4000f8e0004 */
[----:B------:R-:W-:-:S02]  /*8940*/  ISETP.GE.AND P1, PT, R0, R11, PT ;  /* 0x0000000b0000720c */ /* 0x000fc40003f26270 */
[----:B------:R-:W-:Y:S01]  /*8950*/  IMAD.MOV.U32 R8, RZ, RZ, R16 ;  /* 0x000000ffff087224 */ /* 0x000fe200078e0010 */
[----:B------:R-:W-:Y:S01]  /*8960*/  IADD3 R13, R7, UR4, RZ ;  /* 0x00000004070d7c10 */ /* 0x000fe2000fffe0ff */
[----:B------:R-:W-:Y:S02]  /*8970*/  VIADD R0, R16, 0x60 ;  /* 0x0000006010007836 */ /* 0x000fe40000000000 */
[----:B------:R-:W-:Y:S01]  /*8980*/  IMAD.WIDE R8, R18, 0x80, R8 ;  /* 0x0000008012087825 */ /* 0x000fe200078e0208 */
[----:B------:R-:W-:Y:S06]  /*8990*/  @P2 BRA `(.L_x_277) ;  /* 0x0000000000582947 */ /* 0x000fec0003800000 */
[C---:B------:R-:W-:Y:S01]  /*89a0*/  VIADD R3, R2.reuse, 0x40 ;  /* 0x0000004002037836 */ /* 0x040fe20000000000 */
[----:B------:R-:W-:Y:S01]  /*89b0*/  ULDC UR4, c[0x0][0xa8c] ;  /* 0x0002a30000047ab9 */ /* 0x000fe20000000800 */
[C---:B------:R-:W-:Y:S01]  /*89c0*/  VIADD R4, R2.reuse, 0x80 ;  /* 0x0000008002047836 */ /* 0x040fe20000000000 */
[----:B------:R-:W-:Y:S01]  /*89d0*/  ULDC.64 UR6, c[0x0][0xad8] ;  /* 0x0002b60000067ab9 */ /* 0x000fe20000000a00 */
[----:B------:R-:W-:Y:S01]  /*89e0*/  VIADD R10, R2, 0xc0 ;  /* 0x000000c0020a7836 */ /* 0x000fe20000000000 */
[----:B------:R-:W-:Y:S01]  /*89f0*/  ISETP.GE.AND P4, PT, R3, UR4, PT ;  /* 0x0000000403007c0c */ /* 0x000fe2000bf86270 */
[----:B------:R-:W-:Y:S01]  /*8a00*/  IMAD R3, R9, UR6, RZ ;  /* 0x0000000609037c24 */ /* 0x000fe2000f8e02ff */
[----:B------:R-:W-:Y:S01]  /*8a10*/  ISETP.GE.AND P5, PT, R4, UR4, PT ;  /* 0x0000000404007c0c */ /* 0x000fe2000bfa6270 */
[----:B------:R-:W-:Y:S01]  /*8a20*/  IMAD.MOV.U32 R4, RZ, RZ, R6 ;  /* 0x000000ffff047224 */ /* 0x000fe200078e0006 */
[----:B------:R-:W-:Y:S01]  /*8a30*/  ISETP.GE.AND P3, PT, R2, UR4, PT ;  /* 0x0000000402007c0c */ /* 0x000fe2000bf66270 */
[----:B------:R-:W-:Y:S01]  /*8a40*/  IMAD.MOV.U32 R5, RZ, RZ, R13 ;  /* 0x000000ffff057224 */ /* 0x000fe200078e000d */
[----:B------:R-:W-:Y:S01]  /*8a50*/  ISETP.GE.AND P6, PT, R10, UR4, PT ;  /* 0x000000040a007c0c */ /* 0x000fe2000bfc6270 */
[----:B------:R-:W-:-:S02]  /*8a60*/  IMAD R3, R8, UR7, R3 ;  /* 0x0000000708037c24 */ /* 0x000fc4000f8e0203 */
[----:B------:R-:W-:Y:S01]  /*8a70*/  IMAD.WIDE.U32 R4, R8, UR6, R4 ;  /* 0x0000000608047c25 */ /* 0x000fe2000f8e0004 */
[----:B------:R-:W-:-:S03]  /*8a80*/  ULDC.64 UR6, c[0x0][0xa80] ;  /* 0x0002a00000067ab9 */ /* 0x000fc60000000a00 */
[----:B------:R-:W-:Y:S01]  /*8a90*/  IMAD.IADD R3, R5, 0x1, R3 ;  /* 0x0000000105037824 */ /* 0x000fe200078e0203 */
[----:B------:R-:W-:-:S04]  /*8aa0*/  LEA R14, P2, R4, UR6, 0x1 ;  /* 0x00000006040e7c11 */ /* 0x000fc8000f8408ff */
[----:B------:R-:W-:-:S05]  /*8ab0*/  LEA.HI.X R15, R4, UR7, R3, 0x1, P2 ;  /* 0x00000007040f7c11 */ /* 0x000fca00090f0c03 */
[----:B------:R0:W-:Y:S04]  /*8ac0*/  @!P3 STG.E.128 desc[UR40][R14.64], RZ ;  /* 0x000000ff0e00b986 */ /* 0x0001e8000c101d28 */
[----:B------:R0:W-:Y:S04]  /*8ad0*/  @!P4 STG.E.128 desc[UR40][R14.64+0x80], RZ ;  /* 0x000080ff0e00c986 */ /* 0x0001e8000c101d28 */
[----:B------:R0:W-:Y:S04]  /*8ae0*/  @!P5 STG.E.128 desc[UR40][R14.64+0x100], RZ ;  /* 0x000100ff0e00d986 */ /* 0x0001e8000c101d28 */
[----:B------:R0:W-:Y:S02]  /*8af0*/  @!P6 STG.E.128 desc[UR40][R14.64+0x180], RZ ;  /* 0x000180ff0e00e986 */ /* 0x0001e4000c101d28 */
.L_x_277:
[----:B------:R-:W-:Y:S05]  /*8b00*/  BSYNC B1 ;  /* 0x0000000000017941 */ /* 0x000fea0003800000 */
.L_x_276:
[----:B------:R-:W-:Y:S01]  /*8b10*/  BSSY B1, `(.L_x_278) ;  /* 0x000001b000017945 */ /* 0x000fe20003800000 */
[----:B------:R-:W-:-:S03]  /*8b20*/  ISETP.GE.AND P2, PT, R0, R11, PT ;  /* 0x0000000b0000720c */ /* 0x000fc60003f46270 */
[----:B------:R-:W-:Y:S10]  /*8b30*/  @P1 BRA `(.L_x_279) ;  /* 0x0000000000601947 */ /* 0x000ff40003800000 */
        /* <DEDUP_REMOVED lines=17> */
[----:B------:R-:W-:Y:S01]  /*8c50*/  LEA R10, P1, R4, UR6, 0x1 ;  /* 0x00000006040a7c11 */ /* 0x000fe2000f8208ff */
[----:B------:R-:W-:-:S05]  /*8c60*/  IMAD.IADD R3, R5, 0x1, R3 ;  /* 0x0000000105037824 */ /* 0x000fca00078e0203 */
[----:B------:R-:W-:-:S05]  /*8c70*/  LEA.HI.X R11, R4, UR7, R3, 0x1, P1 ;  /* 0x00000007040b7c11 */ /* 0x000fca00088f0c03 */
[----:B------:R1:W-:Y:S04]  /*8c80*/  @!P3 STG.E.128 desc[UR40][R10.64], RZ ;  /* 0x000000ff0a00b986 */ /* 0x0003e8000c101d28 */
[----:B------:R1:W-:Y:S04]  /*8c90*/  @!P4 STG.E.128 desc[UR40][R10.64+0x80], RZ ;  /* 0x000080ff0a00c986 */ /* 0x0003e8000c101d28 */
[----:B------:R1:W-:Y:S04]  /*8ca0*/  @!P5 STG.E.128 desc[UR40][R10.64+0x100], RZ ;  /* 0x000100ff0a00d986 */ /* 0x0003e8000c101d28 */
[----:B------:R1:W-:Y:S02]  /*8cb0*/  @!P6 STG.E.128 desc[UR40][R10.64+0x180], RZ ;  /* 0x000180ff0a00e986 */ /* 0x0003e4000c101d28 */
.L_x_279:
[----:B------:R-:W-:Y:S05]  /*8cc0*/  BSYNC B1 ;  /* 0x0000000000017941 */ /* 0x000fea0003800000 */
.L_x_278:
[----:B------:R-:W-:Y:S04]  /*8cd0*/  BSSY B1, `(.L_x_280) ;  /* 0x000001a000017945 */ /* 0x000fe80003800000 */
[----:B------:R-:W-:Y:S05]  /*8ce0*/  @P0 BRA `(.L_x_281) ;  /* 0x0000000000600947 */ /* 0x000fea0003800000 */
[----:B------:R-:W-:Y:S01]  /*8cf0*/  IADD3 R3, P0, R8, 0x40, RZ ;  /* 0x0000004008037810 */ /* 0x000fe20007f1e0ff */
[C---:B------:R-:W-:Y:S01]  /*8d00*/  VIADD R5, R2.reuse, 0x80 ;  /* 0x0000008002057836 */ /* 0x040fe20000000000 */
[----:B------:R-:W-:Y:S01]  /*8d10*/  IADD3 R4, R2, 0x40, RZ ;  /* 0x0000004002047810 */ /* 0x000fe20007ffe0ff */
[----:B------:R-:W-:Y:S01]  /*8d20*/  ULDC UR4, c[0x0][0xa8c] ;  /* 0x0002a30000047ab9 */ /* 0x000fe20000000800 */
        /* <DEDUP_REMOVED lines=8> */
[----:B-1----:R-:W-:Y:S02]  /*8db0*/  VIADD R10, R2, 0xc0 ;  /* 0x000000c0020a7836 */ /* 0x002fe40000000000 */
        /* <DEDUP_REMOVED lines=11> */
.L_x_281:
[----:B------:R-:W-:Y:S05]  /*8e70*/  BSYNC B1 ;  /* 0x0000000000017941 */ /* 0x000fea0003800000 */
.L_x_280:
[----:B------:R-:W-:Y:S05]  /*8e80*/  @P2 BRA `(.L_x_272) ;  /* 0x0000000000602947 */ /* 0x000fea0003800000 */
[----:B------:R-:W-:Y:S01]  /*8e90*/  IADD3 R3, P0, R8, 0x60, RZ ;  /* 0x0000006008037810 */ /* 0x000fe20007f1e0ff */
[C---:B------:R-:W-:Y:S01]  /*8ea0*/  VIADD R0, R2.reuse, 0x40 ;  /* 0x0000004002007836 */ /* 0x040fe20000000000 */
[----:B------:R-:W-:Y:S01]  /*8eb0*/  ULDC UR4, c[0x0][0xa8c] ;  /* 0x0002a30000047ab9 */ /* 0x000fe20000000800 */
[----:B------:R-:W-:Y:S01]  /*8ec0*/  ULDC.64 UR6, c[0x0][0xad8] ;  /* 0x0002b60000067ab9 */ /* 0x000fe20000000a00 */
[----:B------:R-:W-:Y:S01]  /*8ed0*/  IMAD.MOV.U32 R4, RZ, RZ, R6 ;  /* 0x000000ffff047224 */ /* 0x000fe200078e0006 */
[----:B------:R-:W-:Y:S01]  /*8ee0*/  ISETP.GE.AND P1, PT, R2, UR4, PT ;  /* 0x0000000402007c0c */ /* 0x000fe2000bf26270 */
[----:B------:R-:W-:Y:S01]  /*8ef0*/  IMAD.X R8, RZ, RZ, R9, P0 ;  /* 0x000000ffff087224 */ /* 0x000fe200000e0609 */
[----:B------:R-:W-:Y:S01]  /*8f00*/  ISETP.GE.AND P2, PT, R0, UR4, PT ;  /* 0x0000000400007c0c */ /* 0x000fe2000bf46270 */
[----:B------:R-:W-:Y:S02]  /*8f10*/  IMAD.MOV.U32 R5, RZ, RZ, R13 ;  /* 0x000000ffff057224 */ /* 0x000fe400078e000d */
[----:B------:R-:W-:-:S02]  /*8f20*/  VIADD R6, R2, 0x80 ;  /* 0x0000008002067836 */ /* 0x000fc40000000000 */
[----:B------:R-:W-:Y:S02]  /*8f30*/  IMAD R8, R8, UR6, RZ ;  /* 0x0000000608087c24 */ /* 0x000fe4000f8e02ff */
[----:B------:R-:W-:Y:S01]  /*8f40*/  VIADD R0, R2, 0xc0 ;  /* 0x000000c002007836 */ /* 0x000fe20000000000 */
[----:B------:R-:W-:Y:S01]  /*8f50*/  ISETP.GE.AND P3, PT, R6, UR4, PT ;  /* 0x0000000406007c0c */ /* 0x000fe2000bf66270 */
        /* <DEDUP_REMOVED lines=11> */
.L_x_272:
[----:B------:R-:W-:Y:S05]  /*9010*/  BSYNC B0 ;  /* 0x0000000000007941 */ /* 0x000fea0003800000 */
.L_x_263:
[----:B------:R-:W-:Y:S02]  /*9020*/  ULDC UR4, c[0x0][0xc14] ;  /* 0x0003050000047ab9 */ /* 0x000fe40000000800 */
[----:B------:R-:W-:-:S13]  /*9030*/  ISETP.GE.AND P0, PT, R43, UR4, PT ;  /* 0x000000042b007c0c */ /* 0x000fda000bf06270 */
[----:B------:R-:W-:Y:S05]  /*9040*/  @!P0 BRA `(.L_x_282) ;  /* 0xffffff7c00488947 */ /* 0x000fea000383ffff */
[----:B------:R-:W-:Y:S05]  /*9050*/  EXIT ;  /* 0x000000000000794d */ /* 0x000fea0003800000 */
.L_x_239:
[----:B------:R-:W-:-:S08]  /*9060*/  NOP ;  /* 0x0000000000007918 */ /* 0x000fd00000000000 */
[----:B------:R-:W0:-:S00]  /*9070*/  USETMAXREG.DEALLOC.CTAPOOL 0x18 ;  /* 0x00000018000079c8 */ /* 0x000e0000080e0500 */
[----:B0-----:R-:W-:-:S06]  /*9080*/  LOP3.LUT R0, R0, 0x3, RZ, 0xc0, !PT ;  /* 0x0000000300007812 */ /* 0x001fcc00078ec0ff */
[----:B------:R-:W0:Y:S02]  /*9090*/  SHFL.IDX PT, R0, R0, RZ, 0x1f ;  /* 0x00001fff00007589 */ /* 0x000e2400000e0000 */
[----:B0-----:R-:W-:-:S13]  /*90a0*/  ISETP.NE.AND P0, PT, R0, RZ, PT ;  /* 0x000000ff0000720c */ /* 0x001fda0003f05270 */
[----:B------:R-:W-:Y:S05]  /*90b0*/  @P0 EXIT ;  /* 0x000000000000094d */ /* 0x000fea0003800000 */
[----:B------:R-:W0:Y:S01]  /*90c0*/  S2R R2, SR_TID.X ;  /* 0x0000000000027919 */ /* 0x000e220000002100 */
[----:B------:R-:W-:Y:S01]  /*90d0*/  LOP3.LUT R4, R4, 0xffffffdf, RZ, 0xc0, !PT ;  /* 0xffffffdf04047812 */ /* 0x000fe200078ec0ff */
[----:B------:R-:W-:Y:S01]  /*90e0*/  ULDC UR5, c[0x0][0xc14] ;  /* 0x0003050000057ab9 */ /* 0x000fe20000000800 */
[----:B------:R-:W-:Y:S01]  /*90f0*/  MOV R0, RZ ;  /* 0x000000ff00007202 */ /* 0x000fe20000000f00 */
[----:B------:R-:W1:Y:S01]  /*9100*/  S2UR UR6, SR_CTAID.X ;  /* 0x00000000000679c3 */ /* 0x000e620000002500 */
[----:B------:R-:W-:Y:S01]  /*9110*/  ULDC UR4, c[0x0][0xc10] ;  /* 0x0003040000047ab9 */ /* 0x000fe20000000800 */
[----:B0-----:R-:W-:-:S04]  /*9120*/  LOP3.LUT R8, R2, 0x1f, RZ, 0xc0, !PT ;  /* 0x0000001f02087812 */ /* 0x001fc800078ec0ff */
[----:B------:R-:W-:-:S13]  /*9130*/  ISETP.NE.AND P0, PT, R8, 0x1f, PT ;  /* 0x0000001f0800780c */ /* 0x000fda0003f05270 */
[----:B------:R-:W-:Y:S02]  /*9140*/  @P0 LOP3.LUT R4, R4, 0x20, RZ, 0xfc, !PT ;  /* 0x0000002004040812 */ /* 0x000fe400078efcff */
[----:B------:R-:W-:-:S13]  /*9150*/  ISETP.GE.OR P0, PT, R8, UR5, !P0 ;  /* 0x0000000508007c0c */ /* 0x000fda000c706670 */
[----:B------:R-:W0:Y:S02]  /*9160*/  @!P0 LDC.64 R2, c[0x0][0xc58] ;  /* 0x00031600ff028b82 */ /* 0x000e240000000a00 */
[----:B0-----:R-:W-:-:S05]  /*9170*/  @!P0 IMAD.WIDE.U32 R2, R8, 0x4, R2 ;  /* 0x0000000408028825 */ /* 0x001fca00078e0002 */
[----:B------:R-:W2:Y:S01]  /*9180*/  @!P0 LDG.E R0, desc[UR40][R2.64] ;  /* 0x0000002802008981 */ /* 0x000ea2000c1e1900 */
[C---:B------:R-:W-:Y:S01]  /*9190*/  ISETP.NE.AND P1, PT, R8.reuse, RZ, PT ;  /* 0x000000ff0800720c */ /* 0x040fe20003f25270 */
[----:B------:R-:W-:Y:S01]  /*91a0*/  IMAD.MOV.U32 R16, RZ, RZ, RZ ;  /* 0x000000ffff107224 */ /* 0x000fe200078e00ff */
[----:B------:R-:W-:Y:S01]  /*91b0*/  ISETP.GE.U32.AND P0, PT, R8, 0x2, PT ;  /* 0x000000020800780c */ /* 0x000fe20003f06070 */
[----:B------:R-:W-:Y:S01]  /*91c0*/  IMAD.MOV.U32 R19, RZ, RZ, RZ ;  /* 0x000000ffff137224 */ /* 0x000fe200078e00ff */
[----:B------:R-:W-:-:S09]  /*91d0*/  LOP3.LUT R4, R4, 0xfffffffe, RZ, 0xc0, !PT ;  /* 0xfffffffe04047812 */ /* 0x000fd200078ec0ff */
[----:B------:R-:W-:-:S04]  /*91e0*/  @P1 LOP3.LUT R4, R4, 0x1, RZ, 0xfc, !PT ;  /* 0x0000000104041812 */ /* 0x000fc800078efcff */
[----:B------:R-:W-:-:S04]  /*91f0*/  LOP3.LUT R4, R4, 0xffffffef, RZ, 0xc0, !PT ;  /* 0xffffffef04047812 */ /* 0x000fc800078ec0ff */
[----:B------:R-:W-:-:S04]  /*9200*/  @P0 LOP3.LUT R4, R4, 0x10, RZ, 0xfc, !PT ;  /* 0x0000001004040812 */ /* 0x000fc800078efcff */
[----:B------:R-:W-:Y:S01]  /*9210*/  LOP3.LUT R4, R4, 0xfffffff7, RZ, 0xc0, !PT ;  /* 0xfffffff704047812 */ /* 0x000fe200078ec0ff */
[----:B--2---:R-:W0:Y:S02]  /*9220*/  SHFL.UP PT, R5, R0, 0x1, RZ ;  /* 0x0420000000057989 */ /* 0x004e2400000e00ff */
[----:B0-----:R-:W-:-:S05]  /*9230*/  SEL R5, R5, RZ, P1 ;  /* 0x000000ff05057207 */ /* 0x001fca0000800000 */
[----:B------:R-:W-:-:S05]  /*9240*/  IMAD.IADD R5, R0, 0x1, R5 ;  /* 0x0000000100057824 */ /* 0x000fca00078e0205 */
[----:B------:R-:W0:Y:S02]  /*9250*/  SHFL.UP PT, R6, R5, 0x2, RZ ;  /* 0x0440000005067989 */ /* 0x000e2400000e00ff */
[----:B0-----:R-:W-:Y:S02]  /*9260*/  SEL R6, R6, RZ, P0 ;  /* 0x000000ff06067207 */ /* 0x001fe40000000000 */
[----:B------:R-:W-:-:S03]  /*9270*/  ISETP.GE.U32.AND P0, PT, R8, 0x4, PT ;  /* 0x000000040800780c */ /* 0x000fc60003f06070 */
[----:B------:R-:W-:-:S05]  /*9280*/  IMAD.IADD R6, R5, 0x1, R6 ;  /* 0x0000000105067824 */ /* 0x000fca00078e0206 */
[----:B------:R-:W0:Y:S05]  /*9290*/  SHFL.UP PT, R7, R6, 0x4, RZ ;  /* 0x0480000006077989 */ /* 0x000e2a00000e00ff */
[----:B------:R-:W-:-:S04]  /*92a0*/  @P0 LOP3.LUT R4, R4, 0x8, RZ, 0xfc, !PT ;  /* 0x0000000804040812 */ /* 0x000fc800078efcff */
[----:B------:R-:W-:Y:S02]  /*92b0*/  LOP3.LUT R4, R4, 0xfffffffb, RZ, 0xc0, !PT ;  /* 0xfffffffb04047812 */ /* 0x000fe400078ec0ff */
        /* <DEDUP_REMOVED lines=10> */
[----:B------:R-:W-:Y:S02]  /*9360*/  @P0 LOP3.LUT R4, R4, 0x2, RZ, 0xfc, !PT ;  /* 0x0000000204040812 */ /* 0x000fe400078efcff */
[----:B0-----:R-:W-:-:S05]  /*9370*/  SEL R2, R2, RZ, P0 ;  /* 0x000000ff02027207 */ /* 0x001fca0000000000 */
[----:B------:R-:W-:-:S05]  /*9380*/  IMAD.IADD R2, R3, 0x1, R2 ;  /* 0x0000000103027824 */ /* 0x000fca00078e0202 */
[----:B------:R-:W0:Y:S02]  /*9390*/  SHFL.IDX PT, R5, R2, 0x1f, 0x1f ;  /* 0x03e01f0002057f89 */ /* 0x000e2400000e0000 */
[----:B0-----:R-:W-:-:S04]  /*93a0*/  IMAD R5, R5, UR4, RZ ;  /* 0x0000000405057c24 */ /* 0x001fc8000f8e02ff */
[----:B------:R-:W-:Y:S01]  /*93b0*/  IMAD.MOV.U32 R6, RZ, RZ, R5 ;  /* 0x000000ffff067224 */ /* 0x000fe200078e0005 */
[----:B-1----:R-:W-:-:S13]  /*93c0*/  ISETP.GT.AND P0, PT, R5, UR6, PT ;  /* 0x0000000605007c0c */ /* 0x002fda000bf04270 */
[----:B------:R-:W-:Y:S05]  /*93d0*/  @P0 BRA `(.L_x_283) ;  /* 0x0000000000c00947 */ /* 0x000fea0003800000 */
[----:B------:R-:W-:Y:S01]  /*93e0*/  IMAD.MOV.U32 R5, RZ, RZ, R6 ;  /* 0x000000ffff057224 */ /* 0x000fe200078e0006 */
[----:B------:R-:W-:Y:S01]  /*93f0*/  ULDC UR5, c[0x0][0xc14] ;  /* 0x0003050000057ab9 */ /* 0x000fe20000000800 */
[----:B------:R-:W-:Y:S01]  /*9400*/  IMAD.MOV.U32 R19, RZ, RZ, RZ ;  /* 0x000000ffff137224 */ /* 0x000fe200078e00ff */
[----:B------:R-:W-:Y:S01]  /*9410*/  ULDC UR7, c[0x0][0xc14] ;  /* 0x0003050000077ab9 */ /* 0x000fe20000000800 */
[----:B------:R-:W-:-:S05]  /*9420*/  ULDC UR4, c[0x0][0xc10] ;  /* 0x0003040000047ab9 */ /* 0x000fca0000000800 */
.L_x_287:
[----:B------:R-:W-:Y:S02]  /*9430*/  VIADD R0, R19, 0x1f ;  /* 0x0000001f13007836 */ /* 0x000fe40000000000 */
[----:B------:R-:W-:-:S03]  /*9440*/  IMAD.U32 R19, RZ, RZ, UR7 ;  /* 0x00000007ff137e24 */ /* 0x000fc6000f8e00ff */
[----:B------:R-:W-:-:S13]  /*9450*/  ISETP.GE.AND P0, PT, R0, UR5, PT ;  /* 0x0000000500007c0c */ /* 0x000fda000bf06270 */
[----:B------:R-:W-:Y:S05]  /*9460*/  @P0 BRA `(.L_x_284) ;  /* 0x0000000400400947 */ /* 0x000fea0003800000 */
[----:B------:R-:W0:Y:S01]  /*9470*/  S2R R2, SR_TID.X ;  /* 0x0000000000027919 */ /* 0x000e220000002100 */
[----:B------:R-:W-:Y:S01]  /*9480*/  IMAD.MOV.U32 R19, RZ, RZ, R0 ;  /* 0x000000ffff137224 */ /* 0x000fe200078e0000 */
[----:B------:R-:W-:Y:S01]  /*9490*/  BSSY B0, `(.L_x_285) ;  /* 0x000000a000007945 */ /* 0x000fe20003800000 */
[----:B------:R-:W-:Y:S01]  /*94a0*/  IMAD.MOV.U32 R0, RZ, RZ, RZ ;  /* 0x000000ffff007224 */ /* 0x000fe200078e00ff */
[----:B0-----:R-:W-:-:S04]  /*94b0*/  LOP3.LUT R8, R2, 0x1f, RZ, 0xc0, !PT ;  /* 0x0000001f02087812 */ /* 0x001fc800078ec0ff */
[C---:B------:R-:W-:Y:S02]  /*94c0*/  ISETP.NE.AND P1, PT, R8.reuse, 0x1f, PT ;  /* 0x0000001f0800780c */ /* 0x040fe40003f25270 */
[----:B------:R-:W-:-:S04]  /*94d0*/  IADD3 R7, R8, R19, RZ ;  /* 0x0000001308077210 */ /* 0x000fc80007ffe0ff */
[----:B------:R-:W-:-:S13]  /*94e0*/  ISETP.GE.OR P0, PT, R7, UR5, !P1 ;  /* 0x0000000507007c0c */ /* 0x000fda000cf06670 */
[----:B------:R-:W-:Y:S05]  /*94f0*/  @P0 BRA `(.L_x_286) ;  /* 0x00000000000c0947 */ /* 0x000fea0003800000 */
[----:B------:R-:W0:Y:S02]  /*9500*/  LDC.64 R2, c[0x0][0xc58] ;  /* 0x00031600ff027b82 */ /* 0x000e240000000a00 */
[----:B0-----:R-:W-:-:S05]  /*9510*/  IMAD.WIDE R2, R7, 0x4, R2 ;  /* 0x0000000407027825 */ /* 0x001fca00078e0202 */
[----:B------:R0:W5:Y:S02]  /*9520*/  LDG.E R0, desc[UR40][R2.64] ;  /* 0x0000002802007981 */ /* 0x000164000c1e1900 */
.L_x_286:
[----:B------:R-:W-:Y:S05]  /*9530*/  BSYNC B0 ;  /* 0x0000000000007941 */ /* 0x000fea0003800000 */
.L_x_285:
[----:B0----5:R-:W0:Y:S01]  /*9540*/  SHFL.UP PT, R2, R0, 0x1, RZ ;  /* 0x0420000000027989 */ /* 0x021e2200000e00ff */
[C---:B------:R-:W-:Y:S02]  /*9550*/  ISETP.NE.AND P0, PT, R8.reuse, RZ, PT ;  /* 0x000000ff0800720c */ /* 0x040fe40003f05270 */
[----:B------:R-:W-:Y:S02]  /*9560*/  ISETP.GE.U32.AND P1, PT, R8, 0x2, PT ;  /* 0x000000020800780c */ /* 0x000fe40003f26070 */
[----:B0-----:R-:W-:Y:S02]  /*9570*/  SEL R3, R2, RZ, P0 ;  /* 0x000000ff02037207 */ /* 0x001fe40000000000 */
[----:B------:R-:W-:-:S03]  /*9580*/  ISETP.GE.U32.AND P0, PT, R8, 0x4, PT ;  /* 0x000000040800780c */ /* 0x000fc60003f06070 */
[----:B------:R-:W-:-:S05]  /*9590*/  IMAD.IADD R3, R0, 0x1, R3 ;  /* 0x0000000100037824 */ /* 0x000fca00078e0203 */
[----:B------:R-:W0:Y:S02]  /*95a0*/  SHFL.UP PT, R2, R3, 0x2, RZ ;  /* 0x0440000003027989 */ /* 0x000e2400000e00ff */
        /* <DEDUP_REMOVED lines=8> */
[----:B0-----:R-:W-:-:S05]  /*9630*/  SEL R6, R6, RZ, P1 ;  /* 0x000000ff06067207 */ /* 0x001fca0000800000 */
[----:B------:R-:W-:-:S05]  /*9640*/  IMAD.IADD R6, R7, 0x1, R6 ;  /* 0x0000000107067824 */ /* 0x000fca00078e0206 */
[----:B------:R-:W0:Y:S02]  /*9650*/  SHFL.UP PT, R8, R6, 0x10, RZ ;  /* 0x0600000006087989 */ /* 0x000e2400000e00ff */
[----:B0-----:R-:W-:-:S05]  /*9660*/  SEL R9, R8, RZ, P0 ;  /* 0x000000ff08097207 */ /* 0x001fca0000000000 */
[----:B------:R-:W-:-:S05]  /*9670*/  IMAD.IADD R9, R6, 0x1, R9 ;  /* 0x0000000106097824 */ /* 0x000fca00078e0209 */
[----:B------:R-:W0:Y:S02]  /*9680*/  SHFL.IDX PT, R3, R9, 0x1f, 0x1f ;  /* 0x03e01f0009037f89 */ /* 0x000e2400000e0000 */
[----:B0-----:R-:W-:-:S04]  /*9690*/  IMAD R6, R3, UR4, RZ ;  /* 0x0000000403067c24 */ /* 0x001fc8000f8e02ff */
[----:B------:R-:W-:-:S05]  /*96a0*/  IMAD.IADD R5, R6, 0x1, R5 ;  /* 0x0000000106057824 */ /* 0x000fca00078e0205 */
[----:B------:R-:W-:-:S13]  /*96b0*/  ISETP.GT.AND P0, PT, R5, UR6, PT ;  /* 0x0000000605007c0c */ /* 0x000fda000bf04270 */
[----:B------:R-:W-:Y:S05]  /*96c0*/  @!P0 BRA `(.L_x_287) ;  /* 0xfffffffc00588947 */ /* 0x000fea000383ffff */
[----:B------:R-:W-:-:S07]  /*96d0*/  IMAD.MOV.U32 R2, RZ, RZ, R9 ;  /* 0x000000ffff027224 */ /* 0x000fce00078e0009 */
.L_x_283:
[----:B------:R-:W-:-:S04]  /*96e0*/  IMAD.IADD R7, R5, 0x1, -R6 ;  /* 0x0000000105077824 */ /* 0x000fc800078e0a06 */
[----:B------:R-:W-:-:S05]  /*96f0*/  IMAD R3, R2, UR4, R7 ;  /* 0x0000000402037c24 */ /* 0x000fca000f8e0207 */
[----:B------:R-:W-:-:S13]  /*9700*/  ISETP.GT.AND P0, PT, R3, UR6, PT ;  /* 0x0000000603007c0c */ /* 0x000fda000bf04270 */
[----:B------:R-:W-:-:S04]  /*9710*/  VOTE.ANY R8, PT, !P0 ;  /* 0x0000000000087806 */ /* 0x000fc800040e0100 */
[----:B------:R-:W0:Y:S01]  /*9720*/  POPC R5, R8 ;  /* 0x0000000800057309 */ /* 0x000e220000000000 */
[----:B------:R-:W-:Y:S01]  /*9730*/  ISETP.NE.AND P0, PT, R8, RZ, PT ;  /* 0x000000ff0800720c */ /* 0x000fe20003f05270 */
[----:B0-----:R-:W0:Y:S02]  /*9740*/  SHFL.IDX PT, R0, R0, R5, 0x1f ;  /* 0x00001f0500007589 */ /* 0x001e2400000e0000 */
[----:B0-----:R-:W-:-:S04]  /*9750*/  IABS R6, R0 ;  /* 0x0000000000067213 */ /* 0x001fc80000000000 */
[----:B------:R-:W0:Y:S08]  /*9760*/  I2F.RP R9, R6 ;  /* 0x0000000600097306 */ /* 0x000e300000209400 */
[----:B0-----:R-:W0:Y:S02]  /*9770*/  MUFU.RCP R9, R9 ;  /* 0x0000000900097308 */ /* 0x001e240000001000 */
[----:B0-----:R-:W-:-:S06]  /*9780*/  VIADD R3, R9, 0xffffffe ;  /* 0x0ffffffe09037836 */ /* 0x001fcc0000000000 */
[----:B------:R-:W0:Y:S02]  /*9790*/  F2I.FTZ.U32.TRUNC.NTZ R3, R3 ;  /* 0x0000000300037305 */ /* 0x000e24000021f000 */
[----:B0-----:R-:W-:Y:S01]  /*97a0*/  IMAD.MOV R11, RZ, RZ, -R3 ;  /* 0x000000ffff0b7224 */ /* 0x001fe200078e0a03 */
[----:B------:R-:W-:Y:S06]  /*97b0*/  @!P0 BRA `(.L_x_288) ;  /* 0x0000000000088947 */ /* 0x000fec0003800000 */
[----:B------:R-:W-:-:S05]  /*97c0*/  VIADD R9, R5, 0xffffffff ;  /* 0xffffffff05097836 */ /* 0x000fca0000000000 */
[----:B------:R0:W1:Y:S02]  /*97d0*/  SHFL.IDX PT, R16, R2, R9, 0x1f ;  /* 0x00001f0902107589 */ /* 0x00006400000e0000 */
.L_x_288:
[----:B-1----:R-:W-:Y:S02]  /*97e0*/  IMAD R16, R16, UR4, R7 ;  /* 0x0000000410107c24 */ /* 0x002fe4000f8e0207 */
[----:B------:R-:W-:Y:S02]  /*97f0*/  IMAD R7, R11, R6, RZ ;  /* 0x000000060b077224 */ /* 0x000fe400078e02ff */
[----:B0-----:R-:W-:Y:S01]  /*9800*/  IMAD.MOV.U32 R2, RZ, RZ, RZ ;  /* 0x000000ffff027224 */ /* 0x001fe200078e00ff */
[----:B------:R-:W-:Y:S01]  /*9810*/  IADD3 R9, -R16, UR6, RZ ;  /* 0x0000000610097c10 */ /* 0x000fe2000fffe1ff */
[----:B------:R-:W-:Y:S02]  /*9820*/  IMAD.IADD R19, R5, 0x1, R19 ;  /* 0x0000000105137824 */ /* 0x000fe400078e0213 */
[----:B------:R-:W-:Y:S01]  /*9830*/  IMAD.HI.U32 R2, R3, R7, R2 ;  /* 0x0000000703027227 */ /* 0x000fe200078e0002 */
[----:B------:R-:W-:Y:S02]  /*9840*/  IABS R7, R0 ;  /* 0x0000000000077213 */ /* 0x000fe40000000000 */
[----:B------:R-:W-:-:S02]  /*9850*/  IABS R3, R9 ;  /* 0x0000000900037213 */ /* 0x000fc40000000000 */
[----:B------:R-:W-:-:S03]  /*9860*/  IADD3 R7, RZ, -R7, RZ ;  /* 0x80000007ff077210 */ /* 0x000fc60007ffe0ff */
[----:B------:R-:W-:-:S04]  /*9870*/  IMAD.HI.U32 R2, R2, R3, RZ ;  /* 0x0000000302027227 */ /* 0x000fc800078e00ff */
[----:B------:R-:W-:-:S05]  /*9880*/  IMAD R3, R2, R7, R3 ;  /* 0x0000000702037224 */ /* 0x000fca00078e0203 */
[----:B------:R-:W-:-:S13]  /*9890*/  ISETP.GT.U32.AND P0, PT, R6, R3, PT ;  /* 0x000000030600720c */ /* 0x000fda0003f04070 */
[----:B------:R-:W-:Y:S02]  /*98a0*/  @!P0 IMAD.IADD R3, R3, 0x1, -R6 ;  /* 0x0000000103038824 */ /* 0x000fe400078e0a06 */
[----:B------:R-:W-:-:S03]  /*98b0*/  @!P0 VIADD R2, R2, 0x1 ;  /* 0x0000000102028836 */ /* 0x000fc60000000000 */
[----:B------:R-:W-:Y:S02]  /*98c0*/  ISETP.GE.U32.AND P0, PT, R3, R6, PT ;  /* 0x000000060300720c */ /* 0x000fe40003f06070 */
[----:B------:R-:W-:-:S11]  /*98d0*/  LOP3.LUT R3, R9, R0, RZ, 0x3c, !PT ;  /* 0x0000000009037212 */ /* 0x000fd600078e3cff */
[----:B------:R-:W-:Y:S01]  /*98e0*/  @P0 VIADD R2, R2, 0x1 ;  /* 0x0000000102020836 */ /* 0x000fe20000000000 */
[----:B------:R-:W-:-:S13]  /*98f0*/  ISETP.GE.AND P0, PT, R3, RZ, PT ;  /* 0x000000ff0300720c */ /* 0x000fda0003f06270 */
[----:B------:R-:W-:Y:S01]  /*9900*/  @!P0 IMAD.MOV R2, RZ, RZ, -R2 ;  /* 0x000000ffff028224 */ /* 0x000fe200078e0a02 */
[----:B------:R-:W-:-:S13]  /*9910*/  ISETP.NE.AND P0, PT, R0, RZ, PT ;  /* 0x000000ff0000720c */ /* 0x000fda0003f05270 */
[----:B------:R-:W-:-:S05]  /*9920*/  @!P0 LOP3.LUT R2, RZ, R0, RZ, 0x33, !PT ;  /* 0x00000000ff028212 */ /* 0x000fca00078e33ff */
[--C-:B------:R-:W-:Y:S02]  /*9930*/  IMAD.MOV R17, RZ, RZ, -R2.reuse ;  /* 0x000000ffff117224 */ /* 0x100fe400078e0a02 */
[----:B------:R-:W-:Y:S02]  /*9940*/  IMAD.MOV.U32 R18, RZ, RZ, R2 ;  /* 0x000000ffff127224 */ /* 0x000fe400078e0002 */
[----:B------:R-:W-:Y:S01]  /*9950*/  IMAD R17, R0, R17, R9 ;  /* 0x0000001100117224 */ /* 0x000fe200078e0209 */
[----:B------:R-:W-:Y:S06]  /*9960*/  BRA `(.L_x_289) ;  /* 0x00000000000c7947 */ /* 0x000fec0003800000 */
.L_x_284:
[----:B------:R-:W-:Y:S02]  /*9970*/  IMAD.MOV.U32 R17, RZ, RZ, RZ ;  /* 0x000000ffff117224 */ /* 0x000fe400078e00ff */
[----:B------:R-:W-:Y:S02]  /*9980*/  IMAD.U32 R16, RZ, RZ, UR6 ;  /* 0x00000006ff107e24 */ /* 0x000fe4000f8e00ff */
[----:B------:R-:W-:-:S07]  /*9990*/  IMAD.MOV.U32 R18, RZ, RZ, RZ ;  /* 0x000000ffff127224 */ /* 0x000fce00078e00ff */
.L_x_289:
[----:B------:R-:W0:Y:S01]  /*99a0*/  S2R R0, SR_TID.X ;  /* 0x0000000000007919 */ /* 0x000e220000002100 */
[----:B------:R-:W-:Y:S01]  /*99b0*/  STL [R1+0x24], RZ ;  /* 0x000024ff01007387 */ /* 0x000fe20000100800 */
[----:B0-----:R-:W-:-:S04]  /*99c0*/  LOP3.LUT R0, R0, 0x1f, RZ, 0xc0, !PT ;  /* 0x0000001f00007812 */ /* 0x001fc800078ec0ff */
[----:B------:R-:W-:-:S13]  /*99d0*/  ISETP.NE.AND P0, PT, R0, RZ, PT ;  /* 0x000000ff0000720c */ /* 0x000fda0003f05270 */
[----:B------:R-:W0:Y:S01]  /*99e0*/  @!P0 S2R R3, SR_CgaCtaId ;  /* 0x0000000000038919 */ /* 0x000e220000008800 */
[----:B------:R-:W-:-:S04]  /*99f0*/  @!P0 MOV R0, 0x400 ;  /* 0x0000040000008802 */ /* 0x000fc80000000f00 */
[----:B0-----:R-:W-:-:S05]  /*9a00*/  @!P0 LEA R0, R3, R0, 0x18 ;  /* 0x0000000003008211 */ /* 0x001fca00078ec0ff */
[----:B------:R0:W-:Y:S01]  /*9a10*/  @!P0 STS.128 [R0+0x228d0], R16 ;  /* 0x0228d01000008388 */ /* 0x0001e20000000c00 */
[----:B------:R-:W-:Y:S06]  /*9a20*/  BAR.ARV 0x5, 0x120 ;  /* 0x0144800000007b1d */ /* 0x000fec0000002000 */
[----:B------:R-:W-:Y:S01]  /*9a30*/  ISETP.GE.AND P0, PT, R19, UR5, PT ;  /* 0x0000000513007c0c */ /* 0x000fe2000bf06270 */
[----:B0-----:R-:W-:-:S05]  /*9a40*/  IMAD.MOV.U32 R0, RZ, RZ, 0x1 ;  /* 0x00000001ff007424 */ /* 0x001fca00078e00ff */
[----:B------:R0:W-:Y:S04]  /*9a50*/  STL [R1+0x4], R0 ;  /* 0x0000040001007387 */ /* 0x0001e80000100800 */
[----:B------:R0:W-:Y:S03]  /*9a60*/  STL [R1], RZ ;  /* 0x000000ff01007387 */ /* 0x0001e60000100800 */
[----:B------:R-:W-:Y:S05]  /*9a70*/  @P0 BRA `(.L_x_290) ;  /* 0x0000003800380947 */ /* 0x000fea0003800000 */
[----:B0-----:R-:W-:Y:S01]  /*9a80*/  IMAD.MOV.U32 R0, RZ, RZ, 0x1 ;  /* 0x00000001ff007424 */ /* 0x001fe200078e00ff */
[----:B------:R0:W-:Y:S01]  /*9a90*/  STL [R1], RZ ;  /* 0x000000ff01007387 */ /* 0x0001e20000100800 */
[----:B------:R-:W-:Y:S01]  /*9aa0*/  ULDC UR37, c[0x0][0xc] ;  /* 0x0000030000257ab9 */ /* 0x000fe20000000800 */
[----:B------:R-:W-:Y:S02]  /*9ab0*/  ULDC.64 UR38, c[0x0][0x198] ;  /* 0x0000660000267ab9 */ /* 0x000fe40000000a00 */
[----:B------:R0:W-:Y:S04]  /*9ac0*/  STL [R1+0x4], R0 ;  /* 0x0000040001007387 */ /* 0x0001e80000100800 */
[----:B------:R0:W-:Y:S02]  /*9ad0*/  STL [R1+0x24], RZ ;  /* 0x000024ff01007387 */ /* 0x0001e40000100800 */
.L_x_353:
[----:B-12---:R-:W1:Y:S02]  /*9ae0*/  LDC.64 R2, c[0x0][0xc60] ;  /* 0x00031800ff027b82 */ /* 0x006e640000000a00 */
[----:B-1----:R-:W-:-:S05]  /*9af0*/  IMAD.WIDE R2, R19, 0x4, R2 ;  /* 0x0000000413027825 */ /* 0x002fca00078e0202 */
[----:B------:R-:W2:Y:S01]  /*9b00*/  LDG.E R5, desc[UR40][R2.64] ;  /* 0x0000002802057981 */ /* 0x000ea2000c1e1900 */
[----:B------:R-:W-:Y:S05]  /*9b10*/  YIELD ;  /* 0x0000000000007946 */ /* 0x000fea0003800000 */
[----:B------:R-:W-:Y:S01]  /*9b20*/  ULDC.64 UR4, c[0x0][0xa28] ;  /* 0x00028a0000047ab9 */ /* 0x000fe20000000a00 */
[----:B0-----:R-:W-:Y:S01]  /*9b30*/  IMAD.MOV.U32 R0, RZ, RZ, RZ ;  /* 0x000000ffff007224 */ /* 0x001fe200078e00ff */
[----:B------:R-:W-:-:S04]  /*9b40*/  ISETP.NE.U32.AND P0, PT, RZ, UR4, PT ;  /* 0x00000004ff007c0c */ /* 0x000fc8000bf05070 */
[----:B------:R-:W-:Y:S02]  /*9b50*/  ISETP.NE.AND.EX P0, PT, RZ, UR5, PT, P0 ;  /* 0x00000005ff007c0c */ /* 0x000fe4000bf05300 */
[----:B------:R-:W-:Y:S02]  /*9b60*/  MOV R6, RZ ;  /* 0x000000ff00067202 */ /* 0x000fe40000000f00 */
[----:B--2---:R-:W-:Y:S01]  /*9b70*/  SHF.R.S32.HI R4, RZ, 0x1f, R5 ;  /* 0x0000001fff047819 */ /* 0x004fe20000011405 */
[----:B------:R-:W-:-:S08]  /*9b80*/  IMAD.SHL.U32 R7, R5, 0x4, RZ ;  /* 0x0000000405077824 */ /* 0x000fd000078e00ff */
[C---:B------:R-:W-:Y:S01]  /*9b90*/  @P0 LEA R2, P1, R5.reuse, UR4, 0x2 ;  /* 0x0000000405020c11 */ /* 0x040fe2000f8210ff */
[----:B------:R-:W-:Y:S03]  /*9ba0*/  STL [R1+0x10], R5 ;  /* 0x0000100501007387 */ /* 0x000fe60000100800 */
[----:B------:R-:W-:Y:S01]  /*9bb0*/  @P0 LEA.HI.X R3, R5, UR5, R4, 0x2, P1 ;  /* 0x0000000505030c11 */ /* 0x000fe200088f1404 */
[----:B------:R-:W-:-:S04]  /*9bc0*/  ULDC.64 UR4, c[0x0][0xa00] ;  /* 0x0002800000047ab9 */ /* 0x000fc80000000a00 */
[----:B------:R0:W5:Y:S01]  /*9bd0*/  @P0 LDG.E R0, desc[UR40][R2.64] ;  /* 0x0000002802000981 */ /* 0x000162000c1e1900 */
[----:B------:R-:W-:-:S04]  /*9be0*/  ISETP.NE.U32.AND P0, PT, RZ, UR4, PT ;  /* 0x00000004ff007c0c */ /* 0x000fc8000bf05070 */
[----:B------:R-:W-:-:S13]  /*9bf0*/  ISETP.NE.AND.EX P0, PT, RZ, UR5, PT, P0 ;  /* 0x00000005ff007c0c */ /* 0x000fda000bf05300 */
[----:B0-----:R-:W-:-:S04]  /*9c00*/  @P0 LEA R2, P1, R5, UR4, 0x2 ;  /* 0x0000000405020c11 */ /* 0x001fc8000f8210ff */
[----:B------:R-:W-:Y:S01]  /*9c10*/  @P0 LEA.HI.X R3, R5, UR5, R4, 0x2, P1 ;  /* 0x0000000505030c11 */ /* 0x000fe200088f1404 */
[----:B------:R-:W-:-:S04]  /*9c20*/  ULDC.64 UR4, c[0x0][0xa20] ;  /* 0x0002880000047ab9 */ /* 0x000fc80000000a00 */
[----:B------:R-:W2:Y:S01]  /*9c30*/  @P0 LDG.E R6, desc[UR40][R2.64] ;  /* 0x0000002802060981 */ /* 0x000ea2000c1e1900 */
[----:B------:R-:W-:-:S04]  /*9c40*/  ISETP.NE.U32.AND P0, PT, RZ, UR4, PT ;  /* 0x00000004ff007c0c */ /* 0x000fc8000bf05070 */
[----:B------:R-:W-:Y:S01]  /*9c50*/  ISETP.NE.AND.EX P0, PT, RZ, UR5, PT, P0 ;  /* 0x00000005ff007c0c */ /* 0x000fe2000bf05300 */
[----:B--2---:R0:W-:Y:S04]  /*9c60*/  STL [R1+0x2c], R6 ;  /* 0x00002c0601007387 */ /* 0x0041e80000100800 */
[----:B------:R1:W-:Y:S01]  /*9c70*/  STL [R1+0x18], R7 ;  /* 0x0000180701007387 */ /* 0x0003e20000100800 */
[----:B0-----:R-:W-:-:S07]  /*9c80*/  SHF.L.U64.HI R6, R5, 0x2, R4 ;  /* 0x0000000205067819 */ /* 0x001fce0000010204 */
[C---:B------:R-:W-:Y:S01]  /*9c90*/  @P0 IADD3 R4, P1, R7.reuse, UR4, RZ ;  /* 0x0000000407040c10 */ /* 0x040fe2000ff3e0ff */
[----:B------:R0:W-:Y:S03]  /*9ca0*/  STL [R1+0x1c], R6 ;  /* 0x00001c0601007387 */ /* 0x0001e60000100800 */
[----:B------:R-:W-:Y:S01]  /*9cb0*/  @P0 IADD3.X R5, R6, UR5, RZ, P1, !PT ;  /* 0x0000000506050c10 */ /* 0x000fe20008ffe4ff */
[----:B------:R-:W-:Y:S02]  /*9cc0*/  ULDC.64 UR4, c[0x0][0xa08] ;  /* 0x0002820000047ab9 */ /* 0x000fe40000000a00 */
[----:B------:R-:W-:Y:S01]  /*9cd0*/  IADD3 R2, P1, R7, UR4, RZ ;  /* 0x0000000407027c10 */ /* 0x000fe2000ff3e0ff */
[----:B-1----:R-:W-:-:S03]  /*9ce0*/  IMAD.MOV.U32 R7, RZ, RZ, RZ ;  /* 0x000000ffff077224 */ /* 0x002fc600078e00ff */
[----:B------:R-:W-:Y:S02]  /*9cf0*/  IADD3.X R3, R6, UR5, RZ, P1, !PT ;  /* 0x0000000506037c10 */ /* 0x000fe40008ffe4ff */
[----:B------:R-:W-:-:S04]  /*9d00*/  ISETP.NE.U32.AND P1, PT, RZ, UR4, PT ;  /* 0x00000004ff007c0c */ /* 0x000fc8000bf25070 */
[----:B------:R-:W-:Y:S01]  /*9d10*/  ISETP.NE.AND.EX P1, PT, RZ, UR5, PT, P1 ;  /* 0x00000005ff007c0c */ /* 0x000fe2000bf25310 */
[----:B------:R-:W-:Y:S02]  /*9d20*/  ULDC.64 UR4, c[0x0][0x3f8] ;  /* 0x0000fe0000047ab9 */ /* 0x000fe40000000a00 */
[----:B------:R-:W-:-:S03]  /*9d30*/  UISETP.NE.U32.AND UP0, UPT, UR4, URZ, UPT ;  /* 0x0000003f0400728c */ /* 0x000fc6000bf05070 */
[----:B------:R-:W-:Y:S01]  /*9d40*/  ULDC UR4, c[0x0][0x404] ;  /* 0x0001010000047ab9 */ /* 0x000fe20000000800 */
[----:B------:R-:W-:-:S03]  /*9d50*/  UISETP.NE.AND.EX UP0, UPT, UR5, URZ, UPT, UP0 ;  /* 0x0000003f0500728c */ /* 0x000fc6000bf05300 */
[----:B------:R-:W-:Y:S01]  /*9d60*/  ULDC UR5, c[0x0][0x2e0] ;  /* 0x0000b80000057ab9 */ /* 0x000fe20000000800 */
[----:B------:R-:W-:Y:S02]  /*9d70*/  USEL UR4, UR4, 0x1, UP0 ;  /* 0x0000000104047887 */ /* 0x000fe40008000000 */
[----:B------:R1:W5:Y:S02]  /*9d80*/  @P1 LDG.E R7, desc[UR40][R2.64] ;  /* 0x0000002802071981 */ /* 0x000364000c1e1900 */
[----:B------:R-:W-:-:S06]  /*9d90*/  UIMAD UR4, UR4, UR5, URZ ;  /* 0x00000005040472a4 */ /* 0x000fcc000f8e023f */
[----:B0-----:R-:W-:-:S06]  /*9da0*/  IMAD.U32 R6, RZ, RZ, UR4 ;  /* 0x00000004ff067e24 */ /* 0x001fcc000f8e00ff */
[----:B------:R1:W5:Y:S01]  /*9db0*/  @P0 LDG.E R6, desc[UR40][R4.64] ;  /* 0x0000002804060981 */ /* 0x000362000c1e1900 */
[----:B------:R-:W-:Y:S05]  /*9dc0*/  @P0 BRA `(.L_x_291) ;  /* 0x0000000000100947 */ /* 0x000fea0003800000 */
[----:B------:R-:W-:Y:S05]  /*9dd0*/  @!P1 BRA `(.L_x_291) ;  /* 0x00000000000c9947 */ /* 0x000fea0003800000 */
[----:B-1----:R-:W2:Y:S04]  /*9de0*/  LDG.E R5, desc[UR40][R2.64] ;  /* 0x0000002802057981 */ /* 0x002ea8000c1e1900 */
[----:B-----5:R-:W2:Y:S02]  /*9df0*/  LDG.E R6, desc[UR40][R2.64+0x4] ;  /* 0x0000042802067981 */ /* 0x020ea4000c1e1900 */
[----:B--2---:R-:W-:-:S07]  /*9e00*/  IMAD.IADD R6, R6, 0x1, -R5 ;  /* 0x0000000106067824 */ /* 0x004fce00078e0a05 */
.L_x_291:
[--C-:B-1---5:R-:W-:Y:S01]  /*9e10*/  IMAD.IADD R2, R6, 0x1, -R0.reuse ;  /* 0x0000000106027824 */ /* 0x122fe200078e0a00 */
[----:B------:R-:W-:Y:S01]  /*9e20*/  BSSY B6, `(.L_x_292) ;  /* 0x00002b6000067945 */ /* 0x000fe20003800000 */
[----:B------:R-:W-:Y:S02]  /*9e30*/  IMAD.IADD R3, R7, 0x1, R0 ;  /* 0x0000000107037824 */ /* 0x000fe400078e0200 */
[C---:B------:R-:W-:Y:S01]  /*9e40*/  VIADD R0, R2.reuse, 0x5f ;  /* 0x0000005f02007836 */ /* 0x040fe20000000000 */
[----:B------:R-:W-:Y:S01]  /*9e50*/  STL [R1+0x20], R2 ;  /* 0x0000200201007387 */ /* 0x000fe20000100800 */
[----:B------:R-:W-:Y:S02]  /*9e60*/  ISETP.GT.AND P0, PT, R2, RZ, PT ;  /* 0x000000ff0200720c */ /* 0x000fe40003f04270 */
[----:B------:R-:W-:Y:S01]  /*9e70*/  IMAD.HI R0, R0, 0x2aaaaaab, RZ ;  /* 0x2aaaaaab00007827 */ /* 0x000fe200078e02ff */
[----:B------:R0:W-:Y:S04]  /*9e80*/  STL [R1+0x8], R3 ;  /* 0x0000080301007387 */ /* 0x0001e80000100800 */
[----:B0-----:R-:W-:-:S04]  /*9e90*/  SHF.R.U32.HI R3, RZ, 0x1f, R0 ;  /* 0x0000001fff037819 */ /* 0x001fc80000011600 */
[----:B------:R-:W-:-:S05]  /*9ea0*/  LEA.HI.SX32 R0, R0, R3, 0x1c ;  /* 0x0000000300007211 */ /* 0x000fca00078fe2ff */
[----:B------:R0:W-:Y:S01]  /*9eb0*/  STL [R1+0x14], R0 ;  /* 0x0000140001007387 */ /* 0x0001e20000100800 */
[----:B------:R-:W-:Y:S05]  /*9ec0*/  @P0 BRA `(.L_x_293) ;  /* 0x0000000000440947 */ /* 0x000fea0003800000 */
[----:B------:R-:W1:Y:S02]  /*9ed0*/  S2R R2, SR_TID.X ;  /* 0x0000000000027919 */ /* 0x000e640000002100 */
[----:B-1----:R-:W-:-:S04]  /*9ee0*/  LOP3.LUT R2, R2, 0x1f, RZ, 0xc0, !PT ;  /* 0x0000001f02027812 */ /* 0x002fc800078ec0ff */
[----:B------:R-:W-:-:S13]  /*9ef0*/  ISETP.NE.AND P1, PT, R2, RZ, PT ;  /* 0x000000ff0200720c */ /* 0x000fda0003f25270 */
[----:B------:R-:W-:Y:S05]  /*9f00*/  @P1 BRA `(.L_x_294) ;  /* 0x00000028009c1947 */ /* 0x000fea0003800000 */
[----:B------:R-:W1:Y:S01]  /*9f10*/  S2R R7, SR_LANEID ;  /* 0x0000000000077919 */ /* 0x000e620000000000 */
[----:B------:R-:W-:Y:S01]  /*9f20*/  VOTEU.ANY UR4, UPT, PT ;  /* 0x0000000000047886 */ /* 0x000fe200038e0100 */
[----:B------:R-:W2:Y:S01]  /*9f30*/  LDC.64 R2, c[0x0][0xc38] ;  /* 0x00030e00ff027b82 */ /* 0x000ea20000000a00 */
[----:B0-----:R-:W1:Y:S08]  /*9f40*/  FLO.U32 R0, UR4 ;  /* 0x0000000400007d00 */ /* 0x001e7000080e0000 */
[----:B------:R-:W2:Y:S01]  /*9f50*/  POPC R5, UR4 ;  /* 0x0000000400057d09 */ /* 0x000ea20008000000 */
[----:B-1----:R-:W-:-:S13]  /*9f60*/  ISETP.EQ.U32.AND P0, PT, R0, R7, PT ;  /* 0x000000070000720c */ /* 0x002fda0003f02070 */
[----:B--2---:R-:W2:Y:S01]  /*9f70*/  @P0 ATOMG.E.ADD.STRONG.GPU PT, R3, desc[UR40][R2.64], R5 ;  /* 0x00000005020309a8 */ /* 0x004ea200081ee1e8 */
[----:B------:R-:W0:Y:S02]  /*9f80*/  S2R R4, SR_LTMASK ;  /* 0x0000000000047919 */ /* 0x000e240000003900 */
[----:B0-----:R-:W-:-:S04]  /*9f90*/  LOP3.LUT R4, R4, UR4, RZ, 0xc0, !PT ;  /* 0x0000000404047c12 */ /* 0x001fc8000f8ec0ff */
[----:B------:R-:W0:Y:S01]  /*9fa0*/  POPC R7, R4 ;  /* 0x0000000400077309 */ /* 0x000e220000000000 */
[----:B--2---:R-:W0:Y:S02]  /*9fb0*/  SHFL.IDX PT, R0, R3, R0, 0x1f ;  /* 0x00001f0003007589 */ /* 0x004e2400000e0000 */
[----:B0-----:R-:W-:Y:S01]  /*9fc0*/  IADD3 R16, R0, UR37, R7 ;  /* 0x0000002500107c10 */ /* 0x001fe2000fffe007 */
[----:B------:R-:W-:Y:S06]  /*9fd0*/  BRA `(.L_x_294) ;  /* 0x0000002800687947 */ /* 0x000fec0003800000 */
.L_x_293:
[----:B------:R-:W1:Y:S01]  /*9fe0*/  S2R R3, SR_CgaCtaId ;  /* 0x0000000000037919 */ /* 0x000e620000008800 */
[----:B0-----:R-:W-:-:S04]  /*9ff0*/  MOV R0, 0x400 ;  /* 0x0000040000007802 */ /* 0x001fc80000000f00 */
[----:B-1----:R-:W-:-:S05]  /*a000*/  LEA R2, R3, R0, 0x18 ;  /* 0x0000000003027211 */ /* 0x002fca00078ec0ff */
[----:B------:R0:W-:Y:S01]  /*a010*/  STL [R1+0xc], R2 ;  /* 0x00000c0201007387 */ /* 0x0001e20000100800 */
[----:B------:R-:W-:-:S05]  /*a020*/  VIADD R0, R2, 0x1c400 ;  /* 0x0001c40002007836 */ /* 0x000fca0000000000 */
[----:B------:R-:W-:-:S13]  /*a030*/  LOP3.LUT P0, RZ, R0, 0x3ff, RZ, 0xc0, !PT ;  /* 0x000003ff00ff7812 */ /* 0x000fda000780c0ff */
[----:B0-----:R-:W-:Y:S05]  /*a040*/  @!P0 BRA `(.L_x_295) ;  /* 0x0000000000408947 */ /* 0x001fea0003800000 */
[----:B------:R-:W-:Y:S01]  /*a050*/  MOV R2, 0x0 ;  /* 0x0000000000027802 */ /* 0x000fe20000000f00 */
[----:B------:R-:W-:Y:S01]  /*a060*/  ULDC.64 UR6, c[0x4][0x90] ;  /* 0x0100240000067ab9 */ /* 0x000fe20000000a00 */
[----:B------:R-:W-:Y:S01]  /*a070*/  ULDC.64 UR8, c[0x4][0x98] ;  /* 0x0100260000087ab9 */ /* 0x000fe20000000a00 */
[----:B------:R-:W-:Y:S01]  /*a080*/  ULDC.64 UR4, c[0x4][0x8] ;  /* 0x0100020000047ab9 */ /* 0x000fe20000000a00 */
[----:B------:R-:W-:Y:S01]  /*a090*/  IMAD.U32 R4, RZ, RZ, UR6 ;  /* 0x00000006ff047e24 */ /* 0x000fe2000f8e00ff */
[----:B------:R-:W-:Y:S01]  /*a0a0*/  MOV R11, UR5 ;  /* 0x00000005000b7c02 */ /* 0x000fe20008000f00 */
[----:B------:R-:W0:Y:S01]  /*a0b0*/  LDC.64 R2, c[0x4][R2] ;  /* 0x0100000002027b82 */ /* 0x000e220000000a00 */
[----:B------:R-:W-:Y:S02]  /*a0c0*/  IMAD.U32 R5, RZ, RZ, UR7 ;  /* 0x00000007ff057e24 */ /* 0x000fe4000f8e00ff */
[----:B------:R-:W-:Y:S02]  /*a0d0*/  IMAD.U32 R6, RZ, RZ, UR8 ;  /* 0x00000008ff067e24 */ /* 0x000fe4000f8e00ff */
[----:B------:R-:W-:-:S02]  /*a0e0*/  IMAD.U32 R7, RZ, RZ, UR9 ;  /* 0x00000009ff077e24 */ /* 0x000fc4000f8e00ff */
[----:B------:R-:W-:Y:S02]  /*a0f0*/  IMAD.U32 R10, RZ, RZ, UR4 ;  /* 0x00000004ff0a7e24 */ /* 0x000fe4000f8e00ff */
[----:B------:R-:W-:Y:S02]  /*a100*/  IMAD.MOV.U32 R8, RZ, RZ, 0x70 ;  /* 0x00000070ff087424 */ /* 0x000fe400078e00ff */
[----:B------:R-:W-:Y:S02]  /*a110*/  IMAD.MOV.U32 R12, RZ, RZ, 0x1 ;  /* 0x00000001ff0c7424 */ /* 0x000fe400078e00ff */
[----:B------:R-:W-:-:S07]  /*a120*/  IMAD.MOV.U32 R13, RZ, RZ, RZ ;  /* 0x000000ffff0d7224 */ /* 0x000fce00078e00ff */
[----:B------:R-:W-:-:S07]  /*a130*/  LEPC R20, `(.L_x_295) ;  /* 0x000000001014794e */ /* 0x000fce0000000000 */
[----:B0-----:R-:W-:Y:S05]  /*a140*/  CALL.ABS.NOINC R2 ;  /* 0x0000000002007343 */ /* 0x001fea0003c00000 */
.L_x_295:
[----:B------:R-:W2:Y:S02]  /*a150*/  LDL R2, [R1+0xc] ;  /* 0x00000c0001027983 */ /* 0x000ea40000100800 */
[----:B--2---:R-:W-:-:S05]  /*a160*/  VIADD R0, R2, 0x400 ;  /* 0x0000040002007836 */ /* 0x004fca0000000000 */
[----:B------:R-:W-:-:S13]  /*a170*/  LOP3.LUT P0, RZ, R0, 0x3ff, RZ, 0xc0, !PT ;  /* 0x000003ff00ff7812 */ /* 0x000fda000780c0ff */
[----:B------:R-:W-:Y:S05]  /*a180*/  @!P0 BRA `(.L_x_296) ;  /* 0x0000000000808947 */ /* 0x000fea0003800000 */
[----:B------:R-:W-:Y:S01]  /*a190*/  MOV R0, 0x0 ;  /* 0x0000000000007802 */ /* 0x000fe20000000f00 */
[----:B------:R-:W-:Y:S01]  /*a1a0*/  ULDC.64 UR6, c[0x4][0x90] ;  /* 0x0100240000067ab9 */ /* 0x000fe20000000a00 */
[----:B------:R-:W-:Y:S01]  /*a1b0*/  ULDC.64 UR8, c[0x4][0x98] ;  /* 0x0100260000087ab9 */ /* 0x000fe20000000a00 */
[----:B------:R-:W-:Y:S01]  /*a1c0*/  ULDC.64 UR4, c[0x4][0x10] ;  /* 0x0100040000047ab9 */ /* 0x000fe20000000a00 */
[----:B------:R0:W1:Y:S01]  /*a1d0*/  LDC.64 R2, c[0x4][R0] ;  /* 0x0100000000027b82 */ /* 0x0000620000000a00 */
[----:B------:R-:W-:Y:S02]  /*a1e0*/  IMAD.U32 R4, RZ, RZ, UR6 ;  /* 0x00000006ff047e24 */ /* 0x000fe4000f8e00ff */
[----:B------:R-:W-:Y:S02]  /*a1f0*/  IMAD.U32 R5, RZ, RZ, UR7 ;  /* 0x00000007ff057e24 */ /* 0x000fe4000f8e00ff */
[----:B------:R-:W-:Y:S02]  /*a200*/  IMAD.U32 R6, RZ, RZ, UR8 ;  /* 0x00000008ff067e24 */ /* 0x000fe4000f8e00ff */
[----:B------:R-:W-:-:S02]  /*a210*/  IMAD.U32 R7, RZ, RZ, UR9 ;  /* 0x00000009ff077e24 */ /* 0x000fc4000f8e00ff */
[----:B------:R-:W-:Y:S02]  /*a220*/  IMAD.U32 R10, RZ, RZ, UR4 ;  /* 0x00000004ff0a7e24 */ /* 0x000fe4000f8e00ff */
[----:B------:R-:W-:Y:S02]  /*a230*/  IMAD.U32 R11, RZ, RZ, UR5 ;  /* 0x00000005ff0b7e24 */ /* 0x000fe4000f8e00ff */
[----:B------:R-:W-:Y:S02]  /*a240*/  IMAD.MOV.U32 R8, RZ, RZ, 0x70 ;  /* 0x00000070ff087424 */ /* 0x000fe400078e00ff */
[----:B------:R-:W-:Y:S02]  /*a250*/  IMAD.MOV.U32 R12, RZ, RZ, 0x1 ;  /* 0x00000001ff0c7424 */ /* 0x000fe400078e00ff */
[----:B0-----:R-:W-:-:S07]  /*a260*/  IMAD.MOV.U32 R13, RZ, RZ, RZ ;  /* 0x000000ffff0d7224 */ /* 0x001fce00078e00ff */
[----:B------:R-:W-:-:S07]  /*a270*/  LEPC R20, `(.L_x_297) ;  /* 0x000000001014794e */ /* 0x000fce0000000000 */
[----:B-1----:R-:W-:Y:S05]  /*a280*/  CALL.ABS.NOINC R2 ;  /* 0x0000000002007343 */ /* 0x002fea0003c00000 */
.L_x_297:
[----:B------:R-:W-:Y:S01]  /*a290*/  MOV R2, 0x0 ;  /* 0x0000000000027802 */ /* 0x000fe20000000f00 */
[----:B------:R-:W-:Y:S01]  /*a2a0*/  ULDC.64 UR6, c[0x4][0x90] ;  /* 0x0100240000067ab9 */ /* 0x000fe20000000a00 */
[----:B------:R-:W-:Y:S01]  /*a2b0*/  ULDC.64 UR8, c[0x4][0x98] ;  /* 0x0100260000087ab9 */ /* 0x000fe20000000a00 */
[----:B------:R-:W-:Y:S01]  /*a2c0*/  ULDC.64 UR4, c[0x4][0x18] ;  /* 0x0100060000047ab9 */ /* 0x000fe20000000a00 */
[----:B------:R-:W-:Y:S01]  /*a2d0*/  MOV R4, UR6 ;  /* 0x0000000600047c02 */ /* 0x000fe20008000f00 */
[----:B------:R-:W-:Y:S01]  /*a2e0*/  IMAD.U32 R5, RZ, RZ, UR7 ;  /* 0x00000007ff057e24 */ /* 0x000fe2000f8e00ff */
        /* <DEDUP_REMOVED lines=10> */
.L_x_296:
[----:B------:R-:W2:Y:S01]  /*a390*/  LDL.LU R2, [R1+0x18] ;  /* 0x0000180001027983 */ /* 0x000ea20000300800 */
[----:B------:R-:W-:-:S03]  /*a3a0*/  ULDC.64 UR4, c[0x0][0x9f8] ;  /* 0x00027e0000047ab9 */ /* 0x000fc60000000a00 */
[----:B------:R-:W3:Y:S04]  /*a3b0*/  LDL.LU R0, [R1+0x1c] ;  /* 0x00001c0001007983 */ /* 0x000ee80000300800 */
[----:B------:R-:W4:Y:S04]  /*a3c0*/  LDL.LU R4, [R1+0x2c] ;  /* 0x00002c0001047983 */ /* 0x000f280000300800 */
[----:B------:R-:W4:Y:S01]  /*a3d0*/  LDL.LU R7, [R1+0x10] ;  /* 0x0000100001077983 */ /* 0x000f220000300800 */
[----:B------:R-:W-:-:S04]  /*a3e0*/  ISETP.NE.U32.AND P0, PT, RZ, UR4, PT ;  /* 0x00000004ff007c0c */ /* 0x000fc8000bf05070 */
[----:B------:R-:W-:Y:S01]  /*a3f0*/  ISETP.NE.AND.EX P0, PT, RZ, UR5, PT, P0 ;  /* 0x00000005ff007c0c */ /* 0x000fe2000bf05300 */
[----:B------:R-:W0:Y:S02]  /*a400*/  S2R R8, SR_TID.X ;  /* 0x0000000000087919 */ /* 0x000e240000002100 */
[----:B0-----:R-:W-:-:S04]  /*a410*/  LOP3.LUT R8, R8, 0x1f, RZ, 0xc0, !PT ;  /* 0x0000001f08087812 */ /* 0x001fc800078ec0ff */
[----:B------:R-:W-:-:S13]  /*a420*/  ISETP.NE.AND P6, PT, R8, RZ, PT ;  /* 0x000000ff0800720c */ /* 0x000fda0003fc5270 */
[----:B------:R-:W-:-:S05]  /*a430*/  VOTEU.ALL UP1, P6 ;  /* 0x00000000003f7886 */ /* 0x000fca0003020000 */
[----:B------:R-:W-:-:S04]  /*a440*/  @!UP1 UIADD3 UR8, UP0, UR38, 0x270, URZ ;  /* 0x0000027026089890 */ /* 0x000fc8000ff1e03f */
[----:B------:R-:W-:-:S03]  /*a450*/  @!UP1 UIADD3.X UR9, URZ, UR39, URZ, UP0, !UPT ;  /* 0x000000273f099290 */ /* 0x000fc600087fe43f */
[----:B------:R-:W-:Y:S01]  /*a460*/  VOTEU.ALL UP0, P6 ;  /* 0x00000000003f7886 */ /* 0x000fe20003000000 */
[----:B--2---:R-:W-:-:S04]  /*a470*/  @P0 IADD3 R2, P1, R2, UR4, RZ ;  /* 0x0000000402020c10 */ /* 0x004fc8000ff3e0ff */
[----:B---3--:R-:W-:Y:S01]  /*a480*/  @P0 IADD3.X R3, R0, UR5, RZ, P1, !PT ;  /* 0x0000000500030c10 */ /* 0x008fe20008ffe4ff */
[----:B------:R-:W-:Y:S01]  /*a490*/  ULDC.64 UR4, c[0x0][0xa00] ;  /* 0x0002800000047ab9 */ /* 0x000fe20000000a00 */
[----:B----4-:R-:W-:Y:S02]  /*a4a0*/  IMAD R17, R17, 0x80, R4 ;  /* 0x0000008011117824 */ /* 0x010fe400078e0204 */
[----:B------:R-:W0:Y:S01]  /*a4b0*/  LDC R4, c[0x0][0x428] ;  /* 0x00010a00ff047b82 */ /* 0x000e220000000800 */
[----:B------:R-:W-:-:S06]  /*a4c0*/  IMAD.MOV.U32 R0, RZ, RZ, R7 ;  /* 0x000000ffff007224 */ /* 0x000fcc00078e0007 */
[----:B------:R1:W5:Y:S01]  /*a4d0*/  @P0 LDG.E R0, desc[UR40][R2.64] ;  /* 0x0000002802000981 */ /* 0x000362000c1e1900 */
[----:B------:R-:W-:Y:S02]  /*a4e0*/  PLOP3.LUT P1, PT, P6, PT, PT, 0x8, 0x0 ;  /* 0x000000000000781c */ /* 0x000fe4000372e170 */
[----:B0-----:R-:W-:Y:S01]  /*a4f0*/  ISETP.NE.AND P0, PT, R4, 0x1, PT ;  /* 0x000000010400780c */ /* 0x001fe20003f05270 */
[----:B------:R-:W-:-:S12]  /*a500*/  IMAD.MOV.U32 R4, RZ, RZ, R18 ;  /* 0x000000ffff047224 */ /* 0x000fd800078e0012 */
[----:B------:R-:W0:Y:S08]  /*a510*/  @P0 LDC R5, c[0x0][0x42c] ;  /* 0x00010b00ff050b82 */ /* 0x000e300000000800 */
[----:B------:R-:W2:Y:S01]  /*a520*/  @P0 LDC R6, c[0x0][0x430] ;  /* 0x00010c00ff060b82 */ /* 0x000ea20000000800 */
[----:B0-----:R-:W-:-:S05]  /*a530*/  @P0 IMAD.HI.U32 R5, R18, R5, RZ ;  /* 0x0000000512050227 */ /* 0x001fca00078e00ff */
[----:B--2---:R-:W-:Y:S02]  /*a540*/  @P0 SHF.R.U32.HI R4, RZ, R6, R5 ;  /* 0x00000006ff040219 */ /* 0x004fe40000011605 */
[----:B------:R-:W-:-:S04]  /*a550*/  ISETP.NE.U32.AND P0, PT, RZ, UR4, PT ;  /* 0x00000004ff007c0c */ /* 0x000fc8000bf05070 */
[----:B------:R-:W-:-:S04]  /*a560*/  ISETP.NE.AND.EX P0, PT, RZ, UR5, PT, P0 ;  /* 0x00000005ff007c0c */ /* 0x000fc8000bf05300 */
[----:B-1----:R-:W-:-:S09]  /*a570*/  SEL R6, R7, RZ, !P0 ;  /* 0x000000ff07067207 */ /* 0x002fd20004000000 */
.L_x_298:
        /* <DEDUP_REMOVED lines=9> */
[----:B0-----:R-:W-:Y:S05]  /*a610*/  @P1 BRA.U.ANY `(.L_x_298) ;  /* 0xfffffffd00d81947 */ /* 0x001fea000393ffff */
[----:B------:R-:W0:Y:S01]  /*a620*/  LDC.64 R2, c[0x0][0x3f8] ;  /* 0x0000fe00ff027b82 */ /* 0x000e220000000a00 */
[----:B------:R-:W-:Y:S02]  /*a630*/  ULDC.64 UR4, c[0x0][0xa08] ;  /* 0x0002820000047ab9 */ /* 0x000fe40000000a00 */
[----:B0-----:R-:W-:Y:S01]  /*a640*/  LOP3.LUT P0, RZ, R2, UR4, RZ, 0xfc, !PT ;  /* 0x0000000402ff7c12 */ /* 0x001fe2000f80fcff */
[----:B------:R-:W-:-:S03]  /*a650*/  UMOV UR4, 0xffffffff ;  /* 0xffffffff00047882 */ /* 0x000fc60000000000 */
[----:B------:R-:W-:-:S04]  /*a660*/  LOP3.LUT P0, RZ, R3, UR5, RZ, 0xfc, P0 ;  /* 0x0000000503ff7c12 */ /* 0x000fc8000800fcff */
[----:B-----5:R-:W-:Y:S01]  /*a670*/  SEL R7, R0, RZ, !P0 ;  /* 0x000000ff00077207 */ /* 0x020fe20004000000 */
[----:B------:R-:W-:Y:S08]  /*a680*/  BRA.DIV UR4, `(.L_x_299) ;  /* 0x0000003204987947 */ /* 0x000ff0000b800000 */
.L_x_369:
[----:B------:R-:W2:Y:S01]  /*a690*/  LDL R8, [R1+0x14] ;  /* 0x0000140001087983 */ /* 0x000ea20000100800 */
[----:B------:R-:W-:Y:S01]  /*a6a0*/  UMOV UR4, 0xffffffff ;  /* 0xffffffff00047882 */ /* 0x000fe20000000000 */
[----:B------:R-:W-:Y:S01]  /*a6b0*/  SHF.R.S32.HI R5, RZ, 0x1f, R0 ;  /* 0x0000001fff057819 */ /* 0x000fe20000011400 */
[----:B--2---:R-:W-:Y:S01]  /*a6c0*/  VIADD R9, R8, 0xffffffff ;  /* 0xffffffff08097836 */ /* 0x004fe20000000000 */
[----:B------:R-:W-:Y:S06]  /*a6d0*/  BRA.DIV UR4, `(.L_x_300) ;  /* 0x0000003204b87947 */ /* 0x000fec000b800000 */
[----:B------:R-:W-:-:S13]  /*a6e0*/  ELECT P6, URZ, PT ;  /* 0x00000000003f782f */ /* 0x000fda00038c0000 */
.L_x_372:
[----:B------:R-:W-:Y:S05]  /*a6f0*/  @!P6 BRA `(.L_x_301) ;  /* 0x000000040008e947 */ /* 0x000fea0003800000 */
[----:B------:R0:W-:Y:S01]  /*a700*/  STL [R1+0x28], R9 ;  /* 0x0000280901007387 */ /* 0x0001e20000100800 */
[----:B------:R-:W-:-:S04]  /*a710*/  ISETP.NE.U32.AND P0, PT, R2, RZ, PT ;  /* 0x000000ff0200720c */ /* 0x000fc80003f05070 */
[----:B------:R-:W-:-:S13]  /*a720*/  ISETP.NE.AND.EX P0, PT, R3, RZ, PT, P0 ;  /* 0x000000ff0300720c */ /* 0x000fda0003f05300 */
[----:B0-----:R-:W-:Y:S05]  /*a730*/  @!P0 BRA `(.L_x_302) ;  /* 0x00000000004c8947 */ /* 0x001fea0003800000 */
[----:B------:R-:W0:Y:S01]  /*a740*/  LDC R12, c[0x0][0x41c] ;  /* 0x00010700ff0c7b82 */ /* 0x000e220000000800 */
[----:B------:R-:W-:Y:S01]  /*a750*/  IMAD.MOV.U32 R7, RZ, RZ, R9 ;  /* 0x000000ffff077224 */ /* 0x000fe200078e0009 */
[----:B------:R-:W-:Y:S01]  /*a760*/  ULDC.64 UR4, c[0x0][0x408] ;  /* 0x0001020000047ab9 */ /* 0x000fe20000000a00 */
[----:B0-----:R-:W-:-:S13]  /*a770*/  ISETP.NE.AND P0, PT, R12, 0x1, PT ;  /* 0x000000010c00780c */ /* 0x001fda0003f05270 */
[----:B------:R-:W0:Y:S02]  /*a780*/  @P0 LDC.64 R10, c[0x0][0x420] ;  /* 0x00010800ff0a0b82 */ /* 0x000e240000000a00 */
[----:B0-----:R-:W-:-:S05]  /*a790*/  @P0 IMAD.HI.U32 R10, R9, R10, RZ ;  /* 0x0000000a090a0227 */ /* 0x001fca00078e00ff */
[----:B------:R-:W-:-:S04]  /*a7a0*/  @P0 SHF.R.U32.HI R7, RZ, R11, R10 ;  /* 0x0000000bff070219 */ /* 0x000fc8000001160a */
[----:B------:R-:W-:Y:S01]  /*a7b0*/  IADD3 R8, -R7, RZ, RZ ;  /* 0x000000ff07087210 */ /* 0x000fe20007ffe1ff */
[----:B------:R-:W-:-:S04]  /*a7c0*/  IMAD.MOV.U32 R10, RZ, RZ, R7 ;  /* 0x000000ffff0a7224 */ /* 0x000fc800078e0007 */
[----:B------:R-:W-:Y:S02]  /*a7d0*/  IMAD R11, R12, R8, R9 ;  /* 0x000000080c0b7224 */ /* 0x000fe400078e0209 */
[----:B------:R-:W-:-:S03]  /*a7e0*/  IMAD R8, R5, UR4, RZ ;  /* 0x0000000405087c24 */ /* 0x000fc6000f8e02ff */
[----:B------:R0:W-:Y:S01]  /*a7f0*/  STL [R1+0x28], R11 ;  /* 0x0000280b01007387 */ /* 0x0001e20000100800 */
[----:B------:R-:W-:Y:S01]  /*a800*/  IMAD R8, R0, UR5, R8 ;  /* 0x0000000500087c24 */ /* 0x000fe2000f8e0208 */
[----:B0-----:R-:W-:-:S03]  /*a810*/  SHF.R.S32.HI R11, RZ, 0x1f, R7 ;  /* 0x0000001fff0b7819 */ /* 0x001fc60000011407 */
[----:B------:R-:W-:-:S04]  /*a820*/  IMAD.WIDE.U32 R10, R0, UR4, R10 ;  /* 0x00000004000a7c25 */ /* 0x000fc8000f8e000a */
[----:B------:R-:W-:Y:S01]  /*a830*/  IMAD.IADD R7, R11, 0x1, R8 ;  /* 0x000000010b077824 */ /* 0x000fe200078e0208 */
[----:B------:R-:W-:-:S04]  /*a840*/  LEA R12, P0, R10, R2, 0x2 ;  /* 0x000000020a0c7211 */ /* 0x000fc800078010ff */
[----:B------:R-:W-:-:S05]  /*a850*/  LEA.HI.X R13, R10, R3, R7, 0x2, P0 ;  /* 0x000000030a0d7211 */ /* 0x000fca00000f1407 */
[----:B------:R0:W5:Y:S04]  /*a860*/  LDG.E R7, desc[UR40][R12.64] ;  /* 0x000000280c077981 */ /* 0x000168000c1e1900 */
.L_x_302:
[----:B------:R-:W2:Y:S01]  /*a870*/  LDL R8, [R1] ;  /* 0x0000000001087983 */ /* 0x000ea20000100800 */
[----:B------:R-:W-:-:S03]  /*a880*/  MOV R11, 0x400 ;  /* 0x00000400000b7802 */ /* 0x000fc60000000f00 */
[----:B------:R-:W3:Y:S01]  /*a890*/  LDL R10, [R1+0x4] ;  /* 0x00000400010a7983 */ /* 0x000ee20000100800 */
[----:B0-----:R-:W0:Y:S02]  /*a8a0*/  S2R R12, SR_CgaCtaId ;  /* 0x00000000000c7919 */ /* 0x001e240000008800 */
[----:B0-----:R-:W-:-:S05]  /*a8b0*/  LEA R11, R12, R11, 0x18 ;  /* 0x0000000b0c0b7211 */ /* 0x001fca00078ec0ff */
[----:B--2---:R-:W-:Y:S01]  /*a8c0*/  IMAD R8, R8, 0x8, R11 ;  /* 0x0000000808087824 */ /* 0x004fe200078e020b */
[----:B---3--:R-:W-:-:S04]  /*a8d0*/  SHF.L.U32 R10, R10, 0x1f, RZ ;  /* 0x0000001f0a0a7819 */ /* 0x008fc800000006ff */
[----:B------:R-:W0:Y:S02]  /*a8e0*/  SYNCS.PHASECHK.TRANS64.TRYWAIT P0, [R8+URZ+0x22840], R10 ;  /* 0x0228400a080075a7 */ /* 0x000e24000800017f */
[----:B0-----:R-:W-:Y:S05]  /*a8f0*/  @!P0 BRA `(.L_x_303) ;  /* 0x0000003000508947 */ /* 0x001fea0003800000 */
.L_x_373:
[----:B------:R-:W1:Y:S02]  /*a900*/  S2R R11, SR_TID.X ;  /* 0x00000000000b7919 */ /* 0x000e640000002100 */
[----:B-1----:R-:W-:-:S04]  /*a910*/  LOP3.LUT R11, R11, 0x7f, RZ, 0xc0, !PT ;  /* 0x0000007f0b0b7812 */ /* 0x002fc800078ec0ff */
[----:B------:R-:W-:-:S13]  /*a920*/  ISETP.NE.AND P0, PT, R11, RZ, PT ;  /* 0x000000ff0b00720c */ /* 0x000fda0003f05270 */
[----:B------:R-:W-:Y:S05]  /*a930*/  @P0 BRA `(.L_x_304) ;  /* 0x00000000001c0947 */ /* 0x000fea0003800000 */
[----:B------:R-:W1:Y:S01]  /*a940*/  S2R R11, SR_TID.X ;  /* 0x00000000000b7919 */ /* 0x000e620000002100 */
[----:B0-----:R-:W-:-:S04]  /*a950*/  IMAD.MOV.U32 R10, RZ, RZ, 0x3000 ;  /* 0x00003000ff0a7424 */ /* 0x001fc800078e00ff */
[----:B------:R2:W-:Y:S01]  /*a960*/  SYNCS.ARRIVE.TRANS64 RZ, [R8+URZ+0x22830], R10 ;  /* 0x0228300a08ff79a7 */ /* 0x0005e2000800003f */
[----:B-1----:R-:W-:-:S04]  /*a970*/  LOP3.LUT R11, R11, 0x1f, RZ, 0xc0, !PT ;  /* 0x0000001f0b0b7812 */ /* 0x002fc800078ec0ff */
[----:B------:R-:W-:-:S13]  /*a980*/  ISETP.NE.AND P1, PT, R11, RZ, PT ;  /* 0x000000ff0b00720c */ /* 0x000fda0003f25270 */
[----:B--2---:R-:W-:Y:S05]  /*a990*/  @!P1 BRA `(.L_x_304) ;  /* 0x0000000000049947 */ /* 0x004fea0003800000 */
[----:B------:R-:W-:Y:S01]  /*a9a0*/  BPT.TRAP 0x1 ;  /* 0x000000040000795c */ /* 0x000fe20000300000 */
.L_x_304:
[----:B------:R-:W2:Y:S01]  /*a9b0*/  LDL R12, [R1] ;  /* 0x00000000010c7983 */ /* 0x000ea20000100800 */
[----:B------:R-:W-:-:S03]  /*a9c0*/  MOV R13, 0x400 ;  /* 0x00000400000d7802 */ /* 0x000fc60000000f00 */
[----:B------:R-:W3:Y:S04]  /*a9d0*/  LDL R11, [R1+0x28] ;  /* 0x00002800010b7983 */ /* 0x000ee80000100800 */
[----:B0-----:R-:W4:Y:S01]  /*a9e0*/  LDL R10, [R1+0x8] ;  /* 0x00000800010a7983 */ /* 0x001f220000100800 */
[----:B------:R-:W0:Y:S01]  /*a9f0*/  S2R R14, SR_CgaCtaId ;  /* 0x00000000000e7919 */ /* 0x000e220000008800 */
[----:B------:R-:W-:Y:S01]  /*aa00*/  R2UR UR9, R8 ;  /* 0x00000000080972ca */ /* 0x000fe200000e0000 */
[----:B------:R-:W-:Y:S01]  /*aa10*/  UIADD3 UR6, UP0, UR38, 0x370, URZ ;  /* 0x0000037026067890 */ /* 0x000fe2000ff1e03f */
[----:B------:R-:W-:Y:S02]  /*aa20*/  R2UR UR12, R4 ;  /* 0x00000000040c72ca */ /* 0x000fe400000e0000 */
[----:B-----5:R-:W-:Y:S01]  /*aa30*/  R2UR UR13, R7 ;  /* 0x00000000070d72ca */ /* 0x020fe200000e0000 */
[----:B------:R-:W-:Y:S01]  /*aa40*/  UIADD3.X UR7, URZ, UR39, URZ, UP0, !UPT ;  /* 0x000000273f077290 */ /* 0x000fe200087fe43f */
[----:B0-----:R-:W-:-:S07]  /*aa50*/  LEA R13, R14, R13, 0x18 ;  /* 0x0000000d0e0d7211 */ /* 0x001fce00078ec0ff */
[----:B------:R-:W-:Y:S01]  /*aa60*/  UIADD3 UR9, UR9, 0x22830, URZ ;  /* 0x0002283009097890 */ /* 0x000fe2000fffe03f */
[----:B------:R-:W-:Y:S01]  /*aa70*/  UMOV UR5, 0x14f00000 ;  /* 0x14f0000000057882 */ /* 0x000fe20000000000 */
[----:B------:R-:W-:Y:S01]  /*aa80*/  UMOV UR10, URZ ;  /* 0x0000003f000a7c82 */ /* 0x000fe20008000000 */
[----:B--2---:R-:W-:Y:S01]  /*aa90*/  IMAD R8, R12, 0x3000, R13 ;  /* 0x000030000c087824 */ /* 0x004fe200078e020d */
[----:B---3--:R-:W-:-:S04]  /*aaa0*/  R2UR UR11, R11 ;  /* 0x000000000b0b72ca */ /* 0x008fc800000e0000 */
[----:B------:R-:W-:Y:S02]  /*aab0*/  R2UR UR8, R8 ;  /* 0x00000000080872ca */ /* 0x000fe400000e0000 */
[----:B----4-:R-:W-:-:S11]  /*aac0*/  R2UR UR4, R10 ;  /* 0x000000000a0472ca */ /* 0x010fd600000e0000 */
[----:B------:R-:W-:Y:S02]  /*aad0*/  UIADD3 UR8, UR8, 0x1c400, URZ ;  /* 0x0001c40008087890 */ /* 0x000fe4000fffe03f */
[----:B------:R-:W-:-:S03]  /*aae0*/  UIMAD UR11, UR11, 0x60, UR4 ;  /* 0x000000600b0b78a4 */ /* 0x000fc6000f8e0204 */
[----:B------:R-:W-:-:S06]  /*aaf0*/  UMOV UR4, 0x0 ;  /* 0x0000000000047882 */ /* 0x000fcc0000000000 */
[----:B------:R0:W-:Y:S02]  /*ab00*/  UTMALDG.4D [UR8], [UR6], desc[UR4] ;  /* 0x00000408060075b4 */ /* 0x0001e40008019000 */
[----:B0-----:R-:W-:Y:S01]  /*ab10*/  NOP ;  /* 0x0000000000007918 */ /* 0x001fe20000000000 */
.L_x_301:
[----:B------:R-:W2:Y:S01]  /*ab20*/  LDL.LU R12, [R1+0x24] ;  /* 0x00002400010c7983 */ /* 0x000ea20000300800 */
[----:B------:R-:W-:Y:S01]  /*ab30*/  MOV R10, 0x400 ;  /* 0x00000400000a7802 */ /* 0x000fe20000000f00 */
[----:B------:R-:W-:Y:S05]  /*ab40*/  WARPSYNC.ALL ;  /* 0x0000000000007948 */ /* 0x000fea0003800000 */
[----:B------:R-:W0:Y:S01]  /*ab50*/  S2R R11, SR_CgaCtaId ;  /* 0x00000000000b7919 */ /* 0x000e220000008800 */
[----:B------:R-:W-:-:S13]  /*ab60*/  ELECT P0, URZ, PT ;  /* 0x00000000003f782f */ /* 0x000fda0003800000 */
[----:B------:R-:W-:Y:S01]  /*ab70*/  @P0 R2UR UR13, R6 ;  /* 0x00000000060d02ca */ /* 0x000fe200000e0000 */
[----:B------:R-:W-:Y:S01]  /*ab80*/  UIADD3 UR4, UP0, UR38, 0x270, URZ ;  /* 0x0000027026047890 */ /* 0x000fe2000ff1e03f */
[----:B------:R-:W-:Y:S01]  /*ab90*/  @P0 R2UR UR12, R18 ;  /* 0x00000000120c02ca */ /* 0x000fe200000e0000 */
[----:B------:R-:W-:Y:S01]  /*aba0*/  UMOV UR6, 0x0 ;  /* 0x0000000000067882 */ /* 0x000fe20000000000 */
[----:B------:R-:W-:Y:S01]  /*abb0*/  @P0 R2UR UR11, R17 ;  /* 0x00000000110b02ca */ /* 0x000fe200000e0000 */
[----:B------:R-:W-:Y:S01]  /*abc0*/  UIADD3.X UR5, URZ, UR39, URZ, UP0, !UPT ;  /* 0x000000273f057290 */ /* 0x000fe200087fe43f */
[----:B------:R-:W-:Y:S01]  /*abd0*/  BSSY B0, `(.L_x_305) ;  /* 0x0000013000007945 */ /* 0x000fe20003800000 */
[----:B------:R-:W-:Y:S01]  /*abe0*/  UMOV UR7, 0x12f00000 ;  /* 0x12f0000000077882 */ /* 0x000fe20000000000 */
[----:B------:R-:W-:Y:S01]  /*abf0*/  UMOV UR10, URZ ;  /* 0x0000003f000a7c82 */ /* 0x000fe20008000000 */
[----:B------:R-:W-:Y:S01]  /*ac00*/  @P0 IMAD.MOV.U32 R8, RZ, RZ, 0x4000 ;  /* 0x00004000ff080424 */ /* 0x000fe200078e00ff */
[----:B0-----:R-:W-:Y:S01]  /*ac10*/  LEA R10, R11, R10, 0x18 ;  /* 0x0000000a0b0a7211 */ /* 0x001fe200078ec0ff */
[----:B------:R-:W-:Y:S03]  /*ac20*/  BAR.SYNC.DEFER_BLOCKING 0x8, 0x120 ;  /* 0x0204800000007b1d */ /* 0x000fe60000010000 */
[----:B------:R-:W-:-:S13]  /*ac30*/  R2UR UR9, R10 ;  /* 0x000000000a0972ca */ /* 0x000fda00000e0000 */
[----:B------:R-:W-:Y:S02]  /*ac40*/  UIADD3 UR8, UR9, 0x18400, URZ ;  /* 0x0001840009087890 */ /* 0x000fe4000fffe03f */
[----:B------:R-:W-:Y:S01]  /*ac50*/  UIADD3 UR9, UR9, 0x22800, URZ ;  /* 0x0002280009097890 */ /* 0x000fe2000fffe03f */
[----:B------:R0:W-:Y:S08]  /*ac60*/  @P0 SYNCS.ARRIVE.TRANS64 RZ, [R10+URZ+0x22800], R8 ;  /* 0x022800080aff09a7 */ /* 0x0001f0000800003f */
[----:B------:R0:W-:Y:S01]  /*ac70*/  UTMALDG.4D [UR8], [UR4], desc[UR6] ;  /* 0x00000608040075b4 */ /* 0x0001e20008019000 */
[----:B--2---:R-:W-:-:S05]  /*ac80*/  VIADD R12, R12, 0x1 ;  /* 0x000000010c0c7836 */ /* 0x004fca0000000000 */
[----:B------:R-:W-:Y:S01]  /*ac90*/  LEA.HI R6, R12, R12, RZ, 0x1 ;  /* 0x0000000c0c067211 */ /* 0x000fe200078f08ff */
[----:B------:R0:W-:Y:S03]  /*aca0*/  STL [R1+0x24], R12 ;  /* 0x0000240c01007387 */ /* 0x0001e60000100800 */
[----:B------:R-:W-:-:S05]  /*acb0*/  LOP3.LUT R6, R6, 0xfffffffe, RZ, 0xc0, !PT ;  /* 0xfffffffe06067812 */ /* 0x000fca00078ec0ff */
[----:B------:R-:W-:-:S05]  /*acc0*/  IMAD.IADD R6, R12, 0x1, -R6 ;  /* 0x000000010c067824 */ /* 0x000fca00078e0a06 */
[----:B------:R-:W-:-:S04]  /*acd0*/  SHF.L.U32 R6, R6, 0x1f, RZ ;  /* 0x0000001f06067819 */ /* 0x000fc800000006ff */
[----:B------:R-:W1:Y:S02]  /*ace0*/  SYNCS.PHASECHK.TRANS64.TRYWAIT P0, [R10+URZ+0x22820], R6 ;  /* 0x022820060a0075a7 */ /* 0x000e64000800017f */
[----:B01----:R-:W-:Y:S05]  /*acf0*/  @!P0 BRA `(.L_x_306) ;  /* 0x0000002c00648947 */ /* 0x003fea0003800000 */
.L_x_374:
[----:B------:R-:W-:Y:S05]  /*ad00*/  BSYNC B0 ;  /* 0x0000000000007941 */ /* 0x000fea0003800000 */
.L_x_305:
[----:B------:R-:W-:Y:S04]  /*ad10*/  BSSY B0, `(.L_x_307) ;  /* 0x000003c000007945 */ /* 0x000fe80003800000 */
[----:B------:R-:W-:Y:S05]  /*ad20*/  @!P6 BRA `(.L_x_308) ;  /* 0x0000000000e8e947 */ /* 0x000fea0003800000 */
[----:B0-----:R-:W2:Y:S01]  /*ad30*/  LDL R8, [R1] ;  /* 0x0000000001087983 */ /* 0x001ea20000100800 */
[----:B------:R-:W-:-:S03]  /*ad40*/  MOV R11, 0x400 ;  /* 0x00000400000b7802 */ /* 0x000fc60000000f00 */
[----:B------:R-:W3:Y:S01]  /*ad50*/  LDL R10, [R1+0x4] ;  /* 0x00000400010a7983 */ /* 0x000ee20000100800 */
[----:B------:R-:W0:Y:S02]  /*ad60*/  S2R R12, SR_CgaCtaId ;  /* 0x00000000000c7919 */ /* 0x000e240000008800 */
[----:B0-----:R-:W-:-:S05]  /*ad70*/  LEA R11, R12, R11, 0x18 ;  /* 0x0000000b0c0b7211 */ /* 0x001fca00078ec0ff */
[----:B--2---:R-:W-:Y:S01]  /*ad80*/  IMAD R8, R8, 0x8, R11 ;  /* 0x0000000808087824 */ /* 0x004fe200078e020b */
[----:B---3--:R-:W-:-:S04]  /*ad90*/  SHF.L.U32 R6, R10, 0x1f, RZ ;  /* 0x0000001f0a067819 */ /* 0x008fc800000006ff */
[----:B------:R-:W0:Y:S02]  /*ada0*/  SYNCS.PHASECHK.TRANS64.TRYWAIT P0, [R8+URZ+0x22860], R6 ;  /* 0x02286006080075a7 */ /* 0x000e24000800017f */
[----:B0-----:R-:W-:Y:S05]  /*adb0*/  @!P0 BRA `(.L_x_309) ;  /* 0x0000002c00548947 */ /* 0x001fea0003800000 */
.L_x_375:
        /* <DEDUP_REMOVED lines=11> */
.L_x_310:
[----:B0-----:R-:W2:Y:S01]  /*ae70*/  LDL R6, [R1] ;  /* 0x0000000001067983 */ /* 0x001ea20000100800 */
[----:B------:R-:W-:-:S03]  /*ae80*/  MOV R12, 0x400 ;  /* 0x00000400000c7802 */ /* 0x000fc60000000f00 */
[----:B------:R-:W3:Y:S04]  /*ae90*/  LDL R11, [R1+0x28] ;  /* 0x00002800010b7983 */ /* 0x000ee80000100800 */
[----:B------:R-:W4:Y:S01]  /*aea0*/  LDL R10, [R1+0x8] ;  /* 0x00000800010a7983 */ /* 0x000f220000100800 */
[----:B------:R-:W0:Y:S01]  /*aeb0*/  S2R R13, SR_CgaCtaId ;  /* 0x00000000000d7919 */ /* 0x000e220000008800 */
[----:B------:R-:W-:Y:S01]  /*aec0*/  R2UR UR9, R8 ;  /* 0x00000000080972ca */ /* 0x000fe200000e0000 */
[----:B------:R-:W-:Y:S01]  /*aed0*/  UIADD3 UR4, UP0, UR38, 0x470, URZ ;  /* 0x0000047026047890 */ /* 0x000fe2000ff1e03f */
[----:B------:R-:W-:Y:S02]  /*aee0*/  R2UR UR12, R4 ;  /* 0x00000000040c72ca */ /* 0x000fe400000e0000 */
[----:B------:R-:W-:-:S02]  /*aef0*/  R2UR UR13, R7 ;  /* 0x00000000070d72ca */ /* 0x000fc400000e0000 */
[----:B0-----:R-:W-:-:S07]  /*af00*/  LEA R12, R13, R12, 0x18 ;  /* 0x0000000c0d0c7211 */ /* 0x001fce00078ec0ff */
[----:B------:R-:W-:Y:S01]  /*af10*/  UIADD3 UR9, UR9, 0x22850, URZ ;  /* 0x0002285009097890 */ /* 0x000fe2000fffe03f */
[----:B------:R-:W-:Y:S01]  /*af20*/  UMOV UR10, URZ ;  /* 0x0000003f000a7c82 */ /* 0x000fe20008000000 */
[----:B------:R-:W-:Y:S01]  /*af30*/  UMOV UR6, 0x0 ;  /* 0x0000000000067882 */ /* 0x000fe20000000000 */
[----:B------:R-:W-:Y:S01]  /*af40*/  UMOV UR7, 0x14f00000 ;  /* 0x14f0000000077882 */ /* 0x000fe20000000000 */
[----:B------:R-:W-:Y:S01]  /*af50*/  UMOV UR16, 0x40 ;  /* 0x0000004000107882 */ /* 0x000fe20000000000 */
[----:B--2---:R-:W-:Y:S01]  /*af60*/  IMAD R6, R6, 0xc000, R12 ;  /* 0x0000c00006067824 */ /* 0x004fe200078e020c */
[----:B---3--:R-:W-:-:S04]  /*af70*/  R2UR UR11, R11 ;  /* 0x000000000b0b72ca */ /* 0x008fc800000e0000 */
[----:B------:R-:W-:Y:S02]  /*af80*/  R2UR UR14, R6 ;  /* 0x00000000060e72ca */ /* 0x000fe400000e0000 */
[----:B----4-:R-:W-:-:S11]  /*af90*/  R2UR UR5, R10 ;  /* 0x000000000a0572ca */ /* 0x010fd600000e0000 */
[----:B------:R-:W-:Y:S02]  /*afa0*/  UIADD3 UR8, UR14, 0x400, URZ ;  /* 0x000004000e087890 */ /* 0x000fe4000fffe03f */
[----:B------:R-:W-:Y:S02]  /*afb0*/  UIMAD UR11, UR11, 0x60, UR5 ;  /* 0x000000600b0b78a4 */ /* 0x000fe4000f8e0205 */
[----:B------:R-:W-:Y:S02]  /*afc0*/  UIADD3.X UR5, URZ, UR39, URZ, UP0, !UPT ;  /* 0x000000273f057290 */ /* 0x000fe400087fe43f */
[----:B------:R-:W-:Y:S02]  /*afd0*/  UIADD3 UR15, UR14, 0x3400, URZ ;  /* 0x000034000e0f7890 */ /* 0x000fe4000fffe03f */
[----:B------:R-:W-:Y:S02]  /*afe0*/  UIADD3 UR17, UR14, 0x6400, URZ ;  /* 0x000064000e117890 */ /* 0x000fe4000fffe03f */
[----:B------:R-:W-:-:S03]  /*aff0*/  UIADD3 UR18, UR14, 0x9400, URZ ;  /* 0x000094000e127890 */ /* 0x000fc6000fffe03f */
[----:B------:R0:W-:Y:S01]  /*b000*/  UTMALDG.4D [UR8], [UR4], desc[UR6] ;  /* 0x00000608040075b4 */ /* 0x0001e20008019000 */
[----:B------:R-:W-:Y:S01]  /*b010*/  UMOV UR14, 0x80 ;  /* 0x00000080000e7882 */ /* 0x000fe20000000000 */
[----:B0-----:R-:W-:Y:S01]  /*b020*/  UMOV UR8, UR15 ;  /* 0x0000000f00087c82 */ /* 0x001fe20008000000 */
[----:B------:R-:W-:Y:S02]  /*b030*/  UMOV UR10, UR16 ;  /* 0x00000010000a7c82 */ /* 0x000fe40008000000 */
[----:B------:R0:W-:Y:S02]  /*b040*/  UTMALDG.4D [UR8], [UR4], desc[UR6] ;  /* 0x00000608040075b4 */ /* 0x0001e40008019000 */
[----:B0-----:R-:W-:Y:S01]  /*b050*/  UMOV UR8, UR17 ;  /* 0x0000001100087c82 */ /* 0x001fe20008000000 */
[----:B------:R-:W-:Y:S01]  /*b060*/  UMOV UR10, UR14 ;  /* 0x0000000e000a7c82 */ /* 0x000fe20008000000 */
[----:B------:R-:W-:Y:S01]  /*b070*/  UMOV UR14, 0xc0 ;  /* 0x000000c0000e7882 */ /* 0x000fe20000000000 */
[----:B------:R0:W-:Y:S02]  /*b080*/  UTMALDG.4D [UR8], [UR4], desc[UR6] ;  /* 0x00000608040075b4 */ /* 0x0001e40008019000 */
[----:B0-----:R-:W-:Y:S01]  /*b090*/  UMOV UR8, UR18 ;  /* 0x0000001200087c82 */ /* 0x001fe20008000000 */
[----:B------:R-:W-:-:S02]  /*b0a0*/  UMOV UR10, UR14 ;  /* 0x0000000e000a7c82 */ /* 0x000fc40008000000 */
[----:B------:R1:W-:Y:S02]  /*b0b0*/  UTMALDG.4D [UR8], [UR4], desc[UR6] ;  /* 0x00000608040075b4 */ /* 0x0003e40008019000 */
[----:B-1----:R-:W-:Y:S01]  /*b0c0*/  NOP ;  /* 0x0000000000007918 */ /* 0x002fe20000000000 */
.L_x_308:
[----:B------:R-:W-:Y:S05]  /*b0d0*/  BSYNC B0 ;  /* 0x0000000000007941 */ /* 0x000fea0003800000 */
.L_x_307:
[----:B0-----:R-:W2:Y:S01]  /*b0e0*/  LDL.LU R6, [R1+0x20] ;  /* 0x0000200001067983 */ /* 0x001ea20000300800 */
[----:B------:R-:W-:Y:S01]  /*b0f0*/  BSSY B0, `(.L_x_311) ;  /* 0x000016d000007945 */ /* 0x000fe20003800000 */
[----:B--2---:R-:W-:-:S13]  /*b100*/  ISETP.GE.AND P0, PT, R6, 0x61, PT ;  /* 0x000000610600780c */ /* 0x004fda0003f06270 */
[----:B------:R-:W-:Y:S05]  /*b110*/  @!P0 BRA `(.L_x_312) ;  /* 0x0000001400a88947 */ /* 0x000fea0003800000 */
[----:B------:R-:W2:Y:S01]  /*b120*/  LDL R8, [R1+0x14] ;  /* 0x0000140001087983 */ /* 0x000ea20000100800 */
[----:B------:R-:W-:Y:S01]  /*b130*/  IMAD.MOV.U32 R6, RZ, RZ, 0x1 ;  /* 0x00000001ff067424 */ /* 0x000fe200078e00ff */
[----:B------:R-:W-:Y:S01]  /*b140*/  BSSY B1, `(.L_x_313) ;  /* 0x000007d000017945 */ /* 0x000fe20003800000 */
[----:B--2---:R-:W-:-:S05]  /*b150*/  IMAD.MOV R11, RZ, RZ, -R8 ;  /* 0x000000ffff0b7224 */ /* 0x004fca00078e0a08 */
[----:B------:R-:W-:-:S05]  /*b160*/  VIADDMNMX R11, R11, R6, 0xffffffff, !PT ;  /* 0xffffffff0b0b7446 */ /* 0x000fca0007800106 */
[C---:B------:R-:W-:Y:S02]  /*b170*/  IMAD.IADD R6, R8.reuse, 0x1, R11 ;  /* 0x0000000108067824 */ /* 0x040fe400078e020b */
[----:B------:R-:W-:-:S03]  /*b180*/  VIADD R8, R8, 0xfffffffe ;  /* 0xfffffffe08087836 */ /* 0x000fc60000000000 */
[----:B------:R-:W-:-:S04]  /*b190*/  LOP3.LUT R6, R6, 0x1, RZ, 0xc0, !PT ;  /* 0x0000000106067812 */ /* 0x000fc800078ec0ff */
[----:B------:R-:W-:-:S13]  /*b1a0*/  ISETP.NE.U32.AND P0, PT, R6, 0x1, PT ;  /* 0x000000010600780c */ /* 0x000fda0003f05070 */
[----:B------:R-:W-:Y:S05]  /*b1b0*/  @P0 BRA `(.L_x_314) ;  /* 0x0000000400d40947 */ /* 0x000fea0003800000 */
[----:B------:R-:W2:Y:S04]  /*b1c0*/  LDL.LU R10, [R1] ;  /* 0x00000000010a7983 */ /* 0x000ea80000300800 */
[----:B------:R-:W3:Y:S01]  /*b1d0*/  LDL.LU R14, [R1+0x4] ;  /* 0x00000400010e7983 */ /* 0x000ee20000300800 */
[----:B------:R-:W-:Y:S01]  /*b1e0*/  BSSY B2, `(.L_x_315) ;  /* 0x0000070000027945 */ /* 0x000fe20003800000 */
[----:B--2---:R-:W-:-:S04]  /*b1f0*/  IADD3 R10, R10, 0x1, RZ ;  /* 0x000000010a0a7810 */ /* 0x004fc80007ffe0ff */
[----:B------:R-:W-:-:S04]  /*b200*/  ISETP.NE.AND P0, PT, R10, 0x2, PT ;  /* 0x000000020a00780c */ /* 0x000fc80003f05270 */
[----:B------:R-:W-:Y:S02]  /*b210*/  SEL R6, RZ, 0x1, P0 ;  /* 0x00000001ff067807 */ /* 0x000fe40000000000 */
[----:B------:R-:W-:Y:S02]  /*b220*/  SEL R15, R10, RZ, P0 ;  /* 0x000000ff0a0f7207 */ /* 0x000fe40000000000 */
[----:B---3--:R-:W-:-:S05]  /*b230*/  LOP3.LUT R14, R14, R6, RZ, 0x3c, !PT ;  /* 0x000000060e0e7212 */ /* 0x008fca00078e3cff */
[----:B------:R0:W-:Y:S04]  /*b240*/  STL [R1+0x4], R14 ;  /* 0x0000040e01007387 */ /* 0x0001e80000100800 */
[----:B------:R0:W-:Y:S01]  /*b250*/  STL [R1], R15 ;  /* 0x0000000f01007387 */ /* 0x0001e20000100800 */
[----:B------:R-:W-:Y:S05]  /*b260*/  @!P6 BRA `(.L_x_316) ;  /* 0x00000004009ce947 */ /* 0x000fea0003800000 */
[----:B------:R-:W-:-:S04]  /*b270*/  ISETP.NE.U32.AND P0, PT, R2, RZ, PT ;  /* 0x000000ff0200720c */ /* 0x000fc80003f05070 */
[----:B------:R-:W-:-:S13]  /*b280*/  ISETP.NE.AND.EX P0, PT, R3, RZ, PT, P0 ;  /* 0x000000ff0300720c */ /* 0x000fda0003f05300 */
[----:B------:R-:W-:Y:S05]  /*b290*/  @!P0 BRA `(.L_x_317) ;  /* 0x0000000000488947 */ /* 0x000fea0003800000 */
[----:B------:R-:W1:Y:S01]  /*b2a0*/  LDC R13, c[0x0][0x41c] ;  /* 0x00010700ff0d7b82 */ /* 0x000e620000000800 */
[----:B------:R-:W-:Y:S01]  /*b2b0*/  IMAD.MOV.U32 R10, RZ, RZ, R8 ;  /* 0x000000ffff0a7224 */ /* 0x000fe200078e0008 */
[----:B------:R-:W-:Y:S01]  /*b2c0*/  ULDC.64 UR4, c[0x0][0x408] ;  /* 0x0001020000047ab9 */ /* 0x000fe20000000a00 */
[----:B-1----:R-:W-:-:S13]  /*b2d0*/  ISETP.NE.AND P0, PT, R13, 0x1, PT ;  /* 0x000000010d00780c */ /* 0x002fda0003f05270 */
[----:B------:R-:W1:Y:S02]  /*b2e0*/  @P0 LDC.64 R6, c[0x0][0x420] ;  /* 0x00010800ff060b82 */ /* 0x000e640000000a00 */
[----:B-1----:R-:W-:-:S05]  /*b2f0*/  @P0 IMAD.HI.U32 R6, R8, R6, RZ ;  /* 0x0000000608060227 */ /* 0x002fca00078e00ff */
[----:B------:R-:W-:Y:S01]  /*b300*/  @P0 SHF.R.U32.HI R10, RZ, R7, R6 ;  /* 0x00000007ff0a0219 */ /* 0x000fe20000011606 */
[----:B------:R-:W-:-:S03]  /*b310*/  IMAD R6, R5, UR4, RZ ;  /* 0x0000000405067c24 */ /* 0x000fc6000f8e02ff */
[----:B------:R-:W-:Y:S01]  /*b320*/  SHF.R.S32.HI R7, RZ, 0x1f, R10 ;  /* 0x0000001fff077819 */ /* 0x000fe2000001140a */
[----:B------:R-:W-:Y:S02]  /*b330*/  IMAD R12, R0, UR5, R6 ;  /* 0x00000005000c7c24 */ /* 0x000fe4000f8e0206 */
[----:B------:R-:W-:-:S04]  /*b340*/  IMAD.MOV.U32 R6, RZ, RZ, R10 ;  /* 0x000000ffff067224 */ /* 0x000fc800078e000a */
[----:B------:R-:W-:-:S04]  /*b350*/  IMAD.WIDE.U32 R6, R0, UR4, R6 ;  /* 0x0000000400067c25 */ /* 0x000fc8000f8e0006 */
[----:B------:R-:W-:Y:S01]  /*b360*/  IMAD.IADD R12, R12, 0x1, R7 ;  /* 0x000000010c0c7824 */ /* 0x000fe200078e0207 */
[----:B------:R-:W-:-:S04]  /*b370*/  LEA R2, P0, R6, R2, 0x2 ;  /* 0x0000000206027211 */ /* 0x000fc800078010ff */
[----:B------:R-:W-:Y:S01]  /*b380*/  LEA.HI.X R3, R6, R3, R12, 0x2, P0 ;  /* 0x0000000306037211 */ /* 0x000fe200000f140c */
[----:B------:R-:W-:-:S04]  /*b390*/  IMAD.MOV R6, RZ, RZ, -R10 ;  /* 0x000000ffff067224 */ /* 0x000fc800078e0a0a */
[----:B------:R1:W5:Y:S01]  /*b3a0*/  LDG.E R7, desc[UR40][R2.64] ;  /* 0x0000002802077981 */ /* 0x000362000c1e1900 */
[----:B------:R-:W-:-:S07]  /*b3b0*/  IMAD R8, R13, R6, R8 ;  /* 0x000000060d087224 */ /* 0x000fce00078e0208 */
.L_x_317:
[----:B-1----:R-:W1:Y:S01]  /*b3c0*/  S2R R3, SR_CgaCtaId ;  /* 0x0000000000037919 */ /* 0x002e620000008800 */
[----:B------:R-:W-:Y:S02]  /*b3d0*/  MOV R2, 0x400 ;  /* 0x0000040000027802 */ /* 0x000fe40000000f00 */
[----:B------:R-:W-:Y:S02]  /*b3e0*/  SHF.L.U32 R6, R14, 0x1f, RZ ;  /* 0x0000001f0e067819 */ /* 0x000fe400000006ff */
[----:B-1----:R-:W-:-:S05]  /*b3f0*/  LEA R2, R3, R2, 0x18 ;  /* 0x0000000203027211 */ /* 0x002fca00078ec0ff */
[----:B------:R-:W-:-:S04]  /*b400*/  IMAD R3, R15, 0x8, R2 ;  /* 0x000000080f037824 */ /* 0x000fc800078e0202 */
[----:B------:R-:W1:Y:S02]  /*b410*/  SYNCS.PHASECHK.TRANS64.TRYWAIT P0, [R3+URZ+0x22840], R6 ;  /* 0x02284006030075a7 */ /* 0x000e64000800017f */
[----:B-1----:R-:W-:Y:S05]  /*b420*/  @!P0 BRA `(.L_x_318) ;  /* 0x0000002400cc8947 */ /* 0x002fea0003800000 */
.L_x_376:
[----:B------:R-:W2:Y:S02]  /*b430*/  S2R R2, SR_TID.X ;  /* 0x0000000000027919 */ /* 0x000ea40000002100 */
[----:B--2---:R-:W-:-:S04]  /*b440*/  LOP3.LUT R2, R2, 0x7f, RZ, 0xc0, !PT ;  /* 0x0000007f02027812 */ /* 0x004fc800078ec0ff */
[----:B------:R-:W-:-:S13]  /*b450*/  ISETP.NE.AND P1, PT, R2, RZ, PT ;  /* 0x000000ff0200720c */ /* 0x000fda0003f25270 */
[----:B------:R-:W-:Y:S05]  /*b460*/  @P1 BRA `(.L_x_319) ;  /* 0x00000000001c1947 */ /* 0x000fea0003800000 */
[----:B------:R-:W2:Y:S02]  /*b470*/  S2R R2, SR_TID.X ;  /* 0x0000000000027919 */ /* 0x000ea40000002100 */
[----:B--2---:R-:W-:-:S04]  /*b480*/  LOP3.LUT R2, R2, 0x1f, RZ, 0xc0, !PT ;  /* 0x0000001f02027812 */ /* 0x004fc800078ec0ff */
[----:B------:R-:W-:Y:S01]  /*b490*/  ISETP.NE.AND P0, PT, R2, RZ, PT ;  /* 0x000000ff0200720c */ /* 0x000fe20003f05270 */
[----:B------:R-:W-:-:S04]  /*b4a0*/  IMAD.MOV.U32 R2, RZ, RZ, 0x3000 ;  /* 0x00003000ff027424 */ /* 0x000fc800078e00ff */
[----:B------:R2:W-:Y:S08]  /*b4b0*/  SYNCS.ARRIVE.TRANS64 RZ, [R3+URZ+0x22830], R2 ;  /* 0x0228300203ff79a7 */ /* 0x0005f0000800003f */
[----:B------:R-:W-:Y:S05]  /*b4c0*/  @!P0 BRA `(.L_x_319) ;  /* 0x0000000000048947 */ /* 0x000fea0003800000 */
[----:B------:R-:W-:Y:S01]  /*b4d0*/  BPT.TRAP 0x1 ;  /* 0x000000040000795c */ /* 0x000fe20000300000 */
.L_x_319:
[----:B--2---:R-:W2:Y:S01]  /*b4e0*/  LDL R2, [R1] ;  /* 0x0000000001027983 */ /* 0x004ea20000100800 */
[----:B------:R-:W-:-:S03]  /*b4f0*/  MOV R12, 0x400 ;  /* 0x00000400000c7802 */ /* 0x000fc60000000f00 */
[----:B------:R-:W3:Y:S01]  /*b500*/  LDL R10, [R1+0x8] ;  /* 0x00000800010a7983 */ /* 0x000ee20000100800 */
[----:B------:R-:W4:Y:S01]  /*b510*/  S2R R13, SR_CgaCtaId ;  /* 0x00000000000d7919 */ /* 0x000f220000008800 */
[----:B------:R-:W-:Y:S01]  /*b520*/  R2UR UR9, R3 ;  /* 0x00000000030972ca */ /* 0x000fe200000e0000 */
[----:B------:R-:W-:Y:S01]  /*b530*/  UIADD3 UR4, UP0, UR38, 0x370, URZ ;  /* 0x0000037026047890 */ /* 0x000fe2000ff1e03f */
[----:B------:R-:W-:Y:S02]  /*b540*/  R2UR UR12, R4 ;  /* 0x00000000040c72ca */ /* 0x000fe400000e0000 */
[----:B-----5:R-:W-:Y:S01]  /*b550*/  R2UR UR13, R7 ;  /* 0x00000000070d72ca */ /* 0x020fe200000e0000 */
[----:B------:R-:W-:Y:S01]  /*b560*/  UIADD3.X UR5, URZ, UR39, URZ, UP0, !UPT ;  /* 0x000000273f057290 */ /* 0x000fe200087fe43f */
[----:B----4-:R-:W-:-:S07]  /*b570*/  LEA R12, R13, R12, 0x18 ;  /* 0x0000000c0d0c7211 */ /* 0x010fce00078ec0ff */
[----:B------:R-:W-:Y:S01]  /*b580*/  UIADD3 UR9, UR9, 0x22830, URZ ;  /* 0x0002283009097890 */ /* 0x000fe2000fffe03f */
[----:B------:R-:W-:Y:S01]  /*b590*/  UMOV UR6, 0x0 ;  /* 0x0000000000067882 */ /* 0x000fe20000000000 */
[----:B------:R-:W-:Y:S01]  /*b5a0*/  UMOV UR7, 0x14f00000 ;  /* 0x14f0000000077882 */ /* 0x000fe20000000000 */
[----:B------:R-:W-:Y:S01]  /*b5b0*/  UMOV UR10, URZ ;  /* 0x0000003f000a7c82 */ /* 0x000fe20008000000 */
[----:B--2---:R-:W-:-:S05]  /*b5c0*/  IMAD R2, R2, 0x3000, R12 ;  /* 0x0000300002027824 */ /* 0x004fca00078e020c */
[----:B------:R-:W-:Y:S01]  /*b5d0*/  R2UR UR8, R2 ;  /* 0x00000000020872ca */ /* 0x000fe200000e0000 */
[----:B---3--:R-:W-:-:S05]  /*b5e0*/  IMAD R8, R8, 0x60, R10 ;  /* 0x0000006008087824 */ /* 0x008fca00078e020a */
[----:B------:R-:W-:-:S07]  /*b5f0*/  R2UR UR11, R8 ;  /* 0x00000000080b72ca */ /* 0x000fce00000e0000 */
[----:B------:R-:W-:-:S09]  /*b600*/  UIADD3 UR8, UR8, 0x1c400, URZ ;  /* 0x0001c40008087890 */ /* 0x000fd2000fffe03f */
[----:B------:R2:W-:Y:S01]  /*b610*/  UTMALDG.4D [UR8], [UR4], desc[UR6] ;  /* 0x00000608040075b4 */ /* 0x0005e20008019000 */
[----:B------:R-:W3:Y:S02]  /*b620*/  SYNCS.PHASECHK.TRANS64.TRYWAIT P0, [R3+URZ+0x22860], R6 ;  /* 0x02286006030075a7 */ /* 0x000ee4000800017f */
[----:B--23--:R-:W-:Y:S05]  /*b630*/  @!P0 BRA `(.L_x_320) ;  /* 0x00000024005c8947 */ /* 0x00cfea0003800000 */
.L_x_377:
[----:B------:R-:W-:Y:S05]  /*b640*/  @P1 BRA `(.L_x_321) ;  /* 0x00000000001c1947 */ /* 0x000fea0003800000 */
[----:B------:R-:W3:Y:S02]  /*b650*/  S2R R2, SR_TID.X ;  /* 0x0000000000027919 */ /* 0x000ee40000002100 */
[----:B---3--:R-:W-:-:S04]  /*b660*/  LOP3.LUT R2, R2, 0x1f, RZ, 0xc0, !PT ;  /* 0x0000001f02027812 */ /* 0x008fc800078ec0ff */
[----:B------:R-:W-:Y:S01]  /*b670*/  ISETP.NE.AND P0, PT, R2, RZ, PT ;  /* 0x000000ff0200720c */ /* 0x000fe20003f05270 */
[----:B------:R-:W-:-:S04]  /*b680*/  IMAD.MOV.U32 R2, RZ, RZ, 0xc000 ;  /* 0x0000c000ff027424 */ /* 0x000fc800078e00ff */
[----:B------:R3:W-:Y:S08]  /*b690*/  SYNCS.ARRIVE.TRANS64 RZ, [R3+URZ+0x22850], R2 ;  /* 0x0228500203ff79a7 */ /* 0x0007f0000800003f */
[----:B------:R-:W-:Y:S05]  /*b6a0*/  @!P0 BRA `(.L_x_321) ;  /* 0x0000000000048947 */ /* 0x000fea0003800000 */
[----:B------:R-:W-:Y:S01]  /*b6b0*/  BPT.TRAP 0x1 ;  /* 0x000000040000795c */ /* 0x000fe20000300000 */
.L_x_321:
[----:B---3--:R-:W3:Y:S01]  /*b6c0*/  LDL R2, [R1] ;  /* 0x0000000001027983 */ /* 0x008ee20000100800 */
[----:B-12---:R-:W-:Y:S01]  /*b6d0*/  MOV R6, 0x400 ;  /* 0x0000040000067802 */ /* 0x006fe20000000f00 */
[----:B------:R-:W1:Y:S01]  /*b6e0*/  S2R R10, SR_CgaCtaId ;  /* 0x00000000000a7919 */ /* 0x000e620000008800 */
[----:B------:R-:W-:Y:S01]  /*b6f0*/  R2UR UR9, R3 ;  /* 0x00000000030972ca */ /* 0x000fe200000e0000 */
[----:B------:R-:W-:Y:S01]  /*b700*/  UIADD3 UR4, UP0, UR38, 0x470, URZ ;  /* 0x0000047026047890 */ /* 0x000fe2000ff1e03f */
[----:B------:R-:W-:Y:S02]  /*b710*/  R2UR UR11, R8 ;  /* 0x00000000080b72ca */ /* 0x000fe400000e0000 */
[----:B------:R-:W-:Y:S02]  /*b720*/  R2UR UR12, R4 ;  /* 0x00000000040c72ca */ /* 0x000fe400000e0000 */
[----:B------:R-:W-:Y:S01]  /*b730*/  R2UR UR13, R7 ;  /* 0x00000000070d72ca */ /* 0x000fe200000e0000 */
[----:B------:R-:W-:Y:S01]  /*b740*/  UIADD3.X UR5, URZ, UR39, URZ, UP0, !UPT ;  /* 0x000000273f057290 */ /* 0x000fe200087fe43f */
[----:B-1----:R-:W-:-:S05]  /*b750*/  LEA R6, R10, R6, 0x18 ;  /* 0x000000060a067211 */ /* 0x002fca00078ec0ff */
[----:B------:R-:W-:Y:S01]  /*b760*/  UIADD3 UR9, UR9, 0x22850, URZ ;  /* 0x0002285009097890 */ /* 0x000fe2000fffe03f */
[----:B------:R-:W-:Y:S01]  /*b770*/  UMOV UR10, URZ ;  /* 0x0000003f000a7c82 */ /* 0x000fe20008000000 */
[----:B------:R-:W-:Y:S01]  /*b780*/  UMOV UR6, 0x0 ;  /* 0x0000000000067882 */ /* 0x000fe20000000000 */
[----:B------:R-:W-:Y:S01]  /*b790*/  UMOV UR7, 0x14f00000 ;  /* 0x14f0000000077882 */ /* 0x000fe20000000000 */
[----:B------:R-:W-:Y:S01]  /*b7a0*/  UMOV UR16, 0x40 ;  /* 0x0000004000107882 */ /* 0x000fe20000000000 */
[----:B---3--:R-:W-:-:S05]  /*b7b0*/  IMAD R2, R2, 0xc000, R6 ;  /* 0x0000c00002027824 */ /* 0x008fca00078e0206 */
[----:B------:R-:W-:-:S13]  /*b7c0*/  R2UR UR14, R2 ;  /* 0x00000000020e72ca */ /* 0x000fda00000e0000 */
[----:B------:R-:W-:Y:S02]  /*b7d0*/  UIADD3 UR8, UR14, 0x400, URZ ;  /* 0x000004000e087890 */ /* 0x000fe4000fffe03f */
[----:B------:R-:W-:Y:S02]  /*b7e0*/  UIADD3 UR15, UR14, 0x3400, URZ ;  /* 0x000034000e0f7890 */ /* 0x000fe4000fffe03f */
[----:B------:R-:W-:Y:S02]  /*b7f0*/  UIADD3 UR17, UR14, 0x6400, URZ ;  /* 0x000064000e117890 */ /* 0x000fe4000fffe03f */
[----:B------:R-:W-:-:S03]  /*b800*/  UIADD3 UR18, UR14, 0x9400, URZ ;  /* 0x000094000e127890 */ /* 0x000fc6000fffe03f */
[----:B------:R1:W-:Y:S01]  /*b810*/  UTMALDG.4D [UR8], [UR4], desc[UR6] ;  /* 0x00000608040075b4 */ /* 0x0003e20008019000 */
[----:B------:R-:W-:Y:S01]  /*b820*/  UMOV UR14, 0x80 ;  /* 0x00000080000e7882 */ /* 0x000fe20000000000 */
[----:B-1----:R-:W-:Y:S01]  /*b830*/  UMOV UR8, UR15 ;  /* 0x0000000f00087c82 */ /* 0x002fe20008000000 */
[----:B------:R-:W-:Y:S02]  /*b840*/  UMOV UR10, UR16 ;  /* 0x00000010000a7c82 */ /* 0x000fe40008000000 */
        /* <DEDUP_REMOVED lines=9> */
.L_x_316:
[----:B------:R-:W-:Y:S05]  /*b8e0*/  BSYNC B2 ;  /* 0x0000000000027941 */ /* 0x000fea0003800000 */
.L_x_315:
[----:B------:R-:W2:Y:S02]  /*b8f0*/  LDL.LU R2, [R1+0x14] ;  /* 0x0000140001027983 */ /* 0x000ea40000300800 */
[----:B--2---:R-:W-:-:S07]  /*b900*/  VIADD R8, R2, 0xfffffffd ;  /* 0xfffffffd02087836 */ /* 0x004fce0000000000 */
.L_x_314:
[----:B------:R-:W-:Y:S05]  /*b910*/  BSYNC B1 ;  /* 0x0000000000017941 */ /* 0x000fea0003800000 */
.L_x_313:
[----:B------:R-:W-:-:S05]  /*b920*/  IMAD.MOV R2, RZ, RZ, -R11 ;  /* 0x000000ffff027224 */ /* 0x000fca00078e0a0b */
[----:B------:R-:W-:-:S13]  /*b930*/  ISETP.NE.AND P0, PT, R9, R2, PT ;  /* 0x000000020900720c */ /* 0x000fda0003f05270 */
[----:B------:R-:W-:Y:S05]  /*b940*/  @!P0 BRA `(.L_x_312) ;  /* 0x0000000c009c8947 */ /* 0x000fea0003800000 */
.L_x_336:
[----:B------:R-:W2:Y:S04]  /*b950*/  LDL.LU R3, [R1] ;  /* 0x0000000001037983 */ /* 0x000ea80000300800 */
[----:B------:R-:W3:Y:S01]  /*b960*/  LDL.LU R2, [R1+0x4] ;  /* 0x0000040001027983 */ /* 0x000ee20000300800 */
[----:B------:R-:W-:Y:S05]  /*b970*/  YIELD ;  /* 0x0000000000007946 */ /* 0x000fea0003800000 */
[----:B------:R-:W-:Y:S01]  /*b980*/  BSSY B1, `(.L_x_322) ;  /* 0x000006d000017945 */ /* 0x000fe20003800000 */
[----:B--2---:R-:W-:-:S05]  /*b990*/  VIADD R9, R3, 0x1 ;  /* 0x0000000103097836 */ /* 0x004fca0000000000 */
[----:B------:R-:W-:-:S04]  /*b9a0*/  ISETP.NE.AND P0, PT, R9, 0x2, PT ;  /* 0x000000020900780c */ /* 0x000fc80003f05270 */
[----:B------:R-:W-:Y:S02]  /*b9b0*/  SEL R10, RZ, 0x1, P0 ;  /* 0x00000001ff0a7807 */ /* 0x000fe40000000000 */
[----:B------:R-:W-:Y:S02]  /*b9c0*/  SEL R9, R9, RZ, P0 ;  /* 0x000000ff09097207 */ /* 0x000fe40000000000 */
[----:B---3--:R-:W-:Y:S01]  /*b9d0*/  LOP3.LUT R10, R2, R10, RZ, 0x3c, !PT ;  /* 0x0000000a020a7212 */ /* 0x008fe200078e3cff */
[----:B-1----:R-:W-:Y:S06]  /*b9e0*/  @!P6 BRA `(.L_x_323) ;  /* 0x000000040098e947 */ /* 0x002fec0003800000 */
[----:B------:R-:W-:Y:S01]  /*b9f0*/  ULDC.64 UR4, c[0x0][0x3f8] ;  /* 0x0000fe0000047ab9 */ /* 0x000fe20000000a00 */
[----:B------:R-:W-:Y:S01]  /*ba00*/  IMAD.MOV.U32 R11, RZ, RZ, R8 ;  /* 0x000000ffff0b7224 */ /* 0x000fe200078e0008 */
[----:B------:R-:W-:-:S04]  /*ba10*/  ISETP.NE.U32.AND P0, PT, RZ, UR4, PT ;  /* 0x00000004ff007c0c */ /* 0x000fc8000bf05070 */
[----:B------:R-:W-:-:S13]  /*ba20*/  ISETP.NE.AND.EX P0, PT, RZ, UR5, PT, P0 ;  /* 0x00000005ff007c0c */ /* 0x000fda000bf05300 */
[----:B------:R-:W-:Y:S05]  /*ba30*/  @!P0 BRA `(.L_x_324) ;  /* 0x0000000000448947 */ /* 0x000fea0003800000 */
[----:B------:R-:W1:Y:S01]  /*ba40*/  LDC R7, c[0x0][0x41c] ;  /* 0x00010700ff077b82 */ /* 0x000e620000000800 */
[----:B------:R-:W-:Y:S01]  /*ba50*/  ULDC.64 UR6, c[0x0][0x408] ;  /* 0x0001020000067ab9 */ /* 0x000fe20000000a00 */
[----:B-1----:R-:W-:-:S13]  /*ba60*/  ISETP.NE.AND P0, PT, R7, 0x1, PT ;  /* 0x000000010700780c */ /* 0x002fda0003f05270 */
[----:B------:R-:W1:Y:S02]  /*ba70*/  @P0 LDC.64 R2, c[0x0][0x420] ;  /* 0x00010800ff020b82 */ /* 0x000e640000000a00 */
[----:B-1----:R-:W-:-:S04]  /*ba80*/  @P0 IMAD.HI.U32 R6, R8, R2, RZ ;  /* 0x0000000208060227 */ /* 0x002fc800078e00ff */
[----:B------:R-:W-:Y:S01]  /*ba90*/  IMAD.MOV.U32 R2, RZ, RZ, R8 ;  /* 0x000000ffff027224 */ /* 0x000fe200078e0008 */
[----:B------:R-:W-:-:S04]  /*baa0*/  @P0 SHF.R.U32.HI R2, RZ, R3, R6 ;  /* 0x00000003ff020219 */ /* 0x000fc80000011606 */
[--C-:B------:R-:W-:Y:S01]  /*bab0*/  SHF.R.S32.HI R3, RZ, 0x1f, R2.reuse ;  /* 0x0000001fff037819 */ /* 0x100fe20000011402 */
[----:B------:R-:W-:-:S04]  /*bac0*/  IMAD.MOV R11, RZ, RZ, -R2 ;  /* 0x000000ffff0b7224 */ /* 0x000fc800078e0a02 */
[----:B------:R-:W-:Y:S02]  /*bad0*/  IMAD R11, R7, R11, R8 ;  /* 0x0000000b070b7224 */ /* 0x000fe400078e0208 */
[----:B------:R-:W-:Y:S02]  /*bae0*/  IMAD R7, R5, UR6, RZ ;  /* 0x0000000605077c24 */ /* 0x000fe4000f8e02ff */
[----:B------:R-:W-:-:S04]  /*baf0*/  IMAD.WIDE.U32 R2, R0, UR6, R2 ;  /* 0x0000000600027c25 */ /* 0x000fc8000f8e0002 */
[----:B------:R-:W-:Y:S01]  /*bb00*/  IMAD R7, R0, UR7, R7 ;  /* 0x0000000700077c24 */ /* 0x000fe2000f8e0207 */
[----:B------:R-:W-:-:S04]  /*bb10*/  LEA R6, P0, R2, UR4, 0x2 ;  /* 0x0000000402067c11 */ /* 0x000fc8000f8010ff */
[----:B------:R-:W-:-:S04]  /*bb20*/  IADD3 R7, R7, R3, RZ ;  /* 0x0000000307077210 */ /* 0x000fc80007ffe0ff */
[----:B------:R-:W-:-:S06]  /*bb30*/  LEA.HI.X R7, R2, UR5, R7, 0x2, P0 ;  /* 0x0000000502077c11 */ /* 0x000fcc00080f1407 */
[----:B------:R1:W5:Y:S02]  /*bb40*/  LDG.E R7, desc[UR40][R6.64] ;  /* 0x0000002806077981 */ /* 0x000364000c1e1900 */
.L_x_324:
[----:B------:R-:W2:Y:S01]  /*bb50*/  S2R R3, SR_CgaCtaId ;  /* 0x0000000000037919 */ /* 0x000ea20000008800 */
[----:B------:R-:W-:-:S04]  /*bb60*/  MOV R2, 0x400 ;  /* 0x0000040000027802 */ /* 0x000fc80000000f00 */
[----:B--2---:R-:W-:Y:S02]  /*bb70*/  LEA R2, R3, R2, 0x18 ;  /* 0x0000000203027211 */ /* 0x004fe400078ec0ff */
[----:B------:R-:W-:-:S03]  /*bb80*/  SHF.L.U32 R3, R10, 0x1f, RZ ;  /* 0x0000001f0a037819 */ /* 0x000fc600000006ff */
[----:B------:R-:W-:-:S04]  /*bb90*/  IMAD R2, R9, 0x8, R2 ;  /* 0x0000000809027824 */ /* 0x000fc800078e0202 */
[----:B------:R-:W2:Y:S02]  /*bba0*/  SYNCS.PHASECHK.TRANS64.TRYWAIT P0, [R2+URZ+0x22840], R3 ;  /* 0x02284003020075a7 */ /* 0x000ea4000800017f */
[----:B--2---:R-:W-:Y:S05]  /*bbb0*/  @!P0 BRA `(.L_x_325) ;  /* 0x0000002000108947 */ /* 0x004fea0003800000 */
.L_x_378:
[----:B-1----:R-:W1:Y:S02]  /*bbc0*/  S2R R6, SR_TID.X ;  /* 0x0000000000067919 */ /* 0x002e640000002100 */
[----:B-1----:R-:W-:-:S04]  /*bbd0*/  LOP3.LUT R6, R6, 0x7f, RZ, 0xc0, !PT ;  /* 0x0000007f06067812 */ /* 0x002fc800078ec0ff */
[----:B------:R-:W-:-:S13]  /*bbe0*/  ISETP.NE.AND P0, PT, R6, RZ, PT ;  /* 0x000000ff0600720c */ /* 0x000fda0003f05270 */
[----:B------:R-:W-:Y:S05]  /*bbf0*/  @P0 BRA `(.L_x_326) ;  /* 0x00000000001c0947 */ /* 0x000fea0003800000 */
[----:B------:R-:W1:Y:S01]  /*bc00*/  S2R R6, SR_TID.X ;  /* 0x0000000000067919 */ /* 0x000e620000002100 */
[----:B------:R-:W-:-:S04]  /*bc10*/  IMAD.MOV.U32 R13, RZ, RZ, 0x3000 ;  /* 0x00003000ff0d7424 */ /* 0x000fc800078e00ff */
[----:B------:R3:W-:Y:S01]  /*bc20*/  SYNCS.ARRIVE.TRANS64 RZ, [R2+URZ+0x22830], R13 ;  /* 0x0228300d02ff79a7 */ /* 0x0007e2000800003f */
[----:B-1----:R-:W-:-:S04]  /*bc30*/  LOP3.LUT R6, R6, 0x1f, RZ, 0xc0, !PT ;  /* 0x0000001f06067812 */ /* 0x002fc800078ec0ff */
[----:B------:R-:W-:-:S13]  /*bc40*/  ISETP.NE.AND P1, PT, R6, RZ, PT ;  /* 0x000000ff0600720c */ /* 0x000fda0003f25270 */
[----:B---3--:R-:W-:Y:S05]  /*bc50*/  @!P1 BRA `(.L_x_326) ;  /* 0x0000000000049947 */ /* 0x008fea0003800000 */
[----:B------:R-:W-:Y:S01]  /*bc60*/  BPT.TRAP 0x1 ;  /* 0x000000040000795c */ /* 0x000fe20000300000 */
.L_x_326:
[----:B------:R-:W3:Y:S01]  /*bc70*/  LDL R12, [R1+0x8] ;  /* 0x00000800010c7983 */ /* 0x000ee20000100800 */
[----:B------:R-:W-:Y:S01]  /*bc80*/  MOV R6, 0x400 ;  /* 0x0000040000067802 */ /* 0x000fe20000000f00 */
[----:B------:R-:W1:Y:S01]  /*bc90*/  S2R R13, SR_CgaCtaId ;  /* 0x00000000000d7919 */ /* 0x000e620000008800 */
[----:B------:R-:W-:Y:S01]  /*bca0*/  R2UR UR9, R2 ;  /* 0x00000000020972ca */ /* 0x000fe200000e0000 */
[----:B------:R-:W-:Y:S01]  /*bcb0*/  UIADD3 UR4, UP0, UR38, 0x370, URZ ;  /* 0x0000037026047890 */ /* 0x000fe2000ff1e03f */
[----:B------:R-:W-:Y:S02]  /*bcc0*/  R2UR UR12, R4 ;  /* 0x00000000040c72ca */ /* 0x000fe400000e0000 */
[----:B-----5:R-:W-:Y:S01]  /*bcd0*/  R2UR UR13, R7 ;  /* 0x00000000070d72ca */ /* 0x020fe200000e0000 */
[----:B------:R-:W-:Y:S01]  /*bce0*/  UIADD3.X UR5, URZ, UR39, URZ, UP0, !UPT ;  /* 0x000000273f057290 */ /* 0x000fe200087fe43f */
[----:B-1----:R-:W-:-:S05]  /*bcf0*/  LEA R6, R13, R6, 0x18 ;  /* 0x000000060d067211 */ /* 0x002fca00078ec0ff */
[----:B------:R-:W-:-:S05]  /*bd00*/  IMAD R6, R9, 0x3000, R6 ;  /* 0x0000300009067824 */ /* 0x000fca00078e0206 */
[----:B------:R-:W-:Y:S01]  /*bd10*/  R2UR UR8, R6 ;  /* 0x00000000060872ca */ /* 0x000fe200000e0000 */
[----:B------:R-:W-:Y:S01]  /*bd20*/  UIADD3 UR9, UR9, 0x22830, URZ ;  /* 0x0002283009097890 */ /* 0x000fe2000fffe03f */
[----:B------:R-:W-:Y:S01]  /*bd30*/  UMOV UR6, 0x0 ;  /* 0x0000000000067882 */ /* 0x000fe20000000000 */
[----:B------:R-:W-:Y:S01]  /*bd40*/  UMOV UR7, 0x14f00000 ;  /* 0x14f0000000077882 */ /* 0x000fe20000000000 */
[----:B------:R-:W-:-:S09]  /*bd50*/  UMOV UR10, URZ ;  /* 0x0000003f000a7c82 */ /* 0x000fd20008000000 */
[----:B------:R-:W-:Y:S01]  /*bd60*/  UIADD3 UR8, UR8, 0x1c400, URZ ;  /* 0x0001c40008087890 */ /* 0x000fe2000fffe03f */
[----:B---3--:R-:W-:-:S05]  /*bd70*/  IMAD R6, R11, 0x60, R12 ;  /* 0x000000600b067824 */ /* 0x008fca00078e020c */
[----:B------:R-:W-:-:S13]  /*bd80*/  R2UR UR11, R6 ;  /* 0x00000000060b72ca */ /* 0x000fda00000e0000 */
[----:B------:R1:W-:Y:S01]  /*bd90*/  UTMALDG.4D [UR8], [UR4], desc[UR6] ;  /* 0x00000608040075b4 */ /* 0x0003e20008019000 */
[----:B------:R-:W3:Y:S02]  /*bda0*/  SYNCS.PHASECHK.TRANS64.TRYWAIT P1, [R2+URZ+0x22860], R3 ;  /* 0x02286003020075a7 */ /* 0x000ee4000802017f */
[----:B-1-3--:R-:W-:Y:S05]  /*bdb0*/  @!P1 BRA `(.L_x_327) ;  /* 0x0000001c00a49947 */ /* 0x00afea0003800000 */
.L_x_379:
        /* <DEDUP_REMOVED lines=8> */
.L_x_328:
        /* <DEDUP_REMOVED lines=33> */
.L_x_323:
[----:B------:R-:W-:Y:S05]  /*c050*/  BSYNC B1 ;  /* 0x0000000000017941 */ /* 0x000fea0003800000 */
.L_x_322:
[----:B------:R-:W-:Y:S01]  /*c060*/  VIADD R9, R9, 0x1 ;  /* 0x0000000109097836 */ /* 0x000fe20000000000 */
[----:B------:R-:W-:Y:S04]  /*c070*/  BSSY B1, `(.L_x_329) ;  /* 0x0000070000017945 */ /* 0x000fe80003800000 */
[----:B------:R-:W-:-:S04]  /*c080*/  ISETP.NE.AND P0, PT, R9, 0x2, PT ;  /* 0x000000020900780c */ /* 0x000fc80003f05270 */
[----:B------:R-:W-:Y:S02]  /*c090*/  SEL R3, RZ, 0x1, P0 ;  /* 0x00000001ff037807 */ /* 0x000fe40000000000 */
[----:B------:R-:W-:Y:S02]  /*c0a0*/  SEL R12, R9, RZ, P0 ;  /* 0x000000ff090c7207 */ /* 0x000fe40000000000 */
[----:B------:R-:W-:-:S05]  /*c0b0*/  LOP3.LUT R11, R10, R3, RZ, 0x3c, !PT ;  /* 0x000000030a0b7212 */ /* 0x000fca00078e3cff */
[----:B------:R1:W-:Y:S04]  /*c0c0*/  STL [R1+0x4], R11 ;  /* 0x0000040b01007387 */ /* 0x0003e80000100800 */
[----:B------:R1:W-:Y:S01]  /*c0d0*/  STL [R1], R12 ;  /* 0x0000000c01007387 */ /* 0x0003e20000100800 */
[----:B------:R-:W-:Y:S05]  /*c0e0*/  @!P6 BRA `(.L_x_330) ;  /* 0x0000000400a0e947 */ /* 0x000fea0003800000 */
[----:B------:R-:W-:Y:S01]  /*c0f0*/  ULDC.64 UR4, c[0x0][0x3f8] ;  /* 0x0000fe0000047ab9 */ /* 0x000fe20000000a00 */
[----:B------:R-:W-:Y:S01]  /*c100*/  VIADD R9, R8, 0xffffffff ;  /* 0xffffffff08097836 */ /* 0x000fe20000000000 */
[----:B------:R-:W-:-:S04]  /*c110*/  ISETP.NE.U32.AND P0, PT, RZ, UR4, PT ;  /* 0x00000004ff007c0c */ /* 0x000fc8000bf05070 */
[----:B------:R-:W-:-:S13]  /*c120*/  ISETP.NE.AND.EX P0, PT, RZ, UR5, PT, P0 ;  /* 0x00000005ff007c0c */ /* 0x000fda000bf05300 */
[----:B------:R-:W-:Y:S05]  /*c130*/  @!P0 BRA `(.L_x_331) ;  /* 0x0000000000448947 */ /* 0x000fea0003800000 */
[----:B------:R-:W2:Y:S01]  /*c140*/  LDC R6, c[0x0][0x41c] ;  /* 0x00010700ff067b82 */ /* 0x000ea20000000800 */
[----:B------:R-:W-:Y:S02]  /*c150*/  ULDC.64 UR6, c[0x0][0x408] ;  /* 0x0001020000067ab9 */ /* 0x000fe40000000a00 */
[----:B------:R-:W-:-:S04]  /*c160*/  IMAD R7, R5, UR6, RZ ;  /* 0x0000000605077c24 */ /* 0x000fc8000f8e02ff */
[----:B------:R-:W-:Y:S01]  /*c170*/  IMAD R7, R0, UR7, R7 ;  /* 0x0000000700077c24 */ /* 0x000fe2000f8e0207 */
[----:B--2---:R-:W-:-:S13]  /*c180*/  ISETP.NE.AND P0, PT, R6, 0x1, PT ;  /* 0x000000010600780c */ /* 0x004fda0003f05270 */
[----:B------:R-:W2:Y:S02]  /*c190*/  @P0 LDC.64 R2, c[0x0][0x420] ;  /* 0x00010800ff020b82 */ /* 0x000ea40000000a00 */
[----:B--2---:R-:W-:-:S04]  /*c1a0*/  @P0 IMAD.HI.U32 R10, R9, R2, RZ ;  /* 0x00000002090a0227 */ /* 0x004fc800078e00ff */
[----:B------:R-:W-:Y:S01]  /*c1b0*/  IMAD.MOV.U32 R2, RZ, RZ, R9 ;  /* 0x000000ffff027224 */ /* 0x000fe200078e0009 */
[----:B------:R-:W-:-:S05]  /*c1c0*/  @P0 SHF.R.U32.HI R2, RZ, R3, R10 ;  /* 0x00000003ff020219 */ /* 0x000fca000001160a */
[----:B------:R-:W-:-:S04]  /*c1d0*/  IMAD.MOV R3, RZ, RZ, -R2 ;  /* 0x000000ffff037224 */ /* 0x000fc800078e0a02 */
[----:B------:R-:W-:Y:S01]  /*c1e0*/  IMAD R9, R6, R3, R9 ;  /* 0x0000000306097224 */ /* 0x000fe200078e0209 */
[----:B------:R-:W-:-:S03]  /*c1f0*/  SHF.R.S32.HI R3, RZ, 0x1f, R2 ;  /* 0x0000001fff037819 */ /* 0x000fc60000011402 */
[----:B------:R-:W-:-:S04]  /*c200*/  IMAD.WIDE.U32 R2, R0, UR6, R2 ;  /* 0x0000000600027c25 */ /* 0x000fc8000f8e0002 */
[----:B------:R-:W-:Y:S01]  /*c210*/  IMAD.IADD R7, R7, 0x1, R3 ;  /* 0x0000000107077824 */ /* 0x000fe200078e0203 */
[----:B------:R-:W-:-:S04]  /*c220*/  LEA R6, P0, R2, UR4, 0x2 ;  /* 0x0000000402067c11 */ /* 0x000fc8000f8010ff */
[----:B------:R-:W-:-:S06]  /*c230*/  LEA.HI.X R7, R2, UR5, R7, 0x2, P0 ;  /* 0x0000000502077c11 */ /* 0x000fcc00080f1407 */
[----:B------:R2:W5:Y:S03]  /*c240*/  LDG.E R7, desc[UR40][R6.64] ;  /* 0x0000002806077981 */ /* 0x000566000c1e1900 */
.L_x_331:
[----:B------:R-:W3:Y:S01]  /*c250*/  S2R R3, SR_CgaCtaId ;  /* 0x0000000000037919 */ /* 0x000ee20000008800 */
[----:B------:R-:W-:-:S04]  /*c260*/  MOV R2, 0x400 ;  /* 0x0000040000027802 */ /* 0x000fc80000000f00 */
[----:B---3--:R-:W-:Y:S02]  /*c270*/  LEA R2, R3, R2, 0x18 ;  /* 0x0000000203027211 */ /* 0x008fe400078ec0ff */
[----:B------:R-:W-:-:S03]  /*c280*/  SHF.L.U32 R3, R11, 0x1f, RZ ;  /* 0x0000001f0b037819 */ /* 0x000fc600000006ff */
[----:B------:R-:W-:-:S04]  /*c290*/  IMAD R2, R12, 0x8, R2 ;  /* 0x000000080c027824 */ /* 0x000fc800078e0202 */
[----:B------:R-:W3:Y:S02]  /*c2a0*/  SYNCS.PHASECHK.TRANS64.TRYWAIT P0, [R2+URZ+0x22840], R3 ;  /* 0x02284003020075a7 */ /* 0x000ee4000800017f */
[----:B---3--:R-:W-:Y:S05]  /*c2b0*/  @!P0 BRA `(.L_x_332) ;  /* 0x0000001800788947 */ /* 0x008fea0003800000 */
.L_x_380:
[----:B--2---:R-:W2:Y:S02]  /*c2c0*/  S2R R6, SR_TID.X ;  /* 0x0000000000067919 */ /* 0x004ea40000002100 */
[----:B--2---:R-:W-:-:S04]  /*c2d0*/  LOP3.LUT R6, R6, 0x7f, RZ, 0xc0, !PT ;  /* 0x0000007f06067812 */ /* 0x004fc800078ec0ff */
[----:B------:R-:W-:-:S13]  /*c2e0*/  ISETP.NE.AND P0, PT, R6, RZ, PT ;  /* 0x000000ff0600720c */ /* 0x000fda0003f05270 */
[----:B------:R-:W-:Y:S05]  /*c2f0*/  @P0 BRA `(.L_x_333) ;  /* 0x00000000001c0947 */ /* 0x000fea0003800000 */
[----:B------:R-:W2:Y:S01]  /*c300*/  S2R R6, SR_TID.X ;  /* 0x0000000000067919 */ /* 0x000ea20000002100 */
[----:B-1----:R-:W-:-:S04]  /*c310*/  IMAD.MOV.U32 R11, RZ, RZ, 0x3000 ;  /* 0x00003000ff0b7424 */ /* 0x002fc800078e00ff */
[----:B------:R4:W-:Y:S01]  /*c320*/  SYNCS.ARRIVE.TRANS64 RZ, [R2+URZ+0x22830], R11 ;  /* 0x0228300b02ff79a7 */ /* 0x0009e2000800003f */
[----:B--2---:R-:W-:-:S04]  /*c330*/  LOP3.LUT R6, R6, 0x1f, RZ, 0xc0, !PT ;  /* 0x0000001f06067812 */ /* 0x004fc800078ec0ff */
[----:B------:R-:W-:-:S13]  /*c340*/  ISETP.NE.AND P1, PT, R6, RZ, PT ;  /* 0x000000ff0600720c */ /* 0x000fda0003f25270 */
[----:B----4-:R-:W-:Y:S05]  /*c350*/  @!P1 BRA `(.L_x_333) ;  /* 0x0000000000049947 */ /* 0x010fea0003800000 */
[----:B------:R-:W-:Y:S01]  /*c360*/  BPT.TRAP 0x1 ;  /* 0x000000040000795c */ /* 0x000fe20000300000 */
.L_x_333:
[----:B------:R-:W2:Y:S01]  /*c370*/  LDL R6, [R1] ;  /* 0x0000000001067983 */ /* 0x000ea20000100800 */
[----:B-1----:R-:W-:-:S03]  /*c380*/  MOV R11, 0x400 ;  /* 0x00000400000b7802 */ /* 0x002fc60000000f00 */
[----:B------:R-:W4:Y:S01]  /*c390*/  LDL R10, [R1+0x8] ;  /* 0x00000800010a7983 */ /* 0x000f220000100800 */
[----:B------:R-:W1:Y:S01]  /*c3a0*/  S2R R12, SR_CgaCtaId ;  /* 0x00000000000c7919 */ /* 0x000e620000008800 */
[----:B------:R-:W-:Y:S01]  /*c3b0*/  R2UR UR9, R2 ;  /* 0x00000000020972ca */ /* 0x000fe200000e0000 */
[----:B------:R-:W-:Y:S01]  /*c3c0*/  UIADD3 UR4, UP0, UR38, 0x370, URZ ;  /* 0x0000037026047890 */ /* 0x000fe2000ff1e03f */
[----:B------:R-:W-:Y:S02]  /*c3d0*/  R2UR UR12, R4 ;  /* 0x00000000040c72ca */ /* 0x000fe400000e0000 */
[----:B-----5:R-:W-:Y:S01]  /*c3e0*/  R2UR UR13, R7 ;  /* 0x00000000070d72ca */ /* 0x020fe200000e0000 */
[----:B------:R-:W-:Y:S01]  /*c3f0*/  UIADD3.X UR5, URZ, UR39, URZ, UP0, !UPT ;  /* 0x000000273f057290 */ /* 0x000fe200087fe43f */
[----:B-1----:R-:W-:-:S07]  /*c400*/  LEA R11, R12, R11, 0x18 ;  /* 0x0000000b0c0b7211 */ /* 0x002fce00078ec0ff */
[----:B------:R-:W-:Y:S01]  /*c410*/  UIADD3 UR9, UR9, 0x22830, URZ ;  /* 0x0002283009097890 */ /* 0x000fe2000fffe03f */
[----:B------:R-:W-:Y:S01]  /*c420*/  UMOV UR6, 0x0 ;  /* 0x0000000000067882 */ /* 0x000fe20000000000 */
[----:B------:R-:W-:Y:S01]  /*c430*/  UMOV UR7, 0x14f00000 ;  /* 0x14f0000000077882 */ /* 0x000fe20000000000 */
[----:B------:R-:W-:Y:S01]  /*c440*/  UMOV UR10, URZ ;  /* 0x0000003f000a7c82 */ /* 0x000fe20008000000 */
[----:B--2---:R-:W-:-:S05]  /*c450*/  IMAD R6, R6, 0x3000, R11 ;  /* 0x0000300006067824 */ /* 0x004fca00078e020b */
[----:B------:R-:W-:Y:S01]  /*c460*/  R2UR UR8, R6 ;  /* 0x00000000060872ca */ /* 0x000fe200000e0000 */
[----:B----4-:R-:W-:-:S05]  /*c470*/  IMAD R9, R9, 0x60, R10 ;  /* 0x0000006009097824 */ /* 0x010fca00078e020a */
[----:B------:R-:W-:-:S07]  /*c480*/  R2UR UR11, R9 ;  /* 0x00000000090b72ca */ /* 0x000fce00000e0000 */
[----:B------:R-:W-:-:S09]  /*c490*/  UIADD3 UR8, UR8, 0x1c400, URZ ;  /* 0x0001c40008087890 */ /* 0x000fd2000fffe03f */
[----:B------:R1:W-:Y:S01]  /*c4a0*/  UTMALDG.4D [UR8], [UR4], desc[UR6] ;  /* 0x00000608040075b4 */ /* 0x0003e20008019000 */
[----:B------:R-:W2:Y:S02]  /*c4b0*/  SYNCS.PHASECHK.TRANS64.TRYWAIT P1, [R2+URZ+0x22860], R3 ;  /* 0x02286003020075a7 */ /* 0x000ea4000802017f */
[----:B-12---:R-:W-:Y:S05]  /*c4c0*/  @!P1 BRA `(.L_x_334) ;  /* 0x0000001800089947 */ /* 0x006fea0003800000 */
.L_x_381:
[----:B------:R-:W-:Y:S05]  /*c4d0*/  @P0 BRA `(.L_x_335) ;  /* 0x00000000001c0947 */ /* 0x000fea0003800000 */
[----:B------:R-:W2:Y:S01]  /*c4e0*/  S2R R6, SR_TID.X ;  /* 0x0000000000067919 */ /* 0x000ea20000002100 */
[----:B-1-3--:R-:W-:-:S04]  /*c4f0*/  IMAD.MOV.U32 R3, RZ, RZ, 0xc000 ;  /* 0x0000c000ff037424 */ /* 0x00afc800078e00ff */
[----:B------:R4:W-:Y:S01]  /*c500*/  SYNCS.ARRIVE.TRANS64 RZ, [R2+URZ+0x22850], R3 ;  /* 0x0228500302ff79a7 */ /* 0x0009e2000800003f */
[----:B--2---:R-:W-:-:S04]  /*c510*/  LOP3.LUT R6, R6, 0x1f, RZ, 0xc0, !PT ;  /* 0x0000001f06067812 */ /* 0x004fc800078ec0ff */
[----:B------:R-:W-:-:S13]  /*c520*/  ISETP.NE.AND P1, PT, R6, RZ, PT ;  /* 0x000000ff0600720c */ /* 0x000fda0003f25270 */
[----:B----4-:R-:W-:Y:S05]  /*c530*/  @!P1 BRA `(.L_x_335) ;  /* 0x0000000000049947 */ /* 0x010fea0003800000 */
[----:B------:R-:W-:Y:S01]  /*c540*/  BPT.TRAP 0x1 ;  /* 0x000000040000795c */ /* 0x000fe20000300000 */
.L_x_335:
[----:B-1-3--:R-:W2:Y:S01]  /*c550*/  LDL R3, [R1] ;  /* 0x0000000001037983 */ /* 0x00aea20000100800 */
[----:B------:R-:W-:Y:S01]  /*c560*/  MOV R6, 0x400 ;  /* 0x0000040000067802 */ /* 0x000fe20000000f00 */
        /* <DEDUP_REMOVED lines=13> */
[----:B--2---:R-:W-:-:S05]  /*c640*/  IMAD R2, R3, 0xc000, R6 ;  /* 0x0000c00003027824 */ /* 0x004fca00078e0206 */
        /* <DEDUP_REMOVED lines=18> */
.L_x_330:
[----:B------:R-:W-:Y:S05]  /*c770*/  BSYNC B1 ;  /* 0x0000000000017941 */ /* 0x000fea0003800000 */
.L_x_329:
[C---:B------:R-:W-:Y:S01]  /*c780*/  ISETP.GT.AND P0, PT, R8.reuse, 0x1, PT ;  /* 0x000000010800780c */ /* 0x040fe20003f04270 */
[----:B------:R-:W-:-:S04]  /*c790*/  VIADD R2, R8, 0xfffffffe ;  /* 0xfffffffe08027836 */ /* 0x000fc80000000000 */
[----:B------:R-:W-:-:S08]  /*c7a0*/  IMAD.MOV.U32 R8, RZ, RZ, R2 ;  /* 0x000000ffff087224 */ /* 0x000fd000078e0002 */
[----:B------:R-:W-:Y:S05]  /*c7b0*/  @P0 BRA `(.L_x_336) ;  /* 0xfffffff000640947 */ /* 0x000fea000383ffff */
.L_x_312:
[----:B------:R-:W-:Y:S05]  /*c7c0*/  BSYNC B0 ;  /* 0x0000000000007941 */ /* 0x000fea0003800000 */
.L_x_311:
[----:B------:R-:W2:Y:S01]  /*c7d0*/  LDL.LU R3, [R1] ;  /* 0x0000000001037983 */ /* 0x000ea20000300800 */
[----:B------:R-:W-:Y:S01]  /*c7e0*/  BSSY B0, `(.L_x_337) ;  /* 0x0000016000007945 */ /* 0x000fe20003800000 */
[----:B------:R-:W3:Y:S02]  /*c7f0*/  S2R R2, SR_TID.X ;  /* 0x0000000000027919 */ /* 0x000ee40000002100 */
[----:B---3--:R-:W-:-:S04]  /*c800*/  LOP3.LUT R2, R2, 0x1f, RZ, 0xc0, !PT ;  /* 0x0000001f02027812 */ /* 0x008fc800078ec0ff */
[----:B------:R-:W-:Y:S02]  /*c810*/  ISETP.NE.AND P1, PT, R2, RZ, PT ;  /* 0x000000ff0200720c */ /* 0x000fe40003f25270 */
[----:B--2---:R-:W-:-:S04]  /*c820*/  IADD3 R0, R3, 0x1, RZ ;  /* 0x0000000103007810 */ /* 0x004fc80007ffe0ff */
[----:B------:R-:W-:-:S04]  /*c830*/  ISETP.NE.AND P0, PT, R0, 0x2, PT ;  /* 0x000000020000780c */ /* 0x000fc80003f05270 */
[----:B------:R-:W-:Y:S02]  /*c840*/  SEL R2, R0, RZ, P0 ;  /* 0x000000ff00027207 */ /* 0x000fe40000000000 */
[----:B------:R-:W-:-:S03]  /*c850*/  SEL R0, RZ, 0x1, P0 ;  /* 0x00000001ff007807 */ /* 0x000fc60000000000 */
[----:B------:R2:W-:Y:S01]  /*c860*/  STL [R1], R2 ;  /* 0x0000000201007387 */ /* 0x0005e20000100800 */
[----:B------:R-:W-:Y:S05]  /*c870*/  @P1 BRA `(.L_x_338) ;  /* 0x0000000000301947 */ /* 0x000fea0003800000 */
[----:B------:R-:W3:Y:S01]  /*c880*/  S2R R7, SR_LANEID ;  /* 0x0000000000077919 */ /* 0x000ee20000000000 */
[----:B------:R-:W-:Y:S01]  /*c890*/  VOTEU.ANY UR4, UPT, PT ;  /* 0x0000000000047886 */ /* 0x000fe200038e0100 */
[----:B--2---:R-:W2:Y:S01]  /*c8a0*/  LDC.64 R2, c[0x0][0xc38] ;  /* 0x00030e00ff027b82 */ /* 0x004ea20000000a00 */
[----:B------:R-:W3:Y:S08]  /*c8b0*/  FLO.U32 R4, UR4 ;  /* 0x0000000400047d00 */ /* 0x000ef000080e0000 */
[----:B------:R-:W2:Y:S01]  /*c8c0*/  POPC R5, UR4 ;  /* 0x0000000400057d09 */ /* 0x000ea20008000000 */
[----:B---3--:R-:W-:-:S13]  /*c8d0*/  ISETP.EQ.U32.AND P0, PT, R4, R7, PT ;  /* 0x000000070400720c */ /* 0x008fda0003f02070 */
[----:B--2---:R-:W2:Y:S01]  /*c8e0*/  @P0 ATOMG.E.ADD.STRONG.GPU PT, R3, desc[UR40][R2.64], R5 ;  /* 0x00000005020309a8 */ /* 0x004ea200081ee1e8 */
[----:B------:R-:W3:Y:S02]  /*c8f0*/  S2R R6, SR_LTMASK ;  /* 0x0000000000067919 */ /* 0x000ee40000003900 */
[----:B---3--:R-:W-:-:S04]  /*c900*/  LOP3.LUT R6, R6, UR4, RZ, 0xc0, !PT ;  /* 0x0000000406067c12 */ /* 0x008fc8000f8ec0ff */
[----:B------:R-:W3:Y:S01]  /*c910*/  POPC R7, R6 ;  /* 0x0000000600077309 */ /* 0x000ee20000000000 */
[----:B--2---:R-:W3:Y:S02]  /*c920*/  SHFL.IDX PT, R4, R3, R4, 0x1f ;  /* 0x00001f0403047589 */ /* 0x004ee400000e0000 */
[----:B---3--:R-:W-:-:S07]  /*c930*/  IADD3 R16, R4, UR37, R7 ;  /* 0x0000002504107c10 */ /* 0x008fce000fffe007 */
.L_x_338:
[----:B------:R-:W-:Y:S05]  /*c940*/  BSYNC B0 ;  /* 0x0000000000007941 */ /* 0x000fea0003800000 */
.L_x_337:
[----:B--2---:R-:W2:Y:S02]  /*c950*/  LDL.LU R2, [R1+0x4] ;  /* 0x0000040001027983 */ /* 0x004ea40000300800 */
[----:B--2---:R-:W-:-:S05]  /*c960*/  LOP3.LUT R2, R2, R0, RZ, 0x3c, !PT ;  /* 0x0000000002027212 */ /* 0x004fca00078e3cff */
[----:B------:R2:W-:Y:S02]  /*c970*/  STL [R1+0x4], R2 ;  /* 0x0000040201007387 */ /* 0x0005e40000100800 */
.L_x_294:
[----:B------:R-:W-:Y:S05]  /*c980*/  BSYNC B6 ;  /* 0x0000000000067941 */ /* 0x000fea0003800000 */
.L_x_292:
[----:B------:R-:W-:-:S03]  /*c990*/  UMOV UR4, 0xffffffff ;  /* 0xffffffff00047882 */ /* 0x000fc60000000000 */
[----:B------:R-:W-:Y:S05]  /*c9a0*/  BRA.DIV UR4, `(.L_x_339) ;  /* 0x0000001204e47947 */ /* 0x000fea000b800000 */
[----:B------:R3:W4:Y:S04]  /*c9b0*/  SHFL.IDX PT, R4, R16, RZ, 0x1f ;  /* 0x00001fff10047589 */ /* 0x00072800000e0000 */
[----:B------:R3:W0:Y:S02]  /*c9c0*/  SHFL.IDX PT, R5, R16, 0x1, 0x1f ;  /* 0x00201f0010057f89 */ /* 0x00062400000e0000 */
.L_x_385:
[----:B0-----:R-:W0:Y:S01]  /*c9d0*/  S2R R0, SR_TID.X ;  /* 0x0000000000007919 */ /* 0x001e220000002100 */
[----:B------:R-:W-:Y:S01]  /*c9e0*/  ULDC UR4, c[0x0][0xc14] ;  /* 0x0003050000047ab9 */ /* 0x000fe20000000800 */
[----:B------:R-:W-:Y:S01]  /*c9f0*/  BSSY B0, `(.L_x_340) ;  /* 0x000000b000007945 */ /* 0x000fe20003800000 */
[----:B------:R-:W-:Y:S01]  /*ca00*/  IMAD.MOV.U32 R3, RZ, RZ, RZ ;  /* 0x000000ffff037224 */ /* 0x000fe200078e00ff */
[----:B0-----:R-:W-:Y:S01]  /*ca10*/  LOP3.LUT R8, R0, 0x1f, RZ, 0xc0, !PT ;  /* 0x0000001f00087812 */ /* 0x001fe200078ec0ff */
[----:B------:R-:W-:-:S03]  /*ca20*/  IMAD.U32 R0, RZ, RZ, UR4 ;  /* 0x00000004ff007e24 */ /* 0x000fc6000f8e00ff */
[C---:B------:R-:W-:Y:S01]  /*ca30*/  ISETP.NE.AND P0, PT, R8.reuse, 0x1f, PT ;  /* 0x0000001f0800780c */ /* 0x040fe20003f05270 */
[----:B------:R-:W-:-:S05]  /*ca40*/  IMAD.IADD R7, R8, 0x1, R19 ;  /* 0x0000000108077824 */ /* 0x000fca00078e0213 */
[----:B------:R-:W-:-:S13]  /*ca50*/  ISETP.GE.OR P0, PT, R7, R0, !P0 ;  /* 0x000000000700720c */ /* 0x000fda0004706670 */
[----:B------:R-:W-:Y:S05]  /*ca60*/  @P0 BRA `(.L_x_341) ;  /* 0x00000000000c0947 */ /* 0x000fea0003800000 */
[----:B--2---:R-:W0:Y:S02]  /*ca70*/  LDC.64 R2, c[0x0][0xc58] ;  /* 0x00031600ff027b82 */ /* 0x004e240000000a00 */
[----:B0-----:R-:W-:-:S06]  /*ca80*/  IMAD.WIDE R2, R7, 0x4, R2 ;  /* 0x0000000407027825 */ /* 0x001fcc00078e0202 */
[----:B------:R0:W5:Y:S02]  /*ca90*/  LDG.E R3, desc[UR40][R2.64] ;  /* 0x0000002802037981 */ /* 0x000164000c1e1900 */
.L_x_341:
[----:B------:R-:W-:Y:S05]  /*caa0*/  BSYNC B0 ;  /* 0x0000000000007941 */ /* 0x000fea0003800000 */
.L_x_340:
[----:B------:R-:W-:-:S03]  /*cab0*/  UMOV UR4, 0xffffffff ;  /* 0xffffffff00047882 */ /* 0x000fc60000000000 */
[----:B------:R-:W-:Y:S05]  /*cac0*/  BRA.DIV UR4, `(.L_x_342) ;  /* 0x0000001204e87947 */ /* 0x000fea000b800000 */
[----:B-----5:R-:W0:Y:S01]  /*cad0*/  SHFL.UP PT, R14, R3, 0x1, RZ ;  /* 0x04200000030e7989 */ /* 0x020e2200000e00ff */
[C---:B------:R-:W-:Y:S02]  /*cae0*/  ISETP.NE.AND P0, PT, R8.reuse, RZ, PT ;  /* 0x000000ff0800720c */ /* 0x040fe40003f05270 */
[----:B------:R-:W-:Y:S02]  /*caf0*/  ISETP.GE.U32.AND P1, PT, R8, 0x2, PT ;  /* 0x000000020800780c */ /* 0x000fe40003f26070 */
[----:B0-----:R-:W-:Y:S02]  /*cb00*/  SEL R14, R14, RZ, P0 ;  /* 0x000000ff0e0e7207 */ /* 0x001fe40000000000 */
[----:B------:R-:W-:-:S03]  /*cb10*/  ISETP.GE.U32.AND P0, PT, R8, 0x4, PT ;  /* 0x000000040800780c */ /* 0x000fc60003f06070 */
[----:B------:R-:W-:-:S05]  /*cb20*/  IMAD.IADD R13, R3, 0x1, R14 ;  /* 0x00000001030d7824 */ /* 0x000fca00078e020e */
[----:B------:R-:W2:Y:S02]  /*cb30*/  SHFL.UP PT, R14, R13, 0x2, RZ ;  /* 0x044000000d0e7989 */ /* 0x000ea400000e00ff */
[----:B--2---:R-:W-:Y:S02]  /*cb40*/  SEL R2, R14, RZ, P1 ;  /* 0x000000ff0e027207 */ /* 0x004fe40000800000 */
        /* <DEDUP_REMOVED lines=12> */
[----:B------:R0:W2:Y:S02]  /*cc10*/  SHFL.IDX PT, R14, R2, 0x1f, 0x1f ;  /* 0x03e01f00020e7f89 */ /* 0x0000a400000e0000 */
.L_x_393:
[----:B------:R-:W-:Y:S02]  /*cc20*/  ULDC UR4, c[0x0][0xc10] ;  /* 0x0003040000047ab9 */ /* 0x000fe40000000800 */
[----:B---3--:R-:W-:-:S04]  /*cc30*/  IMAD.U32 R16, RZ, RZ, UR4 ;  /* 0x00000004ff107e24 */ /* 0x008fc8000f8e00ff */
[----:B--2---:R-:W-:-:S04]  /*cc40*/  IMAD R6, R14, R16, RZ ;  /* 0x000000100e067224 */ /* 0x004fc800078e02ff */
[----:B------:R-:W-:-:S05]  /*cc50*/  IMAD.IADD R5, R5, 0x1, R6 ;  /* 0x0000000105057824 */ /* 0x000fca00078e0206 */
[----:B----4-:R-:W-:-:S13]  /*cc60*/  ISETP.GT.AND P0, PT, R5, R4, PT ;  /* 0x000000040500720c */ /* 0x010fda0003f04270 */
[----:B------:R-:W-:Y:S05]  /*cc70*/  @P0 BRA `(.L_x_343) ;  /* 0x0000000000b40947 */ /* 0x000fea0003800000 */
[----:B------:R-:W2:Y:S02]  /*cc80*/  LDC R0, c[0x0][0xc14] ;  /* 0x00030500ff007b82 */ /* 0x000ea40000000800 */
.L_x_348:
[----:B------:R-:W-:-:S05]  /*cc90*/  VIADD R19, R19, 0x1f ;  /* 0x0000001f13137836 */ /* 0x000fca0000000000 */
[----:B--2---:R-:W-:-:S13]  /*cca0*/  ISETP.GE.AND P0, PT, R19, R0, PT ;  /* 0x000000001300720c */ /* 0x004fda0003f06270 */
[----:B------:R-:W-:Y:S05]  /*ccb0*/  @P0 BRA `(.L_x_344) ;  /* 0x00000004005c0947 */ /* 0x000fea0003800000 */
[----:B0-----:R-:W0:Y:S01]  /*ccc0*/  S2R R2, SR_TID.X ;  /* 0x0000000000027919 */ /* 0x001e220000002100 */
[----:B------:R-:W-:Y:S01]  /*ccd0*/  BSSY B0, `(.L_x_345) ;  /* 0x000000a000007945 */ /* 0x000fe20003800000 */
[----:B------:R-:W-:Y:S01]  /*cce0*/  IMAD.MOV.U32 R3, RZ, RZ, RZ ;  /* 0x000000ffff037224 */ /* 0x000fe200078e00ff */
[----:B0-----:R-:W-:-:S04]  /*ccf0*/  LOP3.LUT R8, R2, 0x1f, RZ, 0xc0, !PT ;  /* 0x0000001f02087812 */ /* 0x001fc800078ec0ff */
[C---:B------:R-:W-:Y:S01]  /*cd00*/  ISETP.NE.AND P1, PT, R8.reuse, 0x1f, PT ;  /* 0x0000001f0800780c */ /* 0x040fe20003f25270 */
[----:B------:R-:W-:-:S05]  /*cd10*/  IMAD.IADD R7, R8, 0x1, R19 ;  /* 0x0000000108077824 */ /* 0x000fca00078e0213 */
[----:B------:R-:W-:-:S13]  /*cd20*/  ISETP.GE.OR P0, PT, R7, R0, !P1 ;  /* 0x000000000700720c */ /* 0x000fda0004f06670 */
[----:B------:R-:W-:Y:S05]  /*cd30*/  @P0 BRA `(.L_x_346) ;  /* 0x00000000000c0947 */ /* 0x000fea0003800000 */
[----:B------:R-:W0:Y:S02]  /*cd40*/  LDC.64 R2, c[0x0][0xc58] ;  /* 0x00031600ff027b82 */ /* 0x000e240000000a00 */
[----:B0-----:R-:W-:-:S06]  /*cd50*/  IMAD.WIDE R2, R7, 0x4, R2 ;  /* 0x0000000407027825 */ /* 0x001fcc00078e0202 */
[----:B------:R0:W5:Y:S02]  /*cd60*/  LDG.E R3, desc[UR40][R2.64] ;  /* 0x0000002802037981 */ /* 0x000164000c1e1900 */
.L_x_346:
[----:B------:R-:W-:Y:S05]  /*cd70*/  BSYNC B0 ;  /* 0x0000000000007941 */ /* 0x000fea0003800000 */
.L_x_345:
[----:B------:R-:W-:-:S03]  /*cd80*/  UMOV UR4, 0xffffffff ;  /* 0xffffffff00047882 */ /* 0x000fc60000000000 */
[----:B------:R-:W-:Y:S05]  /*cd90*/  BRA.DIV UR4, `(.L_x_347) ;  /* 0x0000001604047947 */ /* 0x000fea000b800000 */
[----:B-----5:R-:W2:Y:S01]  /*cda0*/  SHFL.UP PT, R14, R3, 0x1, RZ ;  /* 0x04200000030e7989 */ /* 0x020ea200000e00ff */
[C---:B------:R-:W-:Y:S02]  /*cdb0*/  ISETP.NE.AND P0, PT, R8.reuse, RZ, PT ;  /* 0x000000ff0800720c */ /* 0x040fe40003f05270 */
[----:B------:R-:W-:Y:S02]  /*cdc0*/  ISETP.GE.U32.AND P1, PT, R8, 0x2, PT ;  /* 0x000000020800780c */ /* 0x000fe40003f26070 */
[----:B--2---:R-:W-:Y:S02]  /*cdd0*/  SEL R14, R14, RZ, P0 ;  /* 0x000000ff0e0e7207 */ /* 0x004fe40000000000 */
[----:B------:R-:W-:Y:S02]  /*cde0*/  ISETP.GE.U32.AND P0, PT, R8, 0x4, PT ;  /* 0x000000040800780c */ /* 0x000fe40003f06070 */
[----:B------:R-:W-:-:S05]  /*cdf0*/  IADD3 R13, R3, R14, RZ ;  /* 0x0000000e030d7210 */ /* 0x000fca0007ffe0ff */
        /* <DEDUP_REMOVED lines=15> */
.L_x_401:
[----:B------:R-:W-:Y:S02]  /*cef0*/  ULDC UR4, c[0x0][0xc10] ;  /* 0x0003040000047ab9 */ /* 0x000fe40000000800 */
[----:B------:R-:W-:-:S04]  /*cf00*/  IMAD.U32 R16, RZ, RZ, UR4 ;  /* 0x00000004ff107e24 */ /* 0x000fc8000f8e00ff */
[----:B--2---:R-:W-:-:S04]  /*cf10*/  IMAD R6, R14, R16, RZ ;  /* 0x000000100e067224 */ /* 0x004fc800078e02ff */
[----:B------:R-:W-:-:S05]  /*cf20*/  IMAD.IADD R5, R6, 0x1, R5 ;  /* 0x0000000106057824 */ /* 0x000fca00078e0205 */
[----:B------:R-:W-:-:S13]  /*cf30*/  ISETP.GT.AND P0, PT, R5, R4, PT ;  /* 0x000000040500720c */ /* 0x000fda0003f04270 */
[----:B------:R-:W-:Y:S05]  /*cf40*/  @!P0 BRA `(.L_x_348) ;  /* 0xfffffffc00508947 */ /* 0x000fea000383ffff */
.L_x_343:
[----:B------:R-:W-:Y:S01]  /*cf50*/  IMAD.IADD R6, R5, 0x1, -R6 ;  /* 0x0000000105067824 */ /* 0x000fe200078e0a06 */
[----:B------:R-:W-:-:S03]  /*cf60*/  UMOV UR4, 0xffffffff ;  /* 0xffffffff00047882 */ /* 0x000fc60000000000 */
[----:B------:R-:W-:-:S05]  /*cf70*/  IMAD R5, R2, R16, R6 ;  /* 0x0000001002057224 */ /* 0x000fca00078e0206 */
[----:B------:R-:W-:Y:S01]  /*cf80*/  ISETP.GT.AND P6, PT, R5, R4, PT ;  /* 0x000000040500720c */ /* 0x000fe20003fc4270 */
[----:B------:R-:W-:-:S12]  /*cf90*/  BRA.DIV UR4, `(.L_x_349) ;  /* 0x0000001604547947 */ /* 0x000fd8000b800000 */
[----:B------:R-:W-:-:S04]  /*cfa0*/  VOTE.ANY R7, PT, !P6 ;  /* 0x0000000000077806 */ /* 0x000fc800070e0100 */
[----:B------:R-:W2:Y:S02]  /*cfb0*/  POPC R5, R7 ;  /* 0x0000000700057309 */ /* 0x000ea40000000000 */
[----:B--2---:R2:W3:Y:S02]  /*cfc0*/  SHFL.IDX PT, R17, R3, R5, 0x1f ;  /* 0x00001f0503117589 */ /* 0x0044e400000e0000 */
.L_x_405:
[----:B------:R-:W-:Y:S01]  /*cfd0*/  ISETP.NE.AND P0, PT, R7, RZ, PT ;  /* 0x000000ff0700720c */ /* 0x000fe20003f05270 */
[----:B------:R-:W-:-:S12]  /*cfe0*/  IMAD.MOV.U32 R14, RZ, RZ, RZ ;  /* 0x000000ffff0e7224 */ /* 0x000fd800078e00ff */
[----:B------:R-:W-:Y:S05]  /*cff0*/  @!P0 BRA `(.L_x_350) ;  /* 0x0000000000108947 */ /* 0x000fea0003800000 */
[----:B------:R-:W-:Y:S01]  /*d000*/  UMOV UR4, 0xffffffff ;  /* 0xffffffff00047882 */ /* 0x000fe20000000000 */
[----:B-1----:R-:W-:Y:S02]  /*d010*/  VIADD R12, R5, 0xffffffff ;  /* 0xffffffff050c7836 */ /* 0x002fe40000000000 */
[----:B------:R-:W-:Y:S05]  /*d020*/  BRA.DIV UR4, `(.L_x_351) ;  /* 0x0000001604787947 */ /* 0x000fea000b800000 */
[----:B------:R4:W1:Y:S02]  /*d030*/  SHFL.IDX PT, R14, R2, R12, 0x1f ;  /* 0x00001f0c020e7589 */ /* 0x00086400000e0000 */
.L_x_350:
[----:B---3--:R-:W-:Y:S01]  /*d040*/  IABS R7, R17 ;  /* 0x0000001100077213 */ /* 0x008fe20000000000 */
[----:B-1----:R-:W-:Y:S02]  /*d050*/  IMAD R16, R14, R16, R6 ;  /* 0x000000100e107224 */ /* 0x002fe400078e0206 */
[----:B------:R-:W-:Y:S01]  /*d060*/  IMAD.IADD R19, R5, 0x1, R19 ;  /* 0x0000000105137824 */ /* 0x000fe200078e0213 */
[----:B------:R-:W1:Y:S08]  /*d070*/  I2F.RP R8, R7 ;  /* 0x0000000700087306 */ /* 0x000e700000209400 */
[----:B-1----:R-:W2:Y:S02]  /*d080*/  MUFU.RCP R8, R8 ;  /* 0x0000000800087308 */ /* 0x002ea40000001000 */
[----:B--2---:R-:W-:-:S06]  /*d090*/  VIADD R3, R8, 0xffffffe ;  /* 0x0ffffffe08037836 */ /* 0x004fcc0000000000 */
[----:B------:R-:W0:Y:S02]  /*d0a0*/  F2I.FTZ.U32.TRUNC.NTZ R3, R3 ;  /* 0x0000000300037305 */ /* 0x000e24000021f000 */
[----:B0---4-:R-:W-:-:S04]  /*d0b0*/  IMAD.MOV R2, RZ, RZ, -R3 ;  /* 0x000000ffff027224 */ /* 0x011fc800078e0a03 */
[----:B------:R-:W-:Y:S02]  /*d0c0*/  IMAD R9, R2, R7, RZ ;  /* 0x0000000702097224 */ /* 0x000fe400078e02ff */
[----:B------:R-:W-:-:S04]  /*d0d0*/  IMAD.MOV.U32 R2, RZ, RZ, RZ ;  /* 0x000000ffff027224 */ /* 0x000fc800078e00ff */
[----:B------:R-:W-:-:S04]  /*d0e0*/  IMAD.HI.U32 R6, R3, R9, R2 ;  /* 0x0000000903067227 */ /* 0x000fc800078e0002 */
[----:B------:R-:W-:Y:S01]  /*d0f0*/  IMAD.IADD R2, R4, 0x1, -R16 ;  /* 0x0000000104027824 */ /* 0x000fe200078e0a10 */
[----:B------:R-:W-:-:S04]  /*d100*/  IABS R4, R17 ;  /* 0x0000001100047213 */ /* 0x000fc80000000000 */
[----:B------:R-:W-:Y:S02]  /*d110*/  IABS R3, R2 ;  /* 0x0000000200037213 */ /* 0x000fe40000000000 */
[----:B------:R-:W-:-:S03]  /*d120*/  IADD3 R4, RZ, -R4, RZ ;  /* 0x80000004ff047210 */ /* 0x000fc60007ffe0ff */
[----:B------:R-:W-:-:S04]  /*d130*/  IMAD.HI.U32 R6, R6, R3, RZ ;  /* 0x0000000306067227 */ /* 0x000fc800078e00ff */
[----:B------:R-:W-:Y:S01]  /*d140*/  IMAD R4, R6, R4, R3 ;  /* 0x0000000406047224 */ /* 0x000fe200078e0203 */
[----:B------:R-:W-:-:S04]  /*d150*/  LOP3.LUT R3, R2, R17, RZ, 0x3c, !PT ;  /* 0x0000001102037212 */ /* 0x000fc800078e3cff */
[----:B------:R-:W-:-:S13]  /*d160*/  ISETP.GT.U32.AND P0, PT, R7, R4, PT ;  /* 0x000000040700720c */ /* 0x000fda0003f04070 */
[----:B------:R-:W-:Y:S02]  /*d170*/  @!P0 IMAD.IADD R4, R4, 0x1, -R7 ;  /* 0x0000000104048824 */ /* 0x000fe400078e0a07 */
[----:B------:R-:W-:-:S03]  /*d180*/  @!P0 VIADD R6, R6, 0x1 ;  /* 0x0000000106068836 */ /* 0x000fc60000000000 */
[----:B------:R-:W-:-:S13]  /*d190*/  ISETP.GE.U32.AND P0, PT, R4, R7, PT ;  /* 0x000000070400720c */ /* 0x000fda0003f06070 */
        /* <DEDUP_REMOVED lines=9> */
.L_x_344:
[----:B------:R-:W-:Y:S01]  /*d230*/  UMOV UR4, URZ ;  /* 0x0000003f00047c82 */ /* 0x000fe20008000000 */
[----:B------:R-:W-:Y:S01]  /*d240*/  UMOV UR5, URZ ;  /* 0x0000003f00057c82 */ /* 0x000fe20008000000 */
[----:B------:R-:W-:Y:S01]  /*d250*/  ULDC UR6, c[0x0][0xc14] ;  /* 0x0003050000067ab9 */ /* 0x000fe20000000800 */
[----:B------:R-:W-:Y:S02]  /*d260*/  IMAD.MOV.U32 R16, RZ, RZ, R4 ;  /* 0x000000ffff107224 */ /* 0x000fe400078e0004 */
[----:B------:R-:W-:Y:S02]  /*d270*/  IMAD.U32 R17, RZ, RZ, UR4 ;  /* 0x00000004ff117e24 */ /* 0x000fe4000f8e00ff */
[----:B------:R-:W-:Y:S02]  /*d280*/  IMAD.U32 R18, RZ, RZ, UR5 ;  /* 0x00000005ff127e24 */ /* 0x000fe4000f8e00ff */
[----:B------:R-:W-:-:S07]  /*d290*/  IMAD.U32 R19, RZ, RZ, UR6 ;  /* 0x00000006ff137e24 */ /* 0x000fce000f8e00ff */
.L_x_352:
[----:B0-----:R-:W0:Y:S01]  /*d2a0*/  S2R R2, SR_TID.X ;  /* 0x0000000000027919 */ /* 0x001e220000002100 */
[----:B------:R-:W-:Y:S05]  /*d2b0*/  WARPSYNC.ALL ;  /* 0x0000000000007948 */ /* 0x000fea0003800000 */
[----:B------:R-:W-:Y:S01]  /*d2c0*/  BAR.SYNC.DEFER_BLOCKING 0x4, 0x120 ;  /* 0x0104800000007b1d */ /* 0x000fe20000010000 */
[----:B0-----:R-:W-:-:S04]  /*d2d0*/  LOP3.LUT R2, R2, 0x1f, RZ, 0xc0, !PT ;  /* 0x0000001f02027812 */ /* 0x001fc800078ec0ff */
[----:B------:R-:W-:-:S13]  /*d2e0*/  ISETP.NE.AND P0, PT, R2, RZ, PT ;  /* 0x000000ff0200720c */ /* 0x000fda0003f05270 */
[----:B------:R-:W0:Y:S01]  /*d2f0*/  @!P0 S2R R3, SR_CgaCtaId ;  /* 0x0000000000038919 */ /* 0x000e220000008800 */
[----:B------:R-:W-:-:S04]  /*d300*/  @!P0 MOV R2, 0x400 ;  /* 0x0000040000028802 */ /* 0x000fc80000000f00 */
[----:B0-----:R-:W-:-:S05]  /*d310*/  @!P0 LEA R2, R3, R2, 0x18 ;  /* 0x0000000203028211 */ /* 0x001fca00078ec0ff */
[----:B------:R2:W-:Y:S01]  /*d320*/  @!P0 STS.128 [R2+0x228d0], R16 ;  /* 0x0228d01002008388 */ /* 0x0005e20000000c00 */
[----:B------:R-:W-:Y:S06]  /*d330*/  BAR.ARV 0x5, 0x120 ;  /* 0x0144800000007b1d */ /* 0x000fec0000002000 */
[----:B------:R-:W-:-:S13]  /*d340*/  ISETP.GE.AND P0, PT, R19, R0, PT ;  /* 0x000000001300720c */ /* 0x000fda0003f06270 */
[----:B------:R-:W-:Y:S05]  /*d350*/  @!P0 BRA `(.L_x_353) ;  /* 0xffffffc400e08947 */ /* 0x000fea000383ffff */
.L_x_290:
[----:B0-----:R-:W3:Y:S01]  /*d360*/  LDL.LU R0, [R1+0x24] ;  /* 0x0000240001007983 */ /* 0x001ee20000300800 */
[----:B------:R-:W-:Y:S01]  /*d370*/  BSSY B0, `(.L_x_354) ;  /* 0x000000b000007945 */ /* 0x000fe20003800000 */
[----:B------:R-:W0:Y:S01]  /*d380*/  S2R R5, SR_CgaCtaId ;  /* 0x0000000000057919 */ /* 0x000e220000008800 */
[----:B---3--:R-:W-:-:S05]  /*d390*/  VIADD R0, R0, 0x1 ;  /* 0x0000000100007836 */ /* 0x008fca0000000000 */
[----:B--2---:R-:W-:-:S04]  /*d3a0*/  LEA.HI R2, R0, R0, RZ, 0x1 ;  /* 0x0000000000027211 */ /* 0x004fc800078f08ff */
[----:B------:R-:W-:-:S05]  /*d3b0*/  LOP3.LUT R3, R2, 0xfffffffe, RZ, 0xc0, !PT ;  /* 0xfffffffe02037812 */ /* 0x000fca00078ec0ff */
[----:B------:R-:W-:Y:S01]  /*d3c0*/  IMAD.IADD R3, R0, 0x1, -R3 ;  /* 0x0000000100037824 */ /* 0x000fe200078e0a03 */
[----:B------:R-:W-:-:S04]  /*d3d0*/  MOV R0, 0x400 ;  /* 0x0000040000007802 */ /* 0x000fc80000000f00 */
[----:B0-----:R-:W-:Y:S02]  /*d3e0*/  LEA R0, R5, R0, 0x18 ;  /* 0x0000000005007211 */ /* 0x001fe400078ec0ff */
[----:B------:R-:W-:-:S04]  /*d3f0*/  SHF.L.U32 R3, R3, 0x1f, RZ ;  /* 0x0000001f03037819 */ /* 0x000fc800000006ff */
[----:B------:R-:W0:Y:S02]  /*d400*/  SYNCS.PHASECHK.TRANS64.TRYWAIT P0, [R0+URZ+0x22820], R3 ;  /* 0x02282003000075a7 */ /* 0x000e24000800017f */
[----:B0-----:R-:W-:Y:S05]  /*d410*/  @!P0 BRA `(.L_x_355) ;  /* 0x0000001000a08947 */ /* 0x001fea0003800000 */
.L_x_408:
[----:B------:R-:W-:Y:S05]  /*d420*/  BSYNC B0 ;  /* 0x0000000000007941 */ /* 0x000fea0003800000 */
.L_x_354:
[----:B------:R-:W-:-:S03]  /*d430*/  UMOV UR4, 0xffffffff ;  /* 0xffffffff00047882 */ /* 0x000fc60000000000 */
[----:B------:R-:W-:Y:S05]  /*d440*/  BRA.DIV UR4, `(.L_x_356) ;  /* 0x0000001204a87947 */ /* 0x000fea000b800000 */
[----:B------:R-:W2:Y:S02]  /*d450*/  S2R R2, SR_TID.X ;  /* 0x0000000000027919 */ /* 0x000ea40000002100 */
[----:B--2---:R-:W-:-:S04]  /*d460*/  SHF.R.U32.HI R2, RZ, 0x5, R2 ;  /* 0x00000005ff027819 */ /* 0x004fc80000011602 */
[----:B------:R-:W-:-:S05]  /*d470*/  LOP3.LUT R2, R2, 0x3, RZ, 0xc0, !PT ;  /* 0x0000000302027812 */ /* 0x000fca00078ec0ff */
[----:B------:R2:W3:Y:S02]  /*d480*/  SHFL.IDX PT, R14, R2, RZ, 0x1f ;  /* 0x00001fff020e7589 */ /* 0x0004e400000e0000 */
.L_x_411:
[----:B---3--:R-:W-:Y:S01]  /*d490*/  ISETP.NE.AND P0, PT, R14, RZ, PT ;  /* 0x000000ff0e00720c */ /* 0x008fe20003f05270 */
[----:B------:R-:W-:-:S12]  /*d4a0*/  BSSY B0, `(.L_x_357) ;  /* 0x0000027000007945 */ /* 0x000fd80003800000 */
[----:B------:R-:W-:Y:S05]  /*d4b0*/  @P0 BRA `(.L_x_358) ;  /* 0x0000000000940947 */ /* 0x000fea0003800000 */
[----:B------:R-:W-:-:S03]  /*d4c0*/  UMOV UR4, 0xffffffff ;  /* 0xffffffff00047882 */ /* 0x000fc60000000000 */
[----:B------:R-:W-:Y:S05]  /*d4d0*/  BRA.DIV UR4, `(.L_x_359) ;  /* 0x0000001204b87947 */ /* 0x000fea000b800000 */
[----:B------:R-:W-:-:S13]  /*d4e0*/  ELECT P6, URZ, PT ;  /* 0x00000000003f782f */ /* 0x000fda00038c0000 */
.L_x_414:
[----:B------:R-:W-:Y:S05]  /*d4f0*/  @!P6 BRA `(.L_x_358) ;  /* 0x000000000084e947 */ /* 0x000fea0003800000 */
[----:B------:R-:W-:-:S06]  /*d500*/  ULOP3.LUT UR4, UR36, 0x2, URZ, 0xfc, !UPT ;  /* 0x0000000224047892 */ /* 0x000fcc000f8efc3f */
[----:B--2---:R-:W-:-:S04]  /*d510*/  MOV R2, UR4 ;  /* 0x0000000400027c02 */ /* 0x004fc80008000f00 */
[----:B------:R-:W-:-:S13]  /*d520*/  ISETP.NE.AND P2, PT, R2, 0x3, PT ;  /* 0x000000030200780c */ /* 0x000fda0003f45270 */
[----:B------:R-:W-:Y:S05]  /*d530*/  @!P2 BRA `(.L_x_360) ;  /* 0x000000000004a947 */ /* 0x000fea0003800000 */
[----:B------:R-:W-:Y:S01]  /*d540*/  BPT.TRAP 0x1 ;  /* 0x000000040000795c */ /* 0x000fe20000300000 */
.L_x_360:
[----:B0-----:R-:W2:Y:S04]  /*d550*/  LDL R3, [R1] ;  /* 0x0000000001037983 */ /* 0x001ea80000100800 */
[----:B------:R-:W3:Y:S01]  /*d560*/  LDL.LU R7, [R1+0x4] ;  /* 0x0000040001077983 */ /* 0x000ee20000300800 */
[----:B------:R-:W-:-:S04]  /*d570*/  VIADD R2, R0, 0x22840 ;  /* 0x0002284000027836 */ /* 0x000fc80000000000 */
[C---:B--2---:R-:W-:Y:S02]  /*d580*/  IMAD R6, R3.reuse, 0x8, R2 ;  /* 0x0000000803067824 */ /* 0x044fe400078e0202 */
[----:B------:R-:W-:Y:S01]  /*d590*/  VIADD R3, R3, 0x1 ;  /* 0x0000000103037836 */ /* 0x000fe20000000000 */
[----:B---3--:R-:W-:-:S04]  /*d5a0*/  SHF.L.U32 R5, R7, 0x1f, RZ ;  /* 0x0000001f07057819 */ /* 0x008fc800000006ff */
[C---:B------:R-:W-:Y:S01]  /*d5b0*/  ISETP.NE.AND P1, PT, R3.reuse, 0x2, PT ;  /* 0x000000020300780c */ /* 0x040fe20003f25270 */
[----:B------:R-:W0:Y:S03]  /*d5c0*/  SYNCS.PHASECHK.TRANS64.TRYWAIT P0, [R6+URZ], R5 ;  /* 0x00000005060075a7 */ /* 0x000e26000800017f */
[----:B------:R-:W-:Y:S02]  /*d5d0*/  SEL R4, RZ, 0x1, P1 ;  /* 0x00000001ff047807 */ /* 0x000fe40000800000 */
[----:B------:R-:W-:Y:S02]  /*d5e0*/  SEL R3, R3, RZ, P1 ;  /* 0x000000ff03037207 */ /* 0x000fe40000800000 */
[----:B------:R-:W-:-:S03]  /*d5f0*/  LOP3.LUT R4, R7, R4, RZ, 0x3c, !PT ;  /* 0x0000000407047212 */ /* 0x000fc600078e3cff */
[----:B------:R-:W-:Y:S01]  /*d600*/  IMAD R7, R3, 0x8, R2 ;  /* 0x0000000803077824 */ /* 0x000fe200078e0202 */
[----:B------:R-:W-:Y:S01]  /*d610*/  SHF.L.U32 R2, R4, 0x1f, RZ ;  /* 0x0000001f04027819 */ /* 0x000fe200000006ff */
[----:B0-----:R-:W-:Y:S06]  /*d620*/  @!P0 BRA `(.L_x_361) ;  /* 0x0000001000848947 */ /* 0x001fec0003800000 */
.L_x_415:
[----:B------:R-:W2:Y:S02]  /*d630*/  SYNCS.PHASECHK.TRANS64.TRYWAIT P0, [R7+URZ], R2 ;  /* 0x00000002070075a7 */ /* 0x000ea4000800017f */
[----:B--2---:R-:W-:Y:S05]  /*d640*/  @!P0 BRA `(.L_x_362) ;  /* 0x0000001000908947 */ /* 0x004fea0003800000 */
.L_x_416:
[----:B------:R-:W-:Y:S05]  /*d650*/  @!P2 BRA `(.L_x_363) ;  /* 0x000000000004a947 */ /* 0x000fea0003800000 */
[----:B------:R-:W-:Y:S01]  /*d660*/  BPT.TRAP 0x1 ;  /* 0x000000040000795c */ /* 0x000fe20000300000 */
.L_x_363:
[----:B------:R-:W3:Y:S01]  /*d670*/  LDL.LU R4, [R1] ;  /* 0x0000000001047983 */ /* 0x000ee20000300800 */
[----:B------:R-:W-:-:S04]  /*d680*/  VIADD R0, R0, 0x22860 ;  /* 0x0002286000007836 */ /* 0x000fc80000000000 */
[----:B---3--:R-:W-:-:S04]  /*d690*/  IMAD R4, R4, 0x8, R0 ;  /* 0x0000000804047824 */ /* 0x008fc800078e0200 */
[----:B------:R-:W3:Y:S02]  /*d6a0*/  SYNCS.PHASECHK.TRANS64.TRYWAIT P0, [R4+URZ], R5 ;  /* 0x00000005040075a7 */ /* 0x000ee4000800017f */
[----:B---3--:R-:W-:Y:S05]  /*d6b0*/  @!P0 BRA `(.L_x_364) ;  /* 0x0000001000888947 */ /* 0x008fea0003800000 */
.L_x_417:
[----:B------:R-:W-:-:S07]  /*d6c0*/  IMAD R3, R3, 0x8, R0 ;  /* 0x0000000803037824 */ /* 0x000fce00078e0200 */
.L_x_365:
[----:B----4-:R4:W0:Y:S02]  /*d6d0*/  SYNCS.PHASECHK.TRANS64.TRYWAIT P0, [R3+URZ], R2 ;  /* 0x00000002030075a7 */ /* 0x010824000800017f */
[----:B0-----:R-:W-:Y:S05]  /*d6e0*/  @!P0 NANOSLEEP.SYNCS 0x989680 ;  /* 0x009896800000895d */ /* 0x001fea0003900000 */
[----:B------:R-:W0:Y:S02]  /*d6f0*/  @!P0 SYNCS.PHASECHK.TRANS64 P0, [R3+URZ], R2 ;  /* 0x00000002030085a7 */ /* 0x000e24000800007f */
[----:B0-----:R-:W-:Y:S05]  /*d700*/  @!P0 BRA `(.L_x_365) ;  /* 0xfffffffc00f08947 */ /* 0x001fea000383ffff */
.L_x_358:
[----:B------:R-:W-:Y:S05]  /*d710*/  BSYNC B0 ;  /* 0x0000000000007941 */ /* 0x000fea0003800000 */
.L_x_357:
[----:B------:R-:W-:Y:S05]  /*d720*/  EXIT ;  /* 0x000000000000794d */ /* 0x000fea0003800000 */
.L_x_244:
[----:B0-----:R0:W1:Y:S02]  /*d730*/  SYNCS.PHASECHK.TRANS64.TRYWAIT P0, [R6+URZ+0x22800], R3 ;  /* 0x02280003060075a7 */ /* 0x001064000800017f */
[----:B-1----:R-:W-:Y:S05]  /*d740*/  @!P0 NANOSLEEP.SYNCS 0x989680 ;  /* 0x009896800000895d */ /* 0x002fea0003900000 */
[----:B------:R-:W1:Y:S02]  /*d750*/  @!P0 SYNCS.PHASECHK.TRANS64 P0, [R6+URZ+0x22800], R3 ;  /* 0x02280003060085a7 */ /* 0x000e64000800007f */
[----:B-1----:R-:W-:Y:S05]  /*d760*/  @!P0 BRA `(.L_x_244) ;  /* 0xfffffffc00f08947 */ /* 0x002fea000383ffff */
[----:B------:R-:W-:Y:S05]  /*d770*/  BRA `(.L_x_366) ;  /* 0xffffff4000207947 */ /* 0x000fea000383ffff */
.L_x_248:
[----:B--2---:R2:W3:Y:S02]  /*d780*/  SYNCS.PHASECHK.TRANS64.TRYWAIT P1, [R5+URZ+0x22830], R10 ;  /* 0x0228300a050075a7 */ /* 0x0044e4000802017f */
[----:B---3--:R-:W-:Y:S05]  /*d790*/  @!P1 NANOSLEEP.SYNCS 0x989680 ;  /* 0x009896800000995d */ /* 0x008fea0003900000 */
[----:B------:R-:W3:Y:S02]  /*d7a0*/  @!P1 SYNCS.PHASECHK.TRANS64 P1, [R5+URZ+0x22830], R10 ;  /* 0x0228300a050095a7 */ /* 0x000ee4000802007f */
[----:B---3--:R-:W-:Y:S05]  /*d7b0*/  @!P1 BRA `(.L_x_248) ;  /* 0xfffffffc00f09947 */ /* 0x008fea000383ffff */
[----:B------:R-:W-:Y:S05]  /*d7c0*/  BRA `(.L_x_247) ;  /* 0xffffff40004c7947 */ /* 0x000fea000383ffff */
.L_x_252:
[----:B-1----:R1:W3:Y:S02]  /*d7d0*/  SYNCS.PHASECHK.TRANS64.TRYWAIT P2, [R5+URZ+0x22850], R10 ;  /* 0x0228500a050075a7 */ /* 0x0022e4000804017f */
[----:B---3--:R-:W-:Y:S05]  /*d7e0*/  @!P2 NANOSLEEP.SYNCS 0x989680 ;  /* 0x009896800000a95d */ /* 0x008fea0003900000 */
[----:B------:R-:W3:Y:S02]  /*d7f0*/  @!P2 SYNCS.PHASECHK.TRANS64 P2, [R5+URZ+0x22850], R10 ;  /* 0x0228500a0500a5a7 */ /* 0x000ee4000804007f */
[----:B---3--:R-:W-:Y:S05]  /*d800*/  @!P2 BRA `(.L_x_252) ;  /* 0xfffffffc00f0a947 */ /* 0x008fea000383ffff */
[----:B------:R-:W-:Y:S05]  /*d810*/  BRA `(.L_x_251) ;  /* 0xffffff5c00407947 */ /* 0x000fea000383ffff */
.L_x_257:
[----:B0-----:R-:W-:Y:S02]  /*d820*/  IMAD.U32 R0, RZ, RZ, UR23 ;  /* 0x00000017ff007e24 */ /* 0x001fe4000f8e00ff */
[----:B---3--:R-:W-:-:S04]  /*d830*/  IMAD.U32 R5, RZ, RZ, UR25 ;  /* 0x00000019ff057e24 */ /* 0x008fc8000f8e00ff */
[----:B------:R0:W1:Y:S03]  /*d840*/  SYNCS.PHASECHK.TRANS64.TRYWAIT P3, [R0+URZ+0x22830], R5 ;  /* 0x02283005000075a7 */ /* 0x000066000806017f */
[----:B-1----:R-:W-:Y:S05]  /*d850*/  @!P3 NANOSLEEP.SYNCS 0x989680 ;  /* 0x009896800000b95d */ /* 0x002fea0003900000 */
[----:B------:R-:W1:Y:S02]  /*d860*/  @!P3 SYNCS.PHASECHK.TRANS64 P3, [R0+URZ+0x22830], R5 ;  /* 0x022830050000b5a7 */ /* 0x000e64000806007f */
[----:B-1----:R-:W-:Y:S05]  /*d870*/  @!P3 BRA `(.L_x_257) ;  /* 0xfffffffc00e8b947 */ /* 0x002fea000383ffff */
[----:B------:R-:W-:Y:S05]  /*d880*/  BRA `(.L_x_256) ;  /* 0xffffff60005c7947 */ /* 0x000fea000383ffff */
.L_x_261:
[----:B0-----:R-:W-:-:S04]  /*d890*/  IMAD.U32 R6, RZ, RZ, UR25 ;  /* 0x00000019ff067e24 */ /* 0x001fc8000f8e00ff */
[----:B------:R0:W1:Y:S03]  /*d8a0*/  SYNCS.PHASECHK.TRANS64.TRYWAIT P3, [R199+URZ+0x22850], R6 ;  /* 0x02285006c70075a7 */ /* 0x000066000806017f */
[----:B-1----:R-:W-:Y:S05]  /*d8b0*/  @!P3 NANOSLEEP.SYNCS 0x989680 ;  /* 0x009896800000b95d */ /* 0x002fea0003900000 */
[----:B------:R-:W1:Y:S02]  /*d8c0*/  @!P3 SYNCS.PHASECHK.TRANS64 P3, [R199+URZ+0x22850], R6 ;  /* 0x02285006c700b5a7 */ /* 0x000e64000806007f */
[----:B-1----:R-:W-:Y:S05]  /*d8d0*/  @!P3 BRA `(.L_x_261) ;  /* 0xfffffffc00ecb947 */ /* 0x002fea000383ffff */
[----:B------:R-:W-:Y:S05]  /*d8e0*/  BRA `(.L_x_260) ;  /* 0xffffff7c00f87947 */ /* 0x000fea000383ffff */
.L_x_299:
[----:B------:R-:W0:Y:S01]  /*d8f0*/  S2R R5, SR_TID.X ;  /* 0x0000000000057919 */ /* 0x000e220000002100 */
[----:B------:R-:W-:Y:S01]  /*d900*/  BSSY B0, `(.L_x_367) ;  /* 0x000000a000007945 */ /* 0x000fe20003800000 */
[----:B------:R-:W-:Y:S01]  /*d910*/  IMAD.MOV.U32 R12, RZ, RZ, RZ ;  /* 0x000000ffff0c7224 */ /* 0x000fe200078e00ff */
[----:B------:R-:W-:Y:S01]  /*d920*/  MOV R15, 0xffffffff ;  /* 0xffffffff000f7802 */ /* 0x000fe20000000f00 */
[----:B------:R-:W-:Y:S01]  /*d930*/  IMAD.MOV.U32 R11, RZ, RZ, 0x1f ;  /* 0x0000001fff0b7424 */ /* 0x000fe200078e00ff */
[----:B0-----:R-:W-:-:S04]  /*d940*/  SHF.R.U32.HI R5, RZ, 0x5, R5 ;  /* 0x00000005ff057819 */ /* 0x001fc80000011605 */
[----:B------:R-:W-:-:S05]  /*d950*/  LOP3.LUT R5, R5, 0x3, RZ, 0xc0, !PT ;  /* 0x0000000305057812 */ /* 0x000fca00078ec0ff */
[----:B------:R-:W-:-:S07]  /*d960*/  IMAD.MOV.U32 R13, RZ, RZ, R5 ;  /* 0x000000ffff0d7224 */ /* 0x000fce00078e0005 */
[----:B------:R-:W-:Y:S05]  /*d970*/  WARPSYNC.COLLECTIVE R15, `(.L_x_368) ;  /* 0x000000000f087348 */ /* 0x000fea0003c00000 */
[----:B------:R0:W1:Y:S02]  /*d980*/  SHFL.IDX P6, R14, R13, R12, R11 ;  /* 0x0000000c0d0e7389 */ /* 0x00006400000c000b */
[----:B01----:R-:W-:Y:S01]  /*d990*/  ENDCOLLECTIVE ;  /* 0x000000000000791b */ /* 0x003fe20003800000 */
.L_x_368:
[----:B------:R-:W-:Y:S05]  /*d9a0*/  BSYNC B0 ;  /* 0x0000000000007941 */ /* 0x000fea0003800000 */
.L_x_367:
[----:B------:R-:W-:Y:S05]  /*d9b0*/  BRA `(.L_x_369) ;  /* 0xffffffcc00347947 */ /* 0x000fea000383ffff */
.L_x_300:
[----:B------:R-:W-:Y:S01]  /*d9c0*/  BSSY B0, `(.L_x_370) ;  /* 0x0000006000007945 */ /* 0x000fe20003800000 */
[----:B------:R-:W-:-:S07]  /*d9d0*/  IMAD.MOV.U32 R15, RZ, RZ, -0x1 ;  /* 0xffffffffff0f7424 */ /* 0x000fce00078e00ff */
[----:B------:R-:W-:Y:S05]  /*d9e0*/  WARPSYNC.COLLECTIVE R15, `(.L_x_371) ;  /* 0x000000000f0c7348 */ /* 0x000fea0003c00000 */
[----:B------:R-:W-:Y:S02]  /*d9f0*/  ELECT P6, UR62, PT ;  /* 0x00000000003e782f */ /* 0x000fe400038c0000 */
[----:B------:R-:W-:Y:S01]  /*da00*/  MOV R14, UR62 ;  /* 0x0000003e000e7c02 */ /* 0x000fe20008000f00 */
[----:B------:R-:W-:Y:S10]  /*da10*/  ENDCOLLECTIVE ;  /* 0x000000000000791b */ /* 0x000ff40003800000 */
.L_x_371:
[----:B------:R-:W-:Y:S05]  /*da20*/  BSYNC B0 ;  /* 0x0000000000007941 */ /* 0x000fea0003800000 */
.L_x_370:
[----:B------:R-:W-:Y:S05]  /*da30*/  BRA `(.L_x_372) ;  /* 0xffffffcc002c7947 */ /* 0x000fea000383ffff */
.L_x_303:
[----:B0-----:R0:W1:Y:S02]  /*da40*/  SYNCS.PHASECHK.TRANS64.TRYWAIT P0, [R8+URZ+0x22840], R10 ;  /* 0x0228400a080075a7 */ /* 0x001064000800017f */
[----:B-1----:R-:W-:Y:S05]  /*da50*/  @!P0 NANOSLEEP.SYNCS 0x989680 ;  /* 0x009896800000895d */ /* 0x002fea0003900000 */
[----:B------:R-:W1:Y:S02]  /*da60*/  @!P0 SYNCS.PHASECHK.TRANS64 P0, [R8+URZ+0x22840], R10 ;  /* 0x0228400a080085a7 */ /* 0x000e64000800007f */
[----:B-1----:R-:W-:Y:S05]  /*da70*/  @!P0 BRA `(.L_x_303) ;  /* 0xfffffffc00f08947 */ /* 0x002fea000383ffff */
[----:B------:R-:W-:Y:S05]  /*da80*/  BRA `(.L_x_373) ;  /* 0xffffffcc009c7947 */ /* 0x000fea000383ffff */
.L_x_306:
[----:B0-----:R-:W0:Y:S01]  /*da90*/  S2R R10, SR_CgaCtaId ;  /* 0x00000000000a7919 */ /* 0x001e220000008800 */
[----:B------:R-:W-:-:S04]  /*daa0*/  MOV R8, 0x400 ;  /* 0x0000040000087802 */ /* 0x000fc80000000f00 */
[----:B0-----:R-:W-:-:S04]  /*dab0*/  LEA R8, R10, R8, 0x18 ;  /* 0x000000080a087211 */ /* 0x001fc800078ec0ff */
[----:B------:R0:W1:Y:S03]  /*dac0*/  SYNCS.PHASECHK.TRANS64.TRYWAIT P0, [R8+URZ+0x22820], R6 ;  /* 0x02282006080075a7 */ /* 0x000066000800017f */
[----:B-1----:R-:W-:Y:S05]  /*dad0*/  @!P0 NANOSLEEP.SYNCS 0x989680 ;  /* 0x009896800000895d */ /* 0x002fea0003900000 */
[----:B------:R-:W1:Y:S02]  /*dae0*/  @!P0 SYNCS.PHASECHK.TRANS64 P0, [R8+URZ+0x22820], R6 ;  /* 0x02282006080085a7 */ /* 0x000e64000800007f */
[----:B-1----:R-:W-:Y:S05]  /*daf0*/  @!P0 BRA `(.L_x_306) ;  /* 0xfffffffc00e48947 */ /* 0x002fea000383ffff */
[----:B------:R-:W-:Y:S05]  /*db00*/  BRA `(.L_x_374) ;  /* 0xffffffd0007c7947 */ /* 0x000fea000383ffff */
.L_x_309:
[----:B0-----:R0:W1:Y:S02]  /*db10*/  SYNCS.PHASECHK.TRANS64.TRYWAIT P0, [R8+URZ+0x22860], R6 ;  /* 0x02286006080075a7 */ /* 0x001064000800017f */
[----:B-1----:R-:W-:Y:S05]  /*db20*/  @!P0 NANOSLEEP.SYNCS 0x989680 ;  /* 0x009896800000895d */ /* 0x002fea0003900000 */
[----:B------:R-:W1:Y:S02]  /*db30*/  @!P0 SYNCS.PHASECHK.TRANS64 P0, [R8+URZ+0x22860], R6 ;  /* 0x02286006080085a7 */ /* 0x000e64000800007f */
[----:B-1----:R-:W-:Y:S05]  /*db40*/  @!P0 BRA `(.L_x_309) ;  /* 0xfffffffc00f08947 */ /* 0x002fea000383ffff */
[----:B------:R-:W-:Y:S05]  /*db50*/  BRA `(.L_x_375) ;  /* 0xffffffd000987947 */ /* 0x000fea000383ffff */
.L_x_318:
[----:B-1----:R1:W2:Y:S02]  /*db60*/  SYNCS.PHASECHK.TRANS64.TRYWAIT P0, [R3+URZ+0x22840], R6 ;  /* 0x02284006030075a7 */ /* 0x0022a4000800017f */
[----:B--2---:R-:W-:Y:S05]  /*db70*/  @!P0 NANOSLEEP.SYNCS 0x989680 ;  /* 0x009896800000895d */ /* 0x004fea0003900000 */
[----:B------:R-:W2:Y:S02]  /*db80*/  @!P0 SYNCS.PHASECHK.TRANS64 P0, [R3+URZ+0x22840], R6 ;  /* 0x02284006030085a7 */ /* 0x000ea4000800007f */
[----:B--2---:R-:W-:Y:S05]  /*db90*/  @!P0 BRA `(.L_x_318) ;  /* 0xfffffffc00f08947 */ /* 0x004fea000383ffff */
[----:B------:R-:W-:Y:S05]  /*dba0*/  BRA `(.L_x_376) ;  /* 0xffffffd800207947 */ /* 0x000fea000383ffff */
.L_x_320:
[----:B--2---:R2:W3:Y:S02]  /*dbb0*/  SYNCS.PHASECHK.TRANS64.TRYWAIT P0, [R3+URZ+0x22860], R6 ;  /* 0x02286006030075a7 */ /* 0x0044e4000800017f */
[----:B---3--:R-:W-:Y:S05]  /*dbc0*/  @!P0 NANOSLEEP.SYNCS 0x989680 ;  /* 0x009896800000895d */ /* 0x008fea0003900000 */
[----:B------:R-:W3:Y:S02]  /*dbd0*/  @!P0 SYNCS.PHASECHK.TRANS64 P0, [R3+URZ+0x22860], R6 ;  /* 0x02286006030085a7 */ /* 0x000ee4000800007f */
[----:B---3--:R-:W-:Y:S05]  /*dbe0*/  @!P0 BRA `(.L_x_320) ;  /* 0xfffffffc00f08947 */ /* 0x008fea000383ffff */
[----:B------:R-:W-:Y:S05]  /*dbf0*/  BRA `(.L_x_377) ;  /* 0xffffffd800907947 */ /* 0x000fea000383ffff */
.L_x_325:
[----:B--2---:R2:W3:Y:S02]  /*dc00*/  SYNCS.PHASECHK.TRANS64.TRYWAIT P0, [R2+URZ+0x22840], R3 ;  /* 0x02284003020075a7 */ /* 0x0044e4000800017f */
[----:B---3--:R-:W-:Y:S05]  /*dc10*/  @!P0 NANOSLEEP.SYNCS 0x989680 ;  /* 0x009896800000895d */ /* 0x008fea0003900000 */
[----:B------:R-:W3:Y:S02]  /*dc20*/  @!P0 SYNCS.PHASECHK.TRANS64 P0, [R2+URZ+0x22840], R3 ;  /* 0x02284003020085a7 */ /* 0x000ee4000800007f */
[----:B---3--:R-:W-:Y:S05]  /*dc30*/  @!P0 BRA `(.L_x_325) ;  /* 0xfffffffc00f08947 */ /* 0x008fea000383ffff */
[----:B------:R-:W-:Y:S05]  /*dc40*/  BRA `(.L_x_378) ;  /* 0xffffffdc00dc7947 */ /* 0x000fea000383ffff */
.L_x_327:
[----:B-1----:R1:W3:Y:S02]  /*dc50*/  SYNCS.PHASECHK.TRANS64.TRYWAIT P1, [R2+URZ+0x22860], R3 ;  /* 0x02286003020075a7 */ /* 0x0022e4000802017f */
[----:B---3--:R-:W-:Y:S05]  /*dc60*/  @!P1 NANOSLEEP.SYNCS 0x989680 ;  /* 0x009896800000995d */ /* 0x008fea0003900000 */
[----:B------:R-:W3:Y:S02]  /*dc70*/  @!P1 SYNCS.PHASECHK.TRANS64 P1, [R2+URZ+0x22860], R3 ;  /* 0x02286003020095a7 */ /* 0x000ee4000802007f */
[----:B---3--:R-:W-:Y:S05]  /*dc80*/  @!P1 BRA `(.L_x_327) ;  /* 0xfffffffc00f09947 */ /* 0x008fea000383ffff */
[----:B------:R-:W-:Y:S05]  /*dc90*/  BRA `(.L_x_379) ;  /* 0xffffffe000487947 */ /* 0x000fea000383ffff */
.L_x_332:
[----:B---3--:R3:W4:Y:S02]  /*dca0*/  SYNCS.PHASECHK.TRANS64.TRYWAIT P0, [R2+URZ+0x22840], R3 ;  /* 0x02284003020075a7 */ /* 0x008724000800017f */
[----:B----4-:R-:W-:Y:S05]  /*dcb0*/  @!P0 NANOSLEEP.SYNCS 0x989680 ;  /* 0x009896800000895d */ /* 0x010fea0003900000 */
[----:B------:R-:W4:Y:S02]  /*dcc0*/  @!P0 SYNCS.PHASECHK.TRANS64 P0, [R2+URZ+0x22840], R3 ;  /* 0x02284003020085a7 */ /* 0x000f24000800007f */
[----:B----4-:R-:W-:Y:S05]  /*dcd0*/  @!P0 BRA `(.L_x_332) ;  /* 0xfffffffc00f08947 */ /* 0x010fea000383ffff */
[----:B------:R-:W-:Y:S05]  /*dce0*/  BRA `(.L_x_380) ;  /* 0xffffffe400747947 */ /* 0x000fea000383ffff */
.L_x_334:
[----:B-1----:R1:W2:Y:S02]  /*dcf0*/  SYNCS.PHASECHK.TRANS64.TRYWAIT P1, [R2+URZ+0x22860], R3 ;  /* 0x02286003020075a7 */ /* 0x0022a4000802017f */
[----:B--2---:R-:W-:Y:S05]  /*dd00*/  @!P1 NANOSLEEP.SYNCS 0x989680 ;  /* 0x009896800000995d */ /* 0x004fea0003900000 */
[----:B------:R-:W2:Y:S02]  /*dd10*/  @!P1 SYNCS.PHASECHK.TRANS64 P1, [R2+URZ+0x22860], R3 ;  /* 0x02286003020095a7 */ /* 0x000ea4000802007f */
[----:B--2---:R-:W-:Y:S05]  /*dd20*/  @!P1 BRA `(.L_x_334) ;  /* 0xfffffffc00f09947 */ /* 0x004fea000383ffff */
[----:B------:R-:W-:Y:S05]  /*dd30*/  BRA `(.L_x_381) ;  /* 0xffffffe400e47947 */ /* 0x000fea000383ffff */
.L_x_339:
[----:B------:R-:W-:Y:S01]  /*dd40*/  BSSY B0, `(.L_x_382) ;  /* 0x0000008000007945 */ /* 0x000fe20003800000 */
[----:B------:R-:W-:Y:S02]  /*dd50*/  IMAD.MOV.U32 R13, RZ, RZ, R16 ;  /* 0x000000ffff0d7224 */ /* 0x000fe400078e0010 */
[----:B-1----:R-:W-:Y:S02]  /*dd60*/  IMAD.MOV.U32 R12, RZ, RZ, RZ ;  /* 0x000000ffff0c7224 */ /* 0x002fe400078e00ff */
[----:B------:R-:W-:Y:S02]  /*dd70*/  IMAD.MOV.U32 R11, RZ, RZ, 0x1f ;  /* 0x0000001fff0b7424 */ /* 0x000fe400078e00ff */
[----:B0-----:R-:W-:-:S07]  /*dd80*/  IMAD.MOV.U32 R15, RZ, RZ, -0x1 ;  /* 0xffffffffff0f7424 */ /* 0x001fce00078e00ff */
[----:B--2---:R-:W-:Y:S05]  /*dd90*/  WARPSYNC.COLLECTIVE R15, `(.L_x_383) ;  /* 0x000000000f087348 */ /* 0x004fea0003c00000 */
[----:B------:R0:W1:Y:S02]  /*dda0*/  SHFL.IDX P6, R14, R13, R12, R11 ;  /* 0x0000000c0d0e7389 */ /* 0x00006400000c000b */
[----:B012---:R-:W-:Y:S01]  /*ddb0*/  ENDCOLLECTIVE ;  /* 0x000000000000791b */ /* 0x007fe20003800000 */
.L_x_383:
[----:B------:R-:W-:Y:S05]  /*ddc0*/  BSYNC B0 ;  /* 0x0000000000007941 */ /* 0x000fea0003800000 */
.L_x_382:
[----:B------:R-:W-:Y:S02]  /*ddd0*/  IMAD.MOV.U32 R13, RZ, RZ, R16 ;  /* 0x000000ffff0d7224 */ /* 0x000fe400078e0010 */
[----:B------:R-:W-:Y:S02]  /*dde0*/  IMAD.MOV.U32 R12, RZ, RZ, 0x1 ;  /* 0x00000001ff0c7424 */ /* 0x000fe400078e00ff */
[----:B------:R-:W-:Y:S02]  /*ddf0*/  IMAD.MOV.U32 R11, RZ, RZ, 0x1f ;  /* 0x0000001fff0b7424 */ /* 0x000fe400078e00ff */
[----:B------:R-:W-:Y:S02]  /*de00*/  IMAD.MOV.U32 R15, RZ, RZ, -0x1 ;  /* 0xffffffffff0f7424 */ /* 0x000fe400078e00ff */
[----:B------:R-:W-:-:S07]  /*de10*/  IMAD.MOV.U32 R4, RZ, RZ, R14 ;  /* 0x000000ffff047224 */ /* 0x000fce00078e000e */
[----:B------:R-:W-:Y:S05]  /*de20*/  WARPSYNC.COLLECTIVE R15, `(.L_x_384) ;  /* 0x000000000f087348 */ /* 0x000fea0003c00000 */
[----:B------:R0:W1:Y:S02]  /*de30*/  SHFL.IDX P6, R14, R13, R12, R11 ;  /* 0x0000000c0d0e7389 */ /* 0x00006400000c000b */
[----:B01----:R-:W-:Y:S01]  /*de40*/  ENDCOLLECTIVE ;  /* 0x000000000000791b */ /* 0x003fe20003800000 */
.L_x_384:
[----:B------:R-:W-:Y:S01]  /*de50*/  IMAD.MOV.U32 R5, RZ, RZ, R14 ;  /* 0x000000ffff057224 */ /* 0x000fe200078e000e */
[----:B------:R-:W-:Y:S06]  /*de60*/  BRA `(.L_x_385) ;  /* 0xffffffe800d87947 */ /* 0x000fec000383ffff */
.L_x_342:
[----:B------:R-:W-:Y:S01]  /*de70*/  BSSY B0, `(.L_x_386) ;  /* 0x0000008000007945 */ /* 0x000fe20003800000 */
[----:B-----5:R-:W-:Y:S01]  /*de80*/  IMAD.MOV.U32 R13, RZ, RZ, R3 ;  /* 0x000000ffff0d7224 */ /* 0x020fe200078e0003 */
[----:B-1----:R-:W-:Y:S01]  /*de90*/  MOV R11, RZ ;  /* 0x000000ff000b7202 */ /* 0x002fe20000000f00 */
[----:B------:R-:W-:Y:S02]  /*dea0*/  IMAD.MOV.U32 R12, RZ, RZ, 0x1 ;  /* 0x00000001ff0c7424 */ /* 0x000fe400078e00ff */
[----:B------:R-:W-:-:S07]  /*deb0*/  IMAD.MOV.U32 R15, RZ, RZ, -0x1 ;  /* 0xffffffffff0f7424 */ /* 0x000fce00078e00ff */
[----:B0-234-:R-:W-:Y:S05]  /*dec0*/  WARPSYNC.COLLECTIVE R15, `(.L_x_387) ;  /* 0x000000000f087348 */ /* 0x01dfea0003c00000 */
[----:B------:R1:W0:Y:S02]  /*ded0*/  SHFL.UP P6, R14, R13, R12, R11 ;  /* 0x0400000c0d0e7389 */ /* 0x00022400000c000b */
[----:B01234-:R-:W-:Y:S01]  /*dee0*/  ENDCOLLECTIVE ;  /* 0x000000000000791b */ /* 0x01ffe20003800000 */
.L_x_387:
[----:B------:R-:W-:Y:S05]  /*def0*/  BSYNC B0 ;  /* 0x0000000000007941 */ /* 0x000fea0003800000 */
.L_x_386:
[----:B------:R-:W-:Y:S01]  /*df00*/  ISETP.NE.AND P0, PT, R8, RZ, PT ;  /* 0x000000ff0800720c */ /* 0x000fe20003f05270 */
[----:B------:R-:W-:Y:S02]  /*df10*/  IMAD.MOV.U32 R12, RZ, RZ, 0x2 ;  /* 0x00000002ff0c7424 */ /* 0x000fe400078e00ff */
[----:B------:R-:W-:Y:S01]  /*df20*/  IMAD.MOV.U32 R11, RZ, RZ, RZ ;  /* 0x000000ffff0b7224 */ /* 0x000fe200078e00ff */
[----:B------:R-:W-:Y:S01]  /*df30*/  SEL R14, R14, RZ, P0 ;  /* 0x000000ff0e0e7207 */ /* 0x000fe20000000000 */
[----:B------:R-:W-:Y:S01]  /*df40*/  IMAD.MOV.U32 R15, RZ, RZ, -0x1 ;  /* 0xffffffffff0f7424 */ /* 0x000fe200078e00ff */
[----:B------:R-:W-:-:S03]  /*df50*/  ISETP.GE.U32.AND P0, PT, R8, 0x2, PT ;  /* 0x000000020800780c */ /* 0x000fc60003f06070 */
[----:B------:R-:W-:-:S10]  /*df60*/  IMAD.IADD R13, R3, 0x1, R14 ;  /* 0x00000001030d7824 */ /* 0x000fd400078e020e */
[----:B------:R-:W-:Y:S05]  /*df70*/  WARPSYNC.COLLECTIVE R15, `(.L_x_388) ;  /* 0x000000000f087348 */ /* 0x000fea0003c00000 */
[----:B------:R0:W1:Y:S02]  /*df80*/  SHFL.UP P6, R14, R13, R12, R11 ;  /* 0x0400000c0d0e7389 */ /* 0x00006400000c000b */
[----:B01----:R-:W-:Y:S01]  /*df90*/  ENDCOLLECTIVE ;  /* 0x000000000000791b */ /* 0x003fe20003800000 */
.L_x_388:
[----:B------:R-:W-:Y:S01]  /*dfa0*/  IMAD.MOV.U32 R12, RZ, RZ, 0x4 ;  /* 0x00000004ff0c7424 */ /* 0x000fe200078e00ff */
[----:B------:R-:W-:Y:S02]  /*dfb0*/  SEL R2, R14, RZ, P0 ;  /* 0x000000ff0e027207 */ /* 0x000fe40000000000 */
[----:B------:R-:W-:-:S03]  /*dfc0*/  ISETP.GE.U32.AND P0, PT, R8, 0x4, PT ;  /* 0x000000040800780c */ /* 0x000fc60003f06070 */
[----:B------:R-:W-:-:S04]  /*dfd0*/  IMAD.IADD R2, R13, 0x1, R2 ;  /* 0x000000010d027824 */ /* 0x000fc800078e0202 */
[----:B------:R-:W-:-:S07]  /*dfe0*/  IMAD.MOV.U32 R13, RZ, RZ, R2 ;  /* 0x000000ffff0d7224 */ /* 0x000fce00078e0002 */
[----:B------:R-:W-:Y:S05]  /*dff0*/  WARPSYNC.COLLECTIVE R15, `(.L_x_389) ;  /* 0x000000000f087348 */ /* 0x000fea0003c00000 */
[----:B------:R0:W1:Y:S02]  /*e000*/  SHFL.UP P6, R14, R13, R12, R11 ;  /* 0x0400000c0d0e7389 */ /* 0x00006400000c000b */
[----:B01----:R-:W-:Y:S01]  /*e010*/  ENDCOLLECTIVE ;  /* 0x000000000000791b */ /* 0x003fe20003800000 */
.L_x_389:
        /* <DEDUP_REMOVED lines=8> */
.L_x_390:
[----:B------:R-:W-:Y:S02]  /*e0a0*/  MOV R12, 0x10 ;  /* 0x00000010000c7802 */ /* 0x000fe40000000f00 */
[----:B------:R-:W-:Y:S02]  /*e0b0*/  SEL R7, R14, RZ, P0 ;  /* 0x000000ff0e077207 */ /* 0x000fe40000000000 */
[----:B------:R-:W-:-:S03]  /*e0c0*/  ISETP.GE.U32.AND P0, PT, R8, 0x10, PT ;  /* 0x000000100800780c */ /* 0x000fc60003f06070 */
[----:B------:R-:W-:-:S04]  /*e0d0*/  IMAD.IADD R7, R6, 0x1, R7 ;  /* 0x0000000106077824 */ /* 0x000fc800078e0207 */
[----:B------:R-:W-:-:S07]  /*e0e0*/  IMAD.MOV.U32 R13, RZ, RZ, R7 ;  /* 0x000000ffff0d7224 */ /* 0x000fce00078e0007 */
[----:B------:R-:W-:Y:S05]  /*e0f0*/  WARPSYNC.COLLECTIVE R15, `(.L_x_391) ;  /* 0x000000000f087348 */ /* 0x000fea0003c00000 */
[----:B------:R0:W1:Y:S02]  /*e100*/  SHFL.UP P6, R14, R13, R12, R11 ;  /* 0x0400000c0d0e7389 */ /* 0x00006400000c000b */
[----:B01----:R-:W-:Y:S01]  /*e110*/  ENDCOLLECTIVE ;  /* 0x000000000000791b */ /* 0x003fe20003800000 */
.L_x_391:
[----:B------:R-:W-:Y:S02]  /*e120*/  IMAD.MOV.U32 R12, RZ, RZ, 0x1f ;  /* 0x0000001fff0c7424 */ /* 0x000fe400078e00ff */
[----:B------:R-:W-:Y:S01]  /*e130*/  IMAD.MOV.U32 R11, RZ, RZ, 0x1f ;  /* 0x0000001fff0b7424 */ /* 0x000fe200078e00ff */
[----:B------:R-:W-:-:S05]  /*e140*/  SEL R2, R14, RZ, P0 ;  /* 0x000000ff0e027207 */ /* 0x000fca0000000000 */
[----:B------:R-:W-:-:S04]  /*e150*/  IMAD.IADD R2, R7, 0x1, R2 ;  /* 0x0000000107027824 */ /* 0x000fc800078e0202 */
[----:B------:R-:W-:-:S07]  /*e160*/  IMAD.MOV.U32 R13, RZ, RZ, R2 ;  /* 0x000000ffff0d7224 */ /* 0x000fce00078e0002 */
[----:B------:R-:W-:Y:S05]  /*e170*/  WARPSYNC.COLLECTIVE R15, `(.L_x_392) ;  /* 0x000000000f087348 */ /* 0x000fea0003c00000 */
[----:B------:R0:W1:Y:S02]  /*e180*/  SHFL.IDX P6, R14, R13, R12, R11 ;  /* 0x0000000c0d0e7389 */ /* 0x00006400000c000b */
[----:B01----:R-:W-:Y:S01]  /*e190*/  ENDCOLLECTIVE ;  /* 0x000000000000791b */ /* 0x003fe20003800000 */
.L_x_392:
[----:B------:R-:W-:Y:S05]  /*e1a0*/  BRA `(.L_x_393) ;  /* 0xffffffe8009c7947 */ /* 0x000fea000383ffff */
.L_x_347:
[----:B------:R-:W-:Y:S01]  /*e1b0*/  BSSY B0, `(.L_x_394) ;  /* 0x0000008000007945 */ /* 0x000fe20003800000 */
[----:B-----5:R-:W-:Y:S02]  /*e1c0*/  IMAD.MOV.U32 R13, RZ, RZ, R3 ;  /* 0x000000ffff0d7224 */ /* 0x020fe400078e0003 */
[----:B-1----:R-:W-:Y:S02]  /*e1d0*/  IMAD.MOV.U32 R12, RZ, RZ, 0x1 ;  /* 0x00000001ff0c7424 */ /* 0x002fe400078e00ff */
[----:B------:R-:W-:Y:S02]  /*e1e0*/  IMAD.MOV.U32 R11, RZ, RZ, RZ ;  /* 0x000000ffff0b7224 */ /* 0x000fe400078e00ff */
[----:B------:R-:W-:-:S07]  /*e1f0*/  IMAD.MOV.U32 R15, RZ, RZ, -0x1 ;  /* 0xffffffffff0f7424 */ /* 0x000fce00078e00ff */
[----:B0-----:R-:W-:Y:S05]  /*e200*/  WARPSYNC.COLLECTIVE R15, `(.L_x_395) ;  /* 0x000000000f087348 */ /* 0x001fea0003c00000 */
[----:B------:R1:W2:Y:S02]  /*e210*/  SHFL.UP P6, R14, R13, R12, R11 ;  /* 0x0400000c0d0e7389 */ /* 0x0002a400000c000b */
[----:B012---:R-:W-:Y:S01]  /*e220*/  ENDCOLLECTIVE ;  /* 0x000000000000791b */ /* 0x007fe20003800000 */
.L_x_395:
[----:B------:R-:W-:Y:S05]  /*e230*/  BSYNC B0 ;  /* 0x0000000000007941 */ /* 0x000fea0003800000 */
.L_x_394:
        /* <DEDUP_REMOVED lines=10> */
.L_x_396:
[----:B------:R-:W-:Y:S01]  /*e2e0*/  IMAD.MOV.U32 R12, RZ, RZ, 0x4 ;  /* 0x00000004ff0c7424 */ /* 0x000fe200078e00ff */
[----:B------:R-:W-:Y:S02]  /*e2f0*/  SEL R2, R14, RZ, P0 ;  /* 0x000000ff0e027207 */ /* 0x000fe40000000000 */
[----:B------:R-:W-:-:S03]  /*e300*/  ISETP.GE.U32.AND P0, PT, R8, 0x4, PT ;  /* 0x000000040800780c */ /* 0x000fc60003f06070 */
[----:B------:R-:W-:-:S05]  /*e310*/  IMAD.IADD R2, R13, 0x1, R2 ;  /* 0x000000010d027824 */ /* 0x000fca00078e0202 */
[----:B------:R-:W-:-:S07]  /*e320*/  MOV R13, R2 ;  /* 0x00000002000d7202 */ /* 0x000fce0000000f00 */
[----:B------:R-:W-:Y:S05]  /*e330*/  WARPSYNC.COLLECTIVE R15, `(.L_x_397) ;  /* 0x000000000f087348 */ /* 0x000fea0003c00000 */
[----:B------:R0:W1:Y:S02]  /*e340*/  SHFL.UP P6, R14, R13, R12, R11 ;  /* 0x0400000c0d0e7389 */ /* 0x00006400000c000b */
[----:B01----:R-:W-:Y:S01]  /*e350*/  ENDCOLLECTIVE ;  /* 0x000000000000791b */ /* 0x003fe20003800000 */
.L_x_397:
        /* <DEDUP_REMOVED lines=8> */
.L_x_398:
        /* <DEDUP_REMOVED lines=8> */
.L_x_399:
        /* <DEDUP_REMOVED lines=8> */
.L_x_400:
[----:B------:R-:W-:Y:S05]  /*e4e0*/  BRA `(.L_x_401) ;  /* 0xffffffe800807947 */ /* 0x000fea000383ffff */
.L_x_349:
[----:B------:R-:W-:Y:S01]  /*e4f0*/  BSSY B0, `(.L_x_402) ;  /* 0x0000006000007945 */ /* 0x000fe20003800000 */
[----:B------:R-:W-:Y:S01]  /*e500*/  PLOP3.LUT P6, PT, P6, PT, PT, 0x8, 0x0 ;  /* 0x000000000000781c */ /* 0x000fe200037ce170 */
[----:B------:R-:W-:-:S12]  /*e510*/  IMAD.MOV.U32 R15, RZ, RZ, -0x1 ;  /* 0xffffffffff0f7424 */ /* 0x000fd800078e00ff */
[----:B01----:R-:W-:Y:S05]  /*e520*/  WARPSYNC.COLLECTIVE R15, `(.L_x_403) ;  /* 0x000000000f087348 */ /* 0x003fea0003c00000 */
[----:B------:R-:W-:Y:S01]  /*e530*/  VOTE.ANY R14, PT, P6 ;  /* 0x00000000000e7806 */ /* 0x000fe200030e0100 */
[----:B01----:R-:W-:Y:S06]  /*e540*/  ENDCOLLECTIVE ;  /* 0x000000000000791b */ /* 0x003fec0003800000 */
.L_x_403:
[----:B------:R-:W-:Y:S05]  /*e550*/  BSYNC B0 ;  /* 0x0000000000007941 */ /* 0x000fea0003800000 */
.L_x_402:
[----:B------:R-:W-:Y:S01]  /*e560*/  IMAD.MOV.U32 R7, RZ, RZ, R14 ;  /* 0x000000ffff077224 */ /* 0x000fe200078e000e */
[----:B------:R-:W-:Y:S01]  /*e570*/  MOV R13, R3 ;  /* 0x00000003000d7202 */ /* 0x000fe20000000f00 */
[----:B------:R-:W-:Y:S02]  /*e580*/  IMAD.MOV.U32 R11, RZ, RZ, 0x1f ;  /* 0x0000001fff0b7424 */ /* 0x000fe400078e00ff */
[----:B------:R-:W0:Y:S01]  /*e590*/  POPC R5, R7 ;  /* 0x0000000700057309 */ /* 0x000e220000000000 */
[----:B------:R-:W-:Y:S02]  /*e5a0*/  IMAD.MOV.U32 R15, RZ, RZ, -0x1 ;  /* 0xffffffffff0f7424 */ /* 0x000fe400078e00ff */
[----:B0-----:R-:W-:-:S07]  /*e5b0*/  IMAD.MOV.U32 R12, RZ, RZ, R5 ;  /* 0x000000ffff0c7224 */ /* 0x001fce00078e0005 */
[----:B------:R-:W-:Y:S05]  /*e5c0*/  WARPSYNC.COLLECTIVE R15, `(.L_x_404) ;  /* 0x000000000f087348 */ /* 0x000fea0003c00000 */
[----:B------:R0:W1:Y:S02]  /*e5d0*/  SHFL.IDX P6, R14, R13, R12, R11 ;  /* 0x0000000c0d0e7389 */ /* 0x00006400000c000b */
[----:B01----:R-:W-:Y:S01]  /*e5e0*/  ENDCOLLECTIVE ;  /* 0x000000000000791b */ /* 0x003fe20003800000 */
.L_x_404:
[----:B------:R-:W-:Y:S01]  /*e5f0*/  IMAD.MOV.U32 R17, RZ, RZ, R14 ;  /* 0x000000ffff117224 */ /* 0x000fe200078e000e */
[----:B------:R-:W-:Y:S06]  /*e600*/  BRA `(.L_x_405) ;  /* 0xffffffe800707947 */ /* 0x000fec000383ffff */
.L_x_351:
[----:B------:R-:W-:Y:S01]  /*e610*/  BSSY B0, `(.L_x_406) ;  /* 0x0000007000007945 */ /* 0x000fe20003800000 */
[----:B------:R-:W-:Y:S02]  /*e620*/  IMAD.MOV.U32 R13, RZ, RZ, R2 ;  /* 0x000000ffff0d7224 */ /* 0x000fe400078e0002 */
[----:B------:R-:W-:Y:S02]  /*e630*/  IMAD.MOV.U32 R11, RZ, RZ, 0x1f ;  /* 0x0000001fff0b7424 */ /* 0x000fe400078e00ff */
[----:B------:R-:W-:-:S07]  /*e640*/  IMAD.MOV.U32 R15, RZ, RZ, -0x1 ;  /* 0xffffffffff0f7424 */ /* 0x000fce00078e00ff */
[----:B0-23--:R-:W-:Y:S05]  /*e650*/  WARPSYNC.COLLECTIVE R15, `(.L_x_407) ;  /* 0x000000000f087348 */ /* 0x00dfea0003c00000 */
[----:B------:R1:W4:Y:S02]  /*e660*/  SHFL.IDX P6, R14, R13, R12, R11 ;  /* 0x0000000c0d0e7389 */ /* 0x00032400000c000b */
[----:B01234-:R-:W-:Y:S01]  /*e670*/  ENDCOLLECTIVE ;  /* 0x000000000000791b */ /* 0x01ffe20003800000 */
.L_x_407:
[----:B------:R-:W-:Y:S05]  /*e680*/  BSYNC B0 ;  /* 0x0000000000007941 */ /* 0x000fea0003800000 */
.L_x_406:
[----:B------:R-:W-:Y:S05]  /*e690*/  BRA `(.L_x_350) ;  /* 0xffffffe800687947 */ /* 0x000fea000383ffff */
.L_x_355:
[----:B0-----:R0:W2:Y:S02]  /*e6a0*/  SYNCS.PHASECHK.TRANS64.TRYWAIT P0, [R0+URZ+0x22820], R3 ;  /* 0x02282003000075a7 */ /* 0x0010a4000800017f */
[----:B--2---:R-:W-:Y:S05]  /*e6b0*/  @!P0 NANOSLEEP.SYNCS 0x989680 ;  /* 0x009896800000895d */ /* 0x004fea0003900000 */
[----:B------:R-:W2:Y:S02]  /*e6c0*/  @!P0 SYNCS.PHASECHK.TRANS64 P0, [R0+URZ+0x22820], R3 ;  /* 0x02282003000085a7 */ /* 0x000ea4000800007f */
[----:B--2---:R-:W-:Y:S05]  /*e6d0*/  @!P0 BRA `(.L_x_355) ;  /* 0xfffffffc00f08947 */ /* 0x004fea000383ffff */
[----:B------:R-:W-:Y:S05]  /*e6e0*/  BRA `(.L_x_408) ;  /* 0xffffffec004c7947 */ /* 0x000fea000383ffff */
.L_x_356:
[----:B------:R-:W2:Y:S01]  /*e6f0*/  S2R R2, SR_TID.X ;  /* 0x0000000000027919 */ /* 0x000ea20000002100 */
[----:B------:R-:W-:Y:S01]  /*e700*/  BSSY B0, `(.L_x_409) ;  /* 0x000000a000007945 */ /* 0x000fe20003800000 */
[----:B-1----:R-:W-:Y:S02]  /*e710*/  IMAD.MOV.U32 R12, RZ, RZ, RZ ;  /* 0x000000ffff0c7224 */ /* 0x002fe400078e00ff */
[----:B------:R-:W-:Y:S02]  /*e720*/  IMAD.MOV.U32 R11, RZ, RZ, 0x1f ;  /* 0x0000001fff0b7424 */ /* 0x000fe400078e00ff */
[----:B------:R-:W-:Y:S01]  /*e730*/  IMAD.MOV.U32 R15, RZ, RZ, -0x1 ;  /* 0xffffffffff0f7424 */ /* 0x000fe200078e00ff */
[----:B--2---:R-:W-:-:S04]  /*e740*/  SHF.R.U32.HI R2, RZ, 0x5, R2 ;  /* 0x00000005ff027819 */ /* 0x004fc80000011602 */
[----:B------:R-:W-:-:S05]  /*e750*/  LOP3.LUT R2, R2, 0x3, RZ, 0xc0, !PT ;  /* 0x0000000302027812 */ /* 0x000fca00078ec0ff */
[----:B------:R-:W-:-:S07]  /*e760*/  IMAD.MOV.U32 R13, RZ, RZ, R2 ;  /* 0x000000ffff0d7224 */ /* 0x000fce00078e0002 */
[----:B0-----:R-:W-:Y:S05]  /*e770*/  WARPSYNC.COLLECTIVE R15, `(.L_x_410) ;  /* 0x000000000f087348 */ /* 0x001fea0003c00000 */
[----:B------:R1:W2:Y:S02]  /*e780*/  SHFL.IDX P6, R14, R13, R12, R11 ;  /* 0x0000000c0d0e7389 */ /* 0x0002a400000c000b */
[----:B012---:R-:W-:Y:S01]  /*e790*/  ENDCOLLECTIVE ;  /* 0x000000000000791b */ /* 0x007fe20003800000 */
.L_x_410:
[----:B------:R-:W-:Y:S05]  /*e7a0*/  BSYNC B0 ;  /* 0x0000000000007941 */ /* 0x000fea0003800000 */
.L_x_409:
[----:B------:R-:W-:Y:S05]  /*e7b0*/  BRA `(.L_x_411) ;  /* 0xffffffec00347947 */ /* 0x000fea000383ffff */
.L_x_359:
[----:B------:R-:W-:Y:S01]  /*e7c0*/  BSSY B1, `(.L_x_412) ;  /* 0x0000006000017945 */ /* 0x000fe20003800000 */
[----:B------:R-:W-:-:S07]  /*e7d0*/  IMAD.MOV.U32 R15, RZ, RZ, -0x1 ;  /* 0xffffffffff0f7424 */ /* 0x000fce00078e00ff */
[----:B012---:R-:W-:Y:S05]  /*e7e0*/  WARPSYNC.COLLECTIVE R15, `(.L_x_413) ;  /* 0x000000000f0c7348 */ /* 0x007fea0003c00000 */
[----:B------:R-:W-:Y:S02]  /*e7f0*/  ELECT P6, UR62, PT ;  /* 0x00000000003e782f */ /* 0x000fe400038c0000 */
[----:B------:R-:W-:Y:S01]  /*e800*/  MOV R14, UR62 ;  /* 0x0000003e000e7c02 */ /* 0x000fe20008000f00 */
[----:B012---:R-:W-:Y:S10]  /*e810*/  ENDCOLLECTIVE ;  /* 0x000000000000791b */ /* 0x007ff40003800000 */
.L_x_413:
[----:B------:R-:W-:Y:S05]  /*e820*/  BSYNC B1 ;  /* 0x0000000000017941 */ /* 0x000fea0003800000 */
.L_x_412:
[----:B------:R-:W-:Y:S05]  /*e830*/  BRA `(.L_x_414) ;  /* 0xffffffec002c7947 */ /* 0x000fea000383ffff */
.L_x_361:
[----:B0-----:R0:W2:Y:S02]  /*e840*/  SYNCS.PHASECHK.TRANS64.TRYWAIT P0, [R6+URZ], R5 ;  /* 0x00000005060075a7 */ /* 0x0010a4000800017f */
[----:B--2---:R-:W-:Y:S05]  /*e850*/  @!P0 NANOSLEEP.SYNCS 0x989680 ;  /* 0x009896800000895d */ /* 0x004fea0003900000 */
[----:B------:R-:W2:Y:S02]  /*e860*/  @!P0 SYNCS.PHASECHK.TRANS64 P0, [R6+URZ], R5 ;  /* 0x00000005060085a7 */ /* 0x000ea4000800007f */
[----:B--2---:R-:W-:Y:S05]  /*e870*/  @!P0 BRA `(.L_x_361) ;  /* 0xfffffffc00f08947 */ /* 0x004fea000383ffff */
[----:B------:R-:W-:Y:S05]  /*e880*/  BRA `(.L_x_415) ;  /* 0xffffffec00687947 */ /* 0x000fea000383ffff */
.L_x_362:
[----:B--2---:R2:W3:Y:S02]  /*e890*/  SYNCS.PHASECHK.TRANS64.TRYWAIT P0, [R7+URZ], R2 ;  /* 0x00000002070075a7 */ /* 0x0044e4000800017f */
[----:B---3--:R-:W-:Y:S05]  /*e8a0*/  @!P0 NANOSLEEP.SYNCS 0x989680 ;  /* 0x009896800000895d */ /* 0x008fea0003900000 */
[----:B------:R-:W3:Y:S02]  /*e8b0*/  @!P0 SYNCS.PHASECHK.TRANS64 P0, [R7+URZ], R2 ;  /* 0x00000002070085a7 */ /* 0x000ee4000800007f */
[----:B---3--:R-:W-:Y:S05]  /*e8c0*/  @!P0 BRA `(.L_x_362) ;  /* 0xfffffffc00f08947 */ /* 0x008fea000383ffff */
[----:B------:R-:W-:Y:S05]  /*e8d0*/  BRA `(.L_x_416) ;  /* 0xffffffec005c7947 */ /* 0x000fea000383ffff */
.L_x_364:
[----:B---3--:R3:W4:Y:S02]  /*e8e0*/  SYNCS.PHASECHK.TRANS64.TRYWAIT P0, [R4+URZ], R5 ;  /* 0x00000005040075a7 */ /* 0x008724000800017f */
[----:B----4-:R-:W-:Y:S05]  /*e8f0*/  @!P0 NANOSLEEP.SYNCS 0x989680 ;  /* 0x009896800000895d */ /* 0x010fea0003900000 */
[----:B------:R-:W4:Y:S02]  /*e900*/  @!P0 SYNCS.PHASECHK.TRANS64 P0, [R4+URZ], R5 ;  /* 0x00000005040085a7 */ /* 0x000f24000800007f */
[----:B----4-:R-:W-:Y:S05]  /*e910*/  @!P0 BRA `(.L_x_364) ;  /* 0xfffffffc00f08947 */ /* 0x010fea000383ffff */
[----:B------:R-:W-:Y:S05]  /*e920*/  BRA `(.L_x_417) ;  /* 0xffffffec00647947 */ /* 0x000fea000383ffff */
.L_x_418:
        /* <DEDUP_REMOVED lines=13> */
.L_x_4716:


//--------------------- .text._ZN7cutlass13device_kernelIN5flash11enable_sm90INS1_16FlashAttnFwdSm90INS1_25CollectiveMainloopFwdSm90ILi2EN4cute5tupleIJNS5_1CILi1EEES8_S8_EEENS6_IJNS7_ILi128EEENS7_ILi96EEENS7_ILi64EEEEEELi256ENS_10bfloat16_tEfNS_4arch4Sm90ELb0ELb0ELb1ELb1ELb0ELb1ELb0ELb1ELb0ELb0ELb0ELb0EEENS1_21CollectiveEpilogueFwdINS6_IJSA_NS7_ILi256EEESB_EEES9_SE_SG_Li256ELb1ELb0ELb0ELb0EEENS1_36VarlenDynamicPersistentTileSchedulerILi128ELi96ELi256ELi32ELb0ELb0ELb1ELb0ELb1ELb1EEEEEEEEEvNT_6ParamsE --------------------------
	.section	.text._ZN7cutlass13device_kernelIN5flash11enable_sm90INS1_16FlashAttnFwdSm90INS1_25CollectiveMainloopFwdSm90ILi2EN4cute5tupleIJNS5_1CILi1EEES8_S8_EEENS6_IJNS7_ILi128EEENS7_ILi96EEENS7_ILi64EEEEEELi256ENS_10bfloat16_tEfNS_4arch4Sm90ELb0ELb0ELb1ELb1ELb0ELb1ELb0ELb1ELb0ELb0ELb0ELb0EEENS1_21CollectiveEpilogueFwdINS6_IJSA_NS7_ILi256EEESB_EEES9_SE_SG_Li256ELb1ELb0ELb0ELb0EEENS1_36VarlenDynamicPersistentTileSchedulerILi128ELi96ELi256ELi32ELb0ELb0ELb1ELb0ELb1ELb1EEEEEEEEEvNT_6ParamsE,"ax",@progbits
	.align	128
.text._ZN7cutlass13device_kernelIN5flash11enable_sm90INS1_16FlashAttnFwdSm90INS1_25CollectiveMainloopFwdSm90ILi2EN4cute5tupleIJNS5_1CILi1EEES8_S8_EEENS6_IJNS7_ILi128EEENS7_ILi96EEENS7_ILi64EEEEEELi256ENS_10bfloat16_tEfNS_4arch4Sm90ELb0ELb0ELb1ELb1ELb0ELb1ELb0ELb1ELb0ELb0ELb0ELb0EEENS1_21CollectiveEpilogueFwdINS6_IJSA_NS7_ILi256EEESB_EEES9_SE_SG_Li256ELb1ELb0ELb0ELb0EEENS1_36VarlenDynamicPersistentTileSchedulerILi128ELi96ELi256ELi32ELb0ELb0ELb1ELb0ELb1ELb1EEEEEEEEEvNT_6ParamsE:
        .type           _ZN7cutlass13device_kernelIN5flash11enable_sm90INS1_16FlashAttnFwdSm90INS1_25CollectiveMainloopFwdSm90ILi2EN4cute5tupleIJNS5_1CILi1EEES8_S8_EEENS6_IJNS7_ILi128EEENS7_ILi96EEENS7_ILi64EEEEEELi256ENS_10bfloat16_tEfNS_4arch4Sm90ELb0ELb0ELb1ELb1ELb0ELb1ELb0ELb1ELb0ELb0ELb0ELb0EEENS1_21CollectiveEpilogueFwdINS6_IJSA_NS7_ILi256EEESB_EEES9_SE_SG_Li256ELb1ELb0ELb0ELb0EEENS1_36VarlenDynamicPersistentTileSchedulerILi128ELi96ELi256ELi32ELb0ELb0ELb1ELb0ELb1ELb1EEEEEEEEEvNT_6ParamsE,@function
        .size           _ZN7cutlass13device_kernelIN5flash11enable_sm90INS1_16FlashAttnFwdSm90INS1_25CollectiveMainloopFwdSm90ILi2EN4cute5tupleIJNS5_1CILi1EEES8_S8_EEENS6_IJNS7_ILi128EEENS7_ILi96EEENS7_ILi64EEEEEELi256ENS_10bfloat16_tEfNS_4arch4Sm90ELb0ELb0ELb1ELb1ELb0ELb1ELb0ELb1ELb0ELb0ELb0ELb0EEENS1_21CollectiveEpilogueFwdINS6_IJSA_NS7_ILi256EEESB_EEES9_SE_SG_Li256ELb1ELb0ELb0ELb0EEENS1_36VarlenDynamicPersistentTileSchedulerILi128ELi96ELi256ELi32ELb0ELb0ELb1ELb0ELb1ELb1EEEEEEEEEvNT_6ParamsE,(.L_x_4717 - _ZN7cutlass13device_kernelIN5flash11enable_sm90INS1_16FlashAttnFwdSm90INS1_25CollectiveMainloopFwdSm90ILi2EN4cute5tupleIJNS5_1CILi1EEES8_S8_EEENS6_IJNS7_ILi128EEENS7_ILi96EEENS7_ILi64EEEEEELi256ENS_10bfloat16_tEfNS_4arch4Sm90ELb0ELb0ELb1ELb1ELb0ELb1ELb0ELb1ELb0ELb0ELb0ELb0EEENS1_21CollectiveEpilogueFwdINS6_IJSA_NS7_ILi256EEESB_EEES9_SE_SG_Li256ELb1ELb0ELb0ELb0EEENS1_36VarlenDynamicPersistentTileSchedulerILi128ELi96ELi256ELi32ELb0ELb0ELb1ELb0ELb1ELb1EEEEEEEEEvNT_6ParamsE)
        .other          _ZN7cutlass13device_kernelIN5flash11enable_sm90INS1_16FlashAttnFwdSm90INS1_25CollectiveMainloopFwdSm90ILi2EN4cute5tupleIJNS5_1CILi1EEES8_S8_EEENS6_IJNS7_ILi128EEENS7_ILi96EEENS7_ILi64EEEEEELi256ENS_10bfloat16_tEfNS_4arch4Sm90ELb0ELb0ELb1ELb1ELb0ELb1ELb0ELb1ELb0ELb0ELb0ELb0EEENS1_21CollectiveEpilogueFwdINS6_IJSA_NS7_ILi256EEESB_EEES9_SE_SG_Li256ELb1ELb0ELb0ELb0EEENS1_36VarlenDynamicPersistentTileSchedulerILi128ELi96ELi256ELi32ELb0ELb0ELb1ELb0ELb1ELb1EEEEEEEEEvNT_6ParamsE,@"STO_CUDA_ENTRY STV_DEFAULT"
_ZN7cutlass13device_kernelIN5flash11enable_sm90INS1_16FlashAttnFwdSm90INS1_25CollectiveMainloopFwdSm90ILi2EN4cute5tupleIJNS5_1CILi1EEES8_S8_EEENS6_IJNS7_ILi128EEENS7_ILi96EEENS7_ILi64EEEEEELi256ENS_10bfloat16_tEfNS_4arch4Sm90ELb0ELb0ELb1ELb1ELb0ELb1ELb0ELb1ELb0ELb0ELb0ELb0EEENS1_21CollectiveEpilogueFwdINS6_IJSA_NS7_ILi256EEESB_EEES9_SE_SG_Li256ELb1ELb0ELb0ELb0EEENS1_36VarlenDynamicPersistentTileSchedulerILi128ELi96ELi256ELi32ELb0ELb0ELb1ELb0ELb1ELb1EEEEEEEEEvNT_6ParamsE:
        /* <DEDUP_REMOVED lines=26> */
[----:B0-----:R-:W-:Y:S01]  /*01a0*/  NOP ;  /* 0x0000000000007918 */ /* 0x001fe20000000000 */
.L_x_420:
[----:B------:R-:W-:Y:S05]  /*01b0*/  BSYNC B0 ;  /* 0x0000000000007941 */ /* 0x000fea0003800000 */
.L_x_419:
        /* <DEDUP_REMOVED lines=41> */
.L_x_421:
        /* <DEDUP_REMOVED lines=22> */
.L_x_422:
        /* <DEDUP_REMOVED lines=18> */
.L_x_423:
        /* <DEDUP_REMOVED lines=22> */
.L_x_424:
        /* <DEDUP_REMOVED lines=22> */
.L_x_425:
[----:B------:R-:W-:Y:S01]  /*0990*/  PLOP3.LUT P0, PT, PT, PT, UP0, 0x80, 0x0 ;  /* 0x000000000000781c */ /* 0x000fe20003f0f008 */
[----:B------:R-:W-:Y:S01]  /*09a0*/  UMOV UR36, 0x1 ;  /* 0x0000000100247882 */ /* 0x000fe20000000000 */
[----:B------:R-:W-:Y:S01]  /*09b0*/  NOP ;  /* 0x0000000000007918 */ /* 0x000fe20000000000 */
[----:B------:R-:W-:Y:S01]  /*09c0*/  USEL UR36, UR36, 0x2, !UP0 ;  /* 0x0000000224247887 */ /* 0x000fe2000c000000 */
[----:B------:R-:W-:Y:S01]  /*09d0*/  BSSY B7, `(.L_x_426) ;  /* 0x0001484000077945 */ /* 0x000fe20003800000 */
[----:B------:R-:W-:Y:S01]  /*09e0*/  ULDC.64 UR40, c[0x0][0x208] ;  /* 0x0000820000287ab9 */ /* 0x000fe20000000a00 */
[----:B012-4-:R-:W-:Y:S07]  /*09f0*/  BAR.SYNC.DEFER_BLOCKING 0x0 ;  /* 0x0000000000007b1d */ /* 0x017fee0000010000 */
[----:B------:R-:W-:Y:S05]  /*0a00*/  @!P0 BRA `(.L_x_427) ;  /* 0x000000f000888947 */ /* 0x000fea0003800000 */
.L_x_428:
[----:B------:R-:W-:-:S08]  /*0a10*/  NOP ;  /* 0x0000000000007918 */ /* 0x000fd00000000000 */
[----:B------:R-:W0:Y:S02]  /*0a20*/  USETMAXREG.TRY_ALLOC.CTAPOOL UP0, 0xf0 ;  /* 0x000000f0000079c8 */ /* 0x000e240008000600 */
[----:B0-----:R-:W-:-:S13]  /*0a30*/  PLOP3.LUT P0, PT, PT, PT, UP0, 0x80, 0x0 ;  /* 0x000000000000781c */ /* 0x001fda0003f0f008 */
[----:B------:R-:W-:Y:S05]  /*0a40*/  @!P0 BRA `(.L_x_428) ;  /* 0xfffffffc00f08947 */ /* 0x000fea000383ffff */
[----:B------:R-:W0:Y:S01]  /*0a50*/  S2R R0, SR_TID.X ;  /* 0x0000000000007919 */ /* 0x000e220000002100 */
[----:B------:R-:W1:Y:S01]  /*0a60*/  S2UR UR5, SR_CgaCtaId ;  /* 0x00000000000579c3 */ /* 0x000e620000008800 */
[----:B------:R-:W-:-:S07]  /*0a70*/  UMOV UR4, 0x400 ;  /* 0x0000040000047882 */ /* 0x000fce0000000000 */
[----:B------:R-:W-:Y:S06]  /*0a80*/  BAR.ARV 0x8, 0x120 ;  /* 0x0204800000007b1d */ /* 0x000fec0000002000 */
[----:B-1----:R-:W-:-:S06]  /*0a90*/  ULEA UR4, UR5, UR4, 0x18 ;  /* 0x0000000405047291 */ /* 0x002fcc000f8ec03f */
[----:B------:R-:W-:Y:S01]  /*0aa0*/  IMAD.U32 R18, RZ, RZ, UR4 ;  /* 0x00000004ff127e24 */ /* 0x000fe2000f8e00ff */
[----:B0-----:R-:W-:Y:S01]  /*0ab0*/  SHF.R.U32.HI R0, RZ, 0x7, R0 ;  /* 0x00000007ff007819 */ /* 0x001fe20000011600 */
[----:B------:R-:W-:-:S03]  /*0ac0*/  ULDC UR4, c[0x0][0xc14] ;  /* 0x0003050000047ab9 */ /* 0x000fc60000000800 */
[----:B------:R-:W-:-:S13]  /*0ad0*/  ISETP.NE.AND P0, PT, R0, 0x1, PT ;  /* 0x000000010000780c */ /* 0x000fda0003f05270 */
[----:B------:R-:W-:Y:S08]  /*0ae0*/  @!P0 BAR.ARV 0x9, 0x100 ;  /* 0x0244000000008b1d */ /* 0x000ff00000002000 */
[----:B------:R-:W-:Y:S06]  /*0af0*/  BAR.SYNC.DEFER_BLOCKING 0x5, 0x120 ;  /* 0x0144800000007b1d */ /* 0x000fec0000010000 */
[----:B------:R-:W0:Y:S02]  /*0b00*/  LDS.128 R84, [R18+0x228d0] ;  /* 0x0228d00012547984 */ /* 0x000e240000000c00 */
[----:B------:R-:W-:Y:S06]  /*0b10*/  BAR.ARV 0x4, 0x120 ;  /* 0x0104800000007b1d */ /* 0x000fec0000002000 */
[----:B0-----:R-:W-:-:S13]  /*0b20*/  ISETP.GE.AND P0, PT, R87, UR4, PT ;  /* 0x0000000457007c0c */ /* 0x001fda000bf06270 */
[----:B------:R-:W-:Y:S05]  /*0b30*/  @P0 BRA `(.L_x_429) ;  /* 0x0000014400b40947 */ /* 0x000fea0003800000 */
[----:B------:R-:W0:Y:S01]  /*0b40*/  S2R R2, SR_TID.X ;  /* 0x0000000000027919 */ /* 0x000e220000002100 */
[----:B------:R-:W-:Y:S01]  /*0b50*/  IMAD.MOV.U32 R212, RZ, RZ, RZ ;  /* 0x000000ffffd47224 */ /* 0x000fe200078e00ff */
[----:B------:R-:W-:Y:S01]  /*0b60*/  CS2R R22, SRZ ;  /* 0x0000000000167805 */ /* 0x000fe2000001ff00 */
[----:B------:R-:W-:Y:S01]  /*0b70*/  IMAD.MOV.U32 R200, RZ, RZ, RZ ;  /* 0x000000ffffc87224 */ /* 0x000fe200078e00ff */
[----:B------:R-:W-:Y:S01]  /*0b80*/  ULOP3.LUT UR44, UR36, 0x1, URZ, 0xfc, !UPT ;  /* 0x00000001242c7892 */ /* 0x000fe2000f8efc3f */
[----:B0-----:R-:W-:-:S05]  /*0b90*/  VIADD R235, R2, 0xffffff80 ;  /* 0xffffff8002eb7836 */ /* 0x001fca0000000000 */
[----:B------:R-:W-:-:S04]  /*0ba0*/  SHF.R.S32.HI R0, RZ, 0x1f, R235 ;  /* 0x0000001fff007819 */ /* 0x000fc800000114eb */
[CC--:B------:R-:W-:Y:S02]  /*0bb0*/  LEA.HI R3, R0.reuse, R235.reuse, RZ, 0x7 ;  /* 0x000000eb00037211 */ /* 0x0c0fe400078f38ff */
[----:B------:R-:W-:Y:S02]  /*0bc0*/  LEA.HI R205, R0, R235, RZ, 0x5 ;  /* 0x000000eb00cd7211 */ /* 0x000fe400078f28ff */
[----:B------:R-:W-:Y:S02]  /*0bd0*/  LOP3.LUT R2, R3, 0xffffff80, RZ, 0xc0, !PT ;  /* 0xffffff8003027812 */ /* 0x000fe400078ec0ff */
[----:B------:R-:W-:Y:S02]  /*0be0*/  SHF.R.S32.HI R230, RZ, 0x7, R3 ;  /* 0x00000007ffe67819 */ /* 0x000fe40000011403 */
[----:B------:R-:W-:Y:S01]  /*0bf0*/  SHF.R.S32.HI R205, RZ, 0x5, R205 ;  /* 0x00000005ffcd7819 */ /* 0x000fe200000114cd */
[----:B------:R-:W-:Y:S01]  /*0c00*/  IMAD.IADD R227, R235, 0x1, -R2 ;  /* 0x00000001ebe37824 */ /* 0x000fe200078e0a02 */
[----:B------:R-:W-:-:S02]  /*0c10*/  LEA.HI R3, R3, R230, RZ, 0x1 ;  /* 0x000000e603037211 */ /* 0x000fc400078f08ff */
[----:B------:R-:W-:Y:S02]  /*0c20*/  LEA.HI R2, R0, R235, RZ, 0x4 ;  /* 0x000000eb00027211 */ /* 0x000fe400078f20ff */
[----:B------:R-:W-:Y:S02]  /*0c30*/  SHF.R.S32.HI R6, RZ, 0x1f, R227 ;  /* 0x0000001fff067819 */ /* 0x000fe400000114e3 */
[----:B------:R-:W-:Y:S02]  /*0c40*/  LOP3.LUT R3, R3, 0x3fffffe, RZ, 0xc0, !PT ;  /* 0x03fffffe03037812 */ /* 0x000fe400078ec0ff */
[CC--:B------:R-:W-:Y:S02]  /*0c50*/  LEA.HI R7, R6.reuse, R227.reuse, RZ, 0x2 ;  /* 0x000000e306077211 */ /* 0x0c0fe400078f10ff */
[----:B------:R-:W-:Y:S01]  /*0c60*/  LEA.HI R6, R6, R227, RZ, 0x5 ;  /* 0x000000e306067211 */ /* 0x000fe200078f28ff */
[----:B------:R-:W-:Y:S01]  /*0c70*/  IMAD.IADD R3, R230, 0x1, -R3 ;  /* 0x00000001e6037824 */ /* 0x000fe200078e0a03 */
[----:B------:R-:W-:-:S02]  /*0c80*/  SHF.R.S32.HI R4, RZ, 0x2, R7 ;  /* 0x00000002ff047819 */ /* 0x000fc40000011407 */
[----:B------:R-:W-:Y:S02]  /*0c90*/  SHF.R.S32.HI R5, RZ, 0x1f, R7 ;  /* 0x0000001fff057819 */ /* 0x000fe40000011407 */
[----:B------:R-:W-:Y:S02]  /*0ca0*/  SHF.R.S32.HI R6, RZ, 0x5, R6 ;  /* 0x00000005ff067819 */ /* 0x000fe40000011406 */
[----:B------:R-:W-:-:S04]  /*0cb0*/  LEA.HI R5, R5, R4, RZ, 0x3 ;  /* 0x0000000405057211 */ /* 0x000fc800078f18ff */
[----:B------:R-:W-:Y:S02]  /*0cc0*/  LOP3.LUT R9, R5, 0xfffffff8, RZ, 0xc0, !PT ;  /* 0xfffffff805097812 */ /* 0x000fe400078ec0ff */
[----:B------:R-:W-:-:S03]  /*0cd0*/  SHF.R.S32.HI R5, RZ, 0x4, R2 ;  /* 0x00000004ff057819 */ /* 0x000fc60000011402 */
[----:B------:R-:W-:Y:S01]  /*0ce0*/  IMAD.IADD R9, R4, 0x1, -R9 ;  /* 0x0000000104097824 */ /* 0x000fe200078e0a09 */
[C---:B------:R-:W-:Y:S02]  /*0cf0*/  LOP3.LUT R4, R2.reuse, 0x3fffff0, RZ, 0xc0, !PT ;  /* 0x03fffff002047812 */ /* 0x040fe400078ec0ff */
[----:B------:R-:W-:Y:S01]  /*0d00*/  LEA.HI R2, R2, R5, RZ, 0x1 ;  /* 0x0000000502027211 */ /* 0x000fe200078f08ff */
[----:B------:R-:W-:Y:S02]  /*0d10*/  IMAD R6, R6, 0x10, R9 ;  /* 0x0000001006067824 */ /* 0x000fe400078e0209 */
[----:B------:R-:W-:Y:S01]  /*0d20*/  IMAD.IADD R4, R235, 0x1, -R4 ;  /* 0x00000001eb047824 */ /* 0x000fe200078e0a04 */
[----:B------:R-:W-:Y:S01]  /*0d30*/  LOP3.LUT R2, R2, 0x1ffffffe, RZ, 0xc0, !PT ;  /* 0x1ffffffe02027812 */ /* 0x000fe200078ec0ff */
[----:B------:R-:W-:Y:S01]  /*0d40*/  IMAD R232, R3, 0x40, R6 ;  /* 0x0000004003e87824 */ /* 0x000fe200078e0206 */
[CC--:B------:R-:W-:Y:S02]  /*0d50*/  LEA.HI R3, R0.reuse, R235.reuse, RZ, 0x2 ;  /* 0x000000eb00037211 */ /* 0x0c0fe400078f10ff */
[----:B------:R-:W-:Y:S01]  /*0d60*/  LEA.HI R0, R0, R235, RZ, 0x3 ;  /* 0x000000eb00007211 */ /* 0x000fe200078f18ff */
[----:B------:R-:W-:Y:S01]  /*0d70*/  IMAD.IADD R2, R5, 0x1, -R2 ;  /* 0x0000000105027824 */ /* 0x000fe200078e0a02 */
[----:B------:R-:W-:Y:S01]  /*0d80*/  SHF.R.S32.HI R19, RZ, 0x2, R3 ;  /* 0x00000002ff137819 */ /* 0x000fe20000011403 */
[----:B------:R-:W-:Y:S01]  /*0d90*/  IMAD R5, R205, 0x10, R4 ;  /* 0x00000010cd057824 */ /* 0x000fe200078e0204 */
[----:B------:R-:W-:-:S02]  /*0da0*/  LOP3.LUT R4, R3, 0xfffffffc, RZ, 0xc0, !PT ;  /* 0xfffffffc03047812 */ /* 0x000fc400078ec0ff */
[----:B------:R-:W-:Y:S01]  /*0db0*/  SHF.R.S32.HI R202, RZ, 0x3, R0 ;  /* 0x00000003ffca7819 */ /* 0x000fe20000011400 */
[----:B------:R-:W-:Y:S01]  /*0dc0*/  VIADD R211, R19, 0x40 ;  /* 0x0000004013d37836 */ /* 0x000fe20000000000 */
[----:B------:R-:W-:Y:S01]  /*0dd0*/  LOP3.LUT R0, R0, 0x1ffffff8, RZ, 0xc0, !PT ;  /* 0x1ffffff800007812 */ /* 0x000fe200078ec0ff */
[----:B------:R-:W-:Y:S01]  /*0de0*/  IMAD.IADD R217, R235, 0x1, -R4 ;  /* 0x00000001ebd97824 */ /* 0x000fe200078e0a04 */
[----:B------:R-:W-:Y:S01]  /*0df0*/  SHF.R.S32.HI R6, RZ, 0x1f, R3 ;  /* 0x0000001fff067819 */ /* 0x000fe20000011403 */
[----:B------:R-:W-:Y:S01]  /*0e00*/  IMAD.SHL.U32 R204, R211, 0x40, RZ ;  /* 0x00000040d3cc7824 */ /* 0x000fe200078e00ff */
[----:B------:R-:W-:Y:S01]  /*0e10*/  SHF.R.S32.HI R8, RZ, 0x1f, R211 ;  /* 0x0000001fff087819 */ /* 0x000fe200000114d3 */
[----:B------:R-:W-:Y:S01]  /*0e20*/  IMAD.SHL.U32 R16, R217, 0x8, RZ ;  /* 0x00000008d9107824 */ /* 0x000fe200078e00ff */
[----:B------:R-:W-:Y:S01]  /*0e30*/  LEA.HI R6, R6, R19, RZ, 0x3 ;  /* 0x0000001306067211 */ /* 0x000fe200078f18ff */
[----:B------:R-:W-:Y:S01]  /*0e40*/  IMAD.IADD R0, R235, 0x1, -R0 ;  /* 0x00000001eb007824 */ /* 0x000fe200078e0a00 */
[----:B------:R-:W-:Y:S01]  /*0e50*/  LEA.HI R8, R8, R211, RZ, 0x3 ;  /* 0x000000d308087211 */ /* 0x000fe200078f18ff */
[----:B------:R-:W-:Y:S01]  /*0e60*/  IMAD R5, R5, 0x8, R2 ;  /* 0x0000000805057824 */ /* 0x000fe200078e0202 */
[----:B------:R-:W-:Y:S01]  /*0e70*/  LOP3.LUT R204, R204, 0x1c0, RZ, 0xc0, !PT ;  /* 0x000001c0cccc7812 */ /* 0x000fe200078ec0ff */
[----:B------:R-:W-:Y:S01]  /*0e80*/  IMAD.SHL.U32 R201, R0, 0x8, RZ ;  /* 0x0000000800c97824 */ /* 0x000fe200078e00ff */
[----:B------:R-:W-:Y:S01]  /*0e90*/  LOP3.LUT R6, R6, 0xfffffff8, RZ, 0xc0, !PT ;  /* 0xfffffff806067812 */ /* 0x000fe200078ec0ff */
[----:B------:R-:W-:Y:S01]  /*0ea0*/  IMAD.SHL.U32 R8, R8, 0x40, RZ ;  /* 0x0000004008087824 */ /* 0x000fe200078e00ff */
[----:B------:R-:W-:Y:S01]  /*0eb0*/  SHF.R.U32.HI R234, RZ, 0x3, R204 ;  /* 0x00000003ffea7819 */ /* 0x000fe200000116cc */
[----:B------:R-:W-:Y:S01]  /*0ec0*/  IMAD.MOV.U32 R2, RZ, RZ, RZ ;  /* 0x000000ffff027224 */ /* 0x000fe200078e00ff */
[----:B------:R-:W-:Y:S01]  /*0ed0*/  LOP3.LUT R3, R204, 0x38, R16, 0xf8, !PT ;  /* 0x00000038cc037812 */ /* 0x000fe200078ef810 */
[----:B------:R-:W-:Y:S01]  /*0ee0*/  IMAD.IADD R218, R19, 0x1, -R6 ;  /* 0x0000000113da7824 */ /* 0x000fe200078e0a06 */
[----:B------:R-:W-:Y:S01]  /*0ef0*/  LOP3.LUT R206, R8, 0xfffffe00, RZ, 0xc0, !PT ;  /* 0xfffffe0008ce7812 */ /* 0x000fe200078ec0ff */
[----:B------:R-:W-:Y:S01]  /*0f00*/  IMAD.SHL.U32 R233, R5, 0x8, RZ ;  /* 0x0000000805e97824 */ /* 0x000fe200078e00ff */
[----:B------:R-:W-:-:S02]  /*0f10*/  LOP3.LUT R0, R7, 0x7ffffffc, RZ, 0xc0, !PT ;  /* 0x7ffffffc07007812 */ /* 0x000fc400078ec0ff */
[----:B------:R-:W-:Y:S02]  /*0f20*/  LOP3.LUT R3, R206, R3, R234, 0xf6, !PT ;  /* 0x00000003ce037212 */ /* 0x000fe400078ef6ea */
[----:B------:R-:W-:Y:S01]  /*0f30*/  SHF.R.S32.HI R216, RZ, 0x1f, R19 ;  /* 0x0000001fffd87819 */ /* 0x000fe20000011413 */
[----:B------:R-:W-:Y:S01]  /*0f40*/  IMAD.IADD R231, R227, 0x1, -R0 ;  /* 0x00000001e3e77824 */ /* 0x000fe200078e0a00 */
[----:B------:R-:W-:Y:S01]  /*0f50*/  SHF.R.S32.HI R17, RZ, 0x1f, R16 ;  /* 0x0000001fff117819 */ /* 0x000fe20000011410 */
[----:B------:R-:W-:-:S07]  /*0f60*/  IMAD R229, R3, 0x2, R18 ;  /* 0x0000000203e57824 */ /* 0x000fce00078e0212 */
.L_x_562:
[----:B0--3-5:R-:W0:Y:S02]  /*0f70*/  LDC.64 R4, c[0x0][0xc60] ;  /* 0x00031800ff047b82 */ /* 0x029e240000000a00 */
[----:B0-----:R-:W-:-:S05]  /*0f80*/  IMAD.WIDE R4, R87, 0x4, R4 ;  /* 0x0000000457047825 */ /* 0x001fca00078e0204 */
[----:B--2---:R-:W2:Y:S01]  /*0f90*/  LDG.E R210, desc[UR40][R4.64] ;  /* 0x0000002804d27981 */ /* 0x004ea2000c1e1900 */
[----:B------:R-:W-:Y:S05]  /*0fa0*/  YIELD ;  /* 0x0000000000007946 */ /* 0x000fea0003800000 */
[----:B------:R-:W-:Y:S01]  /*0fb0*/  ULDC.64 UR4, c[0x0][0xa28] ;  /* 0x00028a0000047ab9 */ /* 0x000fe20000000a00 */
[----:B------:R-:W-:Y:S01]  /*0fc0*/  ULDC.64 UR8, c[0x0][0xa18] ;  /* 0x0002860000087ab9 */ /* 0x000fe20000000a00 */
[----:B------:R-:W-:Y:S01]  /*0fd0*/  ISETP.NE.U32.AND P1, PT, RZ, UR4, PT ;  /* 0x00000004ff007c0c */ /* 0x000fe2000bf25070 */
[----:B------:R-:W-:Y:S01]  /*0fe0*/  ULDC.64 UR6, c[0x0][0xa08] ;  /* 0x0002820000067ab9 */ /* 0x000fe20000000a00 */
[----:B------:R-:W-:Y:S01]  /*0ff0*/  MOV R3, RZ ;  /* 0x000000ff00037202 */ /* 0x000fe20000000f00 */
[----:B------:R-:W-:Y:S01]  /*1000*/  IMAD.MOV.U32 R27, RZ, RZ, RZ ;  /* 0x000000ffff1b7224 */ /* 0x000fe200078e00ff */
[----:B------:R-:W-:-:S02]  /*1010*/  ISETP.NE.AND.EX P1, PT, RZ, UR5, PT, P1 ;  /* 0x00000005ff007c0c */ /* 0x000fc4000bf25310 */
[----:B------:R-:W-:-:S04]  /*1020*/  ISETP.NE.U32.AND P0, PT, RZ, UR6, PT ;  /* 0x00000006ff007c0c */ /* 0x000fc8000bf05070 */
[----:B------:R-:W-:Y:S02]  /*1030*/  ISETP.NE.AND.EX P0, PT, RZ, UR7, PT, P0 ;  /* 0x00000007ff007c0c */ /* 0x000fe4000bf05300 */
[----:B--2---:R-:W-:Y:S01]  /*1040*/  SHF.R.S32.HI R219, RZ, 0x1f, R210 ;  /* 0x0000001fffdb7819 */ /* 0x004fe200000114d2 */
[----:B------:R-:W-:-:S04]  /*1050*/  IMAD.SHL.U32 R208, R210, 0x4, RZ ;  /* 0x00000004d2d07824 */ /* 0x000fc800078e00ff */
[C---:B----4-:R-:W-:Y:S02]  /*1060*/  @P1 LEA R6, P2, R210.reuse, UR4, 0x2 ;  /* 0x00000004d2061c11 */ /* 0x050fe4000f8410ff */
[C-C-:B------:R-:W-:Y:S02]  /*1070*/  SHF.L.U64.HI R209, R210.reuse, 0x2, R219.reuse ;  /* 0x00000002d2d17819 */ /* 0x140fe400000102db */
[----:B------:R-:W-:Y:S02]  /*1080*/  @P1 LEA.HI.X R7, R210, UR5, R219, 0x2, P2 ;  /* 0x00000005d2071c11 */ /* 0x000fe400090f14db */
[----:B------:R-:W-:Y:S01]  /*1090*/  ISETP.NE.U32.AND P2, PT, RZ, UR8, PT ;  /* 0x00000008ff007c0c */ /* 0x000fe2000bf45070 */
[----:B------:R-:W-:Y:S01]  /*10a0*/  ULDC UR4, c[0x0][0x288] ;  /* 0x0000a20000047ab9 */ /* 0x000fe20000000800 */
[----:B------:R-:W-:Y:S01]  /*10b0*/  IADD3 R8, P3, R208, UR6, RZ ;  /* 0x00000006d0087c10 */ /* 0x000fe2000ff7e0ff */
[----:B------:R0:W5:Y:S01]  /*10c0*/  @P1 LDG.E R3, desc[UR40][R6.64] ;  /* 0x0000002806031981 */ /* 0x000162000c1e1900 */
[----:B------:R-:W-:Y:S01]  /*10d0*/  ISETP.NE.AND.EX P2, PT, RZ, UR9, PT, P2 ;  /* 0x00000009ff007c0c */ /* 0x000fe2000bf45320 */
[----:B------:R-:W-:Y:S01]  /*10e0*/  IMAD.U32 R30, RZ, RZ, UR4 ;  /* 0x00000004ff1e7e24 */ /* 0x000fe2000f8e00ff */
[----:B------:R-:W-:Y:S01]  /*10f0*/  IADD3.X R9, R209, UR7, RZ, P3, !PT ;  /* 0x00000007d1097c10 */ /* 0x000fe20009ffe4ff */
[----:B------:R-:W-:-:S04]  /*1100*/  ULDC.64 UR4, c[0x0][0x3f8] ;  /* 0x0000fe0000047ab9 */ /* 0x000fc80000000a00 */
[----:B------:R0:W5:Y:S06]  /*1110*/  @P0 LDG.E R27, desc[UR40][R8.64] ;  /* 0x00000028081b0981 */ /* 0x00016c000c1e1900 */
[----:B------:R-:W-:-:S04]  /*1120*/  @P2 IADD3 R4, P1, R208, UR8, RZ ;  /* 0x00000008d0042c10 */ /* 0x000fc8000ff3e0ff */
[----:B------:R-:W-:-:S05]  /*1130*/  @P2 IADD3.X R5, R209, UR9, RZ, P1, !PT ;  /* 0x00000009d1052c10 */ /* 0x000fca0008ffe4ff */
[----:B------:R0:W5:Y:S01]  /*1140*/  @P2 LDG.E R30, desc[UR40][R4.64] ;  /* 0x00000028041e2981 */ /* 0x000162000c1e1900 */
[----:B------:R-:W-:-:S03]  /*1150*/  UISETP.NE.U32.AND UP0, UPT, UR4, URZ, UPT ;  /* 0x0000003f0400728c */ /* 0x000fc6000bf05070 */
[----:B------:R-:W-:Y:S01]  /*1160*/  ULDC UR4, c[0x0][0x404] ;  /* 0x0001010000047ab9 */ /* 0x000fe20000000800 */
[----:B------:R-:W-:-:S03]  /*1170*/  UISETP.NE.AND.EX UP0, UPT, UR5, URZ, UPT, UP0 ;  /* 0x0000003f0500728c */ /* 0x000fc6000bf05300 */
[----:B------:R-:W-:Y:S01]  /*1180*/  ULDC UR5, c[0x0][0x2e0] ;  /* 0x0000b80000057ab9 */ /* 0x000fe20000000800 */
[----:B------:R-:W-:-:S04]  /*1190*/  USEL UR4, UR4, 0x1, UP0 ;  /* 0x0000000104047887 */ /* 0x000fc80008000000 */
[----:B------:R-:W-:-:S03]  /*11a0*/  UIMAD UR4, UR4, UR5, URZ ;  /* 0x00000005040472a4 */ /* 0x000fc6000f8e023f */
[----:B------:R-:W-:Y:S02]  /*11b0*/  ULDC UR5, c[0x0][0x338] ;  /* 0x0000ce0000057ab9 */ /* 0x000fe40000000800 */
[----:B------:R-:W-:Y:S02]  /*11c0*/  IMAD.U32 R62, RZ, RZ, UR5 ;  /* 0x00000005ff3e7e24 */ /* 0x000fe4000f8e00ff */
[----:B------:R-:W-:Y:S02]  /*11d0*/  IMAD.U32 R24, RZ, RZ, UR4 ;  /* 0x00000004ff187e24 */ /* 0x000fe4000f8e00ff */
[----:B------:R-:W-:Y:S01]  /*11e0*/  IMAD.MOV.U32 R25, RZ, RZ, R210 ;  /* 0x000000ffff197224 */ /* 0x000fe200078e00d2 */
[----:B0-----:R-:W-:Y:S06]  /*11f0*/  @P2 BRA `(.L_x_430) ;  /* 0x0000000000242947 */ /* 0x001fec0003800000 */
[----:B------:R-:W-:Y:S02]  /*1200*/  ULDC.64 UR4, c[0x0][0xa00] ;  /* 0x0002800000047ab9 */ /* 0x000fe40000000a00 */
[----:B------:R-:W-:-:S04]  /*1210*/  ISETP.NE.U32.AND P1, PT, RZ, UR4, PT ;  /* 0x00000004ff007c0c */ /* 0x000fc8000bf25070 */
[----:B------:R-:W-:-:S13]  /*1220*/  ISETP.NE.AND.EX P1, PT, RZ, UR5, PT, P1 ;  /* 0x00000005ff007c0c */ /* 0x000fda000bf25310 */
[----:B------:R-:W-:Y:S05]  /*1230*/  @!P1 BRA `(.L_x_430) ;  /* 0x0000000000149947 */ /* 0x000fea0003800000 */
[----:B------:R-:W0:Y:S02]  /*1240*/  LDC.64 R4, c[0x0][0xa00] ;  /* 0x00028000ff047b82 */ /* 0x000e240000000a00 */
[----:B0-----:R-:W-:-:S05]  /*1250*/  IMAD.WIDE R4, R25, 0x4, R4 ;  /* 0x0000000419047825 */ /* 0x001fca00078e0204 */
[----:B-----5:R-:W2:Y:S04]  /*1260*/  LDG.E R30, desc[UR40][R4.64] ;  /* 0x00000028041e7981 */ /* 0x020ea8000c1e1900 */
[----:B------:R-:W2:Y:S02]  /*1270*/  LDG.E R7, desc[UR40][R4.64+0x4] ;  /* 0x0000042804077981 */ /* 0x000ea4000c1e1900 */
[----:B--2---:R-:W-:-:S07]  /*1280*/  IMAD.IADD R30, R7, 0x1, -R30 ;  /* 0x00000001071e7824 */ /* 0x004fce00078e0a1e */
.L_x_430:
[----:B------:R-:W-:Y:S01]  /*1290*/  ULDC.64 UR4, c[0x0][0xa20] ;  /* 0x0002880000047ab9 */ /* 0x000fe20000000a00 */
[----:B------:R-:W-:Y:S01]  /*12a0*/  IMAD.MOV.U32 R213, RZ, RZ, R85 ;  /* 0x000000ffffd57224 */ /* 0x000fe200078e0055 */
[----:B------:R-:W-:Y:S01]  /*12b0*/  ISETP.NE.U32.AND P1, PT, RZ, UR4, PT ;  /* 0x00000004ff007c0c */ /* 0x000fe2000bf25070 */
[----:B------:R-:W-:-:S03]  /*12c0*/  IMAD.MOV.U32 R207, RZ, RZ, R86 ;  /* 0x000000ffffcf7224 */ /* 0x000fc600078e0056 */
[----:B------:R-:W-:-:S13]  /*12d0*/  ISETP.NE.AND.EX P1, PT, RZ, UR5, PT, P1 ;  /* 0x00000005ff007c0c */ /* 0x000fda000bf25310 */
[----:B------:R-:W-:Y:S05]  /*12e0*/  @!P1 BRA `(.L_x_431) ;  /* 0x0000000000109947 */ /* 0x000fea0003800000 */
[----:B------:R-:W-:-:S04]  /*12f0*/  IADD3 R4, P0, R208, UR4, RZ ;  /* 0x00000004d0047c10 */ /* 0x000fc8000ff1e0ff */
[----:B------:R-:W-:-:S05]  /*1300*/  IADD3.X R5, R209, UR5, RZ, P0, !PT ;  /* 0x00000005d1057c10 */ /* 0x000fca00087fe4ff */
[----:B------:R0:W5:Y:S01]  /*1310*/  LDG.E R24, desc[UR40][R4.64] ;  /* 0x0000002804187981 */ /* 0x000162000c1e1900 */
[----:B------:R-:W-:Y:S05]  /*1320*/  BRA `(.L_x_432) ;  /* 0x0000000000107947 */ /* 0x000fea0003800000 */
.L_x_431:
[----:B------:R-:W-:Y:S05]  /*1330*/  @!P0 BRA `(.L_x_432) ;  /* 0x00000000000c8947 */ /* 0x000fea0003800000 */
[----:B------:R-:W2:Y:S04]  /*1340*/  LDG.E R5, desc[UR40][R8.64] ;  /* 0x0000002808057981 */ /* 0x000ea8000c1e1900 */
[----:B------:R-:W2:Y:S02]  /*1350*/  LDG.E R24, desc[UR40][R8.64+0x4] ;  /* 0x0000042808187981 */ /* 0x000ea4000c1e1900 */
[----:B--2---:R-:W-:-:S07]  /*1360*/  IMAD.IADD R24, R24, 0x1, -R5 ;  /* 0x0000000118187824 */ /* 0x004fce00078e0a05 */
.L_x_432:
[----:B------:R-:W-:Y:S02]  /*1370*/  ULDC.64 UR4, c[0x0][0xa10] ;  /* 0x0002840000047ab9 */ /* 0x000fe40000000a00 */
[----:B------:R-:W-:-:S04]  /*1380*/  ISETP.NE.U32.AND P0, PT, RZ, UR4, PT ;  /* 0x00000004ff007c0c */ /* 0x000fc8000bf05070 */
[----:B------:R-:W-:Y:S01]  /*1390*/  ISETP.NE.AND.EX P0, PT, RZ, UR5, PT, P0 ;  /* 0x00000005ff007c0c */ /* 0x000fe2000bf05300 */
[----:B-----5:R-:W-:Y:S01]  /*13a0*/  IMAD.IADD R3, R24, 0x1, -R3 ;  /* 0x0000000118037824 */ /* 0x020fe200078e0a03 */
[----:B------:R-:W-:-:S11]  /*13b0*/  ULDC.64 UR4, c[0x0][0xa30] ;  /* 0x00028c0000047ab9 */ /* 0x000fd60000000a00 */
[----:B0-----:R-:W0:Y:S02]  /*13c0*/  @P0 LDC.64 R4, c[0x0][0xa10] ;  /* 0x00028400ff040b82 */ /* 0x001e240000000a00 */
[----:B0-----:R-:W-:-:S05]  /*13d0*/  @P0 IMAD.WIDE R4, R25, 0x4, R4 ;  /* 0x0000000419040825 */ /* 0x001fca00078e0204 */
[----:B------:R-:W2:Y:S04]  /*13e0*/  @P0 LDG.E R0, desc[UR40][R4.64] ;  /* 0x0000002804000981 */ /* 0x000ea8000c1e1900 */
[----:B------:R-:W2:Y:S01]  /*13f0*/  @P0 LDG.E R9, desc[UR40][R4.64+0x4] ;  /* 0x0000042804090981 */ /* 0x000ea2000c1e1900 */
[----:B------:R-:W-:Y:S01]  /*1400*/  IMAD.MOV R60, RZ, RZ, -R3 ;  /* 0x000000ffff3c7224 */ /* 0x000fe200078e0a03 */
[----:B------:R-:W-:Y:S01]  /*1410*/  ISETP.NE.U32.AND P1, PT, RZ, UR4, PT ;  /* 0x00000004ff007c0c */ /* 0x000fe2000bf25070 */
[----:B------:R-:W-:-:S03]  /*1420*/  IMAD.MOV.U32 R31, RZ, RZ, R24 ;  /* 0x000000ffff1f7224 */ /* 0x000fc600078e0018 */
[----:B------:R-:W-:Y:S02]  /*1430*/  VIMNMX R60, RZ, R60, !PT ;  /* 0x0000003cff3c7248 */ /* 0x000fe40007fe0100 */
[----:B------:R-:W-:-:S13]  /*1440*/  ISETP.NE.AND.EX P1, PT, RZ, UR5, PT, P1 ;  /* 0x00000005ff007c0c */ /* 0x000fda000bf25310 */
[----:B------:R-:W-:-:S04]  /*1450*/  @P1 IADD3 R6, P2, R208, UR4, RZ ;  /* 0x00000004d0061c10 */ /* 0x000fc8000ff5e0ff */
[----:B------:R-:W-:-:S05]  /*1460*/  @P1 IADD3.X R7, R209, UR5, RZ, P2, !PT ;  /* 0x00000005d1071c10 */ /* 0x000fca00097fe4ff */
[----:B------:R0:W5:Y:S01]  /*1470*/  @P1 LDG.E R31, desc[UR40][R6.64] ;  /* 0x00000028061f1981 */ /* 0x000162000c1e1900 */
[----:B--2---:R-:W-:-:S04]  /*1480*/  @P0 IMAD.IADD R62, R9, 0x1, -R0 ;  /* 0x00000001093e0824 */ /* 0x004fc800078e0a00 */
[----:B------:R-:W-:-:S04]  /*1490*/  IMAD.IADD R176, R3, 0x1, R62 ;  /* 0x0000000103b07824 */ /* 0x000fc800078e023e */
[----:B------:R-:W-:-:S04]  /*14a0*/  VIADD R0, R176, 0x5f ;  /* 0x0000005fb0007836 */ /* 0x000fc80000000000 */
[----:B------:R-:W-:-:S05]  /*14b0*/  IMAD.HI R0, R0, 0x2aaaaaab, RZ ;  /* 0x2aaaaaab00007827 */ /* 0x000fca00078e02ff */
[----:B------:R-:W-:-:S04]  /*14c0*/  SHF.R.U32.HI R177, RZ, 0x1f, R0 ;  /* 0x0000001fffb17819 */ /* 0x000fc80000011600 */
[----:B------:R-:W-:-:S05]  /*14d0*/  LEA.HI.SX32 R177, R0, R177, 0x1c ;  /* 0x000000b100b17211 */ /* 0x000fca00078fe2ff */
[----:B------:R-:W-:-:S05]  /*14e0*/  IMAD R3, R177, 0x60, -R3 ;  /* 0x00000060b1037824 */ /* 0x000fca00078e0a03 */
[----:B------:R-:W-:-:S04]  /*14f0*/  VIMNMX R3, R3, R62, PT ;  /* 0x0000003e03037248 */ /* 0x000fc80003fe0100 */
[----:B------:R-:W-:Y:S01]  /*1500*/  ISETP.GT.AND P0, PT, R3, R60, PT ;  /* 0x0000003c0300720c */ /* 0x000fe20003f04270 */
[----:B------:R-:W-:-:S05]  /*1510*/  IMAD.WIDE.U32 R60, R60, -0x55555555, RZ ;  /* 0xaaaaaaab3c3c7825 */ /* 0x000fca00078e00ff */
[----:B------:R-:W-:-:S05]  /*1520*/  SHF.R.U32.HI R60, RZ, 0x6, R61 ;  /* 0x00000006ff3c7819 */ /* 0x000fca000001163d */
[----:B------:R-:W-:Y:S02]  /*1530*/  IMAD.MOV.U32 R59, RZ, RZ, R60 ;  /* 0x000000ffff3b7224 */ /* 0x000fe400078e003c */
[----:B------:R-:W-:-:S04]  /*1540*/  @P0 VIADD R0, R3, 0x5f ;  /* 0x0000005f03000836 */ /* 0x000fc80000000000 */
[----:B------:R-:W-:-:S05]  /*1550*/  @P0 IMAD.HI R0, R0, 0x2aaaaaab, RZ ;  /* 0x2aaaaaab00000827 */ /* 0x000fca00078e02ff */
[----:B------:R-:W-:-:S04]  /*1560*/  @P0 SHF.R.U32.HI R3, RZ, 0x1f, R0 ;  /* 0x0000001fff030819 */ /* 0x000fc80000011600 */
[----:B------:R-:W-:Y:S02]  /*1570*/  @P0 LEA.HI.SX32 R59, R0, R3, 0x1c ;  /* 0x00000003003b0211 */ /* 0x000fe400078fe2ff */
[----:B------:R-:W-:Y:S02]  /*1580*/  PLOP3.LUT P0, PT, PT, PT, PT, 0x80, 0x0 ;  /* 0x000000000000781c */ /* 0x000fe40003f0f070 */
[----:B------:R-:W-:-:S13]  /*1590*/  ISETP.GT.AND P1, PT, R59, R60, PT ;  /* 0x0000003c3b00720c */ /* 0x000fda0003f24270 */
[----:B0-----:R-:W-:Y:S05]  /*15a0*/  @!P1 BRA `(.L_x_433) ;  /* 0x0000004000989947 */ /* 0x001fea0003800000 */
[----:B------:R-:W-:Y:S01]  /*15b0*/  VIADD R58, R18, 0x1c400 ;  /* 0x0001c400123a7836 */ /* 0x000fe20000000000 */
[----:B------:R-:W-:Y:S04]  /*15c0*/  BSSY B6, `(.L_x_434) ;  /* 0x0000013000067945 */ /* 0x000fe80003800000 */
[----:B------:R-:W-:-:S13]  /*15d0*/  LOP3.LUT P0, RZ, R58, 0x3ff, RZ, 0xc0, !PT ;  /* 0x000003ff3aff7812 */ /* 0x000fda000780c0ff */
[----:B------:R-:W-:Y:S05]  /*15e0*/  @!P0 BRA `(.L_x_435) ;  /* 0x0000000000408947 */ /* 0x000fea0003800000 */
[----:B------:R-:W-:Y:S01]  /*15f0*/  MOV R0, 0x0 ;  /* 0x0000000000007802 */ /* 0x000fe20000000f00 */
[----:B------:R-:W-:Y:S01]  /*1600*/  ULDC.64 UR4, c[0x4][0x90] ;  /* 0x0100240000047ab9 */ /* 0x000fe20000000a00 */
[----:B------:R-:W-:Y:S01]  /*1610*/  ULDC.64 UR6, c[0x4][0x20] ;  /* 0x0100080000067ab9 */ /* 0x000fe20000000a00 */
[----:B------:R-:W-:Y:S01]  /*1620*/  IMAD.U32 R4, RZ, RZ, UR4 ;  /* 0x00000004ff047e24 */ /* 0x000fe2000f8e00ff */
[----:B------:R0:W1:Y:S01]  /*1630*/  LDC.64 R14, c[0x4][R0] ;  /* 0x01000000000e7b82 */ /* 0x0000620000000a00 */
[----:B------:R-:W-:Y:S01]  /*1640*/  IMAD.U32 R5, RZ, RZ, UR5 ;  /* 0x00000005ff057e24 */ /* 0x000fe2000f8e00ff */
[----:B------:R-:W-:Y:S01]  /*1650*/  ULDC.64 UR4, c[0x4][0x98] ;  /* 0x0100260000047ab9 */ /* 0x000fe20000000a00 */
[----:B------:R-:W-:Y:S01]  /*1660*/  IMAD.U32 R10, RZ, RZ, UR6 ;  /* 0x00000006ff0a7e24 */ /* 0x000fe2000f8e00ff */
[----:B------:R-:W-:Y:S01]  /*1670*/  MOV R13, RZ ;  /* 0x000000ff000d7202 */ /* 0x000fe20000000f00 */
[----:B------:R-:W-:Y:S02]  /*1680*/  IMAD.U32 R6, RZ, RZ, UR4 ;  /* 0x00000004ff067e24 */ /* 0x000fe4000f8e00ff */
[----:B------:R-:W-:-:S02]  /*1690*/  IMAD.U32 R7, RZ, RZ, UR5 ;  /* 0x00000005ff077e24 */ /* 0x000fc4000f8e00ff */
[----:B------:R-:W-:Y:S02]  /*16a0*/  IMAD.U32 R11, RZ, RZ, UR7 ;  /* 0x00000007ff0b7e24 */ /* 0x000fe4000f8e00ff */
[----:B------:R-:W-:Y:S02]  /*16b0*/  IMAD.MOV.U32 R8, RZ, RZ, 0x70 ;  /* 0x00000070ff087424 */ /* 0x000fe400078e00ff */
[----:B0-----:R-:W-:-:S07]  /*16c0*/  IMAD.MOV.U32 R12, RZ, RZ, 0x1 ;  /* 0x00000001ff0c7424 */ /* 0x001fce00078e00ff */
[----:B------:R-:W-:-:S07]  /*16d0*/  LEPC R20, `(.L_x_435) ;  /* 0x000000001014794e */ /* 0x000fce0000000000 */
[----:B-1---5:R-:W-:Y:S05]  /*16e0*/  CALL.ABS.NOINC R14 ;  /* 0x000000000e007343 */ /* 0x022fea0003c00000 */
.L_x_435:
[----:B------:R-:W-:Y:S05]  /*16f0*/  BSYNC B6 ;  /* 0x0000000000067941 */ /* 0x000fea0003800000 */
.L_x_434:
        /* <DEDUP_REMOVED lines=19> */
[----:B-1---5:R-:W-:Y:S05]  /*1830*/  CALL.ABS.NOINC R14 ;  /* 0x000000000e007343 */ /* 0x022fea0003c00000 */
.L_x_437:
[----:B------:R-:W-:Y:S05]  /*1840*/  BSYNC B6 ;  /* 0x0000000000067941 */ /* 0x000fea0003800000 */
.L_x_436:
[----:B------:R-:W-:Y:S01]  /*1850*/  ULDC.64 UR4, c[0x0][0x9f8] ;  /* 0x00027e0000047ab9 */ /* 0x000fe20000000a00 */
[----:B------:R-:W0:Y:S01]  /*1860*/  LDC R0, c[0x0][0x428] ;  /* 0x00010a00ff007b82 */ /* 0x000e220000000800 */
[----:B------:R-:W-:-:S07]  /*1870*/  ISETP.NE.U32.AND P0, PT, RZ, UR4, PT ;  /* 0x00000004ff007c0c */ /* 0x000fce000bf05070 */
[----:B------:R-:W1:Y:S01]  /*1880*/  LDC.64 R42, c[0x0][0x2f0] ;  /* 0x0000bc00ff2a7b82 */ /* 0x000e620000000a00 */
[----:B------:R-:W-:Y:S01]  /*1890*/  ISETP.NE.AND.EX P0, PT, RZ, UR5, PT, P0 ;  /* 0x00000005ff007c0c */ /* 0x000fe2000bf05300 */
[----:B------:R-:W2:Y:S01]  /*18a0*/  S2R R20, SR_TID.X ;  /* 0x0000000000147919 */ /* 0x000ea20000002100 */
[----:B------:R-:W-:Y:S01]  /*18b0*/  IMAD.IADD R56, R27, 0x1, R24 ;  /* 0x000000011b387824 */ /* 0x000fe200078e0218 */
[----:B------:R-:W-:Y:S01]  /*18c0*/  ULDC.64 UR6, c[0x0][0xa08] ;  /* 0x0002820000067ab9 */ /* 0x000fe20000000a00 */
[C---:B------:R-:W-:Y:S02]  /*18d0*/  VIADD R99, R16.reuse, 0x20 ;  /* 0x0000002010637836 */ /* 0x040fe40000000000 */
[----:B------:R-:W-:Y:S01]  /*18e0*/  VIADD R98, R16, 0x40 ;  /* 0x0000004010627836 */ /* 0x000fe20000000000 */
[----:B------:R-:W3:Y:S06]  /*18f0*/  LDC.64 R54, c[0x0][0x3d8] ;  /* 0x0000f600ff367b82 */ /* 0x000eec0000000a00 */
[----:B------:R-:W-:-:S02]  /*1900*/  @P0 IADD3 R4, P1, R208, UR4, RZ ;  /* 0x00000004d0040c10 */ /* 0x000fc4000ff3e0ff */
[----:B------:R-:W4:Y:S02]  /*1910*/  LDC R27, c[0x0][0x3d4] ;  /* 0x0000f500ff1b7b82 */ /* 0x000f240000000800 */
[----:B------:R-:W-:Y:S01]  /*1920*/  @P0 IADD3.X R5, R209, UR5, RZ, P1, !PT ;  /* 0x00000005d1050c10 */ /* 0x000fe20008ffe4ff */
[----:B------:R-:W-:-:S04]  /*1930*/  ULDC.64 UR4, c[0x0][0x2f8] ;  /* 0x0000be0000047ab9 */ /* 0x000fc80000000a00 */
[----:B------:R2:W4:Y:S01]  /*1940*/  @P0 LDG.E R25, desc[UR40][R4.64] ;  /* 0x0000002804190981 */ /* 0x000522000c1e1900 */
[----:B0-----:R-:W-:Y:S01]  /*1950*/  ISETP.NE.AND P0, PT, R0, 0x1, PT ;  /* 0x000000010000780c */ /* 0x001fe20003f05270 */
[C---:B------:R-:W-:Y:S01]  /*1960*/  VIADD R96, R16.reuse, 0x60 ;  /* 0x0000006010607836 */ /* 0x040fe20000000000 */
[----:B------:R-:W-:Y:S01]  /*1970*/  SHF.R.S32.HI R33, RZ, 0x1f, R56 ;  /* 0x0000001fff217819 */ /* 0x000fe20000011438 */
[C---:B------:R-:W-:Y:S01]  /*1980*/  VIADD R94, R16.reuse, 0x80 ;  /* 0x00000080105e7836 */ /* 0x040fe20000000000 */
[----:B------:R-:W0:Y:S01]  /*1990*/  LDC.64 R48, c[0x0][0x3e8] ;  /* 0x0000fa00ff307b82 */ /* 0x000e220000000a00 */
[----:B------:R-:W-:Y:S01]  /*19a0*/  VIADD R92, R16, 0xa0 ;  /* 0x000000a0105c7836 */ /* 0x000fe20000000000 */
[----:B-1----:R-:W-:Y:S01]  /*19b0*/  SHF.L.U64.HI R88, R42, 0x6, R43 ;  /* 0x000000062a587819 */ /* 0x002fe2000001022b */
[-C--:B------:R-:W-:Y:S01]  /*19c0*/  IMAD R6, R33, R42.reuse, RZ ;  /* 0x0000002a21067224 */ /* 0x080fe200078e02ff */
[----:B---3--:R-:W-:Y:S01]  /*19d0*/  SHF.L.U64.HI R84, R54, 0x6, R55 ;  /* 0x0000000636547819 */ /* 0x008fe20000010237 */
[----:B--2---:R-:W-:Y:S01]  /*19e0*/  IMAD.WIDE.U32 R4, R56, R42, RZ ;  /* 0x0000002a38047225 */ /* 0x004fe200078e00ff */
[----:B------:R-:W-:-:S02]  /*19f0*/  SHF.R.U32.HI R26, RZ, 0x7, R20 ;  /* 0x00000007ff1a7819 */ /* 0x000fc40000011614 */
[----:B------:R-:W-:Y:S01]  /*1a00*/  SHF.R.S32.HI R81, RZ, 0x1f, R211 ;  /* 0x0000001fff517819 */ /* 0x000fe200000114d3 */
[----:B------:R-:W1:Y:S01]  /*1a10*/  @P0 LDC R3, c[0x0][0x42c] ;  /* 0x00010b00ff030b82 */ /* 0x000e620000000800 */
[----:B------:R-:W-:Y:S01]  /*1a20*/  ISETP.NE.AND P6, PT, R26, 0x1, PT ;  /* 0x000000011a00780c */ /* 0x000fe20003fc5270 */
[----:B------:R-:W-:Y:S02]  /*1a30*/  IMAD.SHL.U32 R28, R217, 0x4, RZ ;  /* 0x00000004d91c7824 */ /* 0x000fe400078e00ff */
[----:B------:R-:W-:Y:S02]  /*1a40*/  IMAD.SHL.U32 R87, R218, 0x40, RZ ;  /* 0x00000040da577824 */ /* 0x000fe400078e00ff */
[----:B------:R-:W-:Y:S01]  /*1a50*/  IMAD.MOV.U32 R80, RZ, RZ, 0x20 ;  /* 0x00000020ff507424 */ /* 0x000fe200078e00ff */
[----:B------:R-:W-:Y:S01]  /*1a60*/  SHF.R.S32.HI R29, RZ, 0x1f, R28 ;  /* 0x0000001fff1d7819 */ /* 0x000fe2000001141c */
[----:B------:R-:W2:Y:S01]  /*1a70*/  @P0 LDC R7, c[0x0][0x430] ;  /* 0x00010c00ff070b82 */ /* 0x000ea20000000800 */
[----:B------:R-:W-:Y:S01]  /*1a80*/  LOP3.LUT R87, R87, 0x1c0, RZ, 0xc0, !PT ;  /* 0x000001c057577812 */ /* 0x000fe200078ec0ff */
[----:B------:R-:W-:-:S02]  /*1a90*/  IMAD.SHL.U32 R83, R54, 0x40, RZ ;  /* 0x0000004036537824 */ /* 0x000fc400078e00ff */
[----:B------:R-:W-:Y:S01]  /*1aa0*/  VIADD R79, R26, 0x8 ;  /* 0x000000081a4f7836 */ /* 0x000fe20000000000 */
[----:B------:R-:W-:Y:S01]  /*1ab0*/  SHF.R.U32.HI R82, RZ, 0x3, R87 ;  /* 0x00000003ff527819 */ /* 0x000fe20000011657 */
[----:B----4-:R-:W-:Y:S01]  /*1ac0*/  IMAD.SHL.U32 R78, R27, 0x2, RZ ;  /* 0x000000021b4e7824 */ /* 0x010fe200078e00ff */
[----:B0-----:R-:W-:Y:S01]  /*1ad0*/  SHF.L.U64.HI R91, R48, 0x6, R49 ;  /* 0x00000006305b7819 */ /* 0x001fe20000010231 */
[----:B------:R-:W-:-:S04]  /*1ae0*/  IMAD.WIDE.U32 R10, R19, R48, R16 ;  /* 0x00000030130a7225 */ /* 0x000fc800078e0010 */
[----:B------:R-:W-:Y:S02]  /*1af0*/  IMAD R75, R49, 0x60, RZ ;  /* 0x00000060314b7824 */ /* 0x000fe400078e02ff */
[----:B------:R-:W-:Y:S02]  /*1b00*/  IMAD.SHL.U32 R89, R48, 0x40, RZ ;  /* 0x0000004030597824 */ /* 0x000fe400078e00ff */
[----:B-1----:R-:W-:-:S04]  /*1b10*/  @P0 IMAD.HI.U32 R0, R86, R3, RZ ;  /* 0x0000000356000227 */ /* 0x002fc800078e00ff */
[----:B------:R-:W-:Y:S02]  /*1b20*/  IMAD R3, R56, R43, R6 ;  /* 0x0000002b38037224 */ /* 0x000fe400078e0206 */
[----:B------:R-:W-:Y:S01]  /*1b30*/  IMAD R6, R216, R42, RZ ;  /* 0x0000002ad8067224 */ /* 0x000fe200078e02ff */
[----:B--2---:R-:W-:Y:S01]  /*1b40*/  @P0 SHF.R.U32.HI R86, RZ, R7, R0 ;  /* 0x00000007ff560219 */ /* 0x004fe20000011600 */
[----:B------:R-:W-:Y:S01]  /*1b50*/  IMAD.IADD R5, R5, 0x1, R3 ;  /* 0x0000000105057824 */ /* 0x000fe200078e0203 */
[----:B------:R-:W-:Y:S01]  /*1b60*/  ISETP.NE.U32.AND P0, PT, RZ, UR6, PT ;  /* 0x00000006ff007c0c */ /* 0x000fe2000bf05070 */
[----:B------:R-:W-:Y:S01]  /*1b70*/  IMAD R6, R19, R43, R6 ;  /* 0x0000002b13067224 */ /* 0x000fe200078e0206 */
[----:B------:R-:W-:Y:S01]  /*1b80*/  SHF.R.S32.HI R7, RZ, 0x1f, R86 ;  /* 0x0000001fff077819 */ /* 0x000fe20000011456 */
[----:B------:R-:W-:Y:S01]  /*1b90*/  IMAD.WIDE.U32 R4, R86, UR4, R4 ;  /* 0x0000000456047c25 */ /* 0x000fe2000f8e0004 */
[----:B------:R-:W-:-:S03]  /*1ba0*/  ISETP.NE.AND.EX P0, PT, RZ, UR7, PT, P0 ;  /* 0x00000007ff007c0c */ /* 0x000fc6000bf05300 */
[----:B------:R-:W-:-:S04]  /*1bb0*/  IMAD R3, R7, UR4, RZ ;  /* 0x0000000407037c24 */ /* 0x000fc8000f8e02ff */
[----:B------:R-:W-:Y:S01]  /*1bc0*/  IMAD R3, R86, UR5, R3 ;  /* 0x0000000556037c24 */ /* 0x000fe2000f8e0203 */
[----:B------:R-:W-:-:S03]  /*1bd0*/  ULDC.64 UR4, c[0x0][0x300] ;  /* 0x0000c00000047ab9 */ /* 0x000fc60000000a00 */
[----:B------:R-:W-:Y:S01]  /*1be0*/  IMAD.IADD R5, R5, 0x1, R3 ;  /* 0x0000000105057824 */ /* 0x000fe200078e0203 */
[----:B------:R-:W-:Y:S02]  /*1bf0*/  SHF.R.S32.HI R0, RZ, 0x1f, R25 ;  /* 0x0000001fff007819 */ /* 0x000fe40000011419 */
[----:B------:R-:W-:Y:S02]  /*1c00*/  SEL R41, R25, RZ, !P0 ;  /* 0x000000ff19297207 */ /* 0x000fe40004000000 */
[----:B------:R-:W-:-:S03]  /*1c10*/  SEL R8, R0, RZ, !P0 ;  /* 0x000000ff00087207 */ /* 0x000fc60004000000 */
[----:B------:R-:W-:-:S04]  /*1c20*/  IMAD.WIDE.U32 R20, R41, UR4, R4 ;  /* 0x0000000429147c25 */ /* 0x000fc8000f8e0004 */
[----:B------:R-:W-:Y:S02]  /*1c30*/  IMAD R0, R8, UR4, RZ ;  /* 0x0000000408007c24 */ /* 0x000fe4000f8e02ff */
[----:B------:R-:W-:-:S04]  /*1c40*/  IMAD.WIDE.U32 R4, R19, R42, R16 ;  /* 0x0000002a13047225 */ /* 0x000fc800078e0010 */
[----:B------:R-:W-:Y:S01]  /*1c50*/  IMAD R97, R41, UR5, R0 ;  /* 0x0000000529617c24 */ /* 0x000fe2000f8e0200 */
[----:B------:R-:W-:Y:S05]  /*1c60*/  @!P6 WARPSYNC.ALL ;  /* 0x000000000000e948 */ /* 0x000fea0003800000 */
[----:B------:R-:W-:Y:S01]  /*1c70*/  ULDC UR4, c[0x0][0x310] ;  /* 0x0000c40000047ab9 */ /* 0x000fe20000000800 */
[----:B------:R-:W-:Y:S01]  /*1c80*/  IMAD.IADD R97, R21, 0x1, R97 ;  /* 0x0000000115617824 */ /* 0x000fe200078e0261 */
[----:B------:R-:W-:Y:S01]  /*1c90*/  @!P6 BAR.SYNC.DEFER_BLOCKING 0x9, 0x100 ;  /* 0x024400000000eb1d */ /* 0x000fe20000010000 */
[----:B------:R-:W-:Y:S02]  /*1ca0*/  ISETP.GE.AND P1, PT, R99, UR4, PT ;  /* 0x0000000463007c0c */ /* 0x000fe4000bf26270 */
[----:B------:R-:W-:Y:S01]  /*1cb0*/  IADD3 R95, P0, R20, R4, RZ ;  /* 0x00000004145f7210 */ /* 0x000fe20007f1e0ff */
[C---:B------:R-:W-:Y:S01]  /*1cc0*/  VIADD R4, R16.reuse, 0xc0 ;  /* 0x000000c010047836 */ /* 0x040fe20000000000 */
[----:B------:R-:W-:Y:S01]  /*1cd0*/  SEL R3, RZ, 0xffffffff, P1 ;  /* 0xffffffffff037807 */ /* 0x000fe20000800000 */
[----:B------:R-:W-:Y:S01]  /*1ce0*/  ULDC.64 UR6, c[0x0][0x320] ;  /* 0x0000c80000067ab9 */ /* 0x000fe20000000a00 */
[----:B------:R-:W-:Y:S01]  /*1cf0*/  IADD3.X R93, R97, R5, R6, P0, !PT ;  /* 0x00000005615d7210 */ /* 0x000fe200007fe406 */
[C---:B------:R-:W-:Y:S01]  /*1d00*/  VIADD R6, R16.reuse, 0xe0 ;  /* 0x000000e010067836 */ /* 0x040fe20000000000 */
[----:B------:R-:W-:Y:S01]  /*1d10*/  ISETP.GE.AND P0, PT, R16, UR4, PT ;  /* 0x0000000410007c0c */ /* 0x000fe2000bf06270 */
[----:B------:R-:W-:Y:S01]  /*1d20*/  IMAD.SHL.U32 R5, R3, 0x2, RZ ;  /* 0x0000000203057824 */ /* 0x000fe200078e00ff */
[----:B------:R-:W-:Y:S01]  /*1d30*/  ISETP.GE.AND P1, PT, R96, UR4, PT ;  /* 0x0000000460007c0c */ /* 0x000fe2000bf26270 */
[----:B------:R-:W-:Y:S01]  /*1d40*/  IMAD R3, R7, UR6, RZ ;  /* 0x0000000607037c24 */ /* 0x000fe2000f8e02ff */
[----:B------:R-:W-:-:S02]  /*1d50*/  SEL R0, RZ, 0x1, P0 ;  /* 0x00000001ff007807 */ /* 0x000fc40000000000 */
[----:B------:R-:W-:Y:S01]  /*1d60*/  ISETP.GE.AND P0, PT, R98, UR4, PT ;  /* 0x0000000462007c0c */ /* 0x000fe2000bf06270 */
[----:B------:R-:W-:Y:S01]  /*1d70*/  IMAD R7, R86, UR7, R3 ;  /* 0x0000000756077c24 */ /* 0x000fe2000f8e0203 */
[----:B------:R-:W-:Y:S02]  /*1d80*/  ISETP.GE.AND P3, PT, R6, UR4, PT ;  /* 0x0000000406007c0c */ /* 0x000fe4000bf66270 */
[----:B------:R-:W-:Y:S02]  /*1d90*/  LOP3.LUT R0, R5, 0x2, R0, 0xe2, !PT ;  /* 0x0000000205007812 */ /* 0x000fe400078ee200 */
[----:B------:R-:W-:Y:S02]  /*1da0*/  SEL R3, RZ, 0x4, P0 ;  /* 0x00000004ff037807 */ /* 0x000fe40000000000 */
[----:B------:R-:W-:Y:S02]  /*1db0*/  SEL R6, RZ, 0x8, P1 ;  /* 0x00000008ff067807 */ /* 0x000fe40000800000 */
[----:B------:R-:W-:-:S02]  /*1dc0*/  ISETP.GE.AND P0, PT, R94, UR4, PT ;  /* 0x000000045e007c0c */ /* 0x000fc4000bf06270 */
[----:B------:R-:W-:Y:S02]  /*1dd0*/  ISETP.GE.AND P1, PT, R92, UR4, PT ;  /* 0x000000045c007c0c */ /* 0x000fe4000bf26270 */
[----:B------:R-:W-:Y:S02]  /*1de0*/  LOP3.LUT R0, R6, R0, R3, 0xfe, !PT ;  /* 0x0000000006007212 */ /* 0x000fe400078efe03 */
[----:B------:R-:W-:Y:S01]  /*1df0*/  ISETP.GE.AND P2, PT, R4, UR4, PT ;  /* 0x0000000404007c0c */ /* 0x000fe2000bf46270 */
[----:B------:R-:W-:Y:S01]  /*1e00*/  IMAD.WIDE.U32 R4, R86, UR6, R16 ;  /* 0x0000000656047c25 */ /* 0x000fe2000f8e0010 */
[----:B------:R-:W-:Y:S01]  /*1e10*/  SEL R3, RZ, 0x10, P0 ;  /* 0x00000010ff037807 */ /* 0x000fe20000000000 */
[----:B------:R-:W-:Y:S01]  /*1e20*/  ULDC.64 UR4, c[0x0][0x328] ;  /* 0x0000ca0000047ab9 */ /* 0x000fe20000000a00 */
[----:B------:R-:W-:Y:S01]  /*1e30*/  SEL R6, RZ, 0x20, P1 ;  /* 0x00000020ff067807 */ /* 0x000fe20000800000 */
[----:B------:R-:W-:Y:S01]  /*1e40*/  IMAD.IADD R5, R5, 0x1, R7 ;  /* 0x0000000105057824 */ /* 0x000fe200078e0207 */
[----:B------:R-:W-:Y:S01]  /*1e50*/  ISETP.GE.AND P0, PT, R16, R27, PT ;  /* 0x0000001b1000720c */ /* 0x000fe20003f06270 */
[----:B------:R-:W-:Y:S01]  /*1e60*/  IMAD R7, R8, UR4, RZ ;  /* 0x0000000408077c24 */ /* 0x000fe2000f8e02ff */
[----:B------:R-:W-:Y:S01]  /*1e70*/  LOP3.LUT R3, R6, R0, R3, 0xfe, !PT ;  /* 0x0000000006037212 */ /* 0x000fe200078efe03 */
[----:B------:R-:W-:Y:S01]  /*1e80*/  IMAD.WIDE.U32 R8, R19, R54, R16 ;  /* 0x0000003613087225 */ /* 0x000fe200078e0010 */
[----:B------:R-:W-:-:S02]  /*1e90*/  SEL R0, RZ, 0x40, P2 ;  /* 0x00000040ff007807 */ /* 0x000fc40001000000 */
[----:B------:R-:W-:Y:S01]  /*1ea0*/  LOP3.LUT P1, RZ, R218, 0x4, RZ, 0xc0, !PT ;  /* 0x00000004daff7812 */ /* 0x000fe2000782c0ff */
[----:B------:R-:W-:Y:S01]  /*1eb0*/  IMAD R63, R41, UR5, R7 ;  /* 0x00000005293f7c24 */ /* 0x000fe2000f8e0207 */
[----:B------:R-:W-:Y:S01]  /*1ec0*/  LOP3.LUT R0, R3, R0, RZ, 0xfc, !PT ;  /* 0x0000000003007212 */ /* 0x000fe200078efcff */
[----:B------:R-:W-:Y:S01]  /*1ed0*/  IMAD.WIDE.U32 R40, R41, UR4, R4 ;  /* 0x0000000429287c25 */ /* 0x000fe2000f8e0004 */
[----:B------:R-:W-:Y:S01]  /*1ee0*/  SEL R3, R27, RZ, P0 ;  /* 0x000000ff1b037207 */ /* 0x000fe20000000000 */
[----:B------:R-:W-:Y:S01]  /*1ef0*/  ULDC UR4, c[0x0][0x2e4] ;  /* 0x0000b90000047ab9 */ /* 0x000fe20000000800 */
[C---:B------:R-:W-:Y:S01]  /*1f00*/  IADD3 R56, P2, R19.reuse, R56, RZ ;  /* 0x0000003813387210 */ /* 0x040fe20007f5e0ff */
[----:B------:R-:W-:Y:S01]  /*1f10*/  IMAD R4, R216, R54, RZ ;  /* 0x00000036d8047224 */ /* 0x000fe200078e02ff */
[----:B------:R-:W-:Y:S01]  /*1f20*/  SEL R80, R80, 0xffffffe0, !P1 ;  /* 0xffffffe050507807 */ /* 0x000fe20004800000 */
[C---:B------:R-:W-:Y:S01]  /*1f30*/  IMAD.IADD R3, R16.reuse, 0x1, R3 ;  /* 0x0000000110037824 */ /* 0x040fe200078e0203 */
[----:B------:R-:W-:Y:S01]  /*1f40*/  ISETP.GE.AND P1, PT, R16, UR4, PT ;  /* 0x0000000410007c0c */ /* 0x000fe2000bf26270 */
[----:B------:R-:W-:-:S02]  /*1f50*/  IMAD R13, R19, R55, R4 ;  /* 0x00000037130d7224 */ /* 0x000fc400078e0204 */
[----:B------:R-:W-:Y:S01]  /*1f60*/  IMAD.WIDE.U32 R4, R19, R54, R28 ;  /* 0x0000003613047225 */ /* 0x000fe200078e001c */
[----:B------:R-:W-:Y:S02]  /*1f70*/  SHF.R.S32.HI R12, RZ, 0x1f, R3 ;  /* 0x0000001fff0c7819 */ /* 0x000fe40000011403 */
[----:B------:R-:W-:Y:S01]  /*1f80*/  IADD3 R9, R13, R9, RZ ;  /* 0x000000090d097210 */ /* 0x000fe20007ffe0ff */
[----:B------:R-:W-:Y:S01]  /*1f90*/  IMAD.IADD R5, R5, 0x1, R13 ;  /* 0x0000000105057824 */ /* 0x000fe200078e020d */
[----:B-----5:R-:W-:Y:S01]  /*1fa0*/  SHF.R.S32.HI R13, RZ, 0x1f, R31 ;  /* 0x0000001fff0d7819 */ /* 0x020fe2000001141f */
[----:B------:R-:W-:Y:S01]  /*1fb0*/  IMAD R6, R216, R48, RZ ;  /* 0x00000030d8067224 */ /* 0x000fe200078e02ff */
[----:B------:R-:W-:Y:S01]  /*1fc0*/  LEA.HI R12, R12, R3, RZ, 0x3 ;  /* 0x000000030c0c7211 */ /* 0x000fe200078f18ff */
[----:B------:R-:W-:Y:S01]  /*1fd0*/  IMAD.WIDE.U32 R52, R31, R54, R4 ;  /* 0x000000361f347225 */ /* 0x000fe200078e0004 */
[----:B------:R-:W-:Y:S02]  /*1fe0*/  LOP3.LUT R3, R87, 0x18, R16, 0xf8, !PT ;  /* 0x0000001857037812 */ /* 0x000fe400078ef810 */
[----:B------:R-:W-:Y:S01]  /*1ff0*/  LOP3.LUT R5, R204, 0x38, R12, 0xf8, !PT ;  /* 0x00000038cc057812 */ /* 0x000fe200078ef80c */
[----:B------:R-:W-:Y:S01]  /*2000*/  IMAD R15, R19, R49, R6 ;  /* 0x00000031130f7224 */ /* 0x000fe200078e0206 */
[----:B------:R-:W-:Y:S01]  /*2010*/  LOP3.LUT R4, R3, R82, RZ, 0x3c, !PT ;  /* 0x0000005203047212 */ /* 0x000fe200078e3cff */
[----:B------:R-:W-:Y:S01]  /*2020*/  IMAD.WIDE.U32 R6, R19, R48, R28 ;  /* 0x0000003013067225 */ /* 0x000fe200078e001c */
[----:B------:R-:W-:-:S02]  /*2030*/  LOP3.LUT R3, R87, 0x38, R12, 0xf8, !PT ;  /* 0x0000003857037812 */ /* 0x000fc400078ef80c */
[----:B------:R-:W-:Y:S01]  /*2040*/  LOP3.LUT R5, R5, R234, RZ, 0x3c, !PT ;  /* 0x000000ea05057212 */ /* 0x000fe200078e3cff */
[----:B------:R-:W-:Y:S01]  /*2050*/  IMAD R14, R13, R48, RZ ;  /* 0x000000300d0e7224 */ /* 0x000fe200078e02ff */
[----:B------:R-:W-:Y:S01]  /*2060*/  LOP3.LUT R69, R12, 0xfffffff8, RZ, 0xc0, !PT ;  /* 0xfffffff80c457812 */ /* 0x000fe200078ec0ff */
[----:B------:R-:W-:Y:S01]  /*2070*/  IMAD.IADD R11, R15, 0x1, R11 ;  /* 0x000000010f0b7824 */ /* 0x000fe200078e020b */
[----:B------:R-:W-:Y:S01]  /*2080*/  SHF.R.S32.HI R70, RZ, 0x3, R12 ;  /* 0x00000003ff467819 */ /* 0x000fe2000001140c */
[----:B------:R-:W-:Y:S01]  /*2090*/  IMAD.IADD R7, R7, 0x1, R15 ;  /* 0x0000000107077824 */ /* 0x000fe200078e020f */
[----:B------:R-:W-:Y:S01]  /*20a0*/  SHF.R.S32.HI R64, RZ, 0x1f, R69 ;  /* 0x0000001fff407819 */ /* 0x000fe20000011445 */
[----:B------:R-:W-:Y:S02]  /*20b0*/  IMAD R25, R31, R49, R14 ;  /* 0x000000311f197224 */ /* 0x000fe400078e020e */
[----:B------:R-:W-:Y:S02]  /*20c0*/  IMAD R14, R13, R54, RZ ;  /* 0x000000360d0e7224 */ /* 0x000fe400078e02ff */
[----:B------:R-:W-:Y:S01]  /*20d0*/  IMAD R77, R205, 0x200, R4 ;  /* 0x00000200cd4d7824 */ /* 0x000fe200078e0204 */
[----:B------:R-:W-:Y:S01]  /*20e0*/  LOP3.LUT R4, R3, R82, RZ, 0x3c, !PT ;  /* 0x0000005203047212 */ /* 0x000fe200078e3cff */
[----:B------:R-:W-:Y:S01]  /*20f0*/  IMAD.WIDE.U32 R44, R31, R48, R10 ;  /* 0x000000301f2c7225 */ /* 0x000fe200078e000a */
[----:B------:R-:W-:-:S03]  /*2100*/  SEL R3, RZ, 0xffffff80, P3 ;  /* 0xffffff80ff037807 */ /* 0x000fc60001800000 */
[----:B------:R-:W-:Y:S01]  /*2110*/  IMAD.WIDE.U32 R46, R31, R48, R6 ;  /* 0x000000301f2e7225 */ /* 0x000fe200078e0006 */
[C---:B------:R-:W-:Y:S02]  /*2120*/  LOP3.LUT R3, R0.reuse, 0x80, R3, 0xc8, !PT ;  /* 0x0000008000037812 */ /* 0x040fe400078ec803 */
[----:B------:R-:W-:Y:S01]  /*2130*/  LOP3.LUT R0, R0, 0x40, RZ, 0xc0, !PT ;  /* 0x0000004000007812 */ /* 0x000fe200078ec0ff */
[----:B------:R-:W-:Y:S02]  /*2140*/  IMAD R15, R43, 0x60, RZ ;  /* 0x000000602b0f7824 */ /* 0x000fe400078e02ff */
[----:B------:R-:W-:Y:S02]  /*2150*/  IMAD.SHL.U32 R86, R42, 0x40, RZ ;  /* 0x000000402a567824 */ /* 0x000fe400078e00ff */
[----:B------:R-:W-:Y:S02]  /*2160*/  IMAD R7, R31, R55, R14 ;  /* 0x000000371f077224 */ /* 0x000fe400078e020e */
[----:B------:R-:W-:-:S02]  /*2170*/  IMAD R11, R55, 0x60, RZ ;  /* 0x00000060370b7824 */ /* 0x000fc400078e02ff */
[----:B------:R-:W-:-:S04]  /*2180*/  IMAD.WIDE.U32 R50, R31, R54, R8 ;  /* 0x000000361f327225 */ /* 0x000fc800078e0008 */
[----:B------:R-:W-:-:S04]  /*2190*/  IMAD.WIDE.U32 R42, R42, 0x60, RZ ;  /* 0x000000602a2a7825 */ /* 0x000fc800078e00ff */
[----:B------:R-:W-:-:S04]  /*21a0*/  IMAD.WIDE.U32 R48, R48, 0x60, RZ ;  /* 0x0000006030307825 */ /* 0x000fc800078e00ff */
[----:B------:R-:W-:-:S04]  /*21b0*/  IMAD.WIDE.U32 R54, R54, 0x60, RZ ;  /* 0x0000006036367825 */ /* 0x000fc800078e00ff */
[----:B------:R-:W-:Y:S01]  /*21c0*/  IMAD.X R57, R216, 0x1, R33, P2 ;  /* 0x00000001d8397824 */ /* 0x000fe200010e0621 */
[----:B------:R-:W-:Y:S01]  /*21d0*/  ISETP.GE.AND P2, PT, R99, UR4, PT ;  /* 0x0000000463007c0c */ /* 0x000fe2000bf46270 */
[----:B------:R-:W-:Y:S02]  /*21e0*/  IMAD.IADD R76, R43, 0x1, R15 ;  /* 0x000000012b4c7824 */ /* 0x000fe400078e020f */
[----:B------:R-:W-:Y:S02]  /*21f0*/  IMAD.IADD R75, R49, 0x1, R75 ;  /* 0x00000001314b7824 */ /* 0x000fe400078e024b */
[----:B------:R-:W-:Y:S02]  /*2200*/  IMAD.IADD R74, R55, 0x1, R11 ;  /* 0x00000001374a7824 */ /* 0x000fe400078e020b */
[----:B------:R-:W-:Y:S02]  /*2210*/  IMAD.IADD R73, R80, 0x1, R77 ;  /* 0x0000000150497824 */ /* 0x000fe400078e024d */
[----:B------:R-:W-:-:S02]  /*2220*/  IMAD.IADD R72, R25, 0x1, R45 ;  /* 0x0000000119487824 */ /* 0x000fc400078e022d */
[----:B------:R-:W-:Y:S02]  /*2230*/  IMAD.IADD R71, R7, 0x1, R51 ;  /* 0x0000000107477824 */ /* 0x000fe400078e0233 */
[----:B------:R-:W-:Y:S02]  /*2240*/  IMAD.IADD R68, R47, 0x1, R25 ;  /* 0x000000012f447824 */ /* 0x000fe400078e0219 */
[----:B------:R-:W-:Y:S02]  /*2250*/  IMAD.IADD R66, R53, 0x1, R7 ;  /* 0x0000000135427824 */ /* 0x000fe400078e0207 */
[----:B------:R-:W-:Y:S02]  /*2260*/  IMAD R67, R205, 0x200, R4 ;  /* 0x00000200cd437824 */ /* 0x000fe400078e0204 */
[----:B------:R-:W-:Y:S02]  /*2270*/  IMAD.IADD R65, R206, 0x1, R5 ;  /* 0x00000001ce417824 */ /* 0x000fe400078e0205 */
[----:B------:R-:W-:-:S07]  /*2280*/  IMAD.IADD R63, R41, 0x1, R63 ;  /* 0x00000001293f7824 */ /* 0x000fce00078e023f */
.L_x_485:
[----:B------:R-:W0:Y:S01]  /*2290*/  LDC.64 R102, c[0x0][0x2d8] ;  /* 0x0000b600ff667b82 */ /* 0x000e220000000a00 */
[----:B------:R-:W-:Y:S01]  /*22a0*/  VIADD R59, R59, 0xffffffff ;  /* 0xffffffff3b3b7836 */ /* 0x000fe20000000000 */
[----:B------:R-:W-:Y:S05]  /*22b0*/  YIELD ;  /* 0x0000000000007946 */ /* 0x000fea0003800000 */
[----:B------:R-:W-:Y:S01]  /*22c0*/  SHF.R.S32.HI R11, RZ, 0x1f, R59 ;  /* 0x0000001fff0b7819 */ /* 0x000fe2000001143b */
[----:B------:R-:W1:Y:S01]  /*22d0*/  LDC R105, c[0x0][0x3d4] ;  /* 0x0000f500ff697b82 */ /* 0x000e620000000800 */
[-C--:B------:R-:W-:Y:S01]  /*22e0*/  IMAD R5, R76, R59.reuse, RZ ;  /* 0x0000003b4c057224 */ /* 0x080fe200078e02ff */
[----:B------:R-:W-:Y:S01]  /*22f0*/  BSSY B0, `(.L_x_438) ;  /* 0x00002d3000007945 */ /* 0x000fe20003800000 */
[----:B------:R-:W-:-:S04]  /*2300*/  IMAD.WIDE.U32 R108, R42, R59, RZ ;  /* 0x0000003b2a6c7225 */ /* 0x000fc800078e00ff */
[----:B------:R-:W-:Y:S01]  /*2310*/  IMAD R5, R11, R42, R5 ;  /* 0x0000002a0b057224 */ /* 0x000fe200078e0205 */
[CC--:B------:R-:W-:Y:S01]  /*2320*/  IADD3 R4, P3, P4, R95.reuse, R108.reuse, R86 ;  /* 0x0000006c5f047210 */ /* 0x0c0fe20007c7e056 */
[----:B------:R-:W-:Y:S01]  /*2330*/  IMAD R107, R2, 0x1800, R77 ;  /* 0x00001800026b7824 */ /* 0x000fe200078e024d */
[----:B------:R-:W-:Y:S01]  /*2340*/  IADD3 R6, P5, R95, R108, RZ ;  /* 0x0000006c5f067210 */ /* 0x000fe20007fbe0ff */
[----:B------:R-:W-:Y:S02]  /*2350*/  IMAD.IADD R38, R109, 0x1, R5 ;  /* 0x000000016d267824 */ /* 0x000fe400078e0205 */
[----:B------:R-:W-:Y:S02]  /*2360*/  IMAD R107, R107, 0x2, R58 ;  /* 0x000000026b6b7824 */ /* 0x000fe400078e023a */
[----:B------:R-:W-:Y:S01]  /*2370*/  IMAD.X R7, R38, 0x1, R93, P5 ;  /* 0x0000000126077824 */ /* 0x000fe200028e065d */
[----:B------:R-:W-:Y:S02]  /*2380*/  IADD3.X R5, R93, R38, R88, P3, P4 ;  /* 0x000000265d057210 */ /* 0x000fe40001fe8458 */
[----:B0-----:R-:W-:-:S02]  /*2390*/  LEA R12, P3, R4, R102, 0x1 ;  /* 0x00000066040c7211 */ /* 0x001fc400078608ff */
[----:B------:R-:W-:Y:S02]  /*23a0*/  LEA R14, P5, R6, R102, 0x1 ;  /* 0x00000066060e7211 */ /* 0x000fe400078a08ff */
[-C--:B------:R-:W-:Y:S01]  /*23b0*/  LEA.HI.X R13, R4, R103.reuse, R5, 0x1, P3 ;  /* 0x00000067040d7211 */ /* 0x080fe200018f0c05 */
[----:B------:R-:W-:Y:S01]  /*23c0*/  IMAD R5, R2, 0x1800, R73 ;  /* 0x0000180002057824 */ /* 0x000fe200078e0249 */
[----:B-1----:R-:W-:Y:S02]  /*23d0*/  ISETP.GE.AND P3, PT, R105, 0x1, PT ;  /* 0x000000016900780c */ /* 0x002fe40003f66270 */
[----:B------:R-:W-:Y:S02]  /*23e0*/  ISETP.GT.AND P4, PT, R59, R60, PT ;  /* 0x0000003c3b00720c */ /* 0x000fe40003f84270 */
[----:B------:R-:W-:Y:S02]  /*23f0*/  LEA.HI.X R15, R6, R103, R7, 0x1, P5 ;  /* 0x00000067060f7211 */ /* 0x000fe400028f0c07 */
[----:B------:R-:W-:-:S02]  /*2400*/  P2R R100, PR, RZ, 0x10 ;  /* 0x00000010ff647803 */ /* 0x000fc40000000000 */
[----:B------:R-:W-:-:S05]  /*2410*/  LEA R106, R5, R58, 0x1 ;  /* 0x0000003a056a7211 */ /* 0x000fca00078e08ff */
[----:B--234-:R-:W-:Y:S05]  /*2420*/  @!P3 BRA `(.L_x_439) ;  /* 0x000000280094b947 */ /* 0x01cfea0003800000 */
[----:B------:R-:W-:Y:S01]  /*2430*/  ULDC.U8 UR4, c[0x0][0x3f0] ;  /* 0x0000fc0000047ab9 */ /* 0x000fe20000000000 */
[-C--:B------:R-:W-:Y:S01]  /*2440*/  IMAD R5, R74, R59.reuse, RZ ;  /* 0x0000003b4a057224 */ /* 0x080fe200078e02ff */
[----:B------:R-:W-:Y:S01]  /*2450*/  ISETP.NE.AND P3, PT, RZ, UR4, PT ;  /* 0x00000004ff007c0c */ /* 0x000fe2000bf65270 */
[-C--:B------:R-:W-:Y:S02]  /*2460*/  IMAD R7, R75, R59.reuse, RZ ;  /* 0x0000003b4b077224 */ /* 0x080fe400078e02ff */
[C---:B------:R-:W-:Y:S02]  /*2470*/  IMAD R9, R11.reuse, R54, R5 ;  /* 0x000000360b097224 */ /* 0x040fe400078e0205 */
[----:B------:R-:W-:Y:S02]  /*2480*/  IMAD R11, R11, R48, R7 ;  /* 0x000000300b0b7224 */ /* 0x000fe400078e0207 */
[----:B------:R-:W-:Y:S02]  /*2490*/  IMAD R104, R59, -0x60, R62 ;  /* 0xffffffa03b687824 */ /* 0x000fe400078e023e */
[----:B------:R-:W-:-:S03]  /*24a0*/  IMAD.WIDE.U32 R6, R54, R59, RZ ;  /* 0x0000003b36067225 */ /* 0x000fc600078e00ff */
[----:B------:R-:W-:Y:S01]  /*24b0*/  VIMNMX R104, R104, 0x60, PT ;  /* 0x0000006068687848 */ /* 0x000fe20003fe0100 */
[----:B------:R-:W-:-:S04]  /*24c0*/  IMAD.WIDE.U32 R4, R48, R59, RZ ;  /* 0x0000003b30047225 */ /* 0x000fc800078e00ff */
[----:B------:R-:W-:Y:S02]  /*24d0*/  IMAD.IADD R101, R7, 0x1, R9 ;  /* 0x0000000107657824 */ /* 0x000fe400078e0209 */
[----:B------:R-:W-:Y:S01]  /*24e0*/  IMAD.IADD R111, R5, 0x1, R11 ;  /* 0x00000001056f7824 */ /* 0x000fe200078e020b */
[----:B------:R-:W-:Y:S06]  /*24f0*/  @!P3 BRA `(.L_x_440) ;  /* 0x00000014000cb947 */ /* 0x000fec0003800000 */
[----:B------:R-:W-:Y:S01]  /*2500*/  ISETP.GE.AND P4, PT, R19, R104, PT ;  /* 0x000000681300720c */ /* 0x000fe20003f86270 */
[----:B------:R-:W-:Y:S01]  /*2510*/  BSSY B1, `(.L_x_441) ;  /* 0x000001c000017945 */ /* 0x000fe20003800000 */
[----:B------:R-:W-:Y:S02]  /*2520*/  CS2R R10, SRZ ;  /* 0x00000000000a7805 */ /* 0x000fe4000001ff00 */
[----:B------:R-:W-:Y:S02]  /*2530*/  CS2R R32, SRZ ;  /* 0x0000000000207805 */ /* 0x000fe4000001ff00 */
[----:B------:R-:W-:Y:S02]  /*2540*/  CS2R R38, SRZ ;  /* 0x0000000000267805 */ /* 0x000fe4000001ff00 */
[----:B------:R-:W-:Y:S02]  /*2550*/  CS2R R34, SRZ ;  /* 0x0000000000227805 */ /* 0x000fe4000001ff00 */
[----:B------:R-:W-:-:S03]  /*2560*/  CS2R R36, SRZ ;  /* 0x0000000000247805 */ /* 0x000fc6000001ff00 */
[----:B------:R-:W-:Y:S05]  /*2570*/  @P4 BRA `(.L_x_442) ;  /* 0x0000000000544947 */ /* 0x000fea0003800000 */
[----:B------:R-:W-:Y:S01]  /*2580*/  IADD3 R9, P3, R52, R6, RZ ;  /* 0x0000000634097210 */ /* 0x000fe20007f7e0ff */
[----:B------:R-:W-:Y:S01]  /*2590*/  ULDC.64 UR4, c[0x0][0x3c8] ;  /* 0x0000f20000047ab9 */ /* 0x000fe20000000a00 */
[----:B------:R-:W-:Y:S02]  /*25a0*/  CS2R R38, SRZ ;  /* 0x0000000000267805 */ /* 0x000fe4000001ff00 */
[----:B------:R-:W-:Y:S01]  /*25b0*/  CS2R R36, SRZ ;  /* 0x0000000000247805 */ /* 0x000fe2000001ff00 */
[----:B------:R-:W-:Y:S01]  /*25c0*/  IMAD.X R24, R101, 0x1, R66, P3 ;  /* 0x0000000165187824 */ /* 0x000fe200018e0642 */
[----:B------:R-:W-:-:S04]  /*25d0*/  LEA R8, P3, R9, UR4, 0x1 ;  /* 0x0000000409087c11 */ /* 0x000fc8000f8608ff */
[----:B------:R-:W-:Y:S01]  /*25e0*/  LEA.HI.X R9, R9, UR5, R24, 0x1, P3 ;  /* 0x0000000509097c11 */ /* 0x000fe200098f0c18 */
[----:B------:R-:W-:Y:S01]  /*25f0*/  ULDC.64 UR4, c[0x0][0x3e0] ;  /* 0x0000f80000047ab9 */ /* 0x000fe20000000a00 */
[----:B------:R-:W-:-:S05]  /*2600*/  IADD3 R25, P3, R46, R4, RZ ;  /* 0x000000042e197210 */ /* 0x000fca0007f7e0ff */
[----:B------:R-:W-:Y:S01]  /*2610*/  IMAD.X R26, R111, 0x1, R68, P3 ;  /* 0x000000016f1a7824 */ /* 0x000fe200018e0644 */
[----:B------:R-:W-:-:S04]  /*2620*/  LEA R24, P3, R25, UR4, 0x1 ;  /* 0x0000000419187c11 */ /* 0x000fc8000f8608ff */
[----:B------:R-:W-:Y:S01]  /*2630*/  LEA.HI.X R25, R25, UR5, R26, 0x1, P3 ;  /* 0x0000000519197c11 */ /* 0x000fe200098f0c1a */
[C---:B------:R-:W-:Y:S01]  /*2640*/  VIADD R26, R28.reuse, 0x10 ;  /* 0x000000101c1a7836 */ /* 0x040fe20000000000 */
[----:B------:R-:W-:Y:S02]  /*2650*/  ISETP.GE.AND P3, PT, R28, R105, PT ;  /* 0x000000691c00720c */ /* 0x000fe40003f66270 */
[----:B------:R-:W-:Y:S02]  /*2660*/  CS2R R32, SRZ ;  /* 0x0000000000207805 */ /* 0x000fe4000001ff00 */
[----:B------:R-:W-:-:S09]  /*2670*/  CS2R R34, SRZ ;  /* 0x0000000000227805 */ /* 0x000fd2000001ff00 */
[----:B------:R0:W5:Y:S04]  /*2680*/  @!P3 LDG.E.64 R38, desc[UR40][R8.64] ;  /* 0x000000280826b981 */ /* 0x000168000c1e1b00 */
[----:B------:R0:W5:Y:S01]  /*2690*/  @!P3 LDG.E.64 R36, desc[UR40][R24.64] ;  /* 0x000000281824b981 */ /* 0x000162000c1e1b00 */
[----:B------:R-:W-:-:S13]  /*26a0*/  ISETP.GE.AND P3, PT, R26, R105, PT ;  /* 0x000000691a00720c */ /* 0x000fda0003f66270 */
[----:B------:R0:W5:Y:S04]  /*26b0*/  @!P3 LDG.E.64 R32, desc[UR40][R8.64+0x20] ;  /* 0x000020280820b981 */ /* 0x000168000c1e1b00 */
[----:B------:R0:W5:Y:S02]  /*26c0*/  @!P3 LDG.E.64 R34, desc[UR40][R24.64+0x20] ;  /* 0x000020281822b981 */ /* 0x000164000c1e1b00 */
.L_x_442:
[----:B------:R-:W-:Y:S05]  /*26d0*/  BSYNC B1 ;  /* 0x0000000000017941 */ /* 0x000fea0003800000 */
.L_x_441:
[----:B------:R-:W-:Y:S01]  /*26e0*/  ISETP.GE.AND P5, PT, R211, R104, PT ;  /* 0x00000068d300720c */ /* 0x000fe20003fa6270 */
[----:B------:R-:W-:Y:S01]  /*26f0*/  BSSY B1, `(.L_x_443) ;  /* 0x000001c000017945 */ /* 0x000fe20003800000 */
[----:B------:R-:W-:Y:S02]  /*2700*/  CS2R R26, SRZ ;  /* 0x00000000001a7805 */ /* 0x000fe4000001ff00 */
[----:B0-----:R-:W-:Y:S01]  /*2710*/  CS2R R8, SRZ ;  /* 0x0000000000087805 */ /* 0x001fe2000001ff00 */
[----:B-----5:R-:W-:Y:S01]  /*2720*/  IMAD.MOV.U32 R102, RZ, RZ, R32 ;  /* 0x000000ffff667224 */ /* 0x020fe200078e0020 */
[----:B------:R-:W-:Y:S01]  /*2730*/  CS2R R24, SRZ ;  /* 0x0000000000187805 */ /* 0x000fe2000001ff00 */
[----:B------:R-:W-:-:S06]  /*2740*/  IMAD.MOV.U32 R103, RZ, RZ, R33 ;  /* 0x000000ffff677224 */ /* 0x000fcc00078e0021 */
[----:B------:R-:W-:Y:S05]  /*2750*/  @P5 BRA `(.L_x_444) ;  /* 0x0000000000545947 */ /* 0x000fea0003800000 */
[----:B------:R-:W-:Y:S01]  /*2760*/  IADD3 R6, P3, P6, R52, R6, R83 ;  /* 0x0000000634067210 */ /* 0x000fe20007e7e053 */
[----:B------:R-:W-:Y:S01]  /*2770*/  ULDC.64 UR4, c[0x0][0x3c8] ;  /* 0x0000f20000047ab9 */ /* 0x000fe20000000a00 */
[----:B------:R-:W-:Y:S02]  /*2780*/  CS2R R26, SRZ ;  /* 0x00000000001a7805 */ /* 0x000fe4000001ff00 */
[----:B------:R-:W-:Y:S02]  /*2790*/  CS2R R24, SRZ ;  /* 0x0000000000187805 */ /* 0x000fe4000001ff00 */
[----:B------:R-:W-:Y:S02]  /*27a0*/  IADD3.X R5, R66, R101, R84, P3, P6 ;  /* 0x0000006542057210 */ /* 0x000fe40001fec454 */
[----:B------:R-:W-:-:S04]  /*27b0*/  IADD3 R7, P3, P6, R46, R4, R89 ;  /* 0x000000042e077210 */ /* 0x000fc80007e7e059 */
[----:B------:R-:W-:Y:S02]  /*27c0*/  IADD3.X R8, R68, R111, R91, P3, P6 ;  /* 0x0000006f44087210 */ /* 0x000fe40001fec45b */
[----:B------:R-:W-:-:S04]  /*27d0*/  LEA R4, P3, R6, UR4, 0x1 ;  /* 0x0000000406047c11 */ /* 0x000fc8000f8608ff */
[----:B------:R-:W-:Y:S01]  /*27e0*/  LEA.HI.X R5, R6, UR5, R5, 0x1, P3 ;  /* 0x0000000506057c11 */ /* 0x000fe200098f0c05 */
[----:B------:R-:W-:Y:S02]  /*27f0*/  ULDC.64 UR4, c[0x0][0x3e0] ;  /* 0x0000f80000047ab9 */ /* 0x000fe40000000a00 */
[----:B------:R-:W-:-:S04]  /*2800*/  LEA R6, P3, R7, UR4, 0x1 ;  /* 0x0000000407067c11 */ /* 0x000fc8000f8608ff */
[----:B------:R-:W-:Y:S02]  /*2810*/  LEA.HI.X R7, R7, UR5, R8, 0x1, P3 ;  /* 0x0000000507077c11 */ /* 0x000fe400098f0c08 */
[C---:B------:R-:W-:Y:S01]  /*2820*/  ISETP.GE.AND P3, PT, R28.reuse, R105, PT ;  /* 0x000000691c00720c */ /* 0x040fe20003f66270 */
[----:B------:R-:W-:Y:S01]  /*2830*/  VIADD R90, R28, 0x10 ;  /* 0x000000101c5a7836 */ /* 0x000fe20000000000 */
[----:B------:R-:W-:Y:S02]  /*2840*/  CS2R R10, SRZ ;  /* 0x00000000000a7805 */ /* 0x000fe4000001ff00 */
[----:B------:R-:W-:-:S09]  /*2850*/  CS2R R8, SRZ ;  /* 0x0000000000087805 */ /* 0x000fd2000001ff00 */
[----:B------:R0:W5:Y:S04]  /*2860*/  @!P3 LDG.E.64 R26, desc[UR40][R4.64] ;  /* 0x00000028041ab981 */ /* 0x000168000c1e1b00 */
[----:B------:R0:W5:Y:S01]  /*2870*/  @!P3 LDG.E.64 R24, desc[UR40][R6.64] ;  /* 0x000000280618b981 */ /* 0x000162000c1e1b00 */
[----:B------:R-:W-:-:S13]  /*2880*/  ISETP.GE.AND P3, PT, R90, R105, PT ;  /* 0x000000695a00720c */ /* 0x000fda0003f66270 */
[----:B------:R0:W5:Y:S04]  /*2890*/  @!P3 LDG.E.64 R10, desc[UR40][R4.64+0x20] ;  /* 0x00002028040ab981 */ /* 0x000168000c1e1b00 */
[----:B------:R0:W5:Y:S02]  /*28a0*/  @!P3 LDG.E.64 R8, desc[UR40][R6.64+0x20] ;  /* 0x000020280608b981 */ /* 0x000164000c1e1b00 */
.L_x_444:
[----:B------:R-:W-:Y:S05]  /*28b0*/  BSYNC B1 ;  /* 0x0000000000017941 */ /* 0x000fea0003800000 */
.L_x_443:
[----:B0-----:R-:W-:Y:S01]  /*28c0*/  IMAD.MOV.U32 R4, RZ, RZ, R38 ;  /* 0x000000ffff047224 */ /* 0x001fe200078e0026 */
[----:B------:R-:W-:Y:S01]  /*28d0*/  UISETP.NE.AND UP0, UPT, UR44, 0x3, UPT ;  /* 0x000000032c00788c */ /* 0x000fe2000bf05270 */
[----:B------:R-:W-:Y:S01]  /*28e0*/  IMAD.MOV.U32 R5, RZ, RZ, R39 ;  /* 0x000000ffff057224 */ /* 0x000fe200078e0027 */
[----:B------:R-:W-:Y:S01]  /*28f0*/  PRMT R102, R102, 0x5410, R102 ;  /* 0x0000541066667816 */ /* 0x000fe20000000066 */
[----:B------:R-:W-:Y:S01]  /*2900*/  IMAD.MOV.U32 R6, RZ, RZ, R36 ;  /* 0x000000ffff067224 */ /* 0x000fe200078e0024 */
[----:B------:R-:W-:Y:S01]  /*2910*/  PRMT R108, R108, 0x5410, R4 ;  /* 0x000054106c6c7816 */ /* 0x000fe20000000004 */
[----:B------:R-:W-:Y:S01]  /*2920*/  IMAD.MOV.U32 R4, RZ, RZ, R34 ;  /* 0x000000ffff047224 */ /* 0x000fe200078e0022 */
[----:B------:R-:W-:Y:S01]  /*2930*/  PRMT R109, R109, 0x5410, R5 ;  /* 0x000054106d6d7816 */ /* 0x000fe20000000005 */
[----:B------:R-:W-:Y:S01]  /*2940*/  IMAD.MOV.U32 R5, RZ, RZ, R35 ;  /* 0x000000ffff057224 */ /* 0x000fe200078e0023 */
[----:B------:R-:W-:Y:S01]  /*2950*/  PLOP3.LUT P3, PT, PT, PT, UP0, 0x80, 0x0 ;  /* 0x000000000000781c */ /* 0x000fe20003f6f008 */
[----:B------:R-:W-:Y:S01]  /*2960*/  IMAD.MOV.U32 R7, RZ, RZ, R37 ;  /* 0x000000ffff077224 */ /* 0x000fe200078e0025 */
[----:B------:R-:W-:Y:S01]  /*2970*/  PRMT R110, R110, 0x5410, R4 ;  /* 0x000054106e6e7816 */ /* 0x000fe20000000004 */
[----:B-----5:R-:W-:Y:S01]  /*2980*/  IMAD.MOV.U32 R4, RZ, RZ, R10 ;  /* 0x000000ffff047224 */ /* 0x020fe200078e000a */
[----:B------:R-:W-:Y:S01]  /*2990*/  PRMT R111, R111, 0x5410, R5 ;  /* 0x000054106f6f7816 */ /* 0x000fe20000000005 */
[----:B------:R-:W-:Y:S01]  /*29a0*/  IMAD.MOV.U32 R5, RZ, RZ, R11 ;  /* 0x000000ffff057224 */ /* 0x000fe200078e000b */
[----:B------:R-:W-:Y:S01]  /*29b0*/  PRMT R112, R112, 0x5410, R6 ;  /* 0x0000541070707816 */ /* 0x000fe20000000006 */
[----:B------:R-:W-:Y:S01]  /*29c0*/  IMAD.MOV.U32 R6, RZ, RZ, R26 ;  /* 0x000000ffff067224 */ /* 0x000fe200078e001a */
[----:B------:R-:W-:Y:S01]  /*29d0*/  PRMT R113, R113, 0x5410, R7 ;  /* 0x0000541071717816 */ /* 0x000fe20000000007 */
[----:B------:R-:W-:Y:S01]  /*29e0*/  IMAD.MOV.U32 R7, RZ, RZ, R27 ;  /* 0x000000ffff077224 */ /* 0x000fe200078e001b */
[----:B------:R-:W-:-:S02]  /*29f0*/  PRMT R103, R103, 0x5410, R103 ;  /* 0x0000541067677816 */ /* 0x000fc40000000067 */
[----:B------:R-:W-:Y:S01]  /*2a00*/  PRMT R102, R4, 0x7610, R102 ;  /* 0x0000761004667816 */ /* 0x000fe20000000066 */
[----:B------:R-:W-:Y:S01]  /*2a10*/  IMAD.MOV.U32 R4, RZ, RZ, R8 ;  /* 0x000000ffff047224 */ /* 0x000fe200078e0008 */
[----:B------:R-:W-:Y:S01]  /*2a20*/  PRMT R103, R5, 0x7610, R103 ;  /* 0x0000761005677816 */ /* 0x000fe20000000067 */
[----:B------:R-:W-:Y:S01]  /*2a30*/  IMAD.MOV.U32 R5, RZ, RZ, R9 ;  /* 0x000000ffff057224 */ /* 0x000fe200078e0009 */
[----:B------:R-:W-:Y:S01]  /*2a40*/  PRMT R113, R6, 0x7610, R113 ;  /* 0x0000761006717816 */ /* 0x000fe20000000071 */
[----:B------:R-:W-:Y:S01]  /*2a50*/  IMAD.MOV.U32 R6, RZ, RZ, R24 ;  /* 0x000000ffff067224 */ /* 0x000fe200078e0018 */
[----:B------:R-:W-:Y:S01]  /*2a60*/  PRMT R112, R7, 0x7610, R112 ;  /* 0x0000761007707816 */ /* 0x000fe20000000070 */
[----:B------:R-:W-:Y:S01]  /*2a70*/  IMAD.MOV.U32 R7, RZ, RZ, R25 ;  /* 0x000000ffff077224 */ /* 0x000fe200078e0019 */
[----:B------:R-:W-:Y:S02]  /*2a80*/  PRMT R108, R4, 0x7610, R108 ;  /* 0x00007610046c7816 */ /* 0x000fe4000000006c */
[----:B------:R-:W-:-:S02]  /*2a90*/  PRMT R109, R5, 0x7610, R109 ;  /* 0x00007610056d7816 */ /* 0x000fc4000000006d */
[----:B------:R-:W-:Y:S02]  /*2aa0*/  PRMT R111, R6, 0x7610, R111 ;  /* 0x00007610066f7816 */ /* 0x000fe4000000006f */
[----:B------:R-:W-:Y:S01]  /*2ab0*/  PRMT R110, R7, 0x7610, R110 ;  /* 0x00007610076e7816 */ /* 0x000fe2000000006e */
[----:B------:R-:W-:Y:S06]  /*2ac0*/  @!P3 BRA `(.L_x_445) ;  /* 0x000000000004b947 */ /* 0x000fec0003800000 */
[----:B------:R-:W-:Y:S01]  /*2ad0*/  BPT.TRAP 0x1 ;  /* 0x000000040000795c */ /* 0x000fe20000300000 */
.L_x_445:
[----:B------:R-:W-:Y:S01]  /*2ae0*/  IMAD R90, R2, 0x8, R18 ;  /* 0x00000008025a7824 */ /* 0x000fe200078e0212 */
[----:B------:R-:W-:Y:S01]  /*2af0*/  SHF.L.U32 R101, R23, 0x1f, RZ ;  /* 0x0000001f17657819 */ /* 0x000fe200000006ff */
[----:B------:R-:W-:Y:S03]  /*2b00*/  BSSY B1, `(.L_x_446) ;  /* 0x0000003000017945 */ /* 0x000fe60003800000 */
[----:B------:R-:W0:Y:S02]  /*2b10*/  SYNCS.PHASECHK.TRANS64.TRYWAIT P6, [R90+URZ+0x22890], R101 ;  /* 0x022890655a0075a7 */ /* 0x000e2400080c017f */
[----:B0-----:R-:W-:Y:S05]  /*2b20*/  @!P6 BRA `(.L_x_447) ;  /* 0x0000012400c0e947 */ /* 0x001fea0003800000 */
.L_x_663:
[----:B------:R-:W-:Y:S05]  /*2b30*/  BSYNC B1 ;  /* 0x0000000000017941 */ /* 0x000fea0003800000 */
.L_x_446:
[----:B------:R-:W-:Y:S04]  /*2b40*/  BSSY B1, `(.L_x_448) ;  /* 0x000006f000017945 */ /* 0x000fe80003800000 */
[----:B------:R-:W-:Y:S05]  /*2b50*/  @P4 BRA `(.L_x_449) ;  /* 0x0000000400b44947 */ /* 0x000fea0003800000 */
[----:B------:R-:W-:Y:S04]  /*2b60*/  BSSY B2, `(.L_x_450) ;  /* 0x0000036000027945 */ /* 0x000fe80003800000 */
[----:B------:R-:W-:Y:S05]  /*2b70*/  @P1 BRA `(.L_x_451) ;  /* 0x0000000000d01947 */ /* 0x000fea0003800000 */
[----:B------:R1:W2:Y:S01]  /*2b80*/  LDS.128 R4, [R107] ;  /* 0x000000006b047984 */ /* 0x0002a20000000c00 */
[----:B------:R-:W-:Y:S01]  /*2b90*/  ISETP.GE.AND P4, PT, R28, R105, PT ;  /* 0x000000691c00720c */ /* 0x000fe20003f86270 */
[----:B------:R-:W-:-:S12]  /*2ba0*/  BSSY B3, `(.L_x_452) ;  /* 0x0000030000037945 */ /* 0x000fd80003800000 */
[----:B-1----:R-:W-:Y:S05]  /*2bb0*/  @P4 BRA `(.L_x_453) ;  /* 0x0000000000b84947 */ /* 0x002fea0003800000 */
[----:B------:R-:W-:Y:S01]  /*2bc0*/  SHF.R.U64 R114, R38, 0x10, R39 ;  /* 0x0000001026727819 */ /* 0x000fe20000001227 */
[----:B--2---:R-:W-:Y:S01]  /*2bd0*/  IMAD.U32 R38, R7, 0x10000, RZ ;  /* 0x0001000007267824 */ /* 0x004fe200078e00ff */
[--C-:B------:R-:W-:Y:S01]  /*2be0*/  SHF.R.U64 R118, R36, 0x10, R37.reuse ;  /* 0x0000001024767819 */ /* 0x100fe20000001225 */
[----:B------:R-:W-:Y:S01]  /*2bf0*/  IMAD.U32 R36, R6, 0x10000, RZ ;  /* 0x0001000006247824 */ /* 0x000fe200078e00ff */
[----:B------:R-:W-:Y:S02]  /*2c00*/  SHF.R.U32.HI R120, RZ, 0x10, R37 ;  /* 0x00000010ff787819 */ /* 0x000fe40000011625 */
[----:B------:R-:W-:Y:S02]  /*2c10*/  SHF.R.U32.HI R116, RZ, 0x10, R39 ;  /* 0x00000010ff747819 */ /* 0x000fe40000011627 */
[----:B------:R-:W-:Y:S02]  /*2c20*/  PRMT R114, R108, 0x5432, R114 ;  /* 0x000054326c727816 */ /* 0x000fe40000000072 */
[----:B------:R-:W-:-:S02]  /*2c30*/  PRMT R118, R112, 0x5432, R118 ;  /* 0x0000543270767816 */ /* 0x000fc40000000076 */
[----:B------:R-:W-:Y:S02]  /*2c40*/  PRMT R120, R113, 0x5432, R120 ;  /* 0x0000543271787816 */ /* 0x000fe40000000078 */
[----:B------:R-:W-:Y:S02]  /*2c50*/  PRMT R116, R109, 0x5432, R116 ;  /* 0x000054326d747816 */ /* 0x000fe40000000074 */
[----:B------:R-:W-:Y:S01]  /*2c60*/  LOP3.LUT R39, R7, 0xffff0000, RZ, 0xc0, !PT ;  /* 0xffff000007277812 */ /* 0x000fe200078ec0ff */
[----:B------:R-:W-:Y:S01]  /*2c70*/  IMAD.U32 R121, R120, 0x10000, RZ ;  /* 0x0001000078797824 */ /* 0x000fe200078e00ff */
[----:B------:R-:W-:Y:S01]  /*2c80*/  LOP3.LUT R7, R5, 0xffff0000, RZ, 0xc0, !PT ;  /* 0xffff000005077812 */ /* 0x000fe200078ec0ff */
[----:B------:R-:W-:Y:S01]  /*2c90*/  IMAD.U32 R117, R116, 0x10000, RZ ;  /* 0x0001000074757824 */ /* 0x000fe200078e00ff */
[C---:B------:R-:W-:Y:S01]  /*2ca0*/  LOP3.LUT R119, R118.reuse, 0xffff0000, RZ, 0xc0, !PT ;  /* 0xffff000076777812 */ /* 0x040fe200078ec0ff */
[----:B------:R-:W-:Y:S01]  /*2cb0*/  IMAD.U32 R118, R118, 0x10000, RZ ;  /* 0x0001000076767824 */ /* 0x000fe200078e00ff */
[C---:B------:R-:W-:Y:S01]  /*2cc0*/  LOP3.LUT R115, R114.reuse, 0xffff0000, RZ, 0xc0, !PT ;  /* 0xffff000072737812 */ /* 0x040fe200078ec0ff */
[----:B------:R-:W-:Y:S01]  /*2cd0*/  IMAD.U32 R114, R114, 0x10000, RZ ;  /* 0x0001000072727824 */ /* 0x000fe200078e00ff */
[----:B------:R-:W-:Y:S01]  /*2ce0*/  LOP3.LUT R37, R6, 0xffff0000, RZ, 0xc0, !PT ;  /* 0xffff000006257812 */ /* 0x000fe200078ec0ff */
[C---:B------:R-:W-:Y:S01]  /*2cf0*/  FMUL.FTZ R123, R7.reuse, R119 ;  /* 0x00000077077b7220 */ /* 0x040fe20000410000 */
[----:B------:R-:W-:Y:S01]  /*2d00*/  LOP3.LUT R120, R120, 0xffff0000, RZ, 0xc0, !PT ;  /* 0xffff000078787812 */ /* 0x000fe200078ec0ff */
[----:B------:R-:W-:Y:S01]  /*2d10*/  FMUL.FTZ R122, R7, R115 ;  /* 0x00000073077a7220 */ /* 0x000fe20000410000 */
[----:B------:R-:W-:Y:S01]  /*2d20*/  LOP3.LUT R116, R116, 0xffff0000, RZ, 0xc0, !PT ;  /* 0xffff000074747812 */ /* 0x000fe200078ec0ff */
[C---:B------:R-:W-:Y:S01]  /*2d30*/  FMUL.FTZ R7, R37.reuse, R121 ;  /* 0x0000007925077220 */ /* 0x040fe20000410000 */
[-C--:B------:R-:W-:Y:S01]  /*2d40*/  FMUL.FTZ R37, R37, R117.reuse ;  /* 0x0000007525257220 */ /* 0x080fe20000410000 */
[----:B------:R-:W-:Y:S01]  /*2d50*/  IMAD.U32 R6, R5, 0x10000, RZ ;  /* 0x0001000005067824 */ /* 0x000fe200078e00ff */
[----:B------:R-:W-:Y:S01]  /*2d60*/  SHF.L.U32 R5, R4, 0x10, RZ ;  /* 0x0000001004057819 */ /* 0x000fe200000006ff */
[C---:B------:R-:W-:Y:S01]  /*2d70*/  FFMA.FTZ R117, R36.reuse, R117, -R7 ;  /* 0x0000007524757223 */ /* 0x040fe20000010807 */
[----:B------:R-:W-:Y:S01]  /*2d80*/  FFMA.FTZ R36, R36, R121, R37 ;  /* 0x0000007924247223 */ /* 0x000fe20000010025 */
[----:B------:R-:W-:Y:S01]  /*2d90*/  LOP3.LUT R4, R4, 0xffff0000, RZ, 0xc0, !PT ;  /* 0xffff000004047812 */ /* 0x000fe200078ec0ff */
[C---:B------:R-:W-:Y:S01]  /*2da0*/  FMUL.FTZ R37, R39.reuse, R120 ;  /* 0x0000007827257220 */ /* 0x040fe20000410000 */
[-C--:B------:R-:W-:Y:S01]  /*2db0*/  FMUL.FTZ R39, R39, R116.reuse ;  /* 0x0000007427277220 */ /* 0x080fe20000410000 */
[C---:B------:R-:W-:Y:S01]  /*2dc0*/  FFMA.FTZ R123, R6.reuse, R115, -R123 ;  /* 0x00000073067b7223 */ /* 0x040fe2000001087b */
[----:B------:R-:W-:Y:S01]  /*2dd0*/  FFMA.FTZ R122, R6, R119, R122 ;  /* 0x00000077067a7223 */ /* 0x000fe2000001007a */
[----:B------:R-:W-:Y:S01]  /*2de0*/  FFMA.FTZ R37, R38, R116, -R37 ;  /* 0x0000007426257223 */ /* 0x000fe20000010825 */
[C---:B------:R-:W-:Y:S01]  /*2df0*/  FMUL.FTZ R6, R4.reuse, R118 ;  /* 0x0000007604067220 */ /* 0x040fe20000410000 */
[----:B------:R-:W-:Y:S01]  /*2e00*/  FMUL.FTZ R7, R4, R114 ;  /* 0x0000007204077220 */ /* 0x000fe20000410000 */
[----:B------:R-:W-:Y:S01]  /*2e10*/  FFMA.FTZ R38, R38, R120, R39 ;  /* 0x0000007826267223 */ /* 0x000fe20000010027 */
[----:B------:R-:W-:Y:S01]  /*2e20*/  F2FP.BF16.F32.PACK_AB R36, R36, R117 ;  /* 0x000000752424723e */ /* 0x000fe200000010ff */
[C---:B------:R-:W-:Y:S01]  /*2e30*/  FFMA.FTZ R6, R5.reuse, R114, -R6 ;  /* 0x0000007205067223 */ /* 0x040fe20000010806 */
[----:B------:R-:W-:Y:S01]  /*2e40*/  FFMA.FTZ R7, R5, R118, R7 ;  /* 0x0000007605077223 */ /* 0x000fe20000010007 */
[----:B------:R-:W-:-:S02]  /*2e50*/  F2FP.BF16.F32.PACK_AB R5, R122, R123 ;  /* 0x0000007b7a05723e */ /* 0x000fc400000010ff */
[----:B------:R-:W-:Y:S02]  /*2e60*/  F2FP.BF16.F32.PACK_AB R37, R38, R37 ;  /* 0x000000252625723e */ /* 0x000fe400000010ff */
[----:B------:R-:W-:Y:S01]  /*2e70*/  F2FP.BF16.F32.PACK_AB R4, R7, R6 ;  /* 0x000000060704723e */ /* 0x000fe200000010ff */
[----:B------:R-:W-:Y:S02]  /*2e80*/  IMAD.MOV.U32 R6, RZ, RZ, R36 ;  /* 0x000000ffff067224 */ /* 0x000fe400078e0024 */
[----:B------:R-:W-:-:S07]  /*2e90*/  IMAD.MOV.U32 R7, RZ, RZ, R37 ;  /* 0x000000ffff077224 */ /* 0x000fce00078e0025 */
.L_x_453:
[----:B------:R-:W-:Y:S05]  /*2ea0*/  BSYNC B3 ;  /* 0x0000000000037941 */ /* 0x000fea0003800000 */
.L_x_452:
[----:B--2---:R1:W-:Y:S02]  /*2eb0*/  STG.E.128 desc[UR40][R14.64], R4 ;  /* 0x000000040e007986 */ /* 0x0043e4000c101d28 */
.L_x_451:
[----:B------:R-:W-:Y:S05]  /*2ec0*/  BSYNC B2 ;  /* 0x0000000000027941 */ /* 0x000fea0003800000 */
.L_x_450:
[----:B------:R-:W-:Y:S05]  /*2ed0*/  @P2 BRA `(.L_x_449) ;  /* 0x0000000000d42947 */ /* 0x000fea0003800000 */
[----:B-1----:R1:W2:Y:S01]  /*2ee0*/  LDS.128 R4, [R106] ;  /* 0x000000006a047984 */ /* 0x0022a20000000c00 */
[----:B------:R-:W-:Y:S01]  /*2ef0*/  VIADD R36, R28, 0x10 ;  /* 0x000000101c247836 */ /* 0x000fe20000000000 */
[----:B------:R-:W-:Y:S04]  /*2f00*/  BSSY B2, `(.L_x_454) ;  /* 0x0000031000027945 */ /* 0x000fe80003800000 */
[----:B------:R-:W-:-:S13]  /*2f10*/  ISETP.GE.AND P4, PT, R36, R105, PT ;  /* 0x000000692400720c */ /* 0x000fda0003f86270 */
        /* <DEDUP_REMOVED lines=25> */
[----:B------:R-:W-:Y:S01]  /*30b0*/  FMUL.FTZ R33, R33, R39 ;  /* 0x0000002721217220 */ /* 0x000fe20000410000 */
[----:B------:R-:W-:-:S02]  /*30c0*/  IMAD.U32 R6, R5, 0x10000, RZ ;  /* 0x0001000005067824 */ /* 0x000fc400078e00ff */
[----:B------:R-:W-:Y:S01]  /*30d0*/  FFMA.FTZ R39, R32, R39, -R7 ;  /* 0x0000002720277223 */ /* 0x000fe20000010807 */
[----:B------:R-:W-:Y:S02]  /*30e0*/  IMAD.U32 R5, R4, 0x10000, RZ ;  /* 0x0001000004057824 */ /* 0x000fe400078e00ff */
        /* <DEDUP_REMOVED lines=18> */
.L_x_455:
[----:B------:R-:W-:Y:S05]  /*3210*/  BSYNC B2 ;  /* 0x0000000000027941 */ /* 0x000fea0003800000 */
.L_x_454:
[----:B--2---:R2:W-:Y:S02]  /*3220*/  STG.E.128 desc[UR40][R14.64+0x40], R4 ;  /* 0x000040040e007986 */ /* 0x0045e4000c101d28 */
.L_x_449:
[----:B------:R-:W-:Y:S05]  /*3230*/  BSYNC B1 ;  /* 0x0000000000017941 */ /* 0x000fea0003800000 */
.L_x_448:
[----:B------:R-:W-:Y:S05]  /*3240*/  @P5 BRA `(.L_x_456) ;  /* 0x0000001c00745947 */ /* 0x000fea0003800000 */
[----:B------:R-:W-:Y:S04]  /*3250*/  BSSY B1, `(.L_x_457) ;  /* 0x0000036000017945 */ /* 0x000fe80003800000 */
[----:B------:R-:W-:Y:S05]  /*3260*/  @P1 BRA `(.L_x_458) ;  /* 0x0000000000d01947 */ /* 0x000fea0003800000 */
[----:B-12---:R1:W2:Y:S01]  /*3270*/  LDS.128 R4, [R107+0x2000] ;  /* 0x002000006b047984 */ /* 0x0062a20000000c00 */
[----:B------:R-:W-:Y:S01]  /*3280*/  ISETP.GE.AND P4, PT, R28, R105, PT ;  /* 0x000000691c00720c */ /* 0x000fe20003f86270 */
[----:B------:R-:W-:-:S12]  /*3290*/  BSSY B2, `(.L_x_459) ;  /* 0x0000030000027945 */ /* 0x000fd80003800000 */
[----:B-1----:R-:W-:Y:S05]  /*32a0*/  @P4 BRA `(.L_x_460) ;  /* 0x0000000000b84947 */ /* 0x002fea0003800000 */
[----:B------:R-:W-:Y:S01]  /*32b0*/  SHF.R.U64 R32, R26, 0x10, R27 ;  /* 0x000000101a207819 */ /* 0x000fe2000000121b */
[----:B--2---:R-:W-:Y:S01]  /*32c0*/  IMAD.U32 R14, R6, 0x10000, RZ ;  /* 0x00010000060e7824 */ /* 0x004fe200078e00ff */
[----:B------:R-:W-:Y:S01]  /*32d0*/  SHF.R.U64 R26, R24, 0x10, R25 ;  /* 0x00000010181a7819 */ /* 0x000fe20000001219 */
[----:B------:R-:W-:Y:S01]  /*32e0*/  IMAD.U32 R24, R7, 0x10000, RZ ;  /* 0x0001000007187824 */ /* 0x000fe200078e00ff */
[----:B------:R-:W-:Y:S02]  /*32f0*/  SHF.R.U32.HI R33, RZ, 0x10, R27 ;  /* 0x00000010ff217819 */ /* 0x000fe4000001161b */
[----:B------:R-:W-:Y:S02]  /*3300*/  SHF.R.U32.HI R27, RZ, 0x10, R25 ;  /* 0x00000010ff1b7819 */ /* 0x000fe40000011619 */
[----:B------:R-:W-:Y:S02]  /*3310*/  PRMT R111, R111, 0x5410, R26 ;  /* 0x000054106f6f7816 */ /* 0x000fe4000000001a */
[----:B------:R-:W-:-:S02]  /*3320*/  PRMT R113, R113, 0x5410, R32 ;  /* 0x0000541071717816 */ /* 0x000fc40000000020 */
[----:B------:R-:W-:Y:S02]  /*3330*/  PRMT R110, R110, 0x5410, R27 ;  /* 0x000054106e6e7816 */ /* 0x000fe4000000001b */
[----:B------:R-:W-:Y:S02]  /*3340*/  LOP3.LUT R25, R7, 0xffff0000, RZ, 0xc0, !PT ;  /* 0xffff000007197812 */ /* 0x000fe400078ec0ff */
[----:B------:R-:W-:Y:S01]  /*3350*/  PRMT R112, R112, 0x5410, R33 ;  /* 0x0000541070707816 */ /* 0x000fe20000000021 */
[----:B------:R-:W-:Y:S01]  /*3360*/  IMAD.U32 R33, R110, 0x10000, RZ ;  /* 0x000100006e217824 */ /* 0x000fe200078e00ff */
[----:B------:R-:W-:Y:S02]  /*3370*/  LOP3.LUT R7, R5, 0xffff0000, RZ, 0xc0, !PT ;  /* 0xffff000005077812 */ /* 0x000fe400078ec0ff */
[----:B------:R-:W-:Y:S01]  /*3380*/  LOP3.LUT R32, R111, 0xffff0000, RZ, 0xc0, !PT ;  /* 0xffff00006f207812 */ /* 0x000fe200078ec0ff */
[----:B------:R-:W-:Y:S01]  /*3390*/  IMAD.U32 R27, R112, 0x10000, RZ ;  /* 0x00010000701b7824 */ /* 0x000fe200078e00ff */
[----:B------:R-:W-:Y:S01]  /*33a0*/  LOP3.LUT R26, R113, 0xffff0000, RZ, 0xc0, !PT ;  /* 0xffff0000711a7812 */ /* 0x000fe200078ec0ff */
[----:B------:R-:W-:Y:S01]  /*33b0*/  IMAD.U32 R111, R111, 0x10000, RZ ;  /* 0x000100006f6f7824 */ /* 0x000fe200078e00ff */
[----:B------:R-:W-:Y:S01]  /*33c0*/  LOP3.LUT R15, R6, 0xffff0000, RZ, 0xc0, !PT ;  /* 0xffff0000060f7812 */ /* 0x000fe200078ec0ff */
[----:B------:R-:W-:-:S02]  /*33d0*/  IMAD.U32 R6, R5, 0x10000, RZ ;  /* 0x0001000005067824 */ /* 0x000fc400078e00ff */
[C---:B------:R-:W-:Y:S01]  /*33e0*/  FMUL.FTZ R35, R7.reuse, R32 ;  /* 0x0000002007237220 */ /* 0x040fe20000410000 */
[C---:B------:R-:W-:Y:S02]  /*33f0*/  IMAD.U32 R5, R4.reuse, 0x10000, RZ ;  /* 0x0001000004057824 */ /* 0x040fe400078e00ff */
[-C--:B------:R-:W-:Y:S01]  /*3400*/  FMUL.FTZ R7, R7, R26.reuse ;  /* 0x0000001a07077220 */ /* 0x080fe20000410000 */
[----:B------:R-:W-:Y:S01]  /*3410*/  LOP3.LUT R4, R4, 0xffff0000, RZ, 0xc0, !PT ;  /* 0xffff000004047812 */ /* 0x000fe200078ec0ff */
[C---:B------:R-:W-:Y:S01]  /*3420*/  FMUL.FTZ R37, R15.reuse, R33 ;  /* 0x000000210f257220 */ /* 0x040fe20000410000 */
[----:B------:R-:W-:Y:S01]  /*3430*/  LOP3.LUT R110, R110, 0xffff0000, RZ, 0xc0, !PT ;  /* 0xffff00006e6e7812 */ /* 0x000fe200078ec0ff */
[-C--:B------:R-:W-:Y:S01]  /*3440*/  FMUL.FTZ R15, R15, R27.reuse ;  /* 0x0000001b0f0f7220 */ /* 0x080fe20000410000 */
[----:B------:R-:W-:Y:S01]  /*3450*/  LOP3.LUT R112, R112, 0xffff0000, RZ, 0xc0, !PT ;  /* 0xffff000070707812 */ /* 0x000fe200078ec0ff */
[----:B------:R-:W-:Y:S02]  /*3460*/  IMAD.U32 R113, R113, 0x10000, RZ ;  /* 0x0001000071717824 */ /* 0x000fe400078e00ff */
[C---:B------:R-:W-:Y:S01]  /*3470*/  FFMA.FTZ R35, R6.reuse, R26, -R35 ;  /* 0x0000001a06237223 */ /* 0x040fe20000010823 */
[----:B------:R-:W-:Y:S01]  /*3480*/  FFMA.FTZ R32, R6, R32, R7 ;  /* 0x0000002006207223 */ /* 0x000fe20000010007 */
[----:B------:R-:W-:Y:S01]  /*3490*/  FFMA.FTZ R37, R14, R27, -R37 ;  /* 0x0000001b0e257223 */ /* 0x000fe20000010825 */
[----:B------:R-:W-:Y:S01]  /*34a0*/  FMUL.FTZ R6, R4, R111 ;  /* 0x0000006f04067220 */ /* 0x000fe20000410000 */
[----:B------:R-:W-:Y:S01]  /*34b0*/  FFMA.FTZ R14, R14, R33, R15 ;  /* 0x000000210e0e7223 */ /* 0x000fe2000001000f */
[C---:B------:R-:W-:Y:S01]  /*34c0*/  FMUL.FTZ R7, R25.reuse, R110 ;  /* 0x0000006e19077220 */ /* 0x040fe20000410000 */
[-C--:B------:R-:W-:Y:S01]  /*34d0*/  FMUL.FTZ R4, R4, R113.reuse ;  /* 0x0000007104047220 */ /* 0x080fe20000410000 */
[-C--:B------:R-:W-:Y:S01]  /*34e0*/  FMUL.FTZ R25, R25, R112.reuse ;  /* 0x0000007019197220 */ /* 0x080fe20000410000 */
[C---:B------:R-:W-:Y:S01]  /*34f0*/  FFMA.FTZ R6, R5.reuse, R113, -R6 ;  /* 0x0000007105067223 */ /* 0x040fe20000010806 */
[C---:B------:R-:W-:Y:S01]  /*3500*/  FFMA.FTZ R7, R24.reuse, R112, -R7 ;  /* 0x0000007018077223 */ /* 0x040fe20000010807 */
[----:B------:R-:W-:Y:S01]  /*3510*/  FFMA.FTZ R5, R5, R111, R4 ;  /* 0x0000006f05057223 */ /* 0x000fe20000010004 */
[----:B------:R-:W-:Y:S01]  /*3520*/  FFMA.FTZ R24, R24, R110, R25 ;  /* 0x0000006e18187223 */ /* 0x000fe20000010019 */
[----:B------:R-:W-:-:S02]  /*3530*/  F2FP.BF16.F32.PACK_AB R14, R14, R37 ;  /* 0x000000250e0e723e */ /* 0x000fc400000010ff */
[----:B------:R-:W-:Y:S02]  /*3540*/  F2FP.BF16.F32.PACK_AB R32, R32, R35 ;  /* 0x000000232020723e */ /* 0x000fe400000010ff */
[----:B------:R-:W-:Y:S01]  /*3550*/  F2FP.BF16.F32.PACK_AB R4, R5, R6 ;  /* 0x000000060504723e */ /* 0x000fe200000010ff */
[----:B------:R-:W-:Y:S01]  /*3560*/  IMAD.MOV.U32 R6, RZ, RZ, R14 ;  /* 0x000000ffff067224 */ /* 0x000fe200078e000e */
[----:B------:R-:W-:Y:S02]  /*3570*/  F2FP.BF16.F32.PACK_AB R7, R24, R7 ;  /* 0x000000071807723e */ /* 0x000fe400000010ff */
[----:B------:R-:W-:-:S07]  /*3580*/  MOV R5, R32 ;  /* 0x0000002000057202 */ /* 0x000fce0000000f00 */
.L_x_460:
[----:B------:R-:W-:Y:S05]  /*3590*/  BSYNC B2 ;  /* 0x0000000000027941 */ /* 0x000fea0003800000 */
.L_x_459:
[----:B--2---:R3:W-:Y:S02]  /*35a0*/  STG.E.128 desc[UR40][R12.64], R4 ;  /* 0x000000040c007986 */ /* 0x0047e4000c101d28 */
.L_x_458:
[----:B------:R-:W-:Y:S05]  /*35b0*/  BSYNC B1 ;  /* 0x0000000000017941 */ /* 0x000fea0003800000 */
.L_x_457:
[----:B------:R-:W-:Y:S05]  /*35c0*/  @P2 BRA `(.L_x_456) ;  /* 0x0000001800942947 */ /* 0x000fea0003800000 */
[----:B-123--:R1:W2:Y:S01]  /*35d0*/  LDS.128 R4, [R106+0x2000] ;  /* 0x002000006a047984 */ /* 0x00e2a20000000c00 */
[----:B------:R-:W-:Y:S01]  /*35e0*/  VIADD R14, R28, 0x10 ;  /* 0x000000101c0e7836 */ /* 0x000fe20000000000 */
[----:B------:R-:W-:Y:S04]  /*35f0*/  BSSY B1, `(.L_x_461) ;  /* 0x0000031000017945 */ /* 0x000fe80003800000 */
[----:B------:R-:W-:-:S13]  /*3600*/  ISETP.GE.AND P4, PT, R14, R105, PT ;  /* 0x000000690e00720c */ /* 0x000fda0003f86270 */
[----:B-1----:R-:W-:Y:S05]  /*3610*/  @P4 BRA `(.L_x_462) ;  /* 0x0000000000b84947 */ /* 0x002fea0003800000 */
[----:B------:R-:W-:Y:S02]  /*3620*/  SHF.R.U32.HI R14, RZ, 0x10, R9 ;  /* 0x00000010ff0e7819 */ /* 0x000fe40000011609 */
[----:B------:R-:W-:Y:S02]  /*3630*/  SHF.R.U32.HI R24, RZ, 0x10, R11 ;  /* 0x00000010ff187819 */ /* 0x000fe4000001160b */
[----:B------:R-:W-:Y:S01]  /*3640*/  SHF.R.U64 R15, R8, 0x10, R9 ;  /* 0x00000010080f7819 */ /* 0x000fe20000001209 */
[----:B--2---:R-:W-:Y:S01]  /*3650*/  IMAD.U32 R8, R6, 0x10000, RZ ;  /* 0x0001000006087824 */ /* 0x004fe200078e00ff */
[----:B------:R-:W-:Y:S01]  /*3660*/  SHF.R.U64 R25, R10, 0x10, R11 ;  /* 0x000000100a197819 */ /* 0x000fe2000000120b */
[----:B------:R-:W-:Y:S01]  /*3670*/  IMAD.U32 R10, R7, 0x10000, RZ ;  /* 0x00010000070a7824 */ /* 0x000fe200078e00ff */
[----:B------:R-:W-:Y:S02]  /*3680*/  PRMT R109, R109, 0x5410, R14 ;  /* 0x000054106d6d7816 */ /* 0x000fe4000000000e */
[----:B------:R-:W-:-:S02]  /*3690*/  PRMT R103, R103, 0x5410, R24 ;  /* 0x0000541067677816 */ /* 0x000fc40000000018 */
[----:B------:R-:W-:Y:S02]  /*36a0*/  PRMT R108, R108, 0x5410, R15 ;  /* 0x000054106c6c7816 */ /* 0x000fe4000000000f */
[----:B------:R-:W-:Y:S01]  /*36b0*/  LOP3.LUT R9, R6, 0xffff0000, RZ, 0xc0, !PT ;  /* 0xffff000006097812 */ /* 0x000fe200078ec0ff */
[----:B------:R-:W-:Y:S01]  /*36c0*/  IMAD.U32 R15, R103, 0x10000, RZ ;  /* 0x00010000670f7824 */ /* 0x000fe200078e00ff */
[----:B------:R-:W-:Y:S01]  /*36d0*/  LOP3.LUT R11, R7, 0xffff0000, RZ, 0xc0, !PT ;  /* 0xffff0000070b7812 */ /* 0x000fe200078ec0ff */
[----:B------:R-:W-:Y:S01]  /*36e0*/  IMAD.U32 R6, R5, 0x10000, RZ ;  /* 0x0001000005067824 */ /* 0x000fe200078e00ff */
[----:B------:R-:W-:Y:S01]  /*36f0*/  PRMT R102, R102, 0x5410, R25 ;  /* 0x0000541066667816 */ /* 0x000fe20000000019 */
[----:B------:R-:W-:Y:S01]  /*3700*/  IMAD.U32 R25, R109, 0x10000, RZ ;  /* 0x000100006d197824 */ /* 0x000fe200078e00ff */
[----:B------:R-:W-:Y:S01]  /*3710*/  LOP3.LUT R7, R5, 0xffff0000, RZ, 0xc0, !PT ;  /* 0xffff000005077812 */ /* 0x000fe200078ec0ff */
[----:B------:R-:W-:Y:S01]  /*3720*/  IMAD.U32 R5, R4, 0x10000, RZ ;  /* 0x0001000004057824 */ /* 0x000fe200078e00ff */
[----:B------:R-:W-:Y:S01]  /*3730*/  LOP3.LUT R24, R108, 0xffff0000, RZ, 0xc0, !PT ;  /* 0xffff00006c187812 */ /* 0x000fe200078ec0ff */
[C---:B------:R-:W-:Y:S01]  /*3740*/  FMUL.FTZ R33, R9.reuse, R25 ;  /* 0x0000001909217220 */ /* 0x040fe20000410000 */
[----:B------:R-:W-:Y:S01]  /*3750*/  LOP3.LUT R14, R102, 0xffff0000, RZ, 0xc0, !PT ;  /* 0xffff0000660e7812 */ /* 0x000fe200078ec0ff */
[-C--:B------:R-:W-:Y:S01]  /*3760*/  FMUL.FTZ R9, R9, R15.reuse ;  /* 0x0000000f09097220 */ /* 0x080fe20000410000 */
[----:B------:R-:W-:Y:S01]  /*3770*/  LOP3.LUT R109, R109, 0xffff0000, RZ, 0xc0, !PT ;  /* 0xffff00006d6d7812 */ /* 0x000fe200078ec0ff */
[----:B------:R-:W-:Y:S01]  /*3780*/  FMUL.FTZ R27, R7, R24 ;  /* 0x00000018071b7220 */ /* 0x000fe20000410000 */
[----:B------:R-:W-:Y:S01]  /*3790*/  LOP3.LUT R103, R103, 0xffff0000, RZ, 0xc0, !PT ;  /* 0xffff000067677812 */ /* 0x000fe200078ec0ff */
[----:B------:R-:W-:Y:S01]  /*37a0*/  FFMA.FTZ R33, R8, R15, -R33 ;  /* 0x0000000f08217223 */ /* 0x000fe20000010821 */
[-C--:B------:R-:W-:Y:S01]  /*37b0*/  FMUL.FTZ R7, R7, R14.reuse ;  /* 0x0000000e07077220 */ /* 0x080fe20000410000 */
[----:B------:R-:W-:Y:S01]  /*37c0*/  LOP3.LUT R4, R4, 0xffff0000, RZ, 0xc0, !PT ;  /* 0xffff000004047812 */ /* 0x000fe200078ec0ff */
[----:B------:R-:W-:Y:S01]  /*37d0*/  FFMA.FTZ R27, R6, R14, -R27 ;  /* 0x0000000e061b7223 */ /* 0x000fe2000001081b */
[----:B------:R-:W-:Y:S01]  /*37e0*/  FFMA.FTZ R8, R8, R25, R9 ;  /* 0x0000001908087223 */ /* 0x000fe20000010009 */
[----:B------:R-:W-:-:S02]  /*37f0*/  IMAD.U32 R108, R108, 0x10000, RZ ;  /* 0x000100006c6c7824 */ /* 0x000fc400078e00ff */
[C---:B------:R-:W-:Y:S01]  /*3800*/  FMUL.FTZ R9, R11.reuse, R109 ;  /* 0x0000006d0b097220 */ /* 0x040fe20000410000 */
[----:B------:R-:W-:Y:S02]  /*3810*/  IMAD.U32 R102, R102, 0x10000, RZ ;  /* 0x0001000066667824 */ /* 0x000fe400078e00ff */
[-C--:B------:R-:W-:Y:S01]  /*3820*/  FMUL.FTZ R14, R11, R103.reuse ;  /* 0x000000670b0e7220 */ /* 0x080fe20000410000 */
[----:B------:R-:W-:Y:S01]  /*3830*/  FFMA.FTZ R24, R6, R24, R7 ;  /* 0x0000001806187223 */ /* 0x000fe20000010007 */
[C---:B------:R-:W-:Y:S01]  /*3840*/  FMUL.FTZ R6, R4.reuse, R108 ;  /* 0x0000006c04067220 */ /* 0x040fe20000410000 */
[-C--:B------:R-:W-:Y:S01]  /*3850*/  FMUL.FTZ R7, R4, R102.reuse ;  /* 0x0000006604077220 */ /* 0x080fe20000410000 */
[C---:B------:R-:W-:Y:S01]  /*3860*/  FFMA.FTZ R9, R10.reuse, R103, -R9 ;  /* 0x000000670a097223 */ /* 0x040fe20000010809 */
[----:B------:R-:W-:Y:S01]  /*3870*/  FFMA.FTZ R14, R10, R109, R14 ;  /* 0x0000006d0a0e7223 */ /* 0x000fe2000001000e */
[C---:B------:R-:W-:Y:S01]  /*3880*/  FFMA.FTZ R6, R5.reuse, R102, -R6 ;  /* 0x0000006605067223 */ /* 0x040fe20000010806 */
[----:B------:R-:W-:Y:S01]  /*3890*/  FFMA.FTZ R7, R5, R108, R7 ;  /* 0x0000006c05077223 */ /* 0x000fe20000010007 */
[----:B------:R-:W-:-:S02]  /*38a0*/  F2FP.BF16.F32.PACK_AB R8, R8, R33 ;  /* 0x000000210808723e */ /* 0x000fc400000010ff */
[----:B------:R-:W-:Y:S02]  /*38b0*/  F2FP.BF16.F32.PACK_AB R9, R14, R9 ;  /* 0x000000090e09723e */ /* 0x000fe400000010ff */
[----:B------:R-:W-:Y:S01]  /*38c0*/  F2FP.BF16.F32.PACK_AB R4, R7, R6 ;  /* 0x000000060704723e */ /* 0x000fe200000010ff */
[----:B------:R-:W-:Y:S01]  /*38d0*/  IMAD.MOV.U32 R6, RZ, RZ, R8 ;  /* 0x000000ffff067224 */ /* 0x000fe200078e0008 */
[----:B------:R-:W-:Y:S01]  /*38e0*/  F2FP.BF16.F32.PACK_AB R5, R24, R27 ;  /* 0x0000001b1805723e */ /* 0x000fe200000010ff */
[----:B------:R-:W-:-:S07]  /*38f0*/  IMAD.MOV.U32 R7, RZ, RZ, R9 ;  /* 0x000000ffff077224 */ /* 0x000fce00078e0009 */
.L_x_462:
[----:B------:R-:W-:Y:S05]  /*3900*/  BSYNC B1 ;  /* 0x0000000000017941 */ /* 0x000fea0003800000 */
.L_x_461:
[----:B--2---:R1:W-:Y:S01]  /*3910*/  STG.E.128 desc[UR40][R12.64+0x40], R4 ;  /* 0x000040040c007986 */ /* 0x0043e2000c101d28 */
[----:B------:R-:W-:Y:S05]  /*3920*/  BRA `(.L_x_456) ;  /* 0x0000001400bc7947 */ /* 0x000fea0003800000 */
.L_x_440:
[----:B------:R-:W-:Y:S02]  /*3930*/  ISETP.GE.AND P3, PT, R211, R104, PT ;  /* 0x00000068d300720c */ /* 0x000fe40003f66270 */
[----:B------:R-:W-:Y:S02]  /*3940*/  CS2R R14, SRZ ;  /* 0x00000000000e7805 */ /* 0x000fe4000001ff00 */
[----:B------:R-:W-:Y:S02]  /*3950*/  CS2R R12, SRZ ;  /* 0x00000000000c7805 */ /* 0x000fe4000001ff00 */
[----:B------:R-:W-:-:S13]  /*3960*/  ISETP.GE.OR P3, PT, R16, R105, P3 ;  /* 0x000000691000720c */ /* 0x000fda0001f66670 */
[----:B------:R-:W-:Y:S01]  /*3970*/  @!P3 IADD3 R5, P4, P5, R50, R6, R83 ;  /* 0x000000063205b210 */ /* 0x000fe20007d9e053 */
[----:B------:R-:W0:Y:S03]  /*3980*/  @!P3 LDC.64 R34, c[0x0][0x3c8] ;  /* 0x0000f200ff22bb82 */ /* 0x000e260000000a00 */
[----:B------:R-:W-:Y:S02]  /*3990*/  @!P3 IADD3.X R36, R71, R101, R84, P4, P5 ;  /* 0x000000654724b210 */ /* 0x000fe400027ea454 */
[----:B------:R-:W-:-:S03]  /*39a0*/  @!P3 IADD3 R10, P4, P5, R44, R4, R89 ;  /* 0x000000042c0ab210 */ /* 0x000fc60007d9e059 */
[----:B------:R-:W1:Y:S01]  /*39b0*/  @!P3 LDC.64 R106, c[0x0][0x3e0] ;  /* 0x0000f800ff6abb82 */ /* 0x000e620000000a00 */
[----:B------:R-:W-:Y:S02]  /*39c0*/  @!P3 IADD3.X R11, R72, R111, R91, P4, P5 ;  /* 0x0000006f480bb210 */ /* 0x000fe400027ea45b */
[----:B------:R-:W-:-:S04]  /*39d0*/  ISETP.GE.AND P4, PT, R19, R104, PT ;  /* 0x000000681300720c */ /* 0x000fc80003f86270 */
[----:B------:R-:W-:-:S13]  /*39e0*/  ISETP.GE.OR P4, PT, R16, R105, P4 ;  /* 0x000000691000720c */ /* 0x000fda0002786670 */
[----:B------:R-:W2:Y:S01]  /*39f0*/  @!P4 LDC.64 R8, c[0x0][0x3c8] ;  /* 0x0000f200ff08cb82 */ /* 0x000ea20000000a00 */
[----:B------:R-:W-:-:S05]  /*3a00*/  @!P4 IADD3 R6, P5, R50, R6, RZ ;  /* 0x000000063206c210 */ /* 0x000fca0007fbe0ff */
[----:B------:R-:W-:Y:S02]  /*3a10*/  @!P4 IMAD.X R7, R101, 0x1, R71, P5 ;  /* 0x000000016507c824 */ /* 0x000fe400028e0647 */
[----:B------:R-:W3:Y:S01]  /*3a20*/  @!P4 LDC.64 R32, c[0x0][0x3e0] ;  /* 0x0000f800ff20cb82 */ /* 0x000ee20000000a00 */
[----:B------:R-:W-:Y:S02]  /*3a30*/  CS2R R26, SRZ ;  /* 0x00000000001a7805 */ /* 0x000fe4000001ff00 */
[----:B------:R-:W-:Y:S02]  /*3a40*/  CS2R R24, SRZ ;  /* 0x0000000000187805 */ /* 0x000fe4000001ff00 */
[----:B--2---:R-:W-:-:S04]  /*3a50*/  @!P4 LEA R8, P5, R6, R8, 0x1 ;  /* 0x000000080608c211 */ /* 0x004fc800078a08ff */
[----:B------:R-:W-:Y:S02]  /*3a60*/  @!P4 LEA.HI.X R9, R6, R9, R7, 0x1, P5 ;  /* 0x000000090609c211 */ /* 0x000fe400028f0c07 */
[----:B------:R-:W-:-:S03]  /*3a70*/  @!P4 IADD3 R4, P5, R44, R4, RZ ;  /* 0x000000042c04c210 */ /* 0x000fc60007fbe0ff */
[----:B------:R2:W4:Y:S02]  /*3a80*/  @!P4 LDG.E.128 R12, desc[UR40][R8.64] ;  /* 0x00000028080cc981 */ /* 0x000524000c1e1d00 */
[----:B------:R-:W-:Y:S01]  /*3a90*/  @!P4 IMAD.X R6, R111, 0x1, R72, P5 ;  /* 0x000000016f06c824 */ /* 0x000fe200028e0648 */
[----:B---3--:R-:W-:-:S04]  /*3aa0*/  @!P4 LEA R32, P5, R4, R32, 0x1 ;  /* 0x000000200420c211 */ /* 0x008fc800078a08ff */
[----:B------:R-:W-:-:S05]  /*3ab0*/  @!P4 LEA.HI.X R33, R4, R33, R6, 0x1, P5 ;  /* 0x000000210421c211 */ /* 0x000fca00028f0c06 */
[----:B------:R4:W3:Y:S01]  /*3ac0*/  @!P4 LDG.E.128 R24, desc[UR40][R32.64] ;  /* 0x000000282018c981 */ /* 0x0008e2000c1e1d00 */
[C---:B0-----:R-:W-:Y:S02]  /*3ad0*/  @!P3 LEA R34, P4, R5.reuse, R34, 0x1 ;  /* 0x000000220522b211 */ /* 0x041fe400078808ff */
[----:B------:R-:W-:Y:S02]  /*3ae0*/  CS2R R6, SRZ ;  /* 0x0000000000067805 */ /* 0x000fe4000001ff00 */
[----:B------:R-:W-:Y:S02]  /*3af0*/  @!P3 LEA.HI.X R35, R5, R35, R36, 0x1, P4 ;  /* 0x000000230523b211 */ /* 0x000fe400020f0c24 */
[----:B------:R-:W-:Y:S02]  /*3b00*/  CS2R R4, SRZ ;  /* 0x0000000000047805 */ /* 0x000fe4000001ff00 */
[----:B-1----:R-:W-:Y:S02]  /*3b10*/  @!P3 LEA R36, P4, R10, R106, 0x1 ;  /* 0x0000006a0a24b211 */ /* 0x002fe400078808ff */
[----:B--2---:R-:W-:-:S02]  /*3b20*/  CS2R R8, SRZ ;  /* 0x0000000000087805 */ /* 0x004fc4000001ff00 */
[----:B------:R-:W-:Y:S01]  /*3b30*/  @!P3 LEA.HI.X R37, R10, R107, R11, 0x1, P4 ;  /* 0x0000006b0a25b211 */ /* 0x000fe200020f0c0b */
[----:B------:R0:W2:Y:S01]  /*3b40*/  @!P3 LDG.E.128 R4, desc[UR40][R34.64] ;  /* 0x000000282204b981 */ /* 0x0000a2000c1e1d00 */
[----:B------:R-:W-:-:S06]  /*3b50*/  CS2R R10, SRZ ;  /* 0x00000000000a7805 */ /* 0x000fcc000001ff00 */
[----:B------:R-:W5:Y:S01]  /*3b60*/  @!P3 LDG.E.128 R8, desc[UR40][R36.64] ;  /* 0x000000282408b981 */ /* 0x000f62000c1e1d00 */
[----:B------:R-:W-:-:S06]  /*3b70*/  UISETP.NE.AND UP0, UPT, UR44, 0x3, UPT ;  /* 0x000000032c00788c */ /* 0x000fcc000bf05270 */
[----:B------:R-:W-:Y:S02]  /*3b80*/  PLOP3.LUT P3, PT, PT, PT, UP0, 0x80, 0x0 ;  /* 0x000000000000781c */ /* 0x000fe40003f6f008 */
[----:B------:R-:W-:Y:S01]  /*3b90*/  ISETP.GE.AND P4, PT, R16, R105, PT ;  /* 0x000000691000720c */ /* 0x000fe20003f86270 */
[----:B----4-:R-:W-:Y:S02]  /*3ba0*/  IMAD.MOV.U32 R32, RZ, RZ, R14 ;  /* 0x000000ffff207224 */ /* 0x010fe400078e000e */
[----:B------:R-:W-:-:S03]  /*3bb0*/  IMAD.MOV.U32 R33, RZ, RZ, R15 ;  /* 0x000000ffff217224 */ /* 0x000fc600078e000f */
[----:B------:R-:W-:Y:S02]  /*3bc0*/  PRMT R128, R32, 0x7610, R128 ;  /* 0x0000761020807816 */ /* 0x000fe40000000080 */
[----:B------:R-:W-:Y:S01]  /*3bd0*/  PRMT R135, R33, 0x7610, R135 ;  /* 0x0000761021877816 */ /* 0x000fe20000000087 */
[----:B------:R-:W-:Y:S02]  /*3be0*/  IMAD.MOV.U32 R90, RZ, RZ, R13 ;  /* 0x000000ffff5a7224 */ /* 0x000fe400078e000d */
[----:B---3--:R-:W-:Y:S02]  /*3bf0*/  IMAD.MOV.U32 R32, RZ, RZ, R26 ;  /* 0x000000ffff207224 */ /* 0x008fe400078e001a */
[----:B0-----:R-:W-:Y:S02]  /*3c00*/  IMAD.MOV.U32 R34, RZ, RZ, R24 ;  /* 0x000000ffff227224 */ /* 0x001fe400078e0018 */
[----:B------:R-:W-:Y:S02]  /*3c10*/  IMAD.MOV.U32 R35, RZ, RZ, R25 ;  /* 0x000000ffff237224 */ /* 0x000fe400078e0019 */
[----:B------:R-:W-:Y:S01]  /*3c20*/  IMAD.MOV.U32 R33, RZ, RZ, R27 ;  /* 0x000000ffff217224 */ /* 0x000fe200078e001b */
[----:B------:R-:W-:-:S02]  /*3c30*/  PRMT R136, R32, 0x7610, R136 ;  /* 0x0000761020887816 */ /* 0x000fc40000000088 */
[----:B------:R-:W-:Y:S02]  /*3c40*/  PRMT R115, R115, 0x5410, R34 ;  /* 0x0000541073737816 */ /* 0x000fe40000000022 */
[----:B------:R-:W-:Y:S01]  /*3c50*/  PRMT R137, R35, 0x7610, R137 ;  /* 0x0000761023897816 */ /* 0x000fe20000000089 */
[----:B--2---:R-:W-:Y:S01]  /*3c60*/  IMAD.MOV.U32 R32, RZ, RZ, R6 ;  /* 0x000000ffff207224 */ /* 0x004fe200078e0006 */
[----:B------:R-:W-:Y:S01]  /*3c70*/  PRMT R114, R114, 0x5410, R33 ;  /* 0x0000541072727816 */ /* 0x000fe20000000021 */
[----:B------:R-:W-:Y:S01]  /*3c80*/  IMAD.MOV.U32 R34, RZ, RZ, R4 ;  /* 0x000000ffff227224 */ /* 0x000fe200078e0004 */
[----:B------:R-:W-:Y:S01]  /*3c90*/  PRMT R112, R112, 0x5410, R90 ;  /* 0x0000541070707816 */ /* 0x000fe2000000005a */
[----:B------:R-:W-:Y:S02]  /*3ca0*/  IMAD.MOV.U32 R35, RZ, RZ, R5 ;  /* 0x000000ffff237224 */ /* 0x000fe400078e0005 */
[----:B------:R-:W-:Y:S01]  /*3cb0*/  IMAD.MOV.U32 R33, RZ, RZ, R7 ;  /* 0x000000ffff217224 */ /* 0x000fe200078e0007 */
[----:B------:R-:W-:Y:S01]  /*3cc0*/  PRMT R112, R32, 0x7610, R112 ;  /* 0x0000761020707816 */ /* 0x000fe20000000070 */
[----:B------:R-:W-:Y:S01]  /*3cd0*/  IMAD.MOV.U32 R39, RZ, RZ, R12 ;  /* 0x000000ffff277224 */ /* 0x000fe200078e000c */
[----:B------:R-:W-:Y:S01]  /*3ce0*/  PRMT R115, R34, 0x7610, R115 ;  /* 0x0000761022737816 */ /* 0x000fe20000000073 */
[----:B-----5:R-:W-:Y:S01]  /*3cf0*/  IMAD.MOV.U32 R32, RZ, RZ, R10 ;  /* 0x000000ffff207224 */ /* 0x020fe200078e000a */
[----:B------:R-:W-:Y:S01]  /*3d00*/  PRMT R116, R35, 0x7610, R116 ;  /* 0x0000761023747816 */ /* 0x000fe20000000074 */
[----:B------:R-:W-:Y:S01]  /*3d10*/  IMAD.MOV.U32 R34, RZ, RZ, R8 ;  /* 0x000000ffff227224 */ /* 0x000fe200078e0008 */
[----:B------:R-:W-:Y:S01]  /*3d20*/  PRMT R114, R33, 0x7610, R114 ;  /* 0x0000761021727816 */ /* 0x000fe20000000072 */
[----:B------:R-:W-:Y:S01]  /*3d30*/  IMAD.MOV.U32 R35, RZ, RZ, R9 ;  /* 0x000000ffff237224 */ /* 0x000fe200078e0009 */
[----:B------:R-:W-:-:S02]  /*3d40*/  MOV R33, R11 ;  /* 0x0000000b00217202 */ /* 0x000fc40000000f00 */
[----:B------:R-:W-:Y:S02]  /*3d50*/  PRMT R132, R39, 0x7610, R132 ;  /* 0x0000761027847816 */ /* 0x000fe40000000084 */
[----:B------:R-:W-:Y:S02]  /*3d60*/  PRMT R117, R32, 0x7610, R117 ;  /* 0x0000761020757816 */ /* 0x000fe40000000075 */
[----:B------:R-:W-:Y:S02]  /*3d70*/  PRMT R118, R33, 0x7610, R118 ;  /* 0x0000761021767816 */ /* 0x000fe40000000076 */
[----:B------:R-:W-:Y:S02]  /*3d80*/  PRMT R119, R34, 0x7610, R119 ;  /* 0x0000761022777816 */ /* 0x000fe40000000077 */
[----:B------:R-:W-:Y:S01]  /*3d90*/  PRMT R120, R35, 0x7610, R120 ;  /* 0x0000761023787816 */ /* 0x000fe20000000078 */
[----:B------:R-:W-:Y:S06]  /*3da0*/  @!P3 BRA `(.L_x_463) ;  /* 0x000000000004b947 */ /* 0x000fec0003800000 */
[----:B------:R-:W-:Y:S01]  /*3db0*/  BPT.TRAP 0x1 ;  /* 0x000000040000795c */ /* 0x000fe20000300000 */
.L_x_463:
[----:B------:R-:W-:Y:S01]  /*3dc0*/  IMAD R90, R2, 0x8, R18 ;  /* 0x00000008025a7824 */ /* 0x000fe200078e0212 */
[----:B------:R-:W-:Y:S01]  /*3dd0*/  SHF.L.U32 R101, R23, 0x1f, RZ ;  /* 0x0000001f17657819 */ /* 0x000fe200000006ff */
[----:B------:R-:W0:Y:S01]  /*3de0*/  LDC R105, c[0x0][0x2e4] ;  /* 0x0000b900ff697b82 */ /* 0x000e220000000800 */
[----:B------:R-:W-:Y:S01]  /*3df0*/  BSSY B1, `(.L_x_464) ;  /* 0x0000006000017945 */ /* 0x000fe20003800000 */
[----:B------:R-:W-:Y:S01]  /*3e00*/  IMAD.MOV.U32 R109, RZ, RZ, R38 ;  /* 0x000000ffff6d7224 */ /* 0x000fe200078e0026 */
[----:B------:R-:W1:Y:S05]  /*3e10*/  SYNCS.PHASECHK.TRANS64.TRYWAIT P5, [R90+URZ+0x22890], R101 ;  /* 0x022890655a0075a7 */ /* 0x000e6a00080a017f */
[----:B------:R-:W2:Y:S01]  /*3e20*/  LDC.64 R106, c[0x0][0x2f0] ;  /* 0x0000bc00ff6a7b82 */ /* 0x000ea20000000a00 */
[----:B0-----:R-:W-:Y:S01]  /*3e30*/  IMAD.IADD R113, R105, 0x1, -R78 ;  /* 0x0000000169717824 */ /* 0x001fe200078e0a4e */
[----:B-1----:R-:W-:Y:S06]  /*3e40*/  @!P5 BRA `(.L_x_465) ;  /* 0x00000114000cd947 */ /* 0x002fec0003800000 */
.L_x_664:
[----:B------:R-:W-:Y:S05]  /*3e50*/  BSYNC B1 ;  /* 0x0000000000017941 */ /* 0x000fea0003800000 */
.L_x_464:
[----:B------:R-:W-:Y:S01]  /*3e60*/  ISETP.GE.OR P5, PT, R19, R104, P1 ;  /* 0x000000681300720c */ /* 0x000fe20000fa6670 */
[----:B------:R-:W-:-:S12]  /*3e70*/  BSSY B1, `(.L_x_466) ;  /* 0x0000080000017945 */ /* 0x000fd80003800000 */
[----:B------:R-:W-:Y:S05]  /*3e80*/  @P5 BRA `(.L_x_467) ;  /* 0x0000000400f85947 */ /* 0x000fea0003800000 */
[-C--:B--2---:R-:W-:Y:S01]  /*3e90*/  IMAD R32, R216, R106.reuse, RZ ;  /* 0x0000006ad8207224 */ /* 0x084fe200078e02ff */
[----:B------:R-:W-:Y:S01]  /*3ea0*/  BSSY B2, `(.L_x_468) ;  /* 0x0000070000027945 */ /* 0x000fe20003800000 */
[----:B------:R-:W-:-:S04]  /*3eb0*/  IMAD.WIDE.U32 R110, R19, R106, R108 ;  /* 0x0000006a136e7225 */ /* 0x000fc800078e006c */
[----:B------:R-:W-:Y:S01]  /*3ec0*/  IMAD R33, R19, R107, R32 ;  /* 0x0000006b13217224 */ /* 0x000fe200078e0220 */
[----:B------:R-:W-:Y:S02]  /*3ed0*/  SEL R32, R78, R113, !P0 ;  /* 0x000000714e207207 */ /* 0x000fe40004000000 */
[----:B------:R-:W-:Y:S01]  /*3ee0*/  IADD3 R121, P5, P6, R20, R110, R69 ;  /* 0x0000006e14797210 */ /* 0x000fe20007ebe045 */
[----:B------:R-:W-:Y:S01]  /*3ef0*/  IMAD.IADD R124, R33, 0x1, R111 ;  /* 0x00000001217c7824 */ /* 0x000fe200078e026f */
[----:B------:R-:W-:-:S04]  /*3f00*/  SHF.R.S32.HI R33, RZ, 0x1f, R32 ;  /* 0x0000001fff217819 */ /* 0x000fc80000011420 */
[----:B------:R-:W-:Y:S02]  /*3f10*/  LEA.HI R33, R33, R32, RZ, 0x4 ;  /* 0x0000002021217211 */ /* 0x000fe400078f20ff */
[----:B------:R-:W-:Y:S02]  /*3f20*/  IADD3.X R122, R97, R124, R64, P5, P6 ;  /* 0x0000007c617a7210 */ /* 0x000fe40002fec440 */
[----:B------:R-:W-:-:S05]  /*3f30*/  LEA.HI.SX32 R33, R33, R70, 0x1c ;  /* 0x0000004621217211 */ /* 0x000fca00078fe2ff */
[----:B------:R-:W-:-:S05]  /*3f40*/  IMAD.SHL.U32 R123, R33, 0x8, RZ ;  /* 0x00000008217b7824 */ /* 0x000fca00078e00ff */
[----:B------:R-:W-:-:S04]  /*3f50*/  LOP3.LUT R33, R87, 0x38, R123, 0xf8, !PT ;  /* 0x0000003857217812 */ /* 0x000fc800078ef87b */
[----:B------:R-:W-:Y:S01]  /*3f60*/  LOP3.LUT R32, R33, R82, RZ, 0x3c, !PT ;  /* 0x0000005221207212 */ /* 0x000fe200078e3cff */
[----:B------:R-:W-:-:S04]  /*3f70*/  IMAD R33, R2, 0x1800, R67 ;  /* 0x0000180002217824 */ /* 0x000fc800078e0243 */
[----:B------:R-:W-:Y:S02]  /*3f80*/  IMAD R35, R205, 0x200, R32 ;  /* 0x00000200cd237824 */ /* 0x000fe400078e0220 */
[----:B------:R-:W-:Y:S02]  /*3f90*/  IMAD R33, R33, 0x2, R18 ;  /* 0x0000000221217824 */ /* 0x000fe400078e0212 */
[----:B------:R-:W-:-:S04]  /*3fa0*/  IMAD R35, R2, 0x1800, R35 ;  /* 0x0000180002237824 */ /* 0x000fc800078e0223 */
[----:B------:R-:W-:Y:S02]  /*3fb0*/  IMAD R36, R35, 0x2, R18 ;  /* 0x0000000223247824 */ /* 0x000fe400078e0212 */
[----:B------:R-:W1:Y:S04]  /*3fc0*/  LDS.128 R32, [R33+0x1c400] ;  /* 0x01c4000021207984 */ /* 0x000e680000000c00 */
[----:B------:R-:W2:Y:S01]  /*3fd0*/  LDS.128 R36, [R36+0x1c400] ;  /* 0x01c4000024247984 */ /* 0x000ea20000000c00 */
[----:B------:R-:W-:Y:S05]  /*3fe0*/  @P4 BRA `(.L_x_469) ;  /* 0x00000004006c4947 */ /* 0x000fea0003800000 */
[----:B------:R-:W-:Y:S02]  /*3ff0*/  SHF.R.U32.HI R126, RZ, 0x10, R13 ;  /* 0x00000010ff7e7819 */ /* 0x000fe4000001160d */
[----:B------:R-:W-:Y:S02]  /*4000*/  SHF.R.U32.HI R131, RZ, 0x10, R25 ;  /* 0x00000010ff837819 */ /* 0x000fe40000011619 */
[----:B------:R-:W-:Y:S01]  /*4010*/  SHF.R.U64 R125, R12, 0x10, R13 ;  /* 0x000000100c7d7819 */ /* 0x000fe2000000120d */
[----:B-1----:R-:W-:Y:S01]  /*4020*/  IMAD.U32 R13, R33, 0x10000, RZ ;  /* 0x00010000210d7824 */ /* 0x002fe200078e00ff */
[----:B------:R-:W-:Y:S01]  /*4030*/  SHF.R.U64 R127, R14, 0x10, R15 ;  /* 0x000000100e7f7819 */ /* 0x000fe2000000120f */
[----:B------:R-:W-:Y:S01]  /*4040*/  IMAD.U32 R12, R32, 0x10000, RZ ;  /* 0x00010000200c7824 */ /* 0x000fe200078e00ff */
[----:B------:R-:W-:Y:S02]  /*4050*/  PRMT R126, R112, 0x5432, R126 ;  /* 0x00005432707e7816 */ /* 0x000fe4000000007e */
[----:B------:R-:W-:-:S02]  /*4060*/  PRMT R131, R137, 0x5410, R131 ;  /* 0x0000541089837816 */ /* 0x000fc40000000083 */
[--C-:B------:R-:W-:Y:S01]  /*4070*/  SHF.R.U64 R133, R26, 0x10, R27.reuse ;  /* 0x000000101a857819 */ /* 0x100fe2000000121b */
[----:B--2---:R-:W-:Y:S01]  /*4080*/  IMAD.U32 R26, R36, 0x10000, RZ ;  /* 0x00010000241a7824 */ /* 0x004fe200078e00ff */
[----:B------:R-:W-:Y:S01]  /*4090*/  SHF.R.U32.HI R134, RZ, 0x10, R27 ;  /* 0x00000010ff867819 */ /* 0x000fe2000001161b */
[----:B------:R-:W-:Y:S01]  /*40a0*/  IMAD.U32 R27, R37, 0x10000, RZ ;  /* 0x00010000251b7824 */ /* 0x000fe200078e00ff */
[----:B------:R-:W-:Y:S01]  /*40b0*/  PRMT R125, R132, 0x5410, R125 ;  /* 0x00005410847d7816 */ /* 0x000fe2000000007d */
[----:B------:R-:W-:Y:S01]  /*40c0*/  IMAD.U32 R132, R131, 0x10000, RZ ;  /* 0x0001000083847824 */ /* 0x000fe200078e00ff */
[----:B------:R-:W-:Y:S01]  /*40d0*/  PRMT R127, R128, 0x5410, R127 ;  /* 0x00005410807f7816 */ /* 0x000fe2000000007f */
[----:B------:R-:W-:Y:S01]  /*40e0*/  IMAD.U32 R128, R126, 0x10000, RZ ;  /* 0x000100007e807824 */ /* 0x000fe200078e00ff */
[----:B------:R-:W-:Y:S01]  /*40f0*/  SHF.R.U32.HI R129, RZ, 0x10, R15 ;  /* 0x00000010ff817819 */ /* 0x000fe2000001160f */
[----:B------:R-:W-:Y:S01]  /*4100*/  IMAD.U32 R15, R34, 0x10000, RZ ;  /* 0x00010000220f7824 */ /* 0x000fe200078e00ff */
[----:B------:R-:W-:Y:S01]  /*4110*/  LOP3.LUT R14, R33, 0xffff0000, RZ, 0xc0, !PT ;  /* 0xffff0000210e7812 */ /* 0x000fe200078ec0ff */
[----:B------:R-:W-:Y:S01]  /*4120*/  FMUL.FTZ R138, R27, R128 ;  /* 0x000000801b8a7220 */ /* 0x000fe20000410000 */
[----:B------:R-:W-:Y:S01]  /*4130*/  LOP3.LUT R33, R37, 0xffff0000, RZ, 0xc0, !PT ;  /* 0xffff000025217812 */ /* 0x000fe200078ec0ff */
[----:B------:R-:W-:Y:S01]  /*4140*/  IMAD.U32 R37, R39, 0x10000, RZ ;  /* 0x0001000027257824 */ /* 0x000fe200078e00ff */
[----:B------:R-:W-:Y:S01]  /*4150*/  PRMT R133, R136, 0x5410, R133 ;  /* 0x0000541088857816 */ /* 0x000fe20000000085 */
[-C--:B------:R-:W-:Y:S01]  /*4160*/  FMUL.FTZ R136, R27, R132.reuse ;  /* 0x000000841b887220 */ /* 0x080fe20000410000 */
[----:B------:R-:W-:Y:S01]  /*4170*/  LOP3.LUT R131, R131, 0xffff0000, RZ, 0xc0, !PT ;  /* 0xffff000083837812 */ /* 0x000fe200078ec0ff */
[----:B------:R-:W-:Y:S01]  /*4180*/  FFMA.FTZ R138, R13, R132, R138 ;  /* 0x000000840d8a7223 */ /* 0x000fe2000001008a */
[----:B------:R-:W-:Y:S01]  /*4190*/  PRMT R129, R135, 0x5410, R129 ;  /* 0x0000541087817816 */ /* 0x000fe20000000081 */
[----:B------:R-:W-:Y:S01]  /*41a0*/  FFMA.FTZ R136, R13, R128, -R136 ;  /* 0x000000800d887223 */ /* 0x000fe20000010888 */
[----:B------:R-:W-:Y:S01]  /*41b0*/  PRMT R134, R114, 0x5432, R134 ;  /* 0x0000543272867816 */ /* 0x000fe20000000086 */
[----:B------:R-:W-:Y:S01]  /*41c0*/  FMUL.FTZ R135, R33, R131 ;  /* 0x0000008321877220 */ /* 0x000fe20000410000 */
[----:B------:R-:W-:Y:S01]  /*41d0*/  LOP3.LUT R126, R126, 0xffff0000, RZ, 0xc0, !PT ;  /* 0xffff00007e7e7812 */ /* 0x000fe200078ec0ff */
[----:B------:R-:W-:Y:S01]  /*41e0*/  IMAD.U32 R13, R129, 0x10000, RZ ;  /* 0x00010000810d7824 */ /* 0x000fe200078e00ff */
[----:B------:R-:W-:Y:S01]  /*41f0*/  SHF.R.U64 R130, R24, 0x10, R25 ;  /* 0x0000001018827819 */ /* 0x000fe20000001219 */
[----:B------:R-:W-:Y:S01]  /*4200*/  IMAD.U32 R27, R134, 0x10000, RZ ;  /* 0x00010000861b7824 */ /* 0x000fe200078e00ff */
[----:B------:R-:W-:Y:S01]  /*4210*/  LOP3.LUT R39, R39, 0xffff0000, RZ, 0xc0, !PT ;  /* 0xffff000027277812 */ /* 0x000fe200078ec0ff */
[-C--:B------:R-:W-:Y:S01]  /*4220*/  FMUL.FTZ R33, R33, R126.reuse ;  /* 0x0000007e21217220 */ /* 0x080fe20000410000 */
[----:B------:R-:W-:Y:S01]  /*4230*/  FFMA.FTZ R135, R14, R126, -R135 ;  /* 0x0000007e0e877223 */ /* 0x000fe20000010887 */
[----:B------:R-:W-:Y:S01]  /*4240*/  IMAD.U32 R24, R35, 0x10000, RZ ;  /* 0x0001000023187824 */ /* 0x000fe200078e00ff */
[----:B------:R-:W-:Y:S01]  /*4250*/  PRMT R130, R115, 0x5432, R130 ;  /* 0x0000543273827816 */ /* 0x000fe20000000082 */
[C---:B------:R-:W-:Y:S01]  /*4260*/  FMUL.FTZ R126, R37.reuse, R13 ;  /* 0x0000000d257e7220 */ /* 0x040fe20000410000 */
[----:B------:R-:W-:Y:S01]  /*4270*/  FMUL.FTZ R137, R37, R27 ;  /* 0x0000001b25897220 */ /* 0x000fe20000410000 */
[----:B------:R-:W-:Y:S01]  /*4280*/  LOP3.LUT R134, R134, 0xffff0000, RZ, 0xc0, !PT ;  /* 0xffff000086867812 */ /* 0x000fe200078ec0ff */
[----:B------:R-:W-:Y:S01]  /*4290*/  FFMA.FTZ R131, R14, R131, R33 ;  /* 0x000000830e837223 */ /* 0x000fe20000010021 */
[C---:B------:R-:W-:Y:S01]  /*42a0*/  FFMA.FTZ R126, R24.reuse, R27, R126 ;  /* 0x0000001b187e7223 */ /* 0x040fe2000001007e */
[----:B------:R-:W-:Y:S01]  /*42b0*/  FFMA.FTZ R137, R24, R13, -R137 ;  /* 0x0000000d18897223 */ /* 0x000fe20000010889 */
[----:B------:R-:W-:Y:S01]  /*42c0*/  LOP3.LUT R14, R129, 0xffff0000, RZ, 0xc0, !PT ;  /* 0xffff0000810e7812 */ /* 0x000fe200078ec0ff */
[----:B------:R-:W-:Y:S01]  /*42d0*/  IMAD.U32 R27, R130, 0x10000, RZ ;  /* 0x00010000821b7824 */ /* 0x000fe200078e00ff */
[----:B------:R-:W-:Y:S01]  /*42e0*/  LOP3.LUT R25, R35, 0xffff0000, RZ, 0xc0, !PT ;  /* 0xffff000023197812 */ /* 0x000fe200078ec0ff */
[----:B------:R-:W-:-:S02]  /*42f0*/  IMAD.U32 R13, R125, 0x10000, RZ ;  /* 0x000100007d0d7824 */ /* 0x000fc400078e00ff */
[C---:B------:R-:W-:Y:S01]  /*4300*/  FMUL.FTZ R24, R39.reuse, R134 ;  /* 0x0000008627187220 */ /* 0x040fe20000410000 */
[----:B------:R-:W-:Y:S01]  /*4310*/  FMUL.FTZ R37, R26, R27 ;  /* 0x0000001b1a257220 */ /* 0x000fe20000410000 */
[----:B------:R-:W-:Y:S01]  /*4320*/  LOP3.LUT R36, R36, 0xffff0000, RZ, 0xc0, !PT ;  /* 0xffff000024247812 */ /* 0x000fe200078ec0ff */
[-C--:B------:R-:W-:Y:S01]  /*4330*/  FMUL.FTZ R132, R39, R14.reuse ;  /* 0x0000000e27847220 */ /* 0x080fe20000410000 */
[----:B------:R-:W-:Y:S01]  /*4340*/  LOP3.LUT R33, R130, 0xffff0000, RZ, 0xc0, !PT ;  /* 0xffff000082217812 */ /* 0x000fe200078ec0ff */
[-C--:B------:R-:W-:Y:S01]  /*4350*/  FMUL.FTZ R26, R26, R13.reuse ;  /* 0x0000000d1a1a7220 */ /* 0x080fe20000410000 */
[----:B------:R-:W-:Y:S01]  /*4360*/  LOP3.LUT R125, R125, 0xffff0000, RZ, 0xc0, !PT ;  /* 0xffff00007d7d7812 */ /* 0x000fe200078ec0ff */
[C---:B------:R-:W-:Y:S01]  /*4370*/  FFMA.FTZ R128, R25.reuse, R14, -R24 ;  /* 0x0000000e19807223 */ /* 0x040fe20000010818 */
[----:B------:R-:W-:Y:S01]  /*4380*/  LOP3.LUT R32, R32, 0xffff0000, RZ, 0xc0, !PT ;  /* 0xffff000020207812 */ /* 0x000fe200078ec0ff */
[----:B------:R-:W-:Y:S02]  /*4390*/  IMAD.U32 R35, R38, 0x10000, RZ ;  /* 0x0001000026237824 */ /* 0x000fe400078e00ff */
[----:B------:R-:W-:Y:S01]  /*43a0*/  FFMA.FTZ R39, R25, R134, R132 ;  /* 0x0000008619277223 */ /* 0x000fe20000010084 */
[C---:B------:R-:W-:Y:S01]  /*43b0*/  FFMA.FTZ R37, R12.reuse, R13, -R37 ;  /* 0x0000000d0c257223 */ /* 0x040fe20000010825 */
[----:B------:R-:W-:Y:S01]  /*43c0*/  FFMA.FTZ R26, R12, R27, R26 ;  /* 0x0000001b0c1a7223 */ /* 0x000fe2000001001a */
[----:B------:R-:W-:Y:S01]  /*43d0*/  IMAD.U32 R14, R133, 0x10000, RZ ;  /* 0x00010000850e7824 */ /* 0x000fe200078e00ff */
[----:B------:R-:W-:Y:S01]  /*43e0*/  LOP3.LUT R38, R38, 0xffff0000, RZ, 0xc0, !PT ;  /* 0xffff000026267812 */ /* 0x000fe200078ec0ff */
[C---:B------:R-:W-:Y:S01]  /*43f0*/  FMUL.FTZ R25, R36.reuse, R33 ;  /* 0x0000002124197220 */ /* 0x040fe20000410000 */
[-C--:B------:R-:W-:Y:S01]  /*4400*/  FMUL.FTZ R13, R36, R125.reuse ;  /* 0x0000007d240d7220 */ /* 0x080fe20000410000 */
[----:B------:R-:W-:Y:S01]  /*4410*/  IMAD.U32 R12, R127, 0x10000, RZ ;  /* 0x000100007f0c7824 */ /* 0x000fe200078e00ff */
[----:B------:R-:W-:Y:S01]  /*4420*/  LOP3.LUT R133, R133, 0xffff0000, RZ, 0xc0, !PT ;  /* 0xffff000085857812 */ /* 0x000fe200078ec0ff */
[C---:B------:R-:W-:Y:S01]  /*4430*/  FFMA.FTZ R24, R32.reuse, R125, -R25 ;  /* 0x0000007d20187223 */ /* 0x040fe20000010819 */
[----:B------:R-:W-:Y:S01]  /*4440*/  LOP3.LUT R127, R127, 0xffff0000, RZ, 0xc0, !PT ;  /* 0xffff00007f7f7812 */ /* 0x000fe200078ec0ff */
[----:B------:R-:W-:Y:S01]  /*4450*/  FFMA.FTZ R13, R32, R33, R13 ;  /* 0x00000021200d7223 */ /* 0x000fe2000001000d */
[----:B------:R-:W-:Y:S01]  /*4460*/  LOP3.LUT R34, R34, 0xffff0000, RZ, 0xc0, !PT ;  /* 0xffff000022227812 */ /* 0x000fe200078ec0ff */
[C---:B------:R-:W-:Y:S01]  /*4470*/  FMUL.FTZ R32, R35.reuse, R14 ;  /* 0x0000000e23207220 */ /* 0x040fe20000410000 */
        /* <DEDUP_REMOVED lines=9> */
[----:B------:R-:W-:Y:S02]  /*4510*/  F2FP.BF16.F32.PACK_AB R24, R24, R37 ;  /* 0x000000251818723e */ /* 0x000fe400000010ff */
[----:B------:R-:W-:Y:S01]  /*4520*/  F2FP.BF16.F32.PACK_AB R34, R25, R32 ;  /* 0x000000201922723e */ /* 0x000fe200000010ff */
[----:B------:R-:W-:Y:S01]  /*4530*/  IMAD.MOV.U32 R37, RZ, RZ, R131 ;  /* 0x000000ffff257224 */ /* 0x000fe200078e0083 */
[----:B------:R-:W-:Y:S01]  /*4540*/  F2FP.BF16.F32.PACK_AB R38, R38, R35 ;  /* 0x000000232626723e */ /* 0x000fe200000010ff */
[----:B------:R-:W-:Y:S01]  /*4550*/  IMAD.MOV.U32 R35, RZ, RZ, R128 ;  /* 0x000000ffff237224 */ /* 0x000fe200078e0080 */
[----:B------:R-:W-:Y:S02]  /*4560*/  F2FP.BF16.F32.PACK_AB R33, R135, R136 ;  /* 0x000000888721723e */ /* 0x000fe400000010ff */
[----:B------:R-:W-:-:S02]  /*4570*/  F2FP.BF16.F32.PACK_AB R39, R39, R126 ;  /* 0x0000007e2727723e */ /* 0x000fc400000010ff */
[----:B------:R-:W-:Y:S02]  /*4580*/  F2FP.BF16.F32.PACK_AB R36, R13, R26 ;  /* 0x0000001a0d24723e */ /* 0x000fe400000010ff */
[----:B------:R-:W-:-:S07]  /*4590*/  MOV R32, R24 ;  /* 0x0000001800207202 */ /* 0x000fce0000000f00 */
.L_x_469:
[----:B------:R-:W-:Y:S05]  /*45a0*/  BSYNC B2 ;  /* 0x0000000000027941 */ /* 0x000fea0003800000 */
.L_x_468:
[----:B------:R-:W-:Y:S02]  /*45b0*/  ISETP.GE.AND P5, PT, R123, R105, PT ;  /* 0x000000697b00720c */ /* 0x000fe40003fa6270 */
[----:B------:R-:W-:-:S11]  /*45c0*/  P2R R13, PR, RZ, 0x1 ;  /* 0x00000001ff0d7803 */ /* 0x000fd60000000000 */
[--C-:B------:R-:W-:Y:S02]  /*45d0*/  @!P5 SHF.R.S32.HI R12, RZ, 0x1f, R123.reuse ;  /* 0x0000001fff0cd819 */ /* 0x100fe4000001147b */
[----:B------:R-:W-:-:S04]  /*45e0*/  @!P5 IADD3 R110, P0, P6, R20, R110, R123 ;  /* 0x0000006e146ed210 */ /* 0x000fc80007e1e07b */
[----:B------:R-:W-:Y:S02]  /*45f0*/  @!P5 IADD3.X R124, R97, R124, R12, P0, P6 ;  /* 0x0000007c617cd210 */ /* 0x000fe400007ec40c */
[-C--:B------:R-:W-:Y:S02]  /*4600*/  LEA R12, P6, R121, R102.reuse, 0x1 ;  /* 0x00000066790c7211 */ /* 0x080fe400078c08ff */
[----:B------:R-:W-:Y:S02]  /*4610*/  ISETP.NE.AND P0, PT, R13, RZ, PT ;  /* 0x000000ff0d00720c */ /* 0x000fe40003f05270 */
[----:B------:R-:W-:Y:S02]  /*4620*/  LEA.HI.X R13, R121, R103, R122, 0x1, P6 ;  /* 0x00000067790d7211 */ /* 0x000fe400030f0c7a */
[----:B------:R-:W-:-:S03]  /*4630*/  @!P5 LEA R14, P6, R110, R102, 0x1 ;  /* 0x000000666e0ed211 */ /* 0x000fc600078c08ff */
[----:B-1----:R1:W-:Y:S01]  /*4640*/  STG.E.128 desc[UR40][R12.64], R32 ;  /* 0x000000200c007986 */ /* 0x0023e2000c101d28 */
[----:B------:R-:W-:-:S05]  /*4650*/  @!P5 LEA.HI.X R15, R110, R103, R124, 0x1, P6 ;  /* 0x000000676e0fd211 */ /* 0x000fca00030f0c7c */
[----:B--2---:R1:W-:Y:S04]  /*4660*/  @!P5 STG.E.128 desc[UR40][R14.64], R36 ;  /* 0x000000240e00d986 */ /* 0x0043e8000c101d28 */
.L_x_467:
[----:B------:R-:W-:Y:S05]  /*4670*/  BSYNC B1 ;  /* 0x0000000000017941 */ /* 0x000fea0003800000 */
.L_x_466:
[----:B------:R-:W-:Y:S01]  /*4680*/  ISETP.GE.OR P5, PT, R211, R104, P1 ;  /* 0x00000068d300720c */ /* 0x000fe20000fa6670 */
[-C--:B-12---:R-:W-:Y:S02]  /*4690*/  IMAD R12, R81, R106.reuse, RZ ;  /* 0x0000006a510c7224 */ /* 0x086fe400078e02ff */
[----:B------:R-:W-:-:S04]  /*46a0*/  IMAD.WIDE.U32 R108, R211, R106, R108 ;  /* 0x0000006ad36c7225 */ /* 0x000fc800078e006c */
[----:B------:R-:W-:-:S06]  /*46b0*/  IMAD R107, R211, R107, R12 ;  /* 0x0000006bd36b7224 */ /* 0x000fcc00078e020c */
[----:B------:R-:W-:Y:S05]  /*46c0*/  @P5 BRA `(.L_x_456) ;  /* 0x0000000800545947 */ /* 0x000fea0003800000 */
[----:B------:R-:W-:Y:S01]  /*46d0*/  IMAD.IADD R34, R109, 0x1, R107 ;  /* 0x000000016d227824 */ /* 0x000fe200078e026b */
[----:B------:R-:W-:Y:S01]  /*46e0*/  IADD3 R12, P5, P6, R20, R108, R69 ;  /* 0x0000006c140c7210 */ /* 0x000fe20007ebe045 */
[----:B------:R-:W-:Y:S01]  /*46f0*/  BSSY B1, `(.L_x_470) ;  /* 0x000006e000017945 */ /* 0x000fe20003800000 */
[----:B------:R-:W-:Y:S02]  /*4700*/  SEL R113, R78, R113, !P0 ;  /* 0x000000714e717207 */ /* 0x000fe40004000000 */
[----:B------:R-:W-:Y:S02]  /*4710*/  IADD3.X R13, R97, R34, R64, P5, P6 ;  /* 0x00000022610d7210 */ /* 0x000fe40002fec440 */
[----:B------:R-:W-:-:S04]  /*4720*/  LEA R32, P5, R12, R102, 0x1 ;  /* 0x000000660c207211 */ /* 0x000fc800078a08ff */
[----:B------:R-:W-:Y:S02]  /*4730*/  LEA.HI.X R33, R12, R103, R13, 0x1, P5 ;  /* 0x000000670c217211 */ /* 0x000fe400028f0c0d */
[----:B------:R-:W-:-:S04]  /*4740*/  SHF.R.S32.HI R12, RZ, 0x1f, R113 ;  /* 0x0000001fff0c7819 */ /* 0x000fc80000011471 */
[----:B------:R-:W-:-:S04]  /*4750*/  LEA.HI R113, R12, R113, RZ, 0x4 ;  /* 0x000000710c717211 */ /* 0x000fc800078f20ff */
[----:B------:R-:W-:-:S05]  /*4760*/  LEA.HI.SX32 R35, R113, R70, 0x1c ;  /* 0x0000004671237211 */ /* 0x000fca00078fe2ff */
[----:B------:R-:W-:-:S05]  /*4770*/  IMAD.SHL.U32 R35, R35, 0x8, RZ ;  /* 0x0000000823237824 */ /* 0x000fca00078e00ff */
[----:B------:R-:W-:-:S04]  /*4780*/  LOP3.LUT R13, R204, 0x38, R35, 0xf8, !PT ;  /* 0x00000038cc0d7812 */ /* 0x000fc800078ef823 */
[----:B------:R-:W-:-:S05]  /*4790*/  LOP3.LUT R13, R13, R234, RZ, 0x3c, !PT ;  /* 0x000000ea0d0d7212 */ /* 0x000fca00078e3cff */
[----:B------:R-:W-:Y:S02]  /*47a0*/  IMAD.IADD R15, R206, 0x1, R13 ;  /* 0x00000001ce0f7824 */ /* 0x000fe400078e020d */
[C---:B------:R-:W-:Y:S02]  /*47b0*/  IMAD R13, R2.reuse, 0x1800, R65 ;  /* 0x00001800020d7824 */ /* 0x040fe400078e0241 */
[----:B------:R-:W-:Y:S02]  /*47c0*/  IMAD R15, R2, 0x1800, R15 ;  /* 0x00001800020f7824 */ /* 0x000fe400078e020f */
[--C-:B------:R-:W-:Y:S02]  /*47d0*/  IMAD R13, R13, 0x2, R18.reuse ;  /* 0x000000020d0d7824 */ /* 0x100fe400078e0212 */
[----:B------:R-:W-:-:S04]  /*47e0*/  IMAD R24, R15, 0x2, R18 ;  /* 0x000000020f187824 */ /* 0x000fc800078e0212 */
        /* <DEDUP_REMOVED lines=9> */
[----:B------:R-:W-:Y:S01]  /*4880*/  PRMT R116, R116, 0x5410, R113 ;  /* 0x0000541074747816 */ /* 0x000fe20000000071 */
[----:B------:R-:W-:Y:S01]  /*4890*/  IMAD.U32 R4, R12, 0x10000, RZ ;  /* 0x000100000c047824 */ /* 0x000fe200078e00ff */
        /* <DEDUP_REMOVED lines=9> */
[----:B------:R-:W-:Y:S02]  /*4930*/  SHF.R.U32.HI R107, RZ, 0x10, R7 ;  /* 0x00000010ff6b7819 */ /* 0x000fe40000011607 */
[----:B------:R-:W-:Y:S01]  /*4940*/  PRMT R117, R117, 0x5410, R106 ;  /* 0x0000541075757816 */ /* 0x000fe2000000006a */
[C---:B------:R-:W-:Y:S01]  /*4950*/  FMUL.FTZ R106, R11.reuse, R38 ;  /* 0x000000260b6a7220 */ /* 0x040fe20000410000 */
[----:B------:R-:W-:Y:S01]  /*4960*/  PRMT R114, R114, 0x5410, R107 ;  /* 0x0000541072727816 */ /* 0x000fe2000000006b */
[-C--:B------:R-:W-:Y:S01]  /*4970*/  FMUL.FTZ R110, R11, R36.reuse ;  /* 0x000000240b6e7220 */ /* 0x080fe20000410000 */
[----:B------:R-:W-:Y:S01]  /*4980*/  PRMT R118, R118, 0x5410, R37 ;  /* 0x0000541076767816 */ /* 0x000fe20000000025 */
[C---:B------:R-:W-:Y:S01]  /*4990*/  FFMA.FTZ R106, R5.reuse, R36, -R106 ;  /* 0x00000024056a7223 */ /* 0x040fe2000001086a */
[----:B------:R-:W-:Y:S01]  /*49a0*/  SHF.R.U64 R111, R6, 0x10, R7 ;  /* 0x00000010066f7819 */ /* 0x000fe20000001207 */
[----:B------:R-:W-:Y:S01]  /*49b0*/  FFMA.FTZ R110, R5, R38, R110 ;  /* 0x00000026056e7223 */ /* 0x000fe2000001006e */
[----:B------:R-:W-:Y:S01]  /*49c0*/  LOP3.LUT R6, R13, 0xffff0000, RZ, 0xc0, !PT ;  /* 0xffff00000d067812 */ /* 0x000fe200078ec0ff */
[----:B------:R-:W-:Y:S01]  /*49d0*/  IMAD.U32 R5, R114, 0x10000, RZ ;  /* 0x0001000072057824 */ /* 0x000fe200078e00ff */
[----:B------:R-:W-:Y:S01]  /*49e0*/  LOP3.LUT R13, R25, 0xffff0000, RZ, 0xc0, !PT ;  /* 0xffff0000190d7812 */ /* 0x000fe200078ec0ff */
[----:B------:R-:W-:Y:S01]  /*49f0*/  IMAD.U32 R25, R27, 0x10000, RZ ;  /* 0x000100001b197824 */ /* 0x000fe200078e00ff */
[----:B------:R-:W-:Y:S01]  /*4a00*/  LOP3.LUT R120, R120, 0xffff0000, RZ, 0xc0, !PT ;  /* 0xffff000078787812 */ /* 0x000fe200078ec0ff */
[----:B------:R-:W-:Y:S01]  /*4a10*/  IMAD.U32 R11, R118, 0x10000, RZ ;  /* 0x00010000760b7824 */ /* 0x000fe200078e00ff */
[----:B------:R-:W-:Y:S01]  /*4a20*/  LOP3.LUT R116, R116, 0xffff0000, RZ, 0xc0, !PT ;  /* 0xffff000074747812 */ /* 0x000fe200078ec0ff */
[----:B------:R-:W-:Y:S01]  /*4a30*/  FMUL.FTZ R36, R25, R5 ;  /* 0x0000000519247220 */ /* 0x000fe20000410000 */
[----:B------:R-:W-:Y:S01]  /*4a40*/  LOP3.LUT R27, R27, 0xffff0000, RZ, 0xc0, !PT ;  /* 0xffff00001b1b7812 */ /* 0x000fe200078ec0ff */
[-C--:B------:R-:W-:Y:S01]  /*4a50*/  FMUL.FTZ R39, R25, R11.reuse ;  /* 0x0000000b19277220 */ /* 0x080fe20000410000 */
[C---:B------:R-:W-:Y:S01]  /*4a60*/  FMUL.FTZ R37, R13.reuse, R120 ;  /* 0x000000780d257220 */ /* 0x040fe20000410000 */
[----:B------:R-:W-:Y:S01]  /*4a70*/  FMUL.FTZ R13, R13, R116 ;  /* 0x000000740d0d7220 */ /* 0x000fe20000410000 */
[----:B------:R-:W-:Y:S01]  /*4a80*/  LOP3.LUT R118, R118, 0xffff0000, RZ, 0xc0, !PT ;  /* 0xffff000076767812 */ /* 0x000fe200078ec0ff */
[C---:B------:R-:W-:Y:S01]  /*4a90*/  FFMA.FTZ R36, R8.reuse, R11, R36 ;  /* 0x0000000b08247223 */ /* 0x040fe20000010024 */
[----:B------:R-:W-:Y:S01]  /*4aa0*/  FFMA.FTZ R39, R8, R5, -R39 ;  /* 0x0000000508277223 */ /* 0x000fe20000010827 */
[----:B------:R-:W-:Y:S01]  /*4ab0*/  LOP3.LUT R114, R114, 0xffff0000, RZ, 0xc0, !PT ;  /* 0xffff000072727812 */ /* 0x000fe200078ec0ff */
[----:B------:R-:W-:Y:S01]  /*4ac0*/  IMAD.U32 R11, R119, 0x10000, RZ ;  /* 0x00010000770b7824 */ /* 0x000fe200078e00ff */
[----:B------:R-:W-:Y:S01]  /*4ad0*/  LOP3.LUT R9, R15, 0xffff0000, RZ, 0xc0, !PT ;  /* 0xffff00000f097812 */ /* 0x000fe200078ec0ff */
[----:B------:R-:W-:-:S02]  /*4ae0*/  IMAD.U32 R5, R115, 0x10000, RZ ;  /* 0x0001000073057824 */ /* 0x000fc400078e00ff */
[C---:B------:R-:W-:Y:S01]  /*4af0*/  FFMA.FTZ R37, R6.reuse, R116, -R37 ;  /* 0x0000007406257223 */ /* 0x040fe20000010825 */
[----:B------:R-:W-:Y:S01]  /*4b00*/  FFMA.FTZ R25, R6, R120, R13 ;  /* 0x0000007806197223 */ /* 0x000fe2000001000d */
[C---:B------:R-:W-:Y:S01]  /*4b10*/  FMUL.FTZ R6, R27.reuse, R118 ;  /* 0x000000761b067220 */ /* 0x040fe20000410000 */
[----:B------:R-:W-:Y:S01]  /*4b20*/  FMUL.FTZ R13, R10, R11 ;  /* 0x0000000b0a0d7220 */ /* 0x000fe20000410000 */
[----:B------:R-:W-:Y:S01]  /*4b30*/  LOP3.LUT R24, R24, 0xffff0000, RZ, 0xc0, !PT ;  /* 0xffff000018187812 */ /* 0x000fe200078ec0ff */
[-C--:B------:R-:W-:Y:S01]  /*4b40*/  FMUL.FTZ R8, R27, R114.reuse ;  /* 0x000000721b087220 */ /* 0x080fe20000410000 */
[----:B------:R-:W-:Y:S01]  /*4b50*/  LOP3.LUT R119, R119, 0xffff0000, RZ, 0xc0, !PT ;  /* 0xffff000077777812 */ /* 0x000fe200078ec0ff */
[----:B------:R-:W-:Y:S01]  /*4b60*/  FMUL.FTZ R10, R10, R5 ;  /* 0x000000050a0a7220 */ /* 0x000fe20000410000 */
[----:B------:R-:W-:Y:S01]  /*4b70*/  LOP3.LUT R115, R115, 0xffff0000, RZ, 0xc0, !PT ;  /* 0xffff000073737812 */ /* 0x000fe200078ec0ff */
[C---:B------:R-:W-:Y:S01]  /*4b80*/  FFMA.FTZ R114, R9.reuse, R114, -R6 ;  /* 0x0000007209727223 */ /* 0x040fe20000010806 */
[----:B------:R-:W-:Y:S01]  /*4b90*/  PRMT R112, R112, 0x5410, R111 ;  /* 0x0000541070707816 */ /* 0x000fe2000000006f */
[----:B------:R-:W-:Y:S01]  /*4ba0*/  IMAD.U32 R15, R26, 0x10000, RZ ;  /* 0x000100001a0f7824 */ /* 0x000fe200078e00ff */
[----:B------:R-:W-:Y:S01]  /*4bb0*/  LOP3.LUT R12, R12, 0xffff0000, RZ, 0xc0, !PT ;  /* 0xffff00000c0c7812 */ /* 0x000fe200078ec0ff */
[----:B------:R-:W-:Y:S01]  /*4bc0*/  FFMA.FTZ R27, R9, R118, R8 ;  /* 0x00000076091b7223 */ /* 0x000fe20000010008 */
[----:B------:R-:W-:Y:S01]  /*4bd0*/  FFMA.FTZ R10, R4, R11, R10 ;  /* 0x0000000b040a7223 */ /* 0x000fe2000001000a */
[C---:B------:R-:W-:Y:S01]  /*4be0*/  IMAD.U32 R6, R117.reuse, 0x10000, RZ ;  /* 0x0001000075067824 */ /* 0x040fe200078e00ff */
[----:B------:R-:W-:Y:S01]  /*4bf0*/  LOP3.LUT R26, R26, 0xffff0000, RZ, 0xc0, !PT ;  /* 0xffff00001a1a7812 */ /* 0x000fe200078ec0ff */
[----:B------:R-:W-:Y:S01]  /*4c00*/  FMUL.FTZ R9, R24, R119 ;  /* 0x0000007718097220 */ /* 0x000fe20000410000 */
[----:B------:R-:W-:Y:S01]  /*4c10*/  FFMA.FTZ R13, R4, R5, -R13 ;  /* 0x00000005040d7223 */ /* 0x000fe2000001080d */
[----:B------:R-:W-:Y:S01]  /*4c20*/  FMUL.FTZ R11, R24, R115 ;  /* 0x00000073180b7220 */ /* 0x000fe20000410000 */
[----:B------:R-:W-:Y:S01]  /*4c30*/  LOP3.LUT R117, R117, 0xffff0000, RZ, 0xc0, !PT ;  /* 0xffff000075757812 */ /* 0x000fe200078ec0ff */
[C---:B------:R-:W-:Y:S01]  /*4c40*/  IMAD.U32 R4, R112.reuse, 0x10000, RZ ;  /* 0x0001000070047824 */ /* 0x040fe200078e00ff */
[----:B------:R-:W-:Y:S01]  /*4c50*/  LOP3.LUT R5, R112, 0xffff0000, RZ, 0xc0, !PT ;  /* 0xffff000070057812 */ /* 0x000fe200078ec0ff */
[----:B------:R-:W-:-:S02]  /*4c60*/  IMAD.U32 R7, R14, 0x10000, RZ ;  /* 0x000100000e077824 */ /* 0x000fc400078e00ff */
[C---:B------:R-:W-:Y:S01]  /*4c70*/  FFMA.FTZ R8, R12.reuse, R115, -R9 ;  /* 0x000000730c087223 */ /* 0x040fe20000010809 */
        /* <DEDUP_REMOVED lines=21> */
.L_x_471:
[----:B------:R-:W-:Y:S05]  /*4dd0*/  BSYNC B1 ;  /* 0x0000000000017941 */ /* 0x000fea0003800000 */
.L_x_470:
[----:B-1----:R4:W-:Y:S01]  /*4de0*/  STG.E.128 desc[UR40][R32.64], R12 ;  /* 0x0000000c20007986 */ /* 0x0029e2000c101d28 */
[----:B------:R-:W-:-:S13]  /*4df0*/  ISETP.GE.AND P4, PT, R35, R105, PT ;  /* 0x000000692300720c */ /* 0x000fda0003f86270 */
[----:B------:R-:W-:Y:S05]  /*4e00*/  @P4 BRA `(.L_x_456) ;  /* 0x0000000000844947 */ /* 0x000fea0003800000 */
[--C-:B------:R-:W-:Y:S02]  /*4e10*/  SHF.R.S32.HI R4, RZ, 0x1f, R35.reuse ;  /* 0x0000001fff047819 */ /* 0x100fe40000011423 */
[----:B------:R-:W-:-:S04]  /*4e20*/  IADD3 R35, P4, P5, R20, R108, R35 ;  /* 0x0000006c14237210 */ /* 0x000fc80007d9e023 */
[----:B------:R-:W-:Y:S02]  /*4e30*/  IADD3.X R34, R97, R34, R4, P4, P5 ;  /* 0x0000002261227210 */ /* 0x000fe400027ea404 */
[----:B------:R-:W-:-:S04]  /*4e40*/  LEA R102, P4, R35, R102, 0x1 ;  /* 0x0000006623667211 */ /* 0x000fc800078808ff */
[----:B------:R-:W-:-:S05]  /*4e50*/  LEA.HI.X R103, R35, R103, R34, 0x1, P4 ;  /* 0x0000006723677211 */ /* 0x000fca00020f0c22 */
[----:B--2---:R1:W-:Y:S01]  /*4e60*/  STG.E.128 desc[UR40][R102.64], R24 ;  /* 0x0000001866007986 */ /* 0x0043e2000c101d28 */
[----:B------:R-:W-:Y:S05]  /*4e70*/  BRA `(.L_x_456) ;  /* 0x0000000000687947 */ /* 0x000fea0003800000 */
.L_x_439:
[----:B------:R-:W-:-:S06]  /*4e80*/  UISETP.NE.AND UP0, UPT, UR44, 0x3, UPT ;  /* 0x000000032c00788c */ /* 0x000fcc000bf05270 */
[----:B------:R-:W-:-:S13]  /*4e90*/  PLOP3.LUT P3, PT, PT, PT, UP0, 0x80, 0x0 ;  /* 0x000000000000781c */ /* 0x000fda0003f6f008 */
[----:B------:R-:W-:Y:S05]  /*4ea0*/  @!P3 BRA `(.L_x_472) ;  /* 0x000000000004b947 */ /* 0x000fea0003800000 */
[----:B------:R-:W-:Y:S01]  /*4eb0*/  BPT.TRAP 0x1 ;  /* 0x000000040000795c */ /* 0x000fe20000300000 */
.L_x_472:
[----:B------:R-:W-:Y:S01]  /*4ec0*/  IMAD R90, R2, 0x8, R18 ;  /* 0x00000008025a7824 */ /* 0x000fe200078e0212 */
[----:B------:R-:W-:Y:S01]  /*4ed0*/  SHF.L.U32 R101, R23, 0x1f, RZ ;  /* 0x0000001f17657819 */ /* 0x000fe200000006ff */
[----:B------:R-:W-:Y:S01]  /*4ee0*/  IMAD R104, R59, -0x60, R62 ;  /* 0xffffffa03b687824 */ /* 0x000fe200078e023e */
[----:B------:R-:W-:Y:S02]  /*4ef0*/  BSSY B1, `(.L_x_473) ;  /* 0x0000004000017945 */ /* 0x000fe40003800000 */
[----:B------:R-:W0:Y:S02]  /*4f00*/  SYNCS.PHASECHK.TRANS64.TRYWAIT P4, [R90+URZ+0x22890], R101 ;  /* 0x022890655a0075a7 */ /* 0x000e24000808017f */
[----:B------:R-:W-:Y:S01]  /*4f10*/  VIMNMX R104, R104, 0x60, PT ;  /* 0x0000006068687848 */ /* 0x000fe20003fe0100 */
[----:B0-----:R-:W-:Y:S06]  /*4f20*/  @!P4 BRA `(.L_x_474) ;  /* 0x0000010000e8c947 */ /* 0x001fec0003800000 */
.L_x_665:
[----:B------:R-:W-:Y:S05]  /*4f30*/  BSYNC B1 ;  /* 0x0000000000017941 */ /* 0x000fea0003800000 */
.L_x_473:
[-C--:B------:R-:W-:Y:S01]  /*4f40*/  ISETP.GE.AND P5, PT, R19, R104.reuse, PT ;  /* 0x000000681300720c */ /* 0x080fe20003fa6270 */
[----:B------:R-:W-:Y:S01]  /*4f50*/  BSSY B1, `(.L_x_475) ;  /* 0x0000007000017945 */ /* 0x000fe20003800000 */
[----:B------:R-:W-:-:S11]  /*4f60*/  ISETP.GE.AND P4, PT, R211, R104, PT ;  /* 0x00000068d300720c */ /* 0x000fd60003f86270 */
[----:B------:R-:W-:Y:S05]  /*4f70*/  @P5 BRA `(.L_x_476) ;  /* 0x0000000000105947 */ /* 0x000fea0003800000 */
[----:B------:R-:W1:Y:S04]  /*4f80*/  @!P1 LDS.128 R4, [R107] ;  /* 0x000000006b049984 */ /* 0x000e680000000c00 */
[----:B------:R-:W2:Y:S04]  /*4f90*/  @!P2 LDS.128 R8, [R106] ;  /* 0x000000006a08a984 */ /* 0x000ea80000000c00 */
[----:B-1----:R1:W-:Y:S04]  /*4fa0*/  @!P1 STG.E.128 desc[UR40][R14.64], R4 ;  /* 0x000000040e009986 */ /* 0x0023e8000c101d28 */
[----:B--2---:R1:W-:Y:S02]  /*4fb0*/  @!P2 STG.E.128 desc[UR40][R14.64+0x40], R8 ;  /* 0x000040080e00a986 */ /* 0x0043e4000c101d28 */
.L_x_476:
[----:B------:R-:W-:Y:S05]  /*4fc0*/  BSYNC B1 ;  /* 0x0000000000017941 */ /* 0x000fea0003800000 */
.L_x_475:
[----:B------:R-:W-:Y:S05]  /*4fd0*/  @P4 BRA `(.L_x_456) ;  /* 0x0000000000104947 */ /* 0x000fea0003800000 */
[----:B-1----:R-:W1:Y:S04]  /*4fe0*/  @!P1 LDS.128 R4, [R107+0x2000] ;  /* 0x002000006b049984 */ /* 0x002e680000000c00 */
[----:B------:R-:W2:Y:S04]  /*4ff0*/  @!P2 LDS.128 R8, [R106+0x2000] ;  /* 0x002000006a08a984 */ /* 0x000ea80000000c00 */
[----:B-1----:R3:W-:Y:S04]  /*5000*/  @!P1 STG.E.128 desc[UR40][R12.64], R4 ;  /* 0x000000040c009986 */ /* 0x0027e8000c101d28 */
[----:B--2---:R3:W-:Y:S02]  /*5010*/  @!P2 STG.E.128 desc[UR40][R12.64+0x40], R8 ;  /* 0x000040080c00a986 */ /* 0x0047e4000c101d28 */
.L_x_456:
[----:B------:R-:W-:Y:S05]  /*5020*/  BSYNC B0 ;  /* 0x0000000000007941 */ /* 0x000fea0003800000 */
.L_x_438:
[----:B-123--:R-:W1:Y:S01]  /*5030*/  S2R R4, SR_TID.X ;  /* 0x0000000000047919 */ /* 0x00ee620000002100 */
[----:B------:R-:W-:Y:S01]  /*5040*/  @!PT LDS RZ, [RZ] ;  /* 0x00000000fffff984 */ /* 0x000fe20000000800 */
[----:B------:R-:W-:Y:S01]  /*5050*/  @!PT LDS RZ, [RZ] ;  /* 0x00000000fffff984 */ /* 0x000fe20000000800 */
[----:B------:R-:W-:Y:S01]  /*5060*/  @!PT LDS RZ, [RZ] ;  /* 0x00000000fffff984 */ /* 0x000fe20000000800 */
[----:B------:R-:W-:Y:S01]  /*5070*/  @!PT LDS RZ, [RZ] ;  /* 0x00000000fffff984 */ /* 0x000fe20000000800 */
[----:B------:R2:W-:Y:S06]  /*5080*/  MEMBAR.ALL.CTA ;  /* 0x0000000000007992 */ /* 0x0005ec0000008000 */
[----:B--2---:R-:W2:Y:S01]  /*5090*/  FENCE.VIEW.ASYNC.S ;  /* 0x00000000000073c6 */ /* 0x004ea20000000000 */
[----:B------:R-:W-:Y:S05]  /*50a0*/  WARPSYNC.ALL ;  /* 0x0000000000007948 */ /* 0x000fea0003800000 */
[----:B------:R-:W-:Y:S01]  /*50b0*/  BSSY B0, `(.L_x_477) ;  /* 0x0000009000007945 */ /* 0x000fe20003800000 */
[----:B-1----:R-:W-:Y:S01]  /*50c0*/  LOP3.LUT R4, R4, 0x7f, RZ, 0xc0, !PT ;  /* 0x0000007f04047812 */ /* 0x002fe200078ec0ff */
[----:B--2---:R1:W-:Y:S03]  /*50d0*/  BAR.SYNC.DEFER_BLOCKING R79, 0x80 ;  /* 0x0002004f0000751d */ /* 0x0043e60000010000 */
[----:B------:R-:W-:-:S13]  /*50e0*/  ISETP.NE.AND P4, PT, R4, RZ, PT ;  /* 0x000000ff0400720c */ /* 0x000fda0003f85270 */
[----:B------:R-:W-:-:S05]  /*50f0*/  @!P4 VIADD R4, R90, 0x228a0 ;  /* 0x000228a05a04c836 */ /* 0x000fca0000000000 */
[----:B------:R-:W-:-:S04]  /*5100*/  @!P4 PRMT R4, RZ, 0x654, R4 ;  /* 0x00000654ff04c816 */ /* 0x000fc80000000004 */
[----:B------:R1:W-:Y:S01]  /*5110*/  @!P4 SYNCS.ARRIVE.TRANS64.RED.A1T0 RZ, [R4+URZ], RZ ;  /* 0x000000ff04ffc9a7 */ /* 0x0003e2000810043f */
[----:B------:R-:W-:Y:S05]  /*5120*/  @!P3 BRA `(.L_x_478) ;  /* 0x000000000004b947 */ /* 0x000fea0003800000 */
[----:B------:R-:W-:Y:S01]  /*5130*/  BPT.TRAP 0x1 ;  /* 0x000000040000795c */ /* 0x000fe20000300000 */
.L_x_478:
[----:B------:R-:W-:Y:S05]  /*5140*/  BSYNC B0 ;  /* 0x0000000000007941 */ /* 0x000fea0003800000 */
.L_x_477:
[----:B------:R-:W2:Y:S01]  /*5150*/  SYNCS.PHASECHK.TRANS64.TRYWAIT P3, [R90+URZ+0x228b0], R101 ;  /* 0x0228b0655a0075a7 */ /* 0x000ea2000806017f */
[----:B------:R-:W-:Y:S01]  /*5160*/  ULDC UR45, c[0x0][0x310] ;  /* 0x0000c400002d7ab9 */ /* 0x000fe20000000800 */
[----:B------:R-:W-:Y:S01]  /*5170*/  ULDC.64 UR42, c[0x0][0x318] ;  /* 0x0000c600002a7ab9 */ /* 0x000fe20000000a00 */
[----:B------:R-:W-:Y:S01]  /*5180*/  ULDC.64 UR38, c[0x0][0x308] ;  /* 0x0000c20000267ab9 */ /* 0x000fe20000000a00 */
[----:B------:R-:W-:Y:S01]  /*5190*/  BSSY B0, `(.L_x_479) ;  /* 0x0000003000007945 */ /* 0x000fe20003800000 */
[----:B-1----:R-:W-:-:S03]  /*51a0*/  IMAD R4, R2, 0x6000, R77 ;  /* 0x0000600002047824 */ /* 0x002fc600078e024d */
[----:B--2---:R-:W-:Y:S05]  /*51b0*/  @!P3 BRA `(.L_x_480) ;  /* 0x000001000058b947 */ /* 0x004fea0003800000 */
.L_x_666:
[----:B------:R-:W-:Y:S05]  /*51c0*/  BSYNC B0 ;  /* 0x0000000000007941 */ /* 0x000fea0003800000 */
.L_x_479:
[----:B------:R-:W-:Y:S01]  /*51d0*/  ISETP.GE.AND P3, PT, R19, R104, PT ;  /* 0x000000681300720c */ /* 0x000fe20003f66270 */
[----:B------:R-:W-:Y:S01]  /*51e0*/  IMAD.IADD R6, R80, 0x1, R4 ;  /* 0x0000000150067824 */ /* 0x000fe200078e0204 */
[----:B------:R-:W-:Y:S01]  /*51f0*/  BSSY B0, `(.L_x_481) ;  /* 0x0000025000007945 */ /* 0x000fe20003800000 */
[----:B------:R-:W-:Y:S02]  /*5200*/  IMAD R36, R4, 0x2, R61 ;  /* 0x0000000204247824 */ /* 0x000fe400078e023d */
[----:B----4-:R-:W-:-:S04]  /*5210*/  IMAD.WIDE R32, R59, 0x60, R56 ;  /* 0x000000603b207825 */ /* 0x010fc800078e0238 */
[----:B------:R-:W-:-:S04]  /*5220*/  IMAD R37, R6, 0x2, R61 ;  /* 0x0000000206257824 */ /* 0x000fc800078e023d */
[----:B------:R-:W-:Y:S05]  /*5230*/  @P3 BRA `(.L_x_482) ;  /* 0x0000000000803947 */ /* 0x000fea0003800000 */
[----:B------:R-:W-:Y:S02]  /*5240*/  IMAD R7, R33, UR42, RZ ;  /* 0x0000002a21077c24 */ /* 0x000fe4000f8e02ff */
[----:B------:R-:W-:Y:S02]  /*5250*/  IMAD.MOV.U32 R4, RZ, RZ, R40 ;  /* 0x000000ffff047224 */ /* 0x000fe400078e0028 */
[----:B------:R-:W-:Y:S02]  /*5260*/  IMAD.MOV.U32 R5, RZ, RZ, R63 ;  /* 0x000000ffff057224 */ /* 0x000fe400078e003f */
[C---:B------:R-:W-:Y:S02]  /*5270*/  IMAD R7, R32.reuse, UR43, R7 ;  /* 0x0000002b20077c24 */ /* 0x040fe4000f8e0207 */
[----:B------:R-:W-:-:S04]  /*5280*/  IMAD.WIDE.U32 R4, R32, UR42, R4 ;  /* 0x0000002a20047c25 */ /* 0x000fc8000f8e0004 */
[----:B------:R-:W-:Y:S01]  /*5290*/  IMAD.IADD R5, R5, 0x1, R7 ;  /* 0x0000000105057824 */ /* 0x000fe200078e0207 */
[----:B------:R-:W-:-:S04]  /*52a0*/  LEA R34, P3, R4, UR38, 0x1 ;  /* 0x0000002604227c11 */ /* 0x000fc8000f8608ff */
[----:B------:R-:W-:Y:S02]  /*52b0*/  LEA.HI.X R35, R4, UR39, R5, 0x1, P3 ;  /* 0x0000002704237c11 */ /* 0x000fe400098f0c05 */
[----:B------:R-:W-:-:S13]  /*52c0*/  ISETP.GE.AND P3, PT, R16, UR45, PT ;  /* 0x0000002d10007c0c */ /* 0x000fda000bf66270 */
[----:B------:R-:W2:Y:S04]  /*52d0*/  @!P3 LDS.128 R4, [R36] ;  /* 0x000000002404b984 */ /* 0x000ea80000000c00 */
[----:B--2---:R-:W-:Y:S01]  /*52e0*/  @!P3 STG.E.128 desc[UR40][R34.64], R4 ;  /* 0x000000042200b986 */ /* 0x004fe2000c101d28 */
[----:B------:R-:W-:-:S13]  /*52f0*/  ISETP.GE.AND P3, PT, R99, UR45, PT ;  /* 0x0000002d63007c0c */ /* 0x000fda000bf66270 */
[----:B------:R-:W2:Y:S04]  /*5300*/  @!P3 LDS.128 R8, [R37] ;  /* 0x000000002508b984 */ /* 0x000ea80000000c00 */
[----:B--2---:R-:W-:Y:S01]  /*5310*/  @!P3 STG.E.128 desc[UR40][R34.64+0x40], R8 ;  /* 0x000040082200b986 */ /* 0x004fe2000c101d28 */
[----:B------:R-:W-:-:S13]  /*5320*/  ISETP.GE.AND P3, PT, R98, UR45, PT ;  /* 0x0000002d62007c0c */ /* 0x000fda000bf66270 */
[----:B------:R-:W2:Y:S04]  /*5330*/  @!P3 LDS.128 R12, [R36+0x3000] ;  /* 0x00300000240cb984 */ /* 0x000ea80000000c00 */
        /* <DEDUP_REMOVED lines=10> */
[----:B------:R-:W-:-:S13]  /*53e0*/  ISETP.NE.AND P3, PT, R0, RZ, PT ;  /* 0x000000ff0000720c */ /* 0x000fda0003f65270 */
[----:B------:R-:W2:Y:S04]  /*53f0*/  @P3 LDS.128 R12, [R36+0x9000] ;  /* 0x00900000240c3984 */ /* 0x000ea80000000c00 */
[----:B--2---:R-:W-:Y:S01]  /*5400*/  @P3 STG.E.128 desc[UR40][R34.64+0x180], R12 ;  /* 0x0001800c22003986 */ /* 0x004fe2000c101d28 */
[----:B------:R-:W-:-:S13]  /*5410*/  ISETP.NE.AND P3, PT, R3, RZ, PT ;  /* 0x000000ff0300720c */ /* 0x000fda0003f65270 */
[----:B------:R-:W2:Y:S04]  /*5420*/  @P3 LDS.128 R24, [R37+0x9000] ;  /* 0x0090000025183984 */ /* 0x000ea80000000c00 */
[----:B--2---:R2:W-:Y:S02]  /*5430*/  @P3 STG.E.128 desc[UR40][R34.64+0x1c0], R24 ;  /* 0x0001c01822003986 */ /* 0x0045e4000c101d28 */
.L_x_482:
[----:B------:R-:W-:Y:S05]  /*5440*/  BSYNC B0 ;  /* 0x0000000000007941 */ /* 0x000fea0003800000 */
.L_x_481:
[----:B------:R-:W-:Y:S01]  /*5450*/  ISETP.GE.AND P3, PT, R211, R104, PT ;  /* 0x00000068d300720c */ /* 0x000fe20003f66270 */
[----:B------:R-:W-:-:S12]  /*5460*/  BSSY B0, `(.L_x_483) ;  /* 0x0000024000007945 */ /* 0x000fd80003800000 */
[----:B------:R-:W-:Y:S05]  /*5470*/  @P3 BRA `(.L_x_484) ;  /* 0x0000000000883947 */ /* 0x000fea0003800000 */
[----:B------:R-:W-:Y:S01]  /*5480*/  IADD3 R7, P3, R32, 0x40, RZ ;  /* 0x0000004020077810 */ /* 0x000fe20007f7e0ff */
[----:B------:R-:W-:Y:S02]  /*5490*/  IMAD.MOV.U32 R4, RZ, RZ, R40 ;  /* 0x000000ffff047224 */ /* 0x000fe400078e0028 */
[----:B------:R-:W-:Y:S02]  /*54a0*/  IMAD.MOV.U32 R5, RZ, RZ, R63 ;  /* 0x000000ffff057224 */ /* 0x000fe400078e003f */
[----:B------:R-:W-:Y:S02]  /*54b0*/  IMAD.X R32, RZ, RZ, R33, P3 ;  /* 0x000000ffff207224 */ /* 0x000fe400018e0621 */
[----:B------:R-:W-:-:S04]  /*54c0*/  IMAD.WIDE.U32 R4, R7, UR42, R4 ;  /* 0x0000002a07047c25 */ /* 0x000fc8000f8e0004 */
[----:B------:R-:W-:-:S04]  /*54d0*/  IMAD R32, R32, UR42, RZ ;  /* 0x0000002a20207c24 */ /* 0x000fc8000f8e02ff */
[----:B------:R-:W-:Y:S01]  /*54e0*/  IMAD R7, R7, UR43, R32 ;  /* 0x0000002b07077c24 */ /* 0x000fe2000f8e0220 */
[----:B------:R-:W-:-:S03]  /*54f0*/  LEA R32, P3, R4, UR38, 0x1 ;  /* 0x0000002604207c11 */ /* 0x000fc6000f8608ff */
[----:B------:R-:W-:-:S05]  /*5500*/  IMAD.IADD R5, R5, 0x1, R7 ;  /* 0x0000000105057824 */ /* 0x000fca00078e0207 */
[----:B------:R-:W-:Y:S02]  /*5510*/  LEA.HI.X R33, R4, UR39, R5, 0x1, P3 ;  /* 0x0000002704217c11 */ /* 0x000fe400098f0c05 */
[----:B------:R-:W-:-:S13]  /*5520*/  ISETP.GE.AND P3, PT, R16, UR45, PT ;  /* 0x0000002d10007c0c */ /* 0x000fda000bf66270 */
[----:B------:R-:W3:Y:S04]  /*5530*/  @!P3 LDS.128 R4, [R36+0x2000] ;  /* 0x002000002404b984 */ /* 0x000ee80000000c00 */
[----:B---3--:R-:W-:Y:S01]  /*5540*/  @!P3 STG.E.128 desc[UR40][R32.64], R4 ;  /* 0x000000042000b986 */ /* 0x008fe2000c101d28 */
[----:B------:R-:W-:-:S13]  /*5550*/  ISETP.GE.AND P3, PT, R98, UR45, PT ;  /* 0x0000002d62007c0c */ /* 0x000fda000bf66270 */
[----:B------:R-:W3:Y:S04]  /*5560*/  @!P3 LDS.128 R8, [R36+0x5000] ;  /* 0x005000002408b984 */ /* 0x000ee80000000c00 */
[----:B---3--:R-:W-:Y:S01]  /*5570*/  @!P3 STG.E.128 desc[UR40][R32.64+0x80], R8 ;  /* 0x000080082000b986 */ /* 0x008fe2000c101d28 */
[----:B------:R-:W-:-:S13]  /*5580*/  ISETP.GE.AND P3, PT, R94, UR45, PT ;  /* 0x0000002d5e007c0c */ /* 0x000fda000bf66270 */
[----:B------:R-:W3:Y:S04]  /*5590*/  @!P3 LDS.128 R12, [R36+0x8000] ;  /* 0x00800000240cb984 */ /* 0x000ee80000000c00 */
[----:B---3--:R-:W-:Y:S01]  /*55a0*/  @!P3 STG.E.128 desc[UR40][R32.64+0x100], R12 ;  /* 0x0001000c2000b986 */ /* 0x008fe2000c101d28 */
[----:B------:R-:W-:-:S13]  /*55b0*/  ISETP.NE.AND P3, PT, R0, RZ, PT ;  /* 0x000000ff0000720c */ /* 0x000fda0003f65270 */
[----:B--2---:R-:W2:Y:S04]  /*55c0*/  @P3 LDS.128 R24, [R36+0xb000] ;  /* 0x00b0000024183984 */ /* 0x004ea80000000c00 */
[----:B--2---:R-:W-:Y:S01]  /*55d0*/  @P3 STG.E.128 desc[UR40][R32.64+0x180], R24 ;  /* 0x0001801820003986 */ /* 0x004fe2000c101d28 */
        /* <DEDUP_REMOVED lines=11> */
[----:B--2---:R3:W-:Y:S02]  /*5690*/  @P3 STG.E.128 desc[UR40][R32.64+0x1c0], R24 ;  /* 0x0001c01820003986 */ /* 0x0047e4000c101d28 */
.L_x_484:
[----:B------:R-:W-:Y:S05]  /*56a0*/  BSYNC B0 ;  /* 0x0000000000007941 */ /* 0x000fea0003800000 */
.L_x_483:
[----:B------:R-:W-:Y:S01]  /*56b0*/  @!PT LDS RZ, [RZ] ;  /* 0x00000000fffff984 */ /* 0x000fe20000000800 */
[----:B------:R-:W-:Y:S01]  /*56c0*/  @!PT LDS RZ, [RZ] ;  /* 0x00000000fffff984 */ /* 0x000fe20000000800 */
[----:B------:R-:W-:Y:S01]  /*56d0*/  @!PT LDS RZ, [RZ] ;  /* 0x00000000fffff984 */ /* 0x000fe20000000800 */
[----:B------:R-:W-:Y:S01]  /*56e0*/  @!PT LDS RZ, [RZ] ;  /* 0x00000000fffff984 */ /* 0x000fe20000000800 */
[----:B------:R4:W-:Y:S06]  /*56f0*/  MEMBAR.ALL.CTA ;  /* 0x0000000000007992 */ /* 0x0009ec0000008000 */
[----:B----4-:R-:W4:Y:S02]  /*5700*/  FENCE.VIEW.ASYNC.S ;  /* 0x00000000000073c6 */ /* 0x010f240000000000 */
[----:B----4-:R4:W-:Y:S01]  /*5710*/  BAR.SYNC.DEFER_BLOCKING R79, 0x80 ;  /* 0x0002004f0000751d */ /* 0x0109e20000010000 */
[----:B------:R-:W-:Y:S01]  /*5720*/  ISETP.NE.AND P5, PT, R100, RZ, PT ;  /* 0x000000ff6400720c */ /* 0x000fe20003fa5270 */
[----:B------:R-:W-:-:S02]  /*5730*/  VIADD R2, R2, 0x1 ;  /* 0x0000000102027836 */ /* 0x000fc40000000000 */
[----:B01----:R-:W-:-:S03]  /*5740*/  @!P4 VIADD R90, R90, 0x228c0 ;  /* 0x000228c05a5ac836 */ /* 0x003fc60000000000 */
[C---:B------:R-:W-:Y:S02]  /*5750*/  ISETP.NE.AND P3, PT, R2.reuse, 0x2, PT ;  /* 0x000000020200780c */ /* 0x040fe40003f65270 */
[----:B------:R-:W-:Y:S02]  /*5760*/  @!P4 PRMT R90, RZ, 0x654, R90 ;  /* 0x00000654ff5ac816 */ /* 0x000fe4000000005a */
[----:B------:R-:W-:Y:S02]  /*5770*/  SEL R4, RZ, 0x1, P3 ;  /* 0x00000001ff047807 */ /* 0x000fe40001800000 */
[----:B------:R-:W-:Y:S02]  /*5780*/  SEL R2, R2, RZ, P3 ;  /* 0x000000ff02027207 */ /* 0x000fe40001800000 */
[----:B------:R-:W-:Y:S01]  /*5790*/  LOP3.LUT R23, R23, R4, RZ, 0x3c, !PT ;  /* 0x0000000417177212 */ /* 0x000fe200078e3cff */
[----:B------:R4:W-:Y:S01]  /*57a0*/  @!P4 SYNCS.ARRIVE.TRANS64.RED.A1T0 RZ, [R90+URZ], RZ ;  /* 0x000000ff5affc9a7 */ /* 0x0009e2000810043f */
[----:B------:R-:W-:Y:S05]  /*57b0*/  @P5 BRA `(.L_x_485) ;  /* 0xffffffc800b45947 */ /* 0x000fea000383ffff */
[----:B------:R-:W0:Y:S01]  /*57c0*/  S2R R5, SR_TID.X ;  /* 0x0000000000057919 */ /* 0x000e220000002100 */
[----:B------:R-:W-:Y:S02]  /*57d0*/  PLOP3.LUT P0, PT, PT, PT, PT, 0x8, 0x0 ;  /* 0x000000000000781c */ /* 0x000fe40003f0e170 */
[----:B0-----:R-:W-:-:S04]  /*57e0*/  SHF.R.U32.HI R5, RZ, 0x7, R5 ;  /* 0x00000007ff057819 */ /* 0x001fc80000011605 */
[----:B------:R-:W-:-:S13]  /*57f0*/  ISETP.NE.AND P5, PT, R5, 0x1, PT ;  /* 0x000000010500780c */ /* 0x000fda0003fa5270 */
[----:B------:R-:W-:Y:S06]  /*5800*/  @!P5 BAR.ARV 0x9, 0x100 ;  /* 0x024400000000db1d */ /* 0x000fec0000002000 */
.L_x_433:
[----:B------:R-:W-:Y:S02]  /*5810*/  ISETP.GE.AND P2, PT, R176, 0x1, PT ;  /* 0x00000001b000780c */ /* 0x000fe40003f46270 */
[----:B------:R-:W-:Y:S02]  /*5820*/  CS2R R4, SRZ ;  /* 0x0000000000047805 */ /* 0x000fe4000001ff00 */
[----:B------:R-:W-:Y:S01]  /*5830*/  PLOP3.LUT P1, PT, PT, PT, PT, 0x80, 0x0 ;  /* 0x000000000000781c */ /* 0x000fe20003f2f070 */
[----:B------:R-:W-:Y:S01]  /*5840*/  IMAD.MOV.U32 R0, RZ, RZ, RZ ;  /* 0x000000ffff007224 */ /* 0x000fe200078e00ff */
[----:B------:R-:W-:Y:S01]  /*5850*/  CS2R R148, SRZ ;  /* 0x0000000000947805 */ /* 0x000fe2000001ff00 */
[----:B------:R-:W-:Y:S01]  /*5860*/  IMAD.MOV.U32 R150, RZ, RZ, RZ ;  /* 0x000000ffff967224 */ /* 0x000fe200078e00ff */
        /* <DEDUP_REMOVED lines=10> */
[----:B------:R-:W-:Y:S01]  /*5910*/  CS2R R128, SRZ ;  /* 0x0000000000807805 */ /* 0x000fe2000001ff00 */
[----:B------:R-:W-:Y:S01]  /*5920*/  IMAD.MOV.U32 R179, RZ, RZ, RZ ;  /* 0x000000ffffb37224 */ /* 0x000fe200078e00ff */
        /* <DEDUP_REMOVED lines=22> */
[----:B------:R-:W-:Y:S01]  /*5a90*/  CS2R R46, SRZ ;  /* 0x00000000002e7805 */ /* 0x000fe2000001ff00 */
[----:B------:R-:W-:Y:S01]  /*5aa0*/  IMAD.MOV.U32 R3, RZ, RZ, RZ ;  /* 0x000000ffff037224 */ /* 0x000fe200078e00ff */
[----:B------:R-:W-:Y:S02]  /*5ab0*/  CS2R R164, SRZ ;  /* 0x0000000000a47805 */ /* 0x000fe4000001ff00 */
[----:B------:R-:W-:Y:S02]  /*5ac0*/  CS2R R82, SRZ ;  /* 0x0000000000527805 */ /* 0x000fe4000001ff00 */
[----:B------:R-:W-:Y:S02]  /*5ad0*/  CS2R R80, SRZ ;  /* 0x0000000000507805 */ /* 0x000fe4000001ff00 */
[----:B----4-:R-:W-:-:S02]  /*5ae0*/  CS2R R78, SRZ ;  /* 0x00000000004e7805 */ /* 0x010fc4000001ff00 */
        /* <DEDUP_REMOVED lines=17> */
[----:B--2---:R-:W-:-:S02]  /*5c00*/  CS2R R34, SRZ ;  /* 0x0000000000227805 */ /* 0x004fc4000001ff00 */
[----:B------:R-:W-:Y:S02]  /*5c10*/  CS2R R36, SRZ ;  /* 0x0000000000247805 */ /* 0x000fe4000001ff00 */
[----:B---3--:R-:W-:Y:S02]  /*5c20*/  CS2R R32, SRZ ;  /* 0x0000000000207805 */ /* 0x008fe4000001ff00 */
[----:B------:R-:W-:Y:S02]  /*5c30*/  CS2R R26, SRZ ;  /* 0x00000000001a7805 */ /* 0x000fe4000001ff00 */
[----:B------:R-:W-:Y:S01]  /*5c40*/  CS2R R28, SRZ ;  /* 0x00000000001c7805 */ /* 0x000fe2000001ff00 */
[----:B------:R-:W-:Y:S06]  /*5c50*/  @P0 BRA `(.L_x_486) ;  /* 0x00000000000c0947 */ /* 0x000fec0003800000 */
[----:B------:R-:W0:Y:S01]  /*5c60*/  FENCE.VIEW.ASYNC.G ;  /* 0x00000000000073c6 */ /* 0x000e220000000100 */
[----:B------:R-:W-:Y:S05]  /*5c70*/  WARPSYNC.ALL ;  /* 0x0000000000007948 */ /* 0x000fea0003800000 */
[----:B0-----:R-:W-:Y:S06]  /*5c80*/  BAR.ARV 0xc, 0x120 ;  /* 0x0304800000007b1d */ /* 0x001fec0000002000 */
.L_x_486:
[----:B------:R-:W-:Y:S01]  /*5c90*/  CS2R R24, SRZ ;  /* 0x0000000000187805 */ /* 0x000fe2000001ff00 */
[----:B------:R-:W-:Y:S06]  /*5ca0*/  @!P2 BRA `(.L_x_487) ;  /* 0x000000740080a947 */ /* 0x000fec0003800000 */
[----:B------:R-:W-:-:S03]  /*5cb0*/  UMOV UR4, 0xffffffff ;  /* 0xffffffff00047882 */ /* 0x000fc60000000000 */
[----:B------:R-:W-:Y:S05]  /*5cc0*/  BRA.DIV UR4, `(.L_x_488) ;  /* 0x000000f604a87947 */ /* 0x000fea000b800000 */
[----:B------:R0:W1:Y:S02]  /*5cd0*/  SHFL.IDX PT, R14, R230, RZ, 0x1f ;  /* 0x00001fffe60e7589 */ /* 0x00006400000e0000 */
.L_x_669:
[----:B-1----:R-:W-:Y:S01]  /*5ce0*/  LEA.HI R0, R14, R14, RZ, 0x1 ;  /* 0x0000000e0e007211 */ /* 0x002fe200078f08ff */
[----:B------:R-:W-:Y:S01]  /*5cf0*/  VIADD R24, R18, 0x18400 ;  /* 0x0001840012187836 */ /* 0x000fe20000000000 */
[----:B------:R-:W-:Y:S02]  /*5d00*/  BSSY B6, `(.L_x_489) ;  /* 0x0000018000067945 */ /* 0x000fe40003800000 */
[----:B------:R-:W-:Y:S02]  /*5d10*/  LOP3.LUT R3, R0, 0x1e, RZ, 0xc0, !PT ;  /* 0x0000001e00037812 */ /* 0x000fe400078ec0ff */
[----:B------:R-:W-:-:S03]  /*5d20*/  LOP3.LUT P0, RZ, R24, 0x1bf, RZ, 0xc0, !PT ;  /* 0x000001bf18ff7812 */ /* 0x000fc6000780c0ff */
[----:B------:R-:W-:-:S04]  /*5d30*/  IMAD.IADD R3, R14, 0x1, -R3 ;  /* 0x000000010e037824 */ /* 0x000fc800078e0a03 */
[----:B------:R-:W-:-:S05]  /*5d40*/  IMAD R3, R3, 0x2000, R24 ;  /* 0x0000200003037824 */ /* 0x000fca00078e0218 */
[----:B------:R-:W-:-:S04]  /*5d50*/  SHF.R.U32.HI R3, RZ, 0x4, R3 ;  /* 0x00000004ff037819 */ /* 0x000fc80000011603 */
[----:B------:R-:W-:Y:S01]  /*5d60*/  LOP3.LUT R28, R3, 0x3fff, RZ, 0xc0, !PT ;  /* 0x00003fff031c7812 */ /* 0x000fe200078ec0ff */
[----:B------:R-:W-:Y:S06]  /*5d70*/  @!P0 BRA `(.L_x_490) ;  /* 0x0000000000408947 */ /* 0x000fec0003800000 */
        /* <DEDUP_REMOVED lines=9> */
[----:B------:R-:W-:Y:S02]  /*5e10*/  IMAD.U32 R7, RZ, RZ, UR7 ;  /* 0x00000007ff077e24 */ /* 0x000fe4000f8e00ff */
[----:B------:R-:W-:-:S02]  /*5e20*/  IMAD.U32 R11, RZ, RZ, UR5 ;  /* 0x00000005ff0b7e24 */ /* 0x000fc4000f8e00ff */
[----:B------:R-:W-:Y:S02]  /*5e30*/  IMAD.MOV.U32 R8, RZ, RZ, 0x70 ;  /* 0x00000070ff087424 */ /* 0x000fe400078e00ff */
[----:B------:R-:W-:Y:S02]  /*5e40*/  IMAD.MOV.U32 R12, RZ, RZ, 0x1 ;  /* 0x00000001ff0c7424 */ /* 0x000fe400078e00ff */
[----:B-1----:R-:W-:-:S07]  /*5e50*/  IMAD.MOV.U32 R13, RZ, RZ, RZ ;  /* 0x000000ffff0d7224 */ /* 0x002fce00078e00ff */
[----:B------:R-:W-:-:S07]  /*5e60*/  LEPC R20, `(.L_x_490) ;  /* 0x000000001014794e */ /* 0x000fce0000000000 */
[----:B0-2--5:R-:W-:Y:S05]  /*5e70*/  CALL.ABS.NOINC R14 ;  /* 0x000000000e007343 */ /* 0x025fea0003c00000 */
.L_x_490:
[----:B------:R-:W-:Y:S05]  /*5e80*/  BSYNC B6 ;  /* 0x0000000000067941 */ /* 0x000fea0003800000 */
.L_x_489:
[----:B------:R-:W-:Y:S02]  /*5e90*/  ULDC UR4, c[0x0][0x3d4] ;  /* 0x0000f50000047ab9 */ /* 0x000fe40000000800 */
[----:B------:R-:W-:-:S13]  /*5ea0*/  ISETP.LT.AND P0, PT, RZ, UR4, PT ;  /* 0x00000004ff007c0c */ /* 0x000fda000bf01270 */
[----:B------:R-:W-:Y:S05]  /*5eb0*/  @P0 BRA `(.L_x_491) ;  /* 0x00000000003c0947 */ /* 0x000fea0003800000 */
[----:B------:R-:W-:-:S04]  /*5ec0*/  LEA.HI R0, R212, R212, RZ, 0x1 ;  /* 0x000000d4d4007211 */ /* 0x000fc800078f08ff */
[----:B------:R-:W-:-:S05]  /*5ed0*/  LOP3.LUT R3, R0, 0xfffffffe, RZ, 0xc0, !PT ;  /* 0xfffffffe00037812 */ /* 0x000fca00078ec0ff */
[----:B------:R-:W-:-:S05]  /*5ee0*/  IMAD.IADD R3, R212, 0x1, -R3 ;  /* 0x00000001d4037824 */ /* 0x000fca00078e0a03 */
[----:B------:R-:W-:-:S04]  /*5ef0*/  SHF.L.U32 R3, R3, 0x1f, RZ ;  /* 0x0000001f03037819 */ /* 0x000fc800000006ff */
[----:B------:R1:W2:Y:S03]  /*5f00*/  SYNCS.PHASECHK.TRANS64.TRYWAIT P0, [R18+URZ+0x22800], R3 ;  /* 0x02280003120075a7 */ /* 0x0002a6000800017f */
[----:B--2---:R-:W-:Y:S05]  /*5f10*/  @!P0 NANOSLEEP.SYNCS 0x989680 ;  /* 0x009896800000895d */ /* 0x004fea0003900000 */
[----:B------:R-:W2:Y:S01]  /*5f20*/  @!P0 SYNCS.PHASECHK.TRANS64 P0, [R18+URZ+0x22800], R3 ;  /* 0x02280003120085a7 */ /* 0x000ea2000800007f */
[----:B------:R-:W-:Y:S04]  /*5f30*/  BSSY B0, `(.L_x_492) ;  /* 0x0000006000007945 */ /* 0x000fe80003800000 */
[----:B--2---:R-:W-:Y:S05]  /*5f40*/  @P0 BRA `(.L_x_493) ;  /* 0x0000000000100947 */ /* 0x004fea0003800000 */
.L_x_494:
[----:B--2---:R2:W3:Y:S02]  /*5f50*/  SYNCS.PHASECHK.TRANS64.TRYWAIT P0, [R18+URZ+0x22800], R3 ;  /* 0x02280003120075a7 */ /* 0x0044e4000800017f */
[----:B---3--:R-:W-:Y:S05]  /*5f60*/  @!P0 NANOSLEEP.SYNCS 0x989680 ;  /* 0x009896800000895d */ /* 0x008fea0003900000 */
[----:B------:R-:W3:Y:S02]  /*5f70*/  @!P0 SYNCS.PHASECHK.TRANS64 P0, [R18+URZ+0x22800], R3 ;  /* 0x02280003120085a7 */ /* 0x000ee4000800007f */
[----:B---3--:R-:W-:Y:S05]  /*5f80*/  @!P0 BRA `(.L_x_494) ;  /* 0xfffffffc00f08947 */ /* 0x008fea000383ffff */
.L_x_493:
[----:B------:R-:W-:Y:S05]  /*5f90*/  BSYNC B0 ;  /* 0x0000000000007941 */ /* 0x000fea0003800000 */
.L_x_492:
[----:B------:R-:W-:Y:S05]  /*5fa0*/  BRA `(.L_x_495) ;  /* 0x0000002000747947 */ /* 0x000fea0003800000 */
.L_x_491:
[----:B-----5:R-:W-:Y:S01]  /*5fb0*/  SHF.R.S32.HI R0, RZ, 0x1f, R31 ;  /* 0x0000001fff007819 */ /* 0x020fe2000001141f */
[----:B------:R-:W-:Y:S01]  /*5fc0*/  ULDC.64 UR4, c[0x0][0x3d8] ;  /* 0x0000f60000047ab9 */ /* 0x000fe20000000a00 */
[----:B------:R-:W-:Y:S01]  /*5fd0*/  ULDC.64 UR6, c[0x0][0x3e8] ;  /* 0x0000fa0000067ab9 */ /* 0x000fe20000000a00 */
[----:B------:R-:W-:Y:S01]  /*5fe0*/  IMAD.WIDE.U32 R4, R31, UR4, RZ ;  /* 0x000000041f047c25 */ /* 0x000fe2000f8e00ff */
[----:B------:R-:W-:Y:S01]  /*5ff0*/  LOP3.LUT P0, RZ, R24, 0x3ff, RZ, 0xc0, !PT ;  /* 0x000003ff18ff7812 */ /* 0x000fe2000780c0ff */
[----:B------:R-:W-:Y:S02]  /*6000*/  BSSY B6, `(.L_x_496) ;  /* 0x0000031000067945 */ /* 0x000fe40003800000 */
[C---:B------:R-:W-:Y:S02]  /*6010*/  IMAD R6, R0.reuse, UR4, RZ ;  /* 0x0000000400067c24 */ /* 0x040fe4000f8e02ff */
[----:B------:R-:W-:Y:S02]  /*6020*/  IMAD R0, R0, UR6, RZ ;  /* 0x0000000600007c24 */ /* 0x000fe4000f8e02ff */
[----:B------:R-:W-:-:S02]  /*6030*/  IMAD.SHL.U32 R29, R217, 0x4, RZ ;  /* 0x00000004d91d7824 */ /* 0x000fc400078e00ff */
[C---:B------:R-:W-:Y:S01]  /*6040*/  IMAD R9, R31.reuse, UR5, R6 ;  /* 0x000000051f097c24 */ /* 0x040fe2000f8e0206 */
[----:B------:R-:W-:Y:S01]  /*6050*/  ULDC.64 UR4, c[0x0][0x3c8] ;  /* 0x0000f20000047ab9 */ /* 0x000fe20000000a00 */
[----:B------:R-:W-:Y:S01]  /*6060*/  IMAD R27, R31, UR7, R0 ;  /* 0x000000071f1b7c24 */ /* 0x000fe2000f8e0200 */
[-C--:B------:R-:W-:Y:S01]  /*6070*/  IADD3 R0, P3, R29, R4.reuse, RZ ;  /* 0x000000041d007210 */ /* 0x080fe20007f7e0ff */
[----:B------:R-:W-:Y:S01]  /*6080*/  IMAD.IADD R9, R9, 0x1, R5 ;  /* 0x0000000109097824 */ /* 0x000fe200078e0205 */
[----:B------:R-:W-:Y:S01]  /*6090*/  SHF.R.S32.HI R10, RZ, 0x1f, R29 ;  /* 0x0000001fff0a7819 */ /* 0x000fe2000001141d */
[----:B------:R-:W-:Y:S01]  /*60a0*/  IMAD.WIDE.U32 R6, R31, UR6, RZ ;  /* 0x000000061f067c25 */ /* 0x000fe2000f8e00ff */
[----:B------:R-:W-:Y:S01]  /*60b0*/  LEA R24, P2, R4, UR4, 0x1 ;  /* 0x0000000404187c11 */ /* 0x000fe2000f8408ff */
[----:B------:R-:W-:Y:S01]  /*60c0*/  ULDC.64 UR6, c[0x0][0x3e0] ;  /* 0x0000f80000067ab9 */ /* 0x000fe20000000a00 */
[----:B------:R-:W-:Y:S01]  /*60d0*/  IADD3 R5, P1, R16, R4, RZ ;  /* 0x0000000410057210 */ /* 0x000fe20007f3e0ff */
[--C-:B------:R-:W-:Y:S01]  /*60e0*/  IMAD.X R3, R10, 0x1, R9.reuse, P3 ;  /* 0x000000010a037824 */ /* 0x100fe200018e0609 */
[----:B------:R-:W-:Y:S01]  /*60f0*/  LEA.HI.X R25, R4, UR5, R9, 0x1, P2 ;  /* 0x0000000504197c11 */ /* 0x000fe200090f0c09 */
[----:B------:R-:W-:Y:S01]  /*6100*/  IMAD.IADD R27, R27, 0x1, R7 ;  /* 0x000000011b1b7824 */ /* 0x000fe200078e0207 */
[----:B------:R-:W-:Y:S01]  /*6110*/  LEA R32, P2, R0, UR4, 0x1 ;  /* 0x0000000400207c11 */ /* 0x000fe2000f8408ff */
[----:B------:R-:W-:Y:S01]  /*6120*/  IMAD.X R4, R17, 0x1, R9, P1 ;  /* 0x0000000111047824 */ /* 0x000fe200008e0609 */
[----:B------:R-:W-:-:S02]  /*6130*/  IADD3 R8, P4, R29, R6, RZ ;  /* 0x000000061d087210 */ /* 0x000fc40007f9e0ff */
[----:B------:R-:W-:Y:S02]  /*6140*/  LEA.HI.X R33, R0, UR5, R3, 0x1, P2 ;  /* 0x0000000500217c11 */ /* 0x000fe400090f0c03 */
[----:B------:R-:W-:Y:S01]  /*6150*/  IADD3 R0, P3, R16, R6, RZ ;  /* 0x0000000610007210 */ /* 0x000fe20007f7e0ff */
[--C-:B------:R-:W-:Y:S01]  /*6160*/  IMAD.X R7, R10, 0x1, R27.reuse, P4 ;  /* 0x000000010a077824 */ /* 0x100fe200020e061b */
[----:B------:R-:W-:Y:S02]  /*6170*/  LEA R26, P2, R6, UR6, 0x1 ;  /* 0x00000006061a7c11 */ /* 0x000fe4000f8408ff */
[----:B------:R-:W-:Y:S01]  /*6180*/  LEA R34, P5, R8, UR6, 0x1 ;  /* 0x0000000608227c11 */ /* 0x000fe2000f8a08ff */
[----:B------:R-:W-:Y:S01]  /*6190*/  IMAD.X R3, R17, 0x1, R27, P3 ;  /* 0x0000000111037824 */ /* 0x000fe200018e061b */
[----:B------:R-:W-:Y:S02]  /*61a0*/  LEA R36, P4, R5, UR4, 0x1 ;  /* 0x0000000405247c11 */ /* 0x000fe4000f8808ff */
[----:B------:R-:W-:-:S02]  /*61b0*/  LEA R38, P1, R0, UR6, 0x1 ;  /* 0x0000000600267c11 */ /* 0x000fc4000f8208ff */
[----:B------:R-:W-:Y:S02]  /*61c0*/  LEA.HI.X R35, R8, UR7, R7, 0x1, P5 ;  /* 0x0000000708237c11 */ /* 0x000fe4000a8f0c07 */
[----:B------:R-:W-:Y:S02]  /*61d0*/  LEA.HI.X R27, R6, UR7, R27, 0x1, P2 ;  /* 0x00000007061b7c11 */ /* 0x000fe400090f0c1b */
[----:B------:R-:W-:Y:S02]  /*61e0*/  LEA.HI.X R37, R5, UR5, R4, 0x1, P4 ;  /* 0x0000000505257c11 */ /* 0x000fe4000a0f0c04 */
[----:B------:R-:W-:Y:S01]  /*61f0*/  LEA.HI.X R39, R0, UR7, R3, 0x1, P1 ;  /* 0x0000000700277c11 */ /* 0x000fe200088f0c03 */
        /* <DEDUP_REMOVED lines=14> */
[----:B-1----:R-:W-:-:S07]  /*62e0*/  IMAD.MOV.U32 R13, RZ, RZ, RZ ;  /* 0x000000ffff0d7224 */ /* 0x002fce00078e00ff */
[----:B------:R-:W-:-:S07]  /*62f0*/  LEPC R20, `(.L_x_497) ;  /* 0x000000001014794e */ /* 0x000fce0000000000 */
[----:B0-2---:R-:W-:Y:S05]  /*6300*/  CALL.ABS.NOINC R14 ;  /* 0x000000000e007343 */ /* 0x005fea0003c00000 */
.L_x_497:
[----:B------:R-:W-:Y:S05]  /*6310*/  BSYNC B6 ;  /* 0x0000000000067941 */ /* 0x000fea0003800000 */
.L_x_496:
[----:B------:R-:W-:Y:S01]  /*6320*/  ULDC.U8 UR4, c[0x0][0x3f0] ;  /* 0x0000fc0000047ab9 */ /* 0x000fe20000000000 */
[----:B------:R-:W-:Y:S01]  /*6330*/  BSSY B0, `(.L_x_498) ;  /* 0x00001dc000007945 */ /* 0x000fe20003800000 */
[----:B------:R-:W-:-:S13]  /*6340*/  ISETP.NE.AND P0, PT, RZ, UR4, PT ;  /* 0x00000004ff007c0c */ /* 0x000fda000bf05270 */
[----:B------:R-:W-:Y:S05]  /*6350*/  @!P0 BRA `(.L_x_499) ;  /* 0x0000000c00dc8947 */ /* 0x000fea0003800000 */
[----:B------:R-:W-:Y:S01]  /*6360*/  IMAD R30, R85, -0x80, R30 ;  /* 0xffffff80551e7824 */ /* 0x000fe200078e021e */
[----:B------:R-:W-:Y:S01]  /*6370*/  BSSY B1, `(.L_x_500) ;  /* 0x0000019000017945 */ /* 0x000fe20003800000 */
[----:B------:R-:W-:Y:S01]  /*6380*/  IMAD.SHL.U32 R0, R218, 0x40, RZ ;  /* 0x00000040da007824 */ /* 0x000fe200078e00ff */
[----:B------:R-:W-:Y:S02]  /*6390*/  CS2R R4, SRZ ;  /* 0x0000000000047805 */ /* 0x000fe4000001ff00 */
[----:B------:R-:W-:Y:S02]  /*63a0*/  CS2R R6, SRZ ;  /* 0x0000000000067805 */ /* 0x000fe4000001ff00 */
[----:B------:R-:W-:Y:S02]  /*63b0*/  VIMNMX R30, R30, 0x80, PT ;  /* 0x000000801e1e7848 */ /* 0x000fe40003fe0100 */
[----:B------:R-:W-:Y:S02]  /*63c0*/  CS2R R8, SRZ ;  /* 0x0000000000087805 */ /* 0x000fe4000001ff00 */
[----:B------:R-:W-:-:S02]  /*63d0*/  LOP3.LUT R3, R0, 0x1c0, RZ, 0xc0, !PT ;  /* 0x000001c000037812 */ /* 0x000fc400078ec0ff */
[----:B------:R-:W-:Y:S02]  /*63e0*/  CS2R R20, SRZ ;  /* 0x0000000000147805 */ /* 0x000fe4000001ff00 */
[----:B------:R-:W-:Y:S02]  /*63f0*/  ISETP.GE.AND P0, PT, R19, R30, PT ;  /* 0x0000001e1300720c */ /* 0x000fe40003f06270 */
[----:B------:R-:W-:Y:S02]  /*6400*/  LOP3.LUT R0, R3, 0x18, R16, 0xf8, !PT ;  /* 0x0000001803007812 */ /* 0x000fe400078ef810 */
[----:B------:R-:W-:-:S04]  /*6410*/  SHF.R.U32.HI R3, RZ, 0x3, R3 ;  /* 0x00000003ff037819 */ /* 0x000fc80000011603 */
[----:B------:R-:W-:-:S05]  /*6420*/  LOP3.LUT R10, R0, R3, RZ, 0x3c, !PT ;  /* 0x00000003000a7212 */ /* 0x000fca00078e3cff */
[----:B------:R-:W-:Y:S05]  /*6430*/  @P0 BRA `(.L_x_501) ;  /* 0x0000000000300947 */ /* 0x000fea0003800000 */
[C---:B------:R-:W-:Y:S01]  /*6440*/  VIADD R0, R29.reuse, 0x10 ;  /* 0x000000101d007836 */ /* 0x040fe20000000000 */
[----:B------:R-:W-:Y:S01]  /*6450*/  ULDC UR4, c[0x0][0x3d4] ;  /* 0x0000f50000047ab9 */ /* 0x000fe20000000800 */
[----:B------:R-:W-:Y:S02]  /*6460*/  CS2R R8, SRZ ;  /* 0x0000000000087805 */ /* 0x000fe4000001ff00 */
[----:B------:R-:W-:Y:S02]  /*6470*/  ISETP.GE.AND P1, PT, R29, UR4, PT ;  /* 0x000000041d007c0c */ /* 0x000fe4000bf26270 */
[----:B------:R-:W-:Y:S02]  /*6480*/  CS2R R20, SRZ ;  /* 0x0000000000147805 */ /* 0x000fe4000001ff00 */
[----:B------:R-:W-:Y:S02]  /*6490*/  ISETP.GE.AND P2, PT, R0, UR4, PT ;  /* 0x0000000400007c0c */ /* 0x000fe4000bf46270 */
[----:B------:R-:W-:-:S02]  /*64a0*/  CS2R R4, SRZ ;  /* 0x0000000000047805 */ /* 0x000fc4000001ff00 */
[----:B------:R-:W-:-:S05]  /*64b0*/  CS2R R6, SRZ ;  /* 0x0000000000067805 */ /* 0x000fca000001ff00 */
[----:B------:R1:W5:Y:S04]  /*64c0*/  @!P1 LDG.E.64 R8, desc[UR40][R32.64] ;  /* 0x0000002820089981 */ /* 0x000368000c1e1b00 */
[----:B------:R1:W5:Y:S04]  /*64d0*/  @!P2 LDG.E.64 R20, desc[UR40][R32.64+0x20] ;  /* 0x000020282014a981 */ /* 0x000368000c1e1b00 */
[----:B------:R1:W5:Y:S04]  /*64e0*/  @!P1 LDG.E.64 R4, desc[UR40][R34.64] ;  /* 0x0000002822049981 */ /* 0x000368000c1e1b00 */
[----:B------:R1:W5:Y:S02]  /*64f0*/  @!P2 LDG.E.64 R6, desc[UR40][R34.64+0x20] ;  /* 0x000020282206a981 */ /* 0x000364000c1e1b00 */
.L_x_501:
[----:B------:R-:W-:Y:S05]  /*6500*/  BSYNC B1 ;  /* 0x0000000000017941 */ /* 0x000fea0003800000 */
.L_x_500:
[----:B------:R-:W-:Y:S01]  /*6510*/  UMOV UR4, 0xffffffff ;  /* 0xffffffff00047882 */ /* 0x000fe20000000000 */
[----:B-----5:R-:W-:Y:S01]  /*6520*/  IMAD.MOV.U32 R31, RZ, RZ, R8 ;  /* 0x000000ffff1f7224 */ /* 0x020fe200078e0008 */
[--C-:B------:R-:W-:Y:S01]  /*6530*/  SHF.R.U64 R37, R8, 0x10, R9.reuse ;  /* 0x0000001008257819 */ /* 0x100fe20000001209 */
[--C-:B-1----:R-:W-:Y:S01]  /*6540*/  IMAD.MOV.U32 R32, RZ, RZ, R9.reuse ;  /* 0x000000ffff207224 */ /* 0x102fe200078e0009 */
[----:B------:R-:W-:Y:S02]  /*6550*/  SHF.R.U32.HI R38, RZ, 0x10, R9 ;  /* 0x00000010ff267819 */ /* 0x000fe40000011609 */
[----:B------:R-:W-:Y:S01]  /*6560*/  LEA.HI R0, R212, R212, RZ, 0x1 ;  /* 0x000000d4d4007211 */ /* 0x000fe200078f08ff */
[----:B------:R-:W-:Y:S06]  /*6570*/  BRA.DIV UR4, `(.L_x_502) ;  /* 0x000000ee04a47947 */ /* 0x000fec000b800000 */
.L_x_672:
[----:B------:R-:W-:Y:S01]  /*6580*/  UMOV UR4, 0xffffffff ;  /* 0xffffffff00047882 */ /* 0x000fe20000000000 */
[----:B------:R-:W-:Y:S02]  /*6590*/  LOP3.LUT R3, R0, 0xfffffffe, RZ, 0xc0, !PT ;  /* 0xfffffffe00037812 */ /* 0x000fe400078ec0ff */
[----:B------:R-:W-:Y:S05]  /*65a0*/  BRA.DIV UR4, `(.L_x_503) ;  /* 0x000000ee04c07947 */ /* 0x000fea000b800000 */
.L_x_675:
[----:B------:R-:W-:Y:S01]  /*65b0*/  UMOV UR4, 0xffffffff ;  /* 0xffffffff00047882 */ /* 0x000fe20000000000 */
[----:B------:R-:W-:Y:S02]  /*65c0*/  IADD3 R3, R212, -R3, RZ ;  /* 0x80000003d4037210 */ /* 0x000fe40007ffe0ff */
[----:B------:R-:W-:Y:S05]  /*65d0*/  BRA.DIV UR4, `(.L_x_504) ;  /* 0x000000ee04dc7947 */ /* 0x000fea000b800000 */
.L_x_678:
[----:B------:R-:W-:Y:S01]  /*65e0*/  UMOV UR4, 0xffffffff ;  /* 0xffffffff00047882 */ /* 0x000fe20000000000 */
[----:B------:R-:W-:Y:S02]  /*65f0*/  SHF.L.U32 R9, R3, 0x1f, RZ ;  /* 0x0000001f03097819 */ /* 0x000fe400000006ff */
[----:B------:R-:W-:Y:S05]  /*6600*/  BRA.DIV UR4, `(.L_x_505) ;  /* 0x000000ee04f87947 */ /* 0x000fea000b800000 */
.L_x_681:
[----:B------:R-:W1:Y:S01]  /*6610*/  SYNCS.PHASECHK.TRANS64.TRYWAIT P1, [R18+URZ+0x22800], R9 ;  /* 0x02280009120075a7 */ /* 0x000e62000802017f */
[----:B------:R-:W-:Y:S01]  /*6620*/  LOP3.LUT P2, RZ, R218, 0x4, RZ, 0xc0, !PT ;  /* 0x00000004daff7812 */ /* 0x000fe2000784c0ff */
[----:B------:R-:W-:Y:S01]  /*6630*/  IMAD R3, R205, 0x200, R10 ;  /* 0x00000200cd037824 */ /* 0x000fe200078e020a */
[----:B------:R-:W-:Y:S01]  /*6640*/  SHF.R.U64 R13, R4, 0x10, R5 ;  /* 0x00000010040d7819 */ /* 0x000fe20000001205 */
[----:B------:R-:W-:Y:S01]  /*6650*/  IMAD.MOV.U32 R35, RZ, RZ, R6 ;  /* 0x000000ffff237224 */ /* 0x000fe200078e0006 */
[----:B------:R-:W-:Y:S01]  /*6660*/  SHF.R.U64 R6, R6, 0x10, R7 ;  /* 0x0000001006067819 */ /* 0x000fe20000001207 */
[----:B------:R-:W-:Y:S01]  /*6670*/  IMAD R3, R3, 0x2, R18 ;  /* 0x0000000203037824 */ /* 0x000fe200078e0212 */
[--C-:B------:R-:W-:Y:S01]  /*6680*/  SHF.R.U64 R11, R20, 0x10, R21.reuse ;  /* 0x00000010140b7819 */ /* 0x100fe20000001215 */
[----:B------:R-:W-:Y:S01]  /*6690*/  IMAD.MOV.U32 R8, RZ, RZ, R20 ;  /* 0x000000ffff087224 */ /* 0x000fe200078e0014 */
[--C-:B------:R-:W-:Y:S01]  /*66a0*/  SHF.R.U32.HI R12, RZ, 0x10, R21.reuse ;  /* 0x00000010ff0c7819 */ /* 0x100fe20000011615 */
[----:B------:R-:W-:Y:S01]  /*66b0*/  IMAD.MOV.U32 R10, RZ, RZ, R21 ;  /* 0x000000ffff0a7224 */ /* 0x000fe200078e0015 */
[----:B------:R-:W-:Y:S01]  /*66c0*/  BSSY B1, `(.L_x_506) ;  /* 0x0000012000017945 */ /* 0x000fe20003800000 */
[----:B------:R-:W-:Y:S01]  /*66d0*/  IMAD.MOV.U32 R33, RZ, RZ, R4 ;  /* 0x000000ffff217224 */ /* 0x000fe200078e0004 */
[----:B------:R-:W-:Y:S01]  /*66e0*/  PRMT R25, R31, 0x5410, R37 ;  /* 0x000054101f197816 */ /* 0x000fe20000000025 */
[--C-:B------:R-:W-:Y:S01]  /*66f0*/  IMAD.MOV.U32 R34, RZ, RZ, R5.reuse ;  /* 0x000000ffff227224 */ /* 0x100fe200078e0005 */
[----:B------:R-:W-:Y:S01]  /*6700*/  SHF.R.U32.HI R5, RZ, 0x10, R5 ;  /* 0x00000010ff057819 */ /* 0x000fe20000011605 */
[--C-:B------:R-:W-:Y:S01]  /*6710*/  IMAD.MOV.U32 R36, RZ, RZ, R7.reuse ;  /* 0x000000ffff247224 */ /* 0x100fe200078e0007 */
[----:B------:R-:W-:Y:S01]  /*6720*/  SHF.R.U32.HI R7, RZ, 0x10, R7 ;  /* 0x00000010ff077819 */ /* 0x000fe20000011607 */
[C---:B------:R-:W-:Y:S01]  /*6730*/  VIADD R4, R3.reuse, 0x18400 ;  /* 0x0001840003047836 */ /* 0x040fe20000000000 */
[----:B------:R-:W-:Y:S01]  /*6740*/  PRMT R27, R32, 0x5410, R38 ;  /* 0x00005410201b7816 */ /* 0x000fe20000000026 */
[----:B------:R-:W-:Y:S01]  /*6750*/  VIADD R0, R3, 0x18440 ;  /* 0x0001844003007836 */ /* 0x000fe20000000000 */
[----:B------:R-:W-:Y:S01]  /*6760*/  PRMT R31, R8, 0x5410, R11 ;  /* 0x00005410081f7816 */ /* 0x000fe2000000000b */
[----:B------:R-:W-:Y:S01]  /*6770*/  @P2 VIADD R0, R4, 0xffffffc0 ;  /* 0xffffffc004002836 */ /* 0x000fe20000000000 */
[----:B------:R-:W-:-:S02]  /*6780*/  PRMT R32, R10, 0x5410, R12 ;  /* 0x000054100a207816 */ /* 0x000fc4000000000c */
[----:B------:R-:W-:Y:S02]  /*6790*/  PRMT R33, R33, 0x5410, R13 ;  /* 0x0000541021217816 */ /* 0x000fe4000000000d */
[----:B------:R-:W-:Y:S02]  /*67a0*/  PRMT R34, R34, 0x5410, R5 ;  /* 0x0000541022227816 */ /* 0x000fe40000000005 */
[----:B------:R-:W-:Y:S02]  /*67b0*/  PRMT R35, R35, 0x5410, R6 ;  /* 0x0000541023237816 */ /* 0x000fe40000000006 */
[----:B------:R-:W-:Y:S01]  /*67c0*/  PRMT R36, R36, 0x5410, R7 ;  /* 0x0000541024247816 */ /* 0x000fe20000000007 */
[----:B-1----:R-:W-:Y:S06]  /*67d0*/  @!P1 BRA `(.L_x_507) ;  /* 0x000000ec00ac9947 */ /* 0x002fec0003800000 */
.L_x_682:
[----:B------:R-:W-:Y:S05]  /*67e0*/  BSYNC B1 ;  /* 0x0000000000017941 */ /* 0x000fea0003800000 */
.L_x_506:
[----:B------:R-:W-:Y:S04]  /*67f0*/  BSSY B1, `(.L_x_508) ;  /* 0x0000056000017945 */ /* 0x000fe80003800000 */
[----:B------:R-:W-:Y:S05]  /*6800*/  @P0 BRA `(.L_x_509) ;  /* 0x0000000400500947 */ /* 0x000fea0003800000 */
[----:B------:R-:W2:Y:S01]  /*6810*/  LDC R4, c[0x0][0x3d4] ;  /* 0x0000f500ff047b82 */ /* 0x000ea20000000800 */
[C---:B------:R-:W-:Y:S01]  /*6820*/  VIADD R5, R29.reuse, 0x10 ;  /* 0x000000101d057836 */ /* 0x040fe20000000000 */
[----:B------:R-:W-:Y:S01]  /*6830*/  BSSY B2, `(.L_x_510) ;  /* 0x000002a000027945 */ /* 0x000fe20003800000 */
[----:B--2---:R-:W-:-:S03]  /*6840*/  ISETP.GE.AND P0, PT, R29, R4, PT ;  /* 0x000000041d00720c */ /* 0x004fc60003f06270 */
[----:B------:R-:W-:-:S10]  /*6850*/  ISETP.GE.AND P1, PT, R5, R4, PT ;  /* 0x000000040500720c */ /* 0x000fd40003f26270 */
[----:B------:R-:W-:Y:S05]  /*6860*/  @P0 BRA `(.L_x_511) ;  /* 0x0000000000980947 */ /* 0x000fea0003800000 */
[----:B------:R-:W2:Y:S01]  /*6870*/  LDS.128 R4, [R3+0x18400] ;  /* 0x0184000003047984 */ /* 0x000ea20000000c00 */
[C---:B------:R-:W-:Y:S01]  /*6880*/  IMAD.U32 R15, R33.reuse, 0x10000, RZ ;  /* 0x00010000210f7824 */ /* 0x040fe200078e00ff */
[----:B------:R-:W-:Y:S01]  /*6890*/  LOP3.LUT R14, R33, 0xffff0000, RZ, 0xc0, !PT ;  /* 0xffff0000210e7812 */ /* 0x000fe200078ec0ff */
[C---:B------:R-:W-:Y:S01]  /*68a0*/  IMAD.U32 R13, R25.reuse, 0x10000, RZ ;  /* 0x00010000190d7824 */ /* 0x040fe200078e00ff */
[----:B------:R-:W-:Y:S01]  /*68b0*/  LOP3.LUT R12, R25, 0xffff0000, RZ, 0xc0, !PT ;  /* 0xffff0000190c7812 */ /* 0x000fe200078ec0ff */
[C---:B--2---:R-:W-:Y:S01]  /*68c0*/  IMAD.U32 R8, R4.reuse, 0x10000, RZ ;  /* 0x0001000004087824 */ /* 0x044fe200078e00ff */
[----:B------:R-:W-:Y:S01]  /*68d0*/  LOP3.LUT R4, R4, 0xffff0000, RZ, 0xc0, !PT ;  /* 0xffff000004047812 */ /* 0x000fe200078ec0ff */
[C---:B-1----:R-:W-:Y:S01]  /*68e0*/  IMAD.U32 R9, R5.reuse, 0x10000, RZ ;  /* 0x0001000005097824 */ /* 0x042fe200078e00ff */
[----:B------:R-:W-:Y:S01]  /*68f0*/  LOP3.LUT R5, R5, 0xffff0000, RZ, 0xc0, !PT ;  /* 0xffff000005057812 */ /* 0x000fe200078ec0ff */
[C---:B------:R-:W-:Y:S01]  /*6900*/  IMAD.U32 R10, R6.reuse, 0x10000, RZ ;  /* 0x00010000060a7824 */ /* 0x040fe200078e00ff */
[----:B------:R-:W-:Y:S01]  /*6910*/  LOP3.LUT R6, R6, 0xffff0000, RZ, 0xc0, !PT ;  /* 0xffff000006067812 */ /* 0x000fe200078ec0ff */
[C---:B------:R-:W-:Y:S01]  /*6920*/  FMUL.FTZ R21, R4.reuse, R15 ;  /* 0x0000000f04157220 */ /* 0x040fe20000410000 */
[-C--:B------:R-:W-:Y:S01]  /*6930*/  FMUL.FTZ R4, R4, R13.reuse ;  /* 0x0000000d04047220 */ /* 0x080fe20000410000 */
[C---:B------:R-:W-:Y:S01]  /*6940*/  IMAD.U32 R11, R7.reuse, 0x10000, RZ ;  /* 0x00010000070b7824 */ /* 0x040fe200078e00ff */
[----:B------:R-:W-:Y:S01]  /*6950*/  LOP3.LUT R7, R7, 0xffff0000, RZ, 0xc0, !PT ;  /* 0xffff000007077812 */ /* 0x000fe200078ec0ff */
[C---:B------:R-:W-:Y:S01]  /*6960*/  FFMA.FTZ R21, R8.reuse, R13, -R21 ;  /* 0x0000000d08157223 */ /* 0x040fe20000010815 */
[----:B------:R-:W-:Y:S01]  /*6970*/  FFMA.FTZ R20, R8, R15, R4 ;  /* 0x0000000f08147223 */ /* 0x000fe20000010004 */
[C---:B------:R-:W-:Y:S01]  /*6980*/  FMUL.FTZ R24, R5.reuse, R14 ;  /* 0x0000000e05187220 */ /* 0x040fe20000410000 */
[C---:B------:R-:W-:Y:S01]  /*6990*/  LOP3.LUT R8, R34.reuse, 0xffff0000, RZ, 0xc0, !PT ;  /* 0xffff000022087812 */ /* 0x040fe200078ec0ff */
[----:B------:R-:W-:Y:S01]  /*69a0*/  FMUL.FTZ R26, R5, R12 ;  /* 0x0000000c051a7220 */ /* 0x000fe20000410000 */
[----:B------:R-:W-:Y:S01]  /*69b0*/  IMAD.U32 R13, R34, 0x10000, RZ ;  /* 0x00010000220d7824 */ /* 0x000fe200078e00ff */
[C---:B------:R-:W-:Y:S01]  /*69c0*/  LOP3.LUT R4, R27.reuse, 0xffff0000, RZ, 0xc0, !PT ;  /* 0xffff00001b047812 */ /* 0x040fe200078ec0ff */
[----:B------:R-:W-:-:S02]  /*69d0*/  IMAD.U32 R5, R27, 0x10000, RZ ;  /* 0x000100001b057824 */ /* 0x000fc400078e00ff */
[----:B------:R-:W-:Y:S01]  /*69e0*/  FFMA.FTZ R24, R9, R12, -R24 ;  /* 0x0000000c09187223 */ /* 0x000fe20000010818 */
[C---:B------:R-:W-:Y:S01]  /*69f0*/  FMUL.FTZ R15, R6.reuse, R13 ;  /* 0x0000000d060f7220 */ /* 0x040fe20000410000 */
[C---:B------:R-:W-:Y:S01]  /*6a00*/  FMUL.FTZ R12, R7.reuse, R8 ;  /* 0x00000008070c7220 */ /* 0x040fe20000410000 */
[-C--:B------:R-:W-:Y:S01]  /*6a10*/  FMUL.FTZ R6, R6, R5.reuse ;  /* 0x0000000506067220 */ /* 0x080fe20000410000 */
[----:B------:R-:W-:Y:S01]  /*6a20*/  FMUL.FTZ R7, R7, R4 ;  /* 0x0000000407077220 */ /* 0x000fe20000410000 */
[----:B------:R-:W-:Y:S01]  /*6a30*/  FFMA.FTZ R9, R9, R14, R26 ;  /* 0x0000000e09097223 */ /* 0x000fe2000001001a */
[C---:B------:R-:W-:Y:S01]  /*6a40*/  FFMA.FTZ R15, R10.reuse, R5, -R15 ;  /* 0x000000050a0f7223 */ /* 0x040fe2000001080f */
[----:B------:R-:W-:Y:S01]  /*6a50*/  FFMA.FTZ R6, R10, R13, R6 ;  /* 0x0000000d0a067223 */ /* 0x000fe20000010006 */
[C---:B------:R-:W-:Y:S01]  /*6a60*/  FFMA.FTZ R12, R11.reuse, R4, -R12 ;  /* 0x000000040b0c7223 */ /* 0x040fe2000001080c */
[----:B------:R-:W-:Y:S01]  /*6a70*/  FFMA.FTZ R7, R11, R8, R7 ;  /* 0x000000080b077223 */ /* 0x000fe20000010007 */
[----:B------:R-:W-:-:S02]  /*6a80*/  F2FP.BF16.F32.PACK_AB R4, R20, R21 ;  /* 0x000000151404723e */ /* 0x000fc400000010ff */
[----:B------:R-:W-:Y:S02]  /*6a90*/  F2FP.BF16.F32.PACK_AB R5, R9, R24 ;  /* 0x000000180905723e */ /* 0x000fe400000010ff */
[----:B------:R-:W-:Y:S02]  /*6aa0*/  F2FP.BF16.F32.PACK_AB R6, R6, R15 ;  /* 0x0000000f0606723e */ /* 0x000fe400000010ff */
[----:B------:R-:W-:-:S05]  /*6ab0*/  F2FP.BF16.F32.PACK_AB R7, R7, R12 ;  /* 0x0000000c0707723e */ /* 0x000fca00000010ff */
[----:B------:R2:W-:Y:S02]  /*6ac0*/  STS.128 [R3+0x18400], R4 ;  /* 0x0184000403007388 */ /* 0x0005e40000000c00 */
.L_x_511:
[----:B------:R-:W-:Y:S05]  /*6ad0*/  BSYNC B2 ;  /* 0x0000000000027941 */ /* 0x000fea0003800000 */
.L_x_510:
[----:B------:R-:W-:Y:S05]  /*6ae0*/  @P1 BRA `(.L_x_509) ;  /* 0x0000000000981947 */ /* 0x000fea0003800000 */
[----:B--2---:R-:W2:Y:S01]  /*6af0*/  LDS.128 R4, [R0] ;  /* 0x0000000000047984 */ /* 0x004ea20000000c00 */
        /* <DEDUP_REMOVED lines=8> */
[----:B------:R-:W-:Y:S01]  /*6b80*/  IMAD.U32 R10, R6, 0x10000, RZ ;  /* 0x00010000060a7824 */ /* 0x000fe200078e00ff */
[----:B------:R-:W-:Y:S01]  /*6b90*/  SHF.L.U32 R11, R7, 0x10, RZ ;  /* 0x00000010070b7819 */ /* 0x000fe200000006ff */
[C---:B------:R-:W-:Y:S01]  /*6ba0*/  FMUL.FTZ R21, R4.reuse, R15 ;  /* 0x0000000f04157220 */ /* 0x040fe20000410000 */
[-C--:B------:R-:W-:Y:S01]  /*6bb0*/  FMUL.FTZ R4, R4, R13.reuse ;  /* 0x0000000d04047220 */ /* 0x080fe20000410000 */
[----:B------:R-:W-:Y:S01]  /*6bc0*/  LOP3.LUT R6, R6, 0xffff0000, RZ, 0xc0, !PT ;  /* 0xffff000006067812 */ /* 0x000fe200078ec0ff */
[----:B------:R-:W-:Y:S01]  /*6bd0*/  FMUL.FTZ R24, R5, R14 ;  /* 0x0000000e05187220 */ /* 0x000fe20000410000 */
[C---:B------:R-:W-:Y:S01]  /*6be0*/  FFMA.FTZ R21, R8.reuse, R13, -R21 ;  /* 0x0000000d08157223 */ /* 0x040fe20000010815 */
[----:B------:R-:W-:Y:S01]  /*6bf0*/  FFMA.FTZ R20, R8, R15, R4 ;  /* 0x0000000f08147223 */ /* 0x000fe20000010004 */
[----:B------:R-:W-:Y:S01]  /*6c00*/  LOP3.LUT R7, R7, 0xffff0000, RZ, 0xc0, !PT ;  /* 0xffff000007077812 */ /* 0x000fe200078ec0ff */
[----:B------:R-:W-:Y:S01]  /*6c10*/  FMUL.FTZ R26, R5, R12 ;  /* 0x0000000c051a7220 */ /* 0x000fe20000410000 */
[C---:B------:R-:W-:Y:S01]  /*6c20*/  LOP3.LUT R8, R36.reuse, 0xffff0000, RZ, 0xc0, !PT ;  /* 0xffff000024087812 */ /* 0x040fe200078ec0ff */
        /* <DEDUP_REMOVED lines=17> */
[----:B------:R3:W-:Y:S02]  /*6d40*/  STS.128 [R0], R4 ;  /* 0x0000000400007388 */ /* 0x0007e40000000c00 */
.L_x_509:
[----:B------:R-:W-:Y:S05]  /*6d50*/  BSYNC B1 ;  /* 0x0000000000017941 */ /* 0x000fea0003800000 */
.L_x_508:
[----:B------:R-:W-:-:S13]  /*6d60*/  ISETP.GE.AND P0, PT, R211, R30, PT ;  /* 0x0000001ed300720c */ /* 0x000fda0003f06270 */
[----:B------:R-:W-:Y:S05]  /*6d70*/  @P0 BRA `(.L_x_512) ;  /* 0x0000001000dc0947 */ /* 0x000fea0003800000 */
[----:B--23--:R-:W2:Y:S01]  /*6d80*/  LDC R4, c[0x0][0x3d4] ;  /* 0x0000f500ff047b82 */ /* 0x00cea20000000800 */
        /* <DEDUP_REMOVED lines=18> */
[-C--:B------:R-:W-:Y:S01]  /*6eb0*/  FMUL.FTZ R13, R14, R4.reuse ;  /* 0x000000040e0d7220 */ /* 0x080fe20000410000 */
[C---:B------:R-:W-:Y:S01]  /*6ec0*/  FMUL.FTZ R15, R12.reuse, R4 ;  /* 0x000000040c0f7220 */ /* 0x040fe20000410000 */
[C---:B------:R-:W-:Y:S01]  /*6ed0*/  IMAD.U32 R11, R7.reuse, 0x10000, RZ ;  /* 0x00010000070b7824 */ /* 0x040fe200078e00ff */
[----:B------:R-:W-:Y:S01]  /*6ee0*/  LOP3.LUT R7, R7, 0xffff0000, RZ, 0xc0, !PT ;  /* 0xffff000007077812 */ /* 0x000fe200078ec0ff */
[-C--:B------:R-:W-:Y:S01]  /*6ef0*/  FFMA.FTZ R13, R12, R8.reuse, -R13 ;  /* 0x000000080c0d7223 */ /* 0x080fe2000001080d */
[----:B------:R-:W-:Y:S01]  /*6f00*/  FFMA.FTZ R8, R14, R8, R15 ;  /* 0x000000080e087223 */ /* 0x000fe2000001000f */
[----:B------:R-:W-:Y:S01]  /*6f10*/  FMUL.FTZ R4, R33, R5 ;  /* 0x0000000521047220 */ /* 0x000fe20000410000 */
[----:B------:R-:W-:-:S02]  /*6f20*/  IMAD.U32 R14, R27, 0x10000, RZ ;  /* 0x000100001b0e7824 */ /* 0x000fc400078e00ff */
[----:B------:R-:W-:Y:S01]  /*6f30*/  FMUL.FTZ R12, R25, R5 ;  /* 0x00000005190c7220 */ /* 0x000fe20000410000 */
[----:B------:R-:W-:Y:S01]  /*6f40*/  LOP3.LUT R27, R27, 0xffff0000, RZ, 0xc0, !PT ;  /* 0xffff00001b1b7812 */ /* 0x000fe200078ec0ff */
[-C--:B------:R-:W-:Y:S01]  /*6f50*/  FFMA.FTZ R4, R25, R9.reuse, -R4 ;  /* 0x0000000919047223 */ /* 0x080fe20000010804 */
[-C--:B------:R-:W-:Y:S01]  /*6f60*/  FMUL.FTZ R5, R20, R6.reuse ;  /* 0x0000000614057220 */ /* 0x080fe20000410000 */
[C---:B------:R-:W-:Y:S01]  /*6f70*/  FMUL.FTZ R15, R14.reuse, R6 ;  /* 0x000000060e0f7220 */ /* 0x040fe20000410000 */
[----:B------:R-:W-:Y:S01]  /*6f80*/  FFMA.FTZ R9, R33, R9, R12 ;  /* 0x0000000921097223 */ /* 0x000fe2000001000c */
[-C--:B------:R-:W-:Y:S01]  /*6f90*/  FMUL.FTZ R6, R21, R7.reuse ;  /* 0x0000000715067220 */ /* 0x080fe20000410000 */
[C---:B------:R-:W-:Y:S01]  /*6fa0*/  FMUL.FTZ R12, R27.reuse, R7 ;  /* 0x000000071b0c7220 */ /* 0x040fe20000410000 */
[-C--:B------:R-:W-:Y:S01]  /*6fb0*/  FFMA.FTZ R5, R14, R10.reuse, -R5 ;  /* 0x0000000a0e057223 */ /* 0x080fe20000010805 */
[----:B------:R-:W-:Y:S01]  /*6fc0*/  FFMA.FTZ R10, R20, R10, R15 ;  /* 0x0000000a140a7223 */ /* 0x000fe2000001000f */
[-C--:B------:R-:W-:Y:S01]  /*6fd0*/  FFMA.FTZ R6, R27, R11.reuse, -R6 ;  /* 0x0000000b1b067223 */ /* 0x080fe20000010806 */
[----:B------:R-:W-:Y:S01]  /*6fe0*/  FFMA.FTZ R11, R21, R11, R12 ;  /* 0x0000000b150b7223 */ /* 0x000fe2000001000c */
[----:B------:R-:W-:-:S02]  /*6ff0*/  F2FP.BF16.F32.PACK_AB R8, R8, R13 ;  /* 0x0000000d0808723e */ /* 0x000fc400000010ff */
[----:B------:R-:W-:Y:S02]  /*7000*/  F2FP.BF16.F32.PACK_AB R9, R9, R4 ;  /* 0x000000040909723e */ /* 0x000fe400000010ff */
[----:B------:R-:W-:Y:S02]  /*7010*/  F2FP.BF16.F32.PACK_AB R10, R10, R5 ;  /* 0x000000050a0a723e */ /* 0x000fe400000010ff */
[----:B------:R-:W-:-:S05]  /*7020*/  F2FP.BF16.F32.PACK_AB R11, R11, R6 ;  /* 0x000000060b0b723e */ /* 0x000fca00000010ff */
[----:B------:R2:W-:Y:S02]  /*7030*/  STS.128 [R3+0x1a400], R8 ;  /* 0x01a4000803007388 */ /* 0x0005e40000000c00 */
.L_x_514:
[----:B------:R-:W-:Y:S05]  /*7040*/  BSYNC B1 ;  /* 0x0000000000017941 */ /* 0x000fea0003800000 */
.L_x_513:
        /* <DEDUP_REMOVED lines=8> */
[C---:B------:R-:W-:Y:S01]  /*70d0*/  IMAD.U32 R8, R5.reuse, 0x10000, RZ ;  /* 0x0001000005087824 */ /* 0x040fe200078e00ff */
[----:B------:R-:W-:Y:S01]  /*70e0*/  LOP3.LUT R5, R5, 0xffff0000, RZ, 0xc0, !PT ;  /* 0xffff000005057812 */ /* 0x000fe200078ec0ff */
[C---:B-1----:R-:W-:Y:S01]  /*70f0*/  IMAD.U32 R9, R6.reuse, 0x10000, RZ ;  /* 0x0001000006097824 */ /* 0x042fe200078e00ff */
[----:B------:R-:W-:Y:S01]  /*7100*/  LOP3.LUT R6, R6, 0xffff0000, RZ, 0xc0, !PT ;  /* 0xffff000006067812 */ /* 0x000fe200078ec0ff */
[-C--:B------:R-:W-:Y:S01]  /*7110*/  FMUL.FTZ R12, R15, R4.reuse ;  /* 0x000000040f0c7220 */ /* 0x080fe20000410000 */
[----:B------:R-:W-:Y:S01]  /*7120*/  FMUL.FTZ R4, R13, R4 ;  /* 0x000000040d047220 */ /* 0x000fe20000410000 */
[----:B------:R-:W-:-:S02]  /*7130*/  IMAD.U32 R10, R7, 0x10000, RZ ;  /* 0x00010000070a7824 */ /* 0x000fc400078e00ff */
[----:B------:R-:W-:Y:S01]  /*7140*/  FMUL.FTZ R11, R20, R5 ;  /* 0x00000005140b7220 */ /* 0x000fe20000410000 */
[-C--:B------:R-:W-:Y:S01]  /*7150*/  FFMA.FTZ R12, R13, R3.reuse, -R12 ;  /* 0x000000030d0c7223 */ /* 0x080fe2000001080c */
[----:B------:R-:W-:Y:S01]  /*7160*/  FFMA.FTZ R3, R15, R3, R4 ;  /* 0x000000030f037223 */ /* 0x000fe20000010004 */
[----:B------:R-:W-:Y:S01]  /*7170*/  IMAD.U32 R15, R36, 0x10000, RZ ;  /* 0x00010000240f7824 */ /* 0x000fe200078e00ff */
[----:B------:R-:W-:Y:S01]  /*7180*/  LOP3.LUT R7, R7, 0xffff0000, RZ, 0xc0, !PT ;  /* 0xffff000007077812 */ /* 0x000fe200078ec0ff */
[----:B------:R-:W-:Y:S01]  /*7190*/  FMUL.FTZ R5, R14, R5 ;  /* 0x000000050e057220 */ /* 0x000fe20000410000 */
[----:B------:R-:W-:Y:S01]  /*71a0*/  IMAD.U32 R13, R32, 0x10000, RZ ;  /* 0x00010000200d7824 */ /* 0x000fe200078e00ff */
[----:B------:R-:W-:Y:S01]  /*71b0*/  LOP3.LUT R36, R36, 0xffff0000, RZ, 0xc0, !PT ;  /* 0xffff000024247812 */ /* 0x000fe200078ec0ff */
[-C--:B------:R-:W-:Y:S01]  /*71c0*/  FFMA.FTZ R11, R14, R8.reuse, -R11 ;  /* 0x000000080e0b7223 */ /* 0x080fe2000001080b */
[----:B------:R-:W-:Y:S01]  /*71d0*/  LOP3.LUT R32, R32, 0xffff0000, RZ, 0xc0, !PT ;  /* 0xffff000020207812 */ /* 0x000fe200078ec0ff */
[----:B------:R-:W-:Y:S01]  /*71e0*/  FFMA.FTZ R8, R20, R8, R5 ;  /* 0x0000000814087223 */ /* 0x000fe20000010005 */
[-C--:B------:R-:W-:Y:S01]  /*71f0*/  FMUL.FTZ R4, R15, R6.reuse ;  /* 0x000000060f047220 */ /* 0x080fe20000410000 */
[-C--:B------:R-:W-:Y:S01]  /*7200*/  FMUL.FTZ R5, R36, R7.reuse ;  /* 0x0000000724057220 */ /* 0x080fe20000410000 */
[C---:B------:R-:W-:Y:S01]  /*7210*/  FMUL.FTZ R6, R13.reuse, R6 ;  /* 0x000000060d067220 */ /* 0x040fe20000410000 */
[C---:B------:R-:W-:Y:S01]  /*7220*/  FMUL.FTZ R7, R32.reuse, R7 ;  /* 0x0000000720077220 */ /* 0x040fe20000410000 */
[-C--:B------:R-:W-:Y:S01]  /*7230*/  FFMA.FTZ R4, R13, R9.reuse, -R4 ;  /* 0x000000090d047223 */ /* 0x080fe20000010804 */
[-C--:B------:R-:W-:Y:S01]  /*7240*/  FFMA.FTZ R5, R32, R10.reuse, -R5 ;  /* 0x0000000a20057223 */ /* 0x080fe20000010805 */
[----:B------:R-:W-:Y:S01]  /*7250*/  FFMA.FTZ R9, R15, R9, R6 ;  /* 0x000000090f097223 */ /* 0x000fe20000010006 */
[----:B------:R-:W-:Y:S01]  /*7260*/  FFMA.FTZ R10, R36, R10, R7 ;  /* 0x0000000a240a7223 */ /* 0x000fe20000010007 */
[----:B------:R-:W-:-:S02]  /*7270*/  F2FP.BF16.F32.PACK_AB R12, R3, R12 ;  /* 0x0000000c030c723e */ /* 0x000fc400000010ff */
[----:B------:R-:W-:Y:S02]  /*7280*/  F2FP.BF16.F32.PACK_AB R13, R8, R11 ;  /* 0x0000000b080d723e */ /* 0x000fe400000010ff */
[----:B------:R-:W-:Y:S02]  /*7290*/  F2FP.BF16.F32.PACK_AB R14, R9, R4 ;  /* 0x00000004090e723e */ /* 0x000fe400000010ff */
[----:B------:R-:W-:-:S05]  /*72a0*/  F2FP.BF16.F32.PACK_AB R15, R10, R5 ;  /* 0x000000050a0f723e */ /* 0x000fca00000010ff */
[----:B------:R4:W-:Y:S01]  /*72b0*/  STS.128 [R0+0x2000], R12 ;  /* 0x0020000c00007388 */ /* 0x0009e20000000c00 */
[----:B------:R-:W-:Y:S05]  /*72c0*/  BRA `(.L_x_512) ;  /* 0x0000000c00887947 */ /* 0x000fea0003800000 */
.L_x_499:
[----:B------:R-:W1:Y:S01]  /*72d0*/  LDC R45, c[0x0][0x3d4] ;  /* 0x0000f500ff2d7b82 */ /* 0x000e620000000800 */
[----:B------:R-:W-:Y:S01]  /*72e0*/  IMAD R30, R85, -0x80, R30 ;  /* 0xffffff80551e7824 */ /* 0x000fe200078e021e */
[----:B------:R-:W-:Y:S02]  /*72f0*/  CS2R R34, SRZ ;  /* 0x0000000000227805 */ /* 0x000fe4000001ff00 */
[----:B------:R-:W-:Y:S02]  /*7300*/  CS2R R32, SRZ ;  /* 0x0000000000207805 */ /* 0x000fe4000001ff00 */
[----:B------:R-:W-:Y:S02]  /*7310*/  CS2R R6, SRZ ;  /* 0x0000000000067805 */ /* 0x000fe4000001ff00 */
[----:B------:R-:W-:Y:S02]  /*7320*/  CS2R R4, SRZ ;  /* 0x0000000000047805 */ /* 0x000fe4000001ff00 */
[----:B------:R-:W-:-:S02]  /*7330*/  VIMNMX R30, R30, 0x80, PT ;  /* 0x000000801e1e7848 */ /* 0x000fc40003fe0100 */
[----:B-1----:R-:W-:-:S04]  /*7340*/  ISETP.GE.AND P0, PT, R16, R45, PT ;  /* 0x0000002d1000720c */ /* 0x002fc80003f06270 */
[----:B------:R-:W-:-:S13]  /*7350*/  ISETP.GE.OR P1, PT, R19, R30, P0 ;  /* 0x0000001e1300720c */ /* 0x000fda0000726670 */
[----:B------:R1:W5:Y:S04]  /*7360*/  @!P1 LDG.E.128 R32, desc[UR40][R36.64] ;  /* 0x0000002824209981 */ /* 0x000368000c1e1d00 */
[----:B------:R1:W5:Y:S01]  /*7370*/  @!P1 LDG.E.128 R4, desc[UR40][R38.64] ;  /* 0x0000002826049981 */ /* 0x000362000c1e1d00 */
[----:B------:R-:W-:Y:S01]  /*7380*/  UMOV UR4, 0xffffffff ;  /* 0xffffffff00047882 */ /* 0x000fe20000000000 */
[----:B------:R-:W-:Y:S02]  /*7390*/  LEA.HI R0, R212, R212, RZ, 0x1 ;  /* 0x000000d4d4007211 */ /* 0x000fe400078f08ff */
[----:B------:R-:W-:Y:S05]  /*73a0*/  BRA.DIV UR4, `(.L_x_515) ;  /* 0x000000e204cc7947 */ /* 0x000fea000b800000 */
.L_x_685:
[----:B------:R-:W-:Y:S01]  /*73b0*/  UMOV UR4, 0xffffffff ;  /* 0xffffffff00047882 */ /* 0x000fe20000000000 */
[----:B------:R-:W-:Y:S02]  /*73c0*/  LOP3.LUT R3, R0, 0xfffffffe, RZ, 0xc0, !PT ;  /* 0xfffffffe00037812 */ /* 0x000fe400078ec0ff */
[----:B------:R-:W-:Y:S05]  /*73d0*/  BRA.DIV UR4, `(.L_x_516) ;  /* 0x000000e204e87947 */ /* 0x000fea000b800000 */
.L_x_688:
[----:B------:R-:W-:Y:S01]  /*73e0*/  UMOV UR4, 0xffffffff ;  /* 0xffffffff00047882 */ /* 0x000fe20000000000 */
[----:B------:R-:W-:Y:S02]  /*73f0*/  IMAD.IADD R3, R212, 0x1, -R3 ;  /* 0x00000001d4037824 */ /* 0x000fe400078e0a03 */
[----:B------:R-:W-:Y:S05]  /*7400*/  BRA.DIV UR4, `(.L_x_517) ;  /* 0x000000e604047947 */ /* 0x000fea000b800000 */
.L_x_691:
[----:B------:R-:W-:Y:S01]  /*7410*/  UMOV UR4, 0xffffffff ;  /* 0xffffffff00047882 */ /* 0x000fe20000000000 */
[----:B------:R-:W-:Y:S02]  /*7420*/  SHF.L.U32 R3, R3, 0x1f, RZ ;  /* 0x0000001f03037819 */ /* 0x000fe400000006ff */
[----:B------:R-:W-:Y:S05]  /*7430*/  BRA.DIV UR4, `(.L_x_518) ;  /* 0x000000e604207947 */ /* 0x000fea000b800000 */
.L_x_694:
[----:B------:R-:W2:Y:S01]  /*7440*/  SYNCS.PHASECHK.TRANS64.TRYWAIT P1, [R18+URZ+0x22800], R3 ;  /* 0x02280003120075a7 */ /* 0x000ea2000802017f */
[----:B-1---5:R-:W-:Y:S01]  /*7450*/  IMAD.MOV.U32 R37, RZ, RZ, R32 ;  /* 0x000000ffff257224 */ /* 0x022fe200078e0020 */
[--C-:B------:R-:W-:Y:S01]  /*7460*/  SHF.R.U64 R0, R32, 0x10, R33.reuse ;  /* 0x0000001020007819 */ /* 0x100fe20000001221 */
[----:B------:R-:W-:Y:S01]  /*7470*/  IMAD.MOV.U32 R41, RZ, RZ, R4 ;  /* 0x000000ffff297224 */ /* 0x000fe200078e0004 */
[----:B------:R-:W-:Y:S01]  /*7480*/  MOV R42, R5 ;  /* 0x00000005002a7202 */ /* 0x000fe20000000f00 */
[----:B------:R-:W-:Y:S01]  /*7490*/  IMAD.MOV.U32 R38, RZ, RZ, R33 ;  /* 0x000000ffff267224 */ /* 0x000fe200078e0021 */
[----:B------:R-:W-:Y:S01]  /*74a0*/  PRMT R37, R37, 0x5410, R0 ;  /* 0x0000541025257816 */ /* 0x000fe20000000000 */
[----:B------:R-:W-:Y:S01]  /*74b0*/  IMAD.MOV.U32 R39, RZ, RZ, R34 ;  /* 0x000000ffff277224 */ /* 0x000fe200078e0022 */
[----:B------:R-:W-:Y:S01]  /*74c0*/  SHF.R.U64 R0, R4, 0x10, R5 ;  /* 0x0000001004007819 */ /* 0x000fe20000001205 */
[----:B------:R-:W-:Y:S01]  /*74d0*/  IMAD.MOV.U32 R40, RZ, RZ, R35 ;  /* 0x000000ffff287224 */ /* 0x000fe200078e0023 */
[----:B------:R-:W-:Y:S01]  /*74e0*/  SHF.R.U32.HI R4, RZ, 0x10, R5 ;  /* 0x00000010ff047819 */ /* 0x000fe20000011605 */
[----:B------:R-:W-:Y:S01]  /*74f0*/  IMAD.MOV.U32 R43, RZ, RZ, R6 ;  /* 0x000000ffff2b7224 */ /* 0x000fe200078e0006 */
[--C-:B------:R-:W-:Y:S01]  /*7500*/  SHF.R.U64 R5, R6, 0x10, R7.reuse ;  /* 0x0000001006057819 */ /* 0x100fe20000001207 */
[----:B------:R-:W-:Y:S01]  /*7510*/  IMAD.MOV.U32 R44, RZ, RZ, R7 ;  /* 0x000000ffff2c7224 */ /* 0x000fe200078e0007 */
[----:B------:R-:W-:Y:S01]  /*7520*/  SHF.R.U32.HI R8, RZ, 0x10, R33 ;  /* 0x00000010ff087819 */ /* 0x000fe20000011621 */
[----:B------:R-:W-:Y:S01]  /*7530*/  BSSY B1, `(.L_x_519) ;  /* 0x000000e000017945 */ /* 0x000fe20003800000 */
[----:B------:R-:W-:-:S02]  /*7540*/  SHF.R.U64 R9, R34, 0x10, R35 ;  /* 0x0000001022097819 */ /* 0x000fc40000001223 */
[----:B------:R-:W-:Y:S02]  /*7550*/  SHF.R.U32.HI R10, RZ, 0x10, R35 ;  /* 0x00000010ff0a7819 */ /* 0x000fe40000011623 */
[----:B------:R-:W-:Y:S02]  /*7560*/  SHF.R.U32.HI R6, RZ, 0x10, R7 ;  /* 0x00000010ff067819 */ /* 0x000fe40000011607 */
[-C--:B------:R-:W-:Y:S02]  /*7570*/  ISETP.GE.OR P2, PT, R19, R30.reuse, P0 ;  /* 0x0000001e1300720c */ /* 0x080fe40000746670 */
[----:B------:R-:W-:Y:S02]  /*7580*/  ISETP.GE.OR P0, PT, R211, R30, P0 ;  /* 0x0000001ed300720c */ /* 0x000fe40000706670 */
[----:B------:R-:W-:Y:S02]  /*7590*/  PRMT R38, R38, 0x5410, R8 ;  /* 0x0000541026267816 */ /* 0x000fe40000000008 */
[----:B------:R-:W-:-:S02]  /*75a0*/  PRMT R39, R39, 0x5410, R9 ;  /* 0x0000541027277816 */ /* 0x000fc40000000009 */
[----:B------:R-:W-:Y:S02]  /*75b0*/  PRMT R40, R40, 0x5410, R10 ;  /* 0x0000541028287816 */ /* 0x000fe4000000000a */
[----:B------:R-:W-:Y:S02]  /*75c0*/  PRMT R41, R41, 0x5410, R0 ;  /* 0x0000541029297816 */ /* 0x000fe40000000000 */
[----:B------:R-:W-:Y:S02]  /*75d0*/  PRMT R42, R42, 0x5410, R4 ;  /* 0x000054102a2a7816 */ /* 0x000fe40000000004 */
[----:B------:R-:W-:Y:S02]  /*75e0*/  PRMT R43, R43, 0x5410, R5 ;  /* 0x000054102b2b7816 */ /* 0x000fe40000000005 */
[----:B------:R-:W-:Y:S01]  /*75f0*/  PRMT R44, R44, 0x5410, R6 ;  /* 0x000054102c2c7816 */ /* 0x000fe20000000006 */
[----:B--2---:R-:W-:Y:S06]  /*7600*/  @!P1 BRA `(.L_x_520) ;  /* 0x000000e000d49947 */ /* 0x004fec0003800000 */
.L_x_695:
[----:B------:R-:W-:Y:S05]  /*7610*/  BSYNC B1 ;  /* 0x0000000000017941 */ /* 0x000fea0003800000 */
.L_x_519:
[----:B------:R-:W-:Y:S04]  /*7620*/  BSSY B1, `(.L_x_521) ;  /* 0x000005a000017945 */ /* 0x000fe80003800000 */
[----:B------:R-:W-:Y:S05]  /*7630*/  @P2 BRA `(.L_x_522) ;  /* 0x0000000400602947 */ /* 0x000fea0003800000 */
[----:B------:R-:W-:Y:S01]  /*7640*/  IMAD.SHL.U32 R0, R218, 0x40, RZ ;  /* 0x00000040da007824 */ /* 0x000fe200078e00ff */
[C---:B------:R-:W-:Y:S01]  /*7650*/  LOP3.LUT R24, R41.reuse, 0xffff0000, RZ, 0xc0, !PT ;  /* 0xffff000029187812 */ /* 0x040fe200078ec0ff */
[----:B-1----:R-:W-:Y:S02]  /*7660*/  IMAD.IADD R3, R16, 0x1, R45 ;  /* 0x0000000110037824 */ /* 0x002fe400078e022d */
[----:B------:R-:W-:Y:S01]  /*7670*/  IMAD.U32 R27, R41, 0x10000, RZ ;  /* 0x00010000291b7824 */ /* 0x000fe200078e00ff */
[----:B------:R-:W-:Y:S01]  /*7680*/  LOP3.LUT R4, R0, 0x1c0, RZ, 0xc0, !PT ;  /* 0x000001c000047812 */ /* 0x000fe200078ec0ff */
[----:B------:R-:W-:-:S03]  /*7690*/  IMAD.U32 R25, R37, 0x10000, RZ ;  /* 0x0001000025197824 */ /* 0x000fc600078e00ff */
[C---:B------:R-:W-:Y:S02]  /*76a0*/  LOP3.LUT R0, R4.reuse, 0x38, R16, 0xf8, !PT ;  /* 0x0000003804007812 */ /* 0x040fe400078ef810 */
[----:B------:R-:W-:Y:S02]  /*76b0*/  SHF.R.U32.HI R5, RZ, 0x3, R4 ;  /* 0x00000003ff057819 */ /* 0x000fe40000011604 */
[----:B------:R-:W-:Y:S02]  /*76c0*/  LOP3.LUT R4, R4, 0x38, R3, 0xf8, !PT ;  /* 0x0000003804047812 */ /* 0x000fe400078ef803 */
[-C--:B------:R-:W-:Y:S02]  /*76d0*/  LOP3.LUT R0, R0, R5.reuse, RZ, 0x3c, !PT ;  /* 0x0000000500007212 */ /* 0x080fe400078e3cff */
[----:B------:R-:W-:-:S03]  /*76e0*/  LOP3.LUT R4, R4, R5, RZ, 0x3c, !PT ;  /* 0x0000000504047212 */ /* 0x000fc600078e3cff */
[----:B------:R-:W-:-:S04]  /*76f0*/  IMAD R3, R205, 0x200, R0 ;  /* 0x00000200cd037824 */ /* 0x000fc800078e0200 */
[----:B------:R-:W-:Y:S02]  /*7700*/  IMAD R34, R3, 0x2, R18 ;  /* 0x0000000203227824 */ /* 0x000fe400078e0212 */
[----:B------:R-:W-:-:S03]  /*7710*/  IMAD R3, R205, 0x200, R4 ;  /* 0x00000200cd037824 */ /* 0x000fc600078e0204 */
[----:B------:R-:W1:Y:S01]  /*7720*/  LDS.128 R8, [R34+0x18400] ;  /* 0x0184000022087984 */ /* 0x000e620000000c00 */
[----:B------:R-:W-:-:S05]  /*7730*/  IMAD R36, R3, 0x2, R18 ;  /* 0x0000000203247824 */ /* 0x000fca00078e0212 */
[----:B------:R-:W2:Y:S01]  /*7740*/  LDS.128 R4, [R36+0x18400] ;  /* 0x0184000024047984 */ /* 0x000ea20000000c00 */
[C---:B-1----:R-:W-:Y:S01]  /*7750*/  IMAD.U32 R0, R8.reuse, 0x10000, RZ ;  /* 0x0001000008007824 */ /* 0x042fe200078e00ff */
[----:B------:R-:W-:Y:S01]  /*7760*/  LOP3.LUT R3, R8, 0xffff0000, RZ, 0xc0, !PT ;  /* 0xffff000008037812 */ /* 0x000fe200078ec0ff */
        /* <DEDUP_REMOVED lines=8> */
[C---:B------:R-:W-:Y:S01]  /*77f0*/  FMUL.FTZ R29, R14.reuse, R27 ;  /* 0x0000001b0e1d7220 */ /* 0x040fe20000410000 */
[-C--:B------:R-:W-:Y:S01]  /*7800*/  FMUL.FTZ R31, R14, R25.reuse ;  /* 0x000000190e1f7220 */ /* 0x080fe20000410000 */
[----:B------:R-:W-:Y:S01]  /*7810*/  LOP3.LUT R14, R37, 0xffff0000, RZ, 0xc0, !PT ;  /* 0xffff0000250e7812 */ /* 0x000fe200078ec0ff */
[----:B------:R-:W-:Y:S01]  /*7820*/  FMUL.FTZ R30, R4, R24 ;  /* 0x00000018041e7220 */ /* 0x000fe20000410000 */
[----:B------:R-:W-:Y:S01]  /*7830*/  FFMA.FTZ R26, R0, R25, -R29 ;  /* 0x00000019001a7223 */ /* 0x000fe2000001081d */
[----:B------:R-:W-:-:S02]  /*7840*/  IMAD.U32 R29, R43, 0x10000, RZ ;  /* 0x000100002b1d7824 */ /* 0x000fc400078e00ff */
[----:B------:R-:W-:Y:S01]  /*7850*/  FFMA.FTZ R31, R0, R27, R31 ;  /* 0x0000001b001f7223 */ /* 0x000fe2000001001f */
[----:B------:R-:W-:Y:S02]  /*7860*/  IMAD.U32 R25, R39, 0x10000, RZ ;  /* 0x0001000027197824 */ /* 0x000fe400078e00ff */
[-C--:B------:R-:W-:Y:S01]  /*7870*/  FMUL.FTZ R4, R4, R14.reuse ;  /* 0x0000000e04047220 */ /* 0x080fe20000410000 */
[C---:B------:R-:W-:Y:S01]  /*7880*/  FMUL.FTZ R35, R20.reuse, R29 ;  /* 0x0000001d14237220 */ /* 0x040fe20000410000 */
[----:B------:R-:W-:Y:S01]  /*7890*/  LOP3.LUT R27, R43, 0xffff0000, RZ, 0xc0, !PT ;  /* 0xffff00002b1b7812 */ /* 0x000fe200078ec0ff */
[-C--:B------:R-:W-:Y:S01]  /*78a0*/  FMUL.FTZ R20, R20, R25.reuse ;  /* 0x0000001914147220 */ /* 0x080fe20000410000 */
[C---:B------:R-:W-:Y:S01]  /*78b0*/  FFMA.FTZ R33, R3.reuse, R14, -R30 ;  /* 0x0000000e03217223 */ /* 0x040fe2000001081e */
[----:B------:R-:W-:Y:S01]  /*78c0*/  FFMA.FTZ R24, R3, R24, R4 ;  /* 0x0000001803187223 */ /* 0x000fe20000010004 */
[C---:B------:R-:W-:Y:S01]  /*78d0*/  FFMA.FTZ R35, R12.reuse, R25, -R35 ;  /* 0x000000190c237223 */ /* 0x040fe20000010823 */
[----:B------:R-:W-:Y:S01]  /*78e0*/  LOP3.LUT R3, R39, 0xffff0000, RZ, 0xc0, !PT ;  /* 0xffff000027037812 */ /* 0x000fe200078ec0ff */
[----:B------:R-:W-:Y:S01]  /*78f0*/  FFMA.FTZ R20, R12, R29, R20 ;  /* 0x0000001d0c147223 */ /* 0x000fe20000010014 */
[----:B------:R-:W-:Y:S01]  /*7900*/  FMUL.FTZ R25, R6, R27 ;  /* 0x0000001b06197220 */ /* 0x000fe20000410000 */
[C---:B------:R-:W-:Y:S01]  /*7910*/  IMAD.U32 R15, R5.reuse, 0x10000, RZ ;  /* 0x00010000050f7824 */ /* 0x040fe200078e00ff */
[----:B------:R-:W-:Y:S01]  /*7920*/  LOP3.LUT R5, R5, 0xffff0000, RZ, 0xc0, !PT ;  /* 0xffff000005057812 */ /* 0x000fe200078ec0ff */
[----:B------:R-:W-:-:S02]  /*7930*/  IMAD.U32 R12, R42, 0x10000, RZ ;  /* 0x000100002a0c7824 */ /* 0x000fc400078e00ff */
[-C--:B------:R-:W-:Y:S01]  /*7940*/  FMUL.FTZ R29, R6, R3.reuse ;  /* 0x00000003061d7220 */ /* 0x080fe20000410000 */
[----:B------:R-:W-:Y:S02]  /*7950*/  IMAD.U32 R21, R7, 0x10000, RZ ;  /* 0x0001000007157824 */ /* 0x000fe400078e00ff */
[----:B------:R-:W-:Y:S01]  /*7960*/  FFMA.FTZ R30, R10, R3, -R25 ;  /* 0x000000030a1e7223 */ /* 0x000fe20000010819 */
[----:B------:R-:W-:Y:S02]  /*7970*/  IMAD.U32 R0, R38, 0x10000, RZ ;  /* 0x0001000026007824 */ /* 0x000fe400078e00ff */
[----:B------:R-:W-:Y:S01]  /*7980*/  FMUL.FTZ R3, R15, R12 ;  /* 0x0000000c0f037220 */ /* 0x000fe20000410000 */
[----:B------:R-:W-:Y:S02]  /*7990*/  IMAD.U32 R14, R44, 0x10000, RZ ;  /* 0x000100002c0e7824 */ /* 0x000fe400078e00ff */
[----:B------:R-:W-:Y:S01]  /*79a0*/  FFMA.FTZ R29, R10, R27, R29 ;  /* 0x0000001b0a1d7223 */ /* 0x000fe2000001001d */
[----:B------:R-:W-:-:S02]  /*79b0*/  IMAD.U32 R4, R40, 0x10000, RZ ;  /* 0x0001000028047824 */ /* 0x000fc400078e00ff */
[----:B------:R-:W-:Y:S01]  /*79c0*/  FMUL.FTZ R15, R15, R0 ;  /* 0x000000000f0f7220 */ /* 0x000fe20000410000 */
[----:B------:R-:W-:Y:S02]  /*79d0*/  IMAD.U32 R13, R11, 0x10000, RZ ;  /* 0x000100000b0d7824 */ /* 0x000fe400078e00ff */
[C---:B------:R-:W-:Y:S01]  /*79e0*/  FMUL.FTZ R6, R21.reuse, R14 ;  /* 0x0000000e15067220 */ /* 0x040fe20000410000 */
[----:B------:R-:W-:Y:S01]  /*79f0*/  FMUL.FTZ R10, R21, R4 ;  /* 0x00000004150a7220 */ /* 0x000fe20000410000 */
[C---:B------:R-:W-:Y:S01]  /*7a00*/  FFMA.FTZ R3, R8.reuse, R0, -R3 ;  /* 0x0000000008037223 */ /* 0x040fe20000010803 */
[----:B------:R-:W-:Y:S01]  /*7a10*/  FFMA.FTZ R15, R8, R12, R15 ;  /* 0x0000000c080f7223 */ /* 0x000fe2000001000f */
[----:B------:R-:W-:Y:S01]  /*7a20*/  FFMA.FTZ R21, R13, R4, -R6 ;  /* 0x000000040d157223 */ /* 0x000fe20000010806 */
[----:B------:R-:W-:Y:S01]  /*7a30*/  LOP3.LUT R7, R7, 0xffff0000, RZ, 0xc0, !PT ;  /* 0xffff000007077812 */ /* 0x000fe200078ec0ff */
[----:B------:R-:W-:Y:S01]  /*7a40*/  FFMA.FTZ R13, R13, R14, R10 ;  /* 0x0000000e0d0d7223 */ /* 0x000fe2000001000a */
[----:B------:R-:W-:-:S02]  /*7a50*/  LOP3.LUT R6, R42, 0xffff0000, RZ, 0xc0, !PT ;  /* 0xffff00002a067812 */ /* 0x000fc400078ec0ff */
[----:B------:R-:W-:Y:S02]  /*7a60*/  LOP3.LUT R8, R44, 0xffff0000, RZ, 0xc0, !PT ;  /* 0xffff00002c087812 */ /* 0x000fe400078ec0ff */
[----:B------:R-:W-:Y:S01]  /*7a70*/  LOP3.LUT R0, R38, 0xffff0000, RZ, 0xc0, !PT ;  /* 0xffff000026007812 */ /* 0x000fe200078ec0ff */
[----:B------:R-:W-:Y:S01]  /*7a80*/  FMUL.FTZ R10, R5, R6 ;  /* 0x00000006050a7220 */ /* 0x000fe20000410000 */
[----:B------:R-:W-:Y:S01]  /*7a90*/  LOP3.LUT R4, R40, 0xffff0000, RZ, 0xc0, !PT ;  /* 0xffff000028047812 */ /* 0x000fe200078ec0ff */
[----:B------:R-:W-:Y:S01]  /*7aa0*/  FMUL.FTZ R14, R7, R8 ;  /* 0x00000008070e7220 */ /* 0x000fe20000410000 */
[----:B------:R-:W-:Y:S01]  /*7ab0*/  LOP3.LUT R11, R11, 0xffff0000, RZ, 0xc0, !PT ;  /* 0xffff00000b0b7812 */ /* 0x000fe200078ec0ff */
[-C--:B------:R-:W-:Y:S01]  /*7ac0*/  FMUL.FTZ R5, R5, R0.reuse ;  /* 0x0000000005057220 */ /* 0x080fe20000410000 */
[----:B------:R-:W-:Y:S01]  /*7ad0*/  FFMA.FTZ R0, R9, R0, -R10 ;  /* 0x0000000009007223 */ /* 0x000fe2000001080a */
[----:B------:R-:W-:Y:S01]  /*7ae0*/  FMUL.FTZ R7, R7, R4 ;  /* 0x0000000407077220 */ /* 0x000fe20000410000 */
[----:B------:R-:W-:Y:S01]  /*7af0*/  F2FP.BF16.F32.PACK_AB R10, R29, R20 ;  /* 0x000000141d0a723e */ /* 0x000fe200000010ff */
[----:B------:R-:W-:Y:S01]  /*7b00*/  FFMA.FTZ R14, R11, R4, -R14 ;  /* 0x000000040b0e7223 */ /* 0x000fe2000001080e */
[----:B------:R-:W-:Y:S01]  /*7b10*/  FFMA.FTZ R12, R9, R6, R5 ;  /* 0x00000006090c7223 */ /* 0x000fe20000010005 */
[----:B------:R-:W-:Y:S01]  /*7b20*/  FFMA.FTZ R32, R11, R8, R7 ;  /* 0x000000080b207223 */ /* 0x000fe20000010007 */
[----:B------:R-:W-:-:S02]  /*7b30*/  F2FP.BF16.F32.PACK_AB R4, R33, R26 ;  /* 0x0000001a2104723e */ /* 0x000fc400000010ff */
[----:B------:R-:W-:Y:S02]  /*7b40*/  F2FP.BF16.F32.PACK_AB R6, R30, R35 ;  /* 0x000000231e06723e */ /* 0x000fe400000010ff */
[----:B------:R-:W-:Y:S02]  /*7b50*/  F2FP.BF16.F32.PACK_AB R5, R0, R3 ;  /* 0x000000030005723e */ /* 0x000fe400000010ff */
[----:B------:R-:W-:Y:S02]  /*7b60*/  F2FP.BF16.F32.PACK_AB R7, R14, R21 ;  /* 0x000000150e07723e */ /* 0x000fe400000010ff */
[----:B------:R-:W-:Y:S02]  /*7b70*/  F2FP.BF16.F32.PACK_AB R8, R24, R31 ;  /* 0x0000001f1808723e */ /* 0x000fe400000010ff */
[----:B------:R-:W-:Y:S01]  /*7b80*/  F2FP.BF16.F32.PACK_AB R9, R12, R15 ;  /* 0x0000000f0c09723e */ /* 0x000fe200000010ff */
[----:B------:R2:W-:Y:S01]  /*7b90*/  STS.128 [R34+0x18400], R4 ;  /* 0x0184000422007388 */ /* 0x0005e20000000c00 */
[----:B------:R-:W-:-:S05]  /*7ba0*/  F2FP.BF16.F32.PACK_AB R11, R32, R13 ;  /* 0x0000000d200b723e */ /* 0x000fca00000010ff */
[----:B------:R2:W-:Y:S02]  /*7bb0*/  STS.128 [R36+0x18400], R8 ;  /* 0x0184000824007388 */ /* 0x0005e40000000c00 */
.L_x_522:
[----:B------:R-:W-:Y:S05]  /*7bc0*/  BSYNC B1 ;  /* 0x0000000000017941 */ /* 0x000fea0003800000 */
.L_x_521:
[----:B------:R-:W-:Y:S05]  /*7bd0*/  @P0 BRA `(.L_x_512) ;  /* 0x0000000400440947 */ /* 0x000fea0003800000 */
[----:B-1----:R-:W-:Y:S01]  /*7be0*/  IMAD.IADD R3, R16, 0x1, R45 ;  /* 0x0000000110037824 */ /* 0x002fe200078e022d */
[----:B--2---:R-:W1:Y:S01]  /*7bf0*/  LDS.128 R8, [R229+0x18400] ;  /* 0x01840000e5087984 */ /* 0x004e620000000c00 */
[C---:B------:R-:W-:Y:S01]  /*7c00*/  IMAD.U32 R30, R41.reuse, 0x10000, RZ ;  /* 0x00010000291e7824 */ /* 0x040fe200078e00ff */
[----:B------:R-:W-:Y:S01]  /*7c10*/  LOP3.LUT R32, R41, 0xffff0000, RZ, 0xc0, !PT ;  /* 0xffff000029207812 */ /* 0x000fe200078ec0ff */
[----:B------:R-:W-:Y:S01]  /*7c20*/  IMAD.U32 R26, R37, 0x10000, RZ ;  /* 0x00010000251a7824 */ /* 0x000fe200078e00ff */
[----:B------:R-:W-:Y:S01]  /*7c30*/  LOP3.LUT R3, R204, 0x38, R3, 0xf8, !PT ;  /* 0x00000038cc037812 */ /* 0x000fe200078ef803 */
[----:B------:R-:W-:Y:S01]  /*7c40*/  IMAD.U32 R34, R42, 0x10000, RZ ;  /* 0x000100002a227824 */ /* 0x000fe200078e00ff */
[----:B------:R-:W-:Y:S01]  /*7c50*/  LOP3.LUT R41, R44, 0xffff0000, RZ, 0xc0, !PT ;  /* 0xffff00002c297812 */ /* 0x000fe200078ec0ff */
[----:B------:R-:W-:Y:S01]  /*7c60*/  IMAD.U32 R33, R43, 0x10000, RZ ;  /* 0x000100002b217824 */ /* 0x000fe200078e00ff */
[----:B------:R-:W-:Y:S02]  /*7c70*/  LOP3.LUT R3, R3, R234, RZ, 0x3c, !PT ;  /* 0x000000ea03037212 */ /* 0x000fe400078e3cff */
[----:B------:R-:W-:-:S02]  /*7c80*/  LOP3.LUT R35, R38, 0xffff0000, RZ, 0xc0, !PT ;  /* 0xffff000026237812 */ /* 0x000fc400078ec0ff */
[----:B------:R-:W-:-:S05]  /*7c90*/  IADD3 R3, R206, R3, RZ ;  /* 0x00000003ce037210 */ /* 0x000fca0007ffe0ff */
        /* <DEDUP_REMOVED lines=14> */
[-C--:B------:R-:W-:Y:S01]  /*7d80*/  FMUL.FTZ R25, R30, R15.reuse ;  /* 0x0000000f1e197220 */ /* 0x080fe20000410000 */
[----:B------:R-:W-:Y:S01]  /*7d90*/  FMUL.FTZ R15, R26, R15 ;  /* 0x0000000f1a0f7220 */ /* 0x000fe20000410000 */
[----:B------:R-:W-:Y:S01]  /*7da0*/  FMUL.FTZ R27, R32, R4 ;  /* 0x00000004201b7220 */ /* 0x000fe20000410000 */
[----:B------:R-:W-:-:S02]  /*7db0*/  IMAD.U32 R21, R6, 0x10000, RZ ;  /* 0x0001000006157824 */ /* 0x000fc400078e00ff */
[-C--:B------:R-:W-:Y:S01]  /*7dc0*/  FFMA.FTZ R25, R26, R0.reuse, -R25 ;  /* 0x000000001a197223 */ /* 0x080fe20000010819 */
[----:B------:R-:W-:Y:S01]  /*7dd0*/  LOP3.LUT R26, R37, 0xffff0000, RZ, 0xc0, !PT ;  /* 0xffff0000251a7812 */ /* 0x000fe200078ec0ff */
[----:B------:R-:W-:Y:S01]  /*7de0*/  FFMA.FTZ R15, R30, R0, R15 ;  /* 0x000000001e0f7223 */ /* 0x000fe2000001000f */
[----:B------:R-:W-:Y:S01]  /*7df0*/  IMAD.U32 R30, R38, 0x10000, RZ ;  /* 0x00010000261e7824 */ /* 0x000fe200078e00ff */
[----:B------:R-:W-:Y:S01]  /*7e00*/  LOP3.LUT R6, R6, 0xffff0000, RZ, 0xc0, !PT ;  /* 0xffff000006067812 */ /* 0x000fe200078ec0ff */
[----:B------:R-:W-:Y:S02]  /*7e10*/  IMAD.U32 R24, R7, 0x10000, RZ ;  /* 0x0001000007187824 */ /* 0x000fe400078e00ff */
[C---:B------:R-:W-:Y:S01]  /*7e20*/  FMUL.FTZ R29, R26.reuse, R4 ;  /* 0x000000041a1d7220 */ /* 0x040fe20000410000 */
[----:B------:R-:W-:Y:S01]  /*7e30*/  FFMA.FTZ R0, R26, R8, -R27 ;  /* 0x000000081a007223 */ /* 0x000fe2000001081b */
[-C--:B------:R-:W-:Y:S01]  /*7e40*/  FMUL.FTZ R27, R34, R20.reuse ;  /* 0x00000014221b7220 */ /* 0x080fe20000410000 */
[----:B------:R-:W-:Y:S01]  /*7e50*/  FMUL.FTZ R31, R30, R20 ;  /* 0x000000141e1f7220 */ /* 0x000fe20000410000 */
[----:B------:R-:W-:Y:S01]  /*7e60*/  FFMA.FTZ R8, R32, R8, R29 ;  /* 0x0000000820087223 */ /* 0x000fe2000001001d */
[----:B------:R-:W-:-:S02]  /*7e70*/  IMAD.U32 R29, R39, 0x10000, RZ ;  /* 0x00010000271d7824 */ /* 0x000fc400078e00ff */
[-C--:B------:R-:W-:Y:S01]  /*7e80*/  FMUL.FTZ R4, R33, R21.reuse ;  /* 0x0000001521047220 */ /* 0x080fe20000410000 */
[-C--:B------:R-:W-:Y:S01]  /*7e90*/  FFMA.FTZ R27, R30, R12.reuse, -R27 ;  /* 0x0000000c1e1b7223 */ /* 0x080fe2000001081b */
[----:B------:R-:W-:Y:S01]  /*7ea0*/  FFMA.FTZ R31, R34, R12, R31 ;  /* 0x0000000c221f7223 */ /* 0x000fe2000001001f */
[----:B------:R-:W-:Y:S01]  /*7eb0*/  FMUL.FTZ R20, R29, R21 ;  /* 0x000000151d147220 */ /* 0x000fe20000410000 */
[----:B------:R-:W-:Y:S01]  /*7ec0*/  LOP3.LUT R26, R39, 0xffff0000, RZ, 0xc0, !PT ;  /* 0xffff0000271a7812 */ /* 0x000fe200078ec0ff */
[----:B------:R-:W-:Y:S01]  /*7ed0*/  IMAD.U32 R32, R44, 0x10000, RZ ;  /* 0x000100002c207824 */ /* 0x000fe200078e00ff */
[----:B------:R-:W-:Y:S01]  /*7ee0*/  LOP3.LUT R30, R43, 0xffff0000, RZ, 0xc0, !PT ;  /* 0xffff00002b1e7812 */ /* 0x000fe200078ec0ff */
[-C--:B------:R-:W-:Y:S01]  /*7ef0*/  FFMA.FTZ R12, R29, R13.reuse, -R4 ;  /* 0x0000000d1d0c7223 */ /* 0x080fe20000010804 */
[----:B------:R-:W-:Y:S02]  /*7f00*/  IMAD.U32 R4, R40, 0x10000, RZ ;  /* 0x0001000028047824 */ /* 0x000fe400078e00ff */
[----:B------:R-:W-:Y:S01]  /*7f10*/  FFMA.FTZ R20, R33, R13, R20 ;  /* 0x0000000d21147223 */ /* 0x000fe20000010014 */
[----:B------:R-:W-:Y:S01]  /*7f20*/  FMUL.FTZ R13, R32, R24 ;  /* 0x00000018200d7220 */ /* 0x000fe20000410000 */
[----:B------:R-:W-:Y:S01]  /*7f30*/  LOP3.LUT R39, R42, 0xffff0000, RZ, 0xc0, !PT ;  /* 0xffff00002a277812 */ /* 0x000fe200078ec0ff */
[-C--:B------:R-:W-:Y:S01]  /*7f40*/  FMUL.FTZ R21, R30, R6.reuse ;  /* 0x000000061e157220 */ /* 0x080fe20000410000 */
[----:B------:R-:W-:Y:S01]  /*7f50*/  LOP3.LUT R7, R7, 0xffff0000, RZ, 0xc0, !PT ;  /* 0xffff000007077812 */ /* 0x000fe200078ec0ff */
[----:B------:R-:W-:Y:S01]  /*7f60*/  FMUL.FTZ R29, R26, R6 ;  /* 0x000000061a1d7220 */ /* 0x000fe20000410000 */
[----:B------:R-:W-:Y:S01]  /*7f70*/  FMUL.FTZ R33, R4, R24 ;  /* 0x0000001804217220 */ /* 0x000fe20000410000 */
[----:B------:R-:W-:Y:S01]  /*7f80*/  LOP3.LUT R37, R40, 0xffff0000, RZ, 0xc0, !PT ;  /* 0xffff000028257812 */ /* 0x000fe200078ec0ff */
[----:B------:R-:W-:Y:S01]  /*7f90*/  FFMA.FTZ R13, R4, R14, -R13 ;  /* 0x0000000e040d7223 */ /* 0x000fe2000001080d */
[-C--:B------:R-:W-:Y:S01]  /*7fa0*/  FFMA.FTZ R21, R26, R10.reuse, -R21 ;  /* 0x0000000a1a157223 */ /* 0x080fe20000010815 */
[----:B------:R-:W-:Y:S01]  /*7fb0*/  FFMA.FTZ R29, R30, R10, R29 ;  /* 0x0000000a1e1d7223 */ /* 0x000fe2000001001d */
[----:B------:R-:W-:Y:S01]  /*7fc0*/  FMUL.FTZ R4, R39, R5 ;  /* 0x0000000527047220 */ /* 0x000fe20000410000 */
[----:B------:R-:W-:Y:S01]  /*7fd0*/  FFMA.FTZ R33, R32, R14, R33 ;  /* 0x0000000e20217223 */ /* 0x000fe20000010021 */
[----:B------:R-:W-:Y:S01]  /*7fe0*/  FMUL.FTZ R10, R41, R7 ;  /* 0x00000007290a7220 */ /* 0x000fe20000410000 */
[----:B------:R-:W-:Y:S01]  /*7ff0*/  FMUL.FTZ R6, R35, R5 ;  /* 0x0000000523067220 */ /* 0x000fe20000410000 */
[----:B------:R-:W-:Y:S01]  /*8000*/  FMUL.FTZ R14, R37, R7 ;  /* 0x00000007250e7220 */ /* 0x000fe20000410000 */
[----:B------:R-:W-:Y:S01]  /*8010*/  FFMA.FTZ R4, R35, R9, -R4 ;  /* 0x0000000923047223 */ /* 0x000fe20000010804 */
        /* <DEDUP_REMOVED lines=10> */
[----:B------:R-:W-:-:S02]  /*80c0*/  F2FP.BF16.F32.PACK_AB R37, R6, R31 ;  /* 0x0000001f0625723e */ /* 0x000fc400000010ff */
[----:B------:R-:W-:-:S05]  /*80d0*/  F2FP.BF16.F32.PACK_AB R39, R14, R33 ;  /* 0x000000210e27723e */ /* 0x000fca00000010ff */
[----:B------:R1:W-:Y:S02]  /*80e0*/  STS.128 [R3+0x18400], R36 ;  /* 0x0184002403007388 */ /* 0x0003e40000000c00 */
.L_x_512:
[----:B------:R-:W-:Y:S05]  /*80f0*/  BSYNC B0 ;  /* 0x0000000000007941 */ /* 0x000fea0003800000 */
.L_x_498:
[----:B------:R-:W-:Y:S01]  /*8100*/  @!PT LDS RZ, [RZ] ;  /* 0x00000000fffff984 */ /* 0x000fe20000000800 */
[----:B------:R-:W-:Y:S01]  /*8110*/  @!PT LDS RZ, [RZ] ;  /* 0x00000000fffff984 */ /* 0x000fe20000000800 */
[----:B------:R-:W-:Y:S01]  /*8120*/  @!PT LDS RZ, [RZ] ;  /* 0x00000000fffff984 */ /* 0x000fe20000000800 */
[----:B------:R-:W-:Y:S01]  /*8130*/  @!PT LDS RZ, [RZ] ;  /* 0x00000000fffff984 */ /* 0x000fe20000000800 */
[----:B------:R5:W-:Y:S06]  /*8140*/  MEMBAR.ALL.CTA ;  /* 0x0000000000007992 */ /* 0x000bec0000008000 */
[----:B-----5:R-:W5:Y:S01]  /*8150*/  FENCE.VIEW.ASYNC.S ;  /* 0x00000000000073c6 */ /* 0x020f620000000000 */
[----:B------:R-:W-:Y:S05]  /*8160*/  WARPSYNC.ALL ;  /* 0x0000000000007948 */ /* 0x000fea0003800000 */
[----:B-----5:R-:W-:Y:S06]  /*8170*/  BAR.SYNC.DEFER_BLOCKING 0xd, 0x100 ;  /* 0x0344000000007b1d */ /* 0x020fec0000010000 */
.L_x_495:
[----:B---34-:R-:W3:Y:S01]  /*8180*/  S2R R0, SR_TID.X ;  /* 0x0000000000007919 */ /* 0x018ee20000002100 */
[----:B------:R-:W-:Y:S05]  /*8190*/  WARPSYNC.ALL ;  /* 0x0000000000007948 */ /* 0x000fea0003800000 */
[----:B---3--:R-:W-:-:S05]  /*81a0*/  SHF.R.U32.HI R0, RZ, 0x7, R0 ;  /* 0x00000007ff007819 */ /* 0x008fca0000011600 */
[----:B------:R-:W-:Y:S02]  /*81b0*/  VIADD R12, R0, 0x8 ;  /* 0x00000008000c7836 */ /* 0x000fe40000000000 */
[----:B------:R-:W-:-:S03]  /*81c0*/  IMAD.U32 R0, RZ, RZ, UR44 ;  /* 0x0000002cff007e24 */ /* 0x000fc6000f8e00ff */
[----:B------:R3:W-:Y:S02]  /*81d0*/  BAR.SYNC.DEFER_BLOCKING R12, 0x100 ;  /* 0x0004000c0000751d */ /* 0x0007e40000010000 */
[----:B------:R-:W-:-:S13]  /*81e0*/  ISETP.NE.AND P0, PT, R0, 0x3, PT ;  /* 0x000000030000780c */ /* 0x000fda0003f05270 */
[----:B---3--:R-:W-:Y:S05]  /*81f0*/  @!P0 BRA `(.L_x_523) ;  /* 0x0000000000048947 */ /* 0x008fea0003800000 */
[----:B------:R-:W-:Y:S01]  /*8200*/  BPT.TRAP 0x1 ;  /* 0x000000040000795c */ /* 0x000fe20000300000 */
.L_x_523:
[----:B-12---:R-:W-:Y:S01]  /*8210*/  IMAD R3, R22, 0x8, R18 ;  /* 0x0000000816037824 */ /* 0x006fe200078e0212 */
[----:B------:R-:W-:-:S04]  /*8220*/  SHF.L.U32 R72, R200, 0x1f, RZ ;  /* 0x0000001fc8487819 */ /* 0x000fc800000006ff */
[----:B------:R1:W2:Y:S01]  /*8230*/  SYNCS.PHASECHK.TRANS64.TRYWAIT P1, [R3+URZ+0x22830], R72 ;  /* 0x02283048030075a7 */ /* 0x0002a2000802017f */
[----:B------:R-:W-:Y:S05]  /*8240*/  @!P0 BRA `(.L_x_524) ;  /* 0x0000000000048947 */ /* 0x000fea0003800000 */
[----:B------:R-:W-:Y:S01]  /*8250*/  BPT.TRAP 0x1 ;  /* 0x000000040000795c */ /* 0x000fe20000300000 */
.L_x_524:
[----:B------:R-:W-:Y:S01]  /*8260*/  VIADD R0, R18, 0x1c400 ;  /* 0x0001c40012007836 */ /* 0x000fe20000000000 */
[----:B------:R-:W-:Y:S01]  /*8270*/  LOP3.LUT R4, R28, 0x10000, RZ, 0xfc, !PT ;  /* 0x000100001c047812 */ /* 0x000fe200078efcff */
[----:B------:R-:W-:-:S03]  /*8280*/  IMAD.MOV.U32 R5, RZ, RZ, 0x40000040 ;  /* 0x40000040ff057424 */ /* 0x000fc600078e00ff */
[----:B------:R-:W-:-:S04]  /*8290*/  SHF.R.U32.HI R0, RZ, 0x4, R0 ;  /* 0x00000004ff007819 */ /* 0x000fc80000011600 */
[----:B------:R-:W-:-:S04]  /*82a0*/  LOP3.LUT R0, R0, 0x3fff, RZ, 0xc0, !PT ;  /* 0x00003fff00007812 */ /* 0x000fc800078ec0ff */
[----:B------:R-:W-:Y:S01]  /*82b0*/  LOP3.LUT R0, R0, 0x10000, RZ, 0xfc, !PT ;  /* 0x0001000000007812 */ /* 0x000fe200078efcff */
[----:B--2---:R-:W-:Y:S06]  /*82c0*/  @P1 BRA `(.L_x_525) ;  /* 0x0000000000081947 */ /* 0x004fec0003800000 */
[----:B------:R-:W2:Y:S02]  /*82d0*/  SYNCS.PHASECHK.TRANS64.TRYWAIT P1, [R3+URZ+0x22830], R72 ;  /* 0x02283048030075a7 */ /* 0x000ea4000802017f */
[----:B--2---:R-:W-:Y:S05]  /*82e0*/  @!P1 BRA `(.L_x_526) ;  /* 0x000000d400b09947 */ /* 0x004fea0003800000 */
.L_x_525:
[----:B------:R-:W-:Y:S01]  /*82f0*/  IMAD R14, R22, 0x300, R0 ;  /* 0x00000300160e7824 */ /* 0x000fe200078e0200 */
[----:B------:R-:W-:Y:S05]  /*8300*/  WARPSYNC.ALL ;  /* 0x0000000000007948 */ /* 0x000fea0003800000 */
[----:B------:R-:W-:Y:S01]  /*8310*/  IMAD.MOV.U32 R15, RZ, RZ, 0x40000040 ;  /* 0x40000040ff0f7424 */ /* 0x000fe200078e00ff */
[C---:B------:R-:W-:Y:S01]  /*8320*/  R2UR UR4, R4.reuse ;  /* 0x00000000040472ca */ /* 0x040fe200000e0000 */
[----:B-----5:R-:W-:Y:S01]  /*8330*/  WARPGROUP.ARRIVE ;  /* 0x00000000000079c5 */ /* 0x020fe20000000000 */
[----:B------:R-:W-:Y:S01]  /*8340*/  R2UR UR5, R5 ;  /* 0x00000000050572ca */ /* 0x000fe200000e0000 */
[----:B------:R-:W-:Y:S01]  /*8350*/  VIADD R10, R4, 0x2 ;  /* 0x00000002040a7836 */ /* 0x000fe20000000000 */
[C---:B------:R-:W-:Y:S01]  /*8360*/  R2UR UR6, R14.reuse ;  /* 0x000000000e0672ca */ /* 0x040fe200000e0000 */
[----:B------:R-:W-:Y:S01]  /*8370*/  VIADD R6, R14, 0x2 ;  /* 0x000000020e067836 */ /* 0x000fe20000000000 */
[----:B------:R-:W-:Y:S01]  /*8380*/  R2UR UR7, R15 ;  /* 0x000000000f0772ca */ /* 0x000fe200000e0000 */
[----:B------:R-:W-:Y:S01]  /*8390*/  IMAD.MOV.U32 R7, RZ, RZ, 0x40000040 ;  /* 0x40000040ff077424 */ /* 0x000fe200078e00ff */
[----:B------:R-:W-:Y:S01]  /*83a0*/  MOV R11, 0x40000040 ;  /* 0x40000040000b7802 */ /* 0x000fe20000000f00 */
[----:B------:R-:W-:Y:S01]  /*83b0*/  VIADD R8, R4, 0x4 ;  /* 0x0000000404087836 */ /* 0x000fe20000000000 */
[----:B------:R-:W3:Y:S01]  /*83c0*/  S2R R73, SR_TID.X ;  /* 0x0000000000497919 */ /* 0x000ee20000002100 */
[----:B------:R-:W-:-:S02]  /*83d0*/  IMAD.MOV.U32 R9, RZ, RZ, 0x40000040 ;  /* 0x40000040ff097424 */ /* 0x000fc400078e00ff */
[----:B------:R-:W-:-:S06]  /*83e0*/  IMAD.MOV.U32 R15, RZ, RZ, 0x40000040 ;  /* 0x40000040ff0f7424 */ /* 0x000fcc00078e00ff */
[----:B------:R-:W-:Y:S01]  /*83f0*/  HGMMA.64x96x16.F32.BF16 R24, gdesc[UR4], RZ, !UPT, gsb0 ;  /* 0x01600000041879f0 */ /* 0x000fe2000c0018ff */
[----:B------:R-:W-:Y:S02]  /*8400*/  R2UR UR4, R10 ;  /* 0x000000000a0472ca */ /* 0x000fe400000e0000 */
[----:B------:R-:W-:Y:S02]  /*8410*/  R2UR UR5, R11 ;  /* 0x000000000b0572ca */ /* 0x000fe400000e0000 */
[----:B------:R-:W-:Y:S01]  /*8420*/  R2UR UR6, R6 ;  /* 0x00000000060672ca */ /* 0x000fe200000e0000 */
[C---:B------:R-:W-:Y:S01]  /*8430*/  VIADD R6, R14.reuse, 0x4 ;  /* 0x000000040e067836 */ /* 0x040fe20000000000 */
[----:B------:R-:W-:Y:S01]  /*8440*/  R2UR UR7, R7 ;  /* 0x00000000070772ca */ /* 0x000fe200000e0000 */
[----:B------:R-:W-:Y:S02]  /*8450*/  IMAD.MOV.U32 R7, RZ, RZ, 0x40000040 ;  /* 0x40000040ff077424 */ /* 0x000fe400078e00ff */
[----:B------:R-:W-:Y:S01]  /*8460*/  VIADD R14, R14, 0x6 ;  /* 0x000000060e0e7836 */ /* 0x000fe20000000000 */
[----:B---3--:R-:W-:Y:S01]  /*8470*/  LOP3.LUT R73, R73, 0x7f, RZ, 0xc0, !PT ;  /* 0x0000007f49497812 */ /* 0x008fe200078ec0ff */
[----:B------:R-:W-:-:S02]  /*8480*/  WARPGROUP.DEPBAR.LE gsb0, 0x0 ;  /* 0x00008000000079c5 */ /* 0x000fc40000010000 */
[----:B------:R-:W-:-:S06]  /*8490*/  WARPGROUP.ARRIVE ;  /* 0x00000000000079c5 */ /* 0x000fcc0000000000 */
[----:B------:R-:W-:Y:S01]  /*84a0*/  HGMMA.64x96x16.F32.BF16 R24, gdesc[UR4], R24, gsb0 ;  /* 0x01600000041879f0 */ /* 0x000fe20008001818 */
[----:B------:R-:W-:Y:S02]  /*84b0*/  R2UR UR4, R8 ;  /* 0x00000000080472ca */ /* 0x000fe400000e0000 */
[----:B------:R-:W-:Y:S02]  /*84c0*/  R2UR UR5, R9 ;  /* 0x00000000090572ca */ /* 0x000fe400000e0000 */
[----:B------:R-:W-:Y:S01]  /*84d0*/  R2UR UR6, R6 ;  /* 0x00000000060672ca */ /* 0x000fe200000e0000 */
[----:B------:R-:W-:Y:S01]  /*84e0*/  VIADD R6, R4, 0x6 ;  /* 0x0000000604067836 */ /* 0x000fe20000000000 */
[----:B------:R-:W-:Y:S01]  /*84f0*/  R2UR UR7, R7 ;  /* 0x00000000070772ca */ /* 0x000fe200000e0000 */
[----:B------:R-:W-:Y:S01]  /*8500*/  IMAD.MOV.U32 R7, RZ, RZ, 0x40000040 ;  /* 0x40000040ff077424 */ /* 0x000fe200078e00ff */
[----:B------:R-:W-:Y:S02]  /*8510*/  WARPGROUP.DEPBAR.LE gsb0, 0x0 ;  /* 0x00008000000079c5 */ /* 0x000fe40000010000 */
[----:B------:R-:W-:-:S09]  /*8520*/  WARPGROUP.ARRIVE ;  /* 0x00000000000079c5 */ /* 0x000fd20000000000 */
[----:B------:R-:W-:Y:S01]  /*8530*/  HGMMA.64x96x16.F32.BF16 R24, gdesc[UR4], R24, gsb0 ;  /* 0x01600000041879f0 */ /* 0x000fe20008001818 */
[----:B------:R-:W-:Y:S02]  /*8540*/  R2UR UR4, R6 ;  /* 0x00000000060472ca */ /* 0x000fe400000e0000 */
[----:B------:R-:W-:Y:S02]  /*8550*/  R2UR UR5, R7 ;  /* 0x00000000070572ca */ /* 0x000fe400000e0000 */
[----:B------:R-:W-:Y:S02]  /*8560*/  R2UR UR6, R14 ;  /* 0x000000000e0672ca */ /* 0x000fe400000e0000 */
[----:B------:R-:W-:Y:S01]  /*8570*/  R2UR UR7, R15 ;  /* 0x000000000f0772ca */ /* 0x000fe200000e0000 */
[----:B------:R-:W-:-:S04]  /*8580*/  IMAD R15, R177, -0x60, R176 ;  /* 0xffffffa0b10f7824 */ /* 0x000fc800078e02b0 */
[----:B------:R-:W-:-:S04]  /*8590*/  VIADD R20, R15, 0x60 ;  /* 0x000000600f147836 */ /* 0x000fc80000000000 */
[----:B------:R-:W-:-:S05]  /*85a0*/  IMAD R20, R231, -0x2, R20 ;  /* 0xfffffffee7147824 */ /* 0x000fca00078e0214 */
[C---:B------:R-:W-:Y:S02]  /*85b0*/  ISETP.GT.AND P2, PT, R20.reuse, RZ, PT ;  /* 0x000000ff1400720c */ /* 0x040fe40003f44270 */
[C---:B------:R-:W-:Y:S02]  /*85c0*/  ISETP.GT.AND P3, PT, R20.reuse, 0x1, PT ;  /* 0x000000011400780c */ /* 0x040fe40003f64270 */
[C---:B------:R-:W-:Y:S02]  /*85d0*/  ISETP.GT.AND P4, PT, R20.reuse, 0x8, PT ;  /* 0x000000081400780c */ /* 0x040fe40003f84270 */
[C---:B------:R-:W-:Y:S02]  /*85e0*/  ISETP.GT.AND P5, PT, R20.reuse, 0x9, PT ;  /* 0x000000091400780c */ /* 0x040fe40003fa4270 */
[----:B------:R-:W-:Y:S01]  /*85f0*/  ISETP.GT.AND P1, PT, R20, 0x10, PT ;  /* 0x000000101400780c */ /* 0x000fe20003f24270 */
[----:B------:R-:W-:Y:S02]  /*8600*/  WARPGROUP.DEPBAR.LE gsb0, 0x0 ;  /* 0x00008000000079c5 */ /* 0x000fe40000010000 */
[----:B------:R-:W-:-:S06]  /*8610*/  WARPGROUP.ARRIVE ;  /* 0x00000000000079c5 */ /* 0x000fcc0000000000 */
[----:B------:R-:W-:Y:S01]  /*8620*/  HGMMA.64x96x16.F32.BF16 R24, gdesc[UR4], R24, gsb0 ;  /* 0x01600000041879f0 */ /* 0x000fe20008001818 */
[----:B------:R-:W-:Y:S01]  /*8630*/  ULDC UR4, c[0x0][0x9d8] ;  /* 0x0002760000047ab9 */ /* 0x000fe20000000800 */
[----:B------:R-:W-:Y:S02]  /*8640*/  ULDC UR5, c[0x0][0x988] ;  /* 0x0002620000057ab9 */ /* 0x000fe40000000800 */
[----:B------:R-:W-:Y:S01]  /*8650*/  IMAD.U32 R21, RZ, RZ, UR5 ;  /* 0x00000005ff157e24 */ /* 0x000fe2000f8e00ff */
        /* <DEDUP_REMOVED lines=40> */
[----:B0-----:R-:W-:Y:S01]  /*88e0*/  FSEL R76, R28, -INF , P4 ;  /* 0xff8000001c4c7808 */ /* 0x001fe20002000000 */
[----:B------:R-:W-:Y:S01]  /*88f0*/  FMUL.FTZ R57, R57, UR4 ;  /* 0x0000000439397c20 */ /* 0x000fe20008410000 */
[----:B------:R-:W-:Y:S01]  /*8900*/  FMUL.FTZ R54, R54, UR4 ;  /* 0x0000000436367c20 */ /* 0x000fe20008410000 */
[----:B------:R-:W-:Y:S01]  /*8910*/  FMUL.FTZ R60, R60, UR4 ;  /* 0x000000043c3c7c20 */ /* 0x000fe20008410000 */
[----:B------:R-:W-:Y:S01]  /*8920*/  FMNMX.FTZ R15, R76, R15, !PT ;  /* 0x0000000f4c0f7209 */ /* 0x000fe20007810000 */
[----:B------:R-:W-:Y:S01]  /*8930*/  FMUL.FTZ R55, R55, UR4 ;  /* 0x0000000437377c20 */ /* 0x000fe20008410000 */
[----:B------:R-:W-:Y:S01]  /*8940*/  FMUL.FTZ R61, R61, UR4 ;  /* 0x000000043d3d7c20 */ /* 0x000fe20008410000 */
[----:B------:R-:W0:Y:S01]  /*8950*/  MUFU.TANH R32, R32 ;  /* 0x0000002000207308 */ /* 0x000e220000002400 */
        /* <DEDUP_REMOVED lines=10> */
[----:B------:R-:W-:Y:S01]  /*8a00*/  ISETP.GT.AND P2, PT, R20, 0x11, PT ;  /* 0x000000111400780c */ /* 0x000fe20003f44270 */
[----:B------:R-:W-:Y:S01]  /*8a10*/  FMUL.FTZ R69, R69, UR4 ;  /* 0x0000000445457c20 */ /* 0x000fe20008410000 */
[----:B------:R-:W-:Y:S01]  /*8a20*/  FMUL.FTZ R63, R63, UR4 ;  /* 0x000000043f3f7c20 */ /* 0x000fe20008410000 */
[----:B------:R-:W-:Y:S01]  /*8a30*/  FMUL.FTZ R66, R66, UR4 ;  /* 0x0000000442427c20 */ /* 0x000fe20008410000 */
[----:B------:R-:W-:Y:S01]  /*8a40*/  FMUL.FTZ R67, R67, UR4 ;  /* 0x0000000443437c20 */ /* 0x000fe20008410000 */
[----:B------:R-:W4:Y:S01]  /*8a50*/  MUFU.TANH R33, R33 ;  /* 0x0000002100217308 */ /* 0x000f220000002400 */
[----:B0-----:R-:W-:Y:S01]  /*8a60*/  FSEL R80, R32, -INF , P1 ;  /* 0xff80000020507808 */ /* 0x001fe20000800000 */
[----:B------:R-:W-:Y:S01]  /*8a70*/  FMUL.FTZ R70, R70, UR4 ;  /* 0x0000000446467c20 */ /* 0x000fe20008410000 */
[----:B------:R-:W-:-:S02]  /*8a80*/  FMUL.FTZ R71, R71, UR4 ;  /* 0x0000000447477c20 */ /* 0x000fc40008410000 */
[----:B------:R-:W-:-:S03]  /*8a90*/  FMNMX.FTZ R15, R80, R15, !PT ;  /* 0x0000000f500f7209 */ /* 0x000fc60007810000 */
[----:B------:R-:W0:Y:S01]  /*8aa0*/  MUFU.TANH R30, R30 ;  /* 0x0000001e001e7308 */ /* 0x000e220000002400 */
[----:B---3--:R-:W-:Y:S02]  /*8ab0*/  FSEL R13, R13, -INF , P3 ;  /* 0xff8000000d0d7808 */ /* 0x008fe40001800000 */
[----:B------:R-:W-:-:S05]  /*8ac0*/  ISETP.GT.AND P3, PT, R20, 0x18, PT ;  /* 0x000000181400780c */ /* 0x000fca0003f64270 */
[----:B------:R-:W3:Y:S01]  /*8ad0*/  MUFU.TANH R36, R36 ;  /* 0x0000002400247308 */ /* 0x000ee20000002400 */
[----:B----4-:R-:W-:-:S04]  /*8ae0*/  FSEL R82, R33, -INF , P2 ;  /* 0xff80000021527808 */ /* 0x010fc80001000000 */
[----:B------:R-:W-:-:S03]  /*8af0*/  FMNMX.FTZ R15, R82, R15, !PT ;  /* 0x0000000f520f7209 */ /* 0x000fc60007810000 */
[----:B------:R-:W4:Y:S01]  /*8b00*/  MUFU.TANH R31, R31 ;  /* 0x0000001f001f7308 */ /* 0x000f220000002400 */
[----:B0-----:R-:W-:Y:S02]  /*8b10*/  FSEL R24, R30, -INF , P4 ;  /* 0xff8000001e187808 */ /* 0x001fe40002000000 */
[----:B------:R-:W-:-:S05]  /*8b20*/  ISETP.GT.AND P4, PT, R20, 0x19, PT ;  /* 0x000000191400780c */ /* 0x000fca0003f84270 */
[----:B------:R-:W0:Y:S01]  /*8b30*/  MUFU.TANH R37, R37 ;  /* 0x0000002500257308 */ /* 0x000e220000002400 */
[----:B---3--:R-:W-:-:S04]  /*8b40*/  FSEL R84, R36, -INF , P3 ;  /* 0xff80000024547808 */ /* 0x008fc80001800000 */
[----:B------:R-:W-:-:S03]  /*8b50*/  FMNMX.FTZ R15, R84, R15, !PT ;  /* 0x0000000f540f7209 */ /* 0x000fc60007810000 */
[----:B------:R-:W3:Y:S01]  /*8b60*/  MUFU.TANH R34, R34 ;  /* 0x0000002200227308 */ /* 0x000ee20000002400 */
[----:B----4-:R-:W-:Y:S02]  /*8b70*/  FSEL R26, R31, -INF , P5 ;  /* 0xff8000001f1a7808 */ /* 0x010fe40002800000 */
[----:B------:R-:W-:-:S05]  /*8b80*/  ISETP.GT.AND P5, PT, R20, 0x20, PT ;  /* 0x000000201400780c */ /* 0x000fca0003fa4270 */
[----:B------:R-:W4:Y:S01]  /*8b90*/  MUFU.TANH R40, R40 ;  /* 0x0000002800287308 */ /* 0x000f220000002400 */
[----:B0-----:R-:W-:-:S04]  /*8ba0*/  FSEL R86, R37, -INF , P4 ;  /* 0xff80000025567808 */ /* 0x001fc80002000000 */
        /* <DEDUP_REMOVED lines=92> */
[----:B---3--:R-:W-:-:S04]  /*9170*/  FSEL R112, R69, -INF , P5 ;  /* 0xff80000045707808 */ /* 0x008fc80002800000 */
[----:B------:R-:W-:-:S03]  /*9180*/  FMNMX.FTZ R15, R112, R15, !PT ;  /* 0x0000000f700f7209 */ /* 0x000fc60007810000 */
[----:B------:R-:W3:Y:S01]  /*9190*/  MUFU.TANH R67, R67 ;  /* 0x0000004300437308 */ /* 0x000ee20000002400 */
[----:B----4-:R-:W-:Y:S01]  /*91a0*/  FSEL R58, R63, -INF , P1 ;  /* 0xff8000003f3a7808 */ /* 0x010fe20000800000 */
[----:B------:R-:W4:Y:S06]  /*91b0*/  SHFL.BFLY PT, R20, R15, 0x2, 0x1f ;  /* 0x0c401f000f147f89 */ /* 0x000f2c00000e0000 */
[----:B------:R-:W1:Y:S01]  /*91c0*/  MUFU.TANH R70, R70 ;  /* 0x0000004600467308 */ /* 0x000e620000002400 */
[----:B0-----:R-:W-:-:S07]  /*91d0*/  FSEL R66, R66, -INF , P2 ;  /* 0xff80000042427808 */ /* 0x001fce0001000000 */
[----:B------:R-:W0:Y:S01]  /*91e0*/  MUFU.TANH R71, R71 ;  /* 0x0000004700477308 */ /* 0x000e220000002400 */
[----:B---3--:R-:W-:Y:S02]  /*91f0*/  FSEL R62, R67, -INF , P3 ;  /* 0xff800000433e7808 */ /* 0x008fe40001800000 */
[----:B-1----:R-:W-:Y:S02]  /*9200*/  FSEL R70, R70, -INF , P4 ;  /* 0xff80000046467808 */ /* 0x002fe40002000000 */
[----:B----4-:R-:W-:Y:S02]  /*9210*/  FMNMX.FTZ R27, R15, R20, !PT ;  /* 0x000000140f1b7209 */ /* 0x010fe40007810000 */
[----:B------:R-:W-:-:S03]  /*9220*/  FMNMX.FTZ R15, R14, R13, !PT ;  /* 0x0000000d0e0f7209 */ /* 0x000fc60007810000 */
[----:B------:R-:W1:Y:S01]  /*9230*/  SHFL.BFLY PT, R20, R27, 0x1, 0x1f ;  /* 0x0c201f001b147f89 */ /* 0x000e6200000e0000 */
[----:B------:R-:W-:-:S04]  /*9240*/  FMNMX.FTZ R15, R24, R15, !PT ;  /* 0x0000000f180f7209 */ /* 0x000fc80007810000 */
[----:B------:R-:W-:-:S04]  /*9250*/  FMNMX.FTZ R15, R26, R15, !PT ;  /* 0x0000000f1a0f7209 */ /* 0x000fc80007810000 */
[----:B------:R-:W-:Y:S02]  /*9260*/  FMNMX.FTZ R15, R28, R15, !PT ;  /* 0x0000000f1c0f7209 */ /* 0x000fe40007810000 */
[----:B-1----:R-:W-:-:S04]  /*9270*/  FMNMX.FTZ R20, R27, R20, !PT ;  /* 0x000000141b147209 */ /* 0x002fc80007810000 */
[C---:B------:R-:W-:Y:S01]  /*9280*/  FSETP.NEU.FTZ.AND P6, PT, R20.reuse, -INF , PT ;  /* 0xff8000001400780b */ /* 0x040fe20003fdd000 */
[----:B------:R-:W-:-:S05]  /*9290*/  FMUL.FTZ R29, R20, R21 ;  /* 0x00000015141d7220 */ /* 0x000fca0000410000 */
[----:B------:R-:W-:-:S05]  /*92a0*/  FSEL R31, R29, RZ, P6 ;  /* 0x000000ff1d1f7208 */ /* 0x000fca0003000000 */
[--C-:B------:R-:W-:Y:S01]  /*92b0*/  FFMA.FTZ R29, R25, R21, -R31.reuse ;  /* 0x00000015191d7223 */ /* 0x100fe2000001081f */
[----:B------:R-:W-:Y:S01]  /*92c0*/  FMNMX.FTZ R25, R30, R15, !PT ;  /* 0x0000000f1e197209 */ /* 0x000fe20007810000 */
[--C-:B------:R-:W-:Y:S01]  /*92d0*/  FFMA.FTZ R152, R74, R21, -R31.reuse ;  /* 0x000000154a987223 */ /* 0x100fe2000001081f */
[----:B0-----:R-:W-:Y:S01]  /*92e0*/  FSEL R74, R71, -INF , P5 ;  /* 0xff800000474a7808 */ /* 0x001fe20002800000 */
[----:B------:R0:W-:Y:S01]  /*92f0*/  MUFU.EX2 R15, R29 ;  /* 0x0000001d000f7308 */ /* 0x0001e20000000800 */
[----:B------:R-:W-:Y:S01]  /*9300*/  FMNMX.FTZ R25, R32, R25, !PT ;  /* 0x0000001920197209 */ /* 0x000fe20007810000 */
[-CC-:B------:R-:W-:Y:S01]  /*9310*/  FFMA.FTZ R154, R76, R21.reuse, -R31.reuse ;  /* 0x000000154c9a7223 */ /* 0x180fe2000001081f */
[-CC-:B------:R-:W-:Y:S01]  /*9320*/  FFMA.FTZ R78, R78, R21.reuse, -R31.reuse ;  /* 0x000000154e4e7223 */ /* 0x180fe2000001081f */
[--C-:B------:R-:W-:Y:S01]  /*9330*/  FFMA.FTZ R156, R80, R21, -R31.reuse ;  /* 0x00000015509c7223 */ /* 0x100fe2000001081f */
[----:B------:R-:W-:Y:S01]  /*9340*/  FMNMX.FTZ R25, R34, R25, !PT ;  /* 0x0000001922197209 */ /* 0x000fe20007810000 */
[-CC-:B------:R-:W-:Y:S01]  /*9350*/  FFMA.FTZ R82, R82, R21.reuse, -R31.reuse ;  /* 0x0000001552527223 */ /* 0x180fe2000001081f */
[--C-:B------:R-:W-:Y:S01]  /*9360*/  FFMA.FTZ R84, R84, R21, -R31.reuse ;  /* 0x0000001554547223 */ /* 0x100fe2000001081f */
[----:B------:R-:W-:Y:S01]  /*9370*/  MUFU.EX2 R152, R152 ;  /* 0x0000009800987308 */ /* 0x000fe20000000800 */
        /* <DEDUP_REMOVED lines=20> */
[----:B0-----:R-:W-:Y:S01]  /*94c0*/  FMNMX.FTZ R29, R46, R27, !PT ;  /* 0x0000001b2e1d7209 */ /* 0x001fe20007810000 */
[-CC-:B------:R-:W-:Y:S01]  /*94d0*/  FFMA.FTZ R64, R64, R21.reuse, -R31.reuse ;  /* 0x0000001540407223 */ /* 0x180fe2000001081f */
[--C-:B------:R-:W-:Y:S01]  /*94e0*/  FFMA.FTZ R110, R110, R21, -R31.reuse ;  /* 0x000000156e6e7223 */ /* 0x100fe2000001081f */
[----:B------:R-:W-:Y:S01]  /*94f0*/  MUFU.EX2 R156, R156 ;  /* 0x0000009c009c7308 */ /* 0x000fe20000000800 */
[----:B------:R-:W-:Y:S01]  /*9500*/  FMNMX.FTZ R29, R48, R29, !PT ;  /* 0x0000001d301d7209 */ /* 0x000fe20007810000 */
[-CC-:B------:R-:W-:Y:S01]  /*9510*/  FFMA.FTZ R68, R68, R21.reuse, -R31.reuse ;  /* 0x0000001544447223 */ /* 0x180fe2000001081f */
[----:B------:R-:W-:-:S02]  /*9520*/  FFMA.FTZ R31, R112, R21, -R31 ;  /* 0x00000015701f7223 */ /* 0x000fc4000001081f */
[----:B------:R-:W-:-:S03]  /*9530*/  FMNMX.FTZ R29, R50, R29, !PT ;  /* 0x0000001d321d7209 */ /* 0x000fc60007810000 */
[----:B------:R-:W-:Y:S01]  /*9540*/  MUFU.EX2 R27, R82 ;  /* 0x00000052001b7308 */ /* 0x000fe20000000800 */
[----:B------:R-:W-:-:S04]  /*9550*/  FMNMX.FTZ R29, R52, R29, !PT ;  /* 0x0000001d341d7209 */ /* 0x000fc80007810000 */
[----:B------:R-:W-:-:S03]  /*9560*/  FMNMX.FTZ R29, R54, R29, !PT ;  /* 0x0000001d361d7209 */ /* 0x000fc60007810000 */
[----:B------:R-:W-:Y:S01]  /*9570*/  MUFU.EX2 R84, R84 ;  /* 0x0000005400547308 */ /* 0x000fe20000000800 */
[----:B------:R-:W-:-:S04]  /*9580*/  FMNMX.FTZ R29, R56, R29, !PT ;  /* 0x0000001d381d7209 */ /* 0x000fc80007810000 */
[----:B------:R-:W-:-:S03]  /*9590*/  FMNMX.FTZ R29, R58, R29, !PT ;  /* 0x0000001d3a1d7209 */ /* 0x000fc60007810000 */
[----:B------:R-:W0:Y:S01]  /*95a0*/  MUFU.EX2 R33, R86 ;  /* 0x0000005600217308 */ /* 0x000e220000000800 */
[----:B------:R-:W-:-:S04]  /*95b0*/  FMNMX.FTZ R29, R66, R29, !PT ;  /* 0x0000001d421d7209 */ /* 0x000fc80007810000 */
[----:B------:R-:W-:-:S03]  /*95c0*/  FMNMX.FTZ R29, R62, R29, !PT ;  /* 0x0000001d3e1d7209 */ /* 0x000fc60007810000 */
[----:B------:R-:W-:Y:S01]  /*95d0*/  MUFU.EX2 R88, R88 ;  /* 0x0000005800587308 */ /* 0x000fe20000000800 */
[----:B------:R-:W-:-:S04]  /*95e0*/  FMNMX.FTZ R29, R70, R29, !PT ;  /* 0x0000001d461d7209 */ /* 0x000fc80007810000 */
[----:B------:R-:W-:-:S03]  /*95f0*/  FMNMX.FTZ R29, R74, R29, !PT ;  /* 0x0000001d4a1d7209 */ /* 0x000fc60007810000 */
[----:B------:R-:W1:Y:S01]  /*9600*/  MUFU.EX2 R35, R90 ;  /* 0x0000005a00237308 */ /* 0x000e620000000800 */
[----:B0-----:R-:W-:Y:S01]  /*9610*/  F2FP.BF16.F32.PACK_AB R158, R33, R84 ;  /* 0x00000054219e723e */ /* 0x001fe200000010ff */
[----:B------:R-:W0:Y:S06]  /*9620*/  SHFL.BFLY PT, R76, R29, 0x2, 0x1f ;  /* 0x0c401f001d4c7f89 */ /* 0x000e2c00000e0000 */
[----:B------:R-:W-:Y:S08]  /*9630*/  MUFU.EX2 R92, R92 ;  /* 0x0000005c005c7308 */ /* 0x000ff00000000800 */
[----:B------:R-:W3:Y:S01]  /*9640*/  MUFU.EX2 R37, R94 ;  /* 0x0000005e00257308 */ /* 0x000ee20000000800 */
[----:B-1----:R-:W-:-:S07]  /*9650*/  F2FP.BF16.F32.PACK_AB R160, R35, R88 ;  /* 0x0000005823a0723e */ /* 0x002fce00000010ff */
[----:B------:R-:W-:Y:S01]  /*9660*/  MUFU.EX2 R96, R96 ;  /* 0x0000006000607308 */ /* 0x000fe20000000800 */
[----:B0-----:R-:W-:-:S05]  /*9670*/  FMNMX.FTZ R76, R29, R76, !PT ;  /* 0x0000004c1d4c7209 */ /* 0x001fca0007810000 */
[----:B------:R-:W0:Y:S02]  /*9680*/  SHFL.BFLY PT, R29, R76, 0x1, 0x1f ;  /* 0x0c201f004c1d7f89 */ /* 0x000e2400000e0000 */
[----:B------:R-:W1:Y:S01]  /*9690*/  MUFU.EX2 R39, R98 ;  /* 0x0000006200277308 */ /* 0x000e620000000800 */
[----:B---3--:R-:W-:-:S07]  /*96a0*/  F2FP.BF16.F32.PACK_AB R162, R37, R92 ;  /* 0x0000005c25a2723e */ /* 0x008fce00000010ff */
[----:B------:R-:W-:Y:S08]  /*96b0*/  MUFU.EX2 R100, R100 ;  /* 0x0000006400647308 */ /* 0x000ff00000000800 */
[----:B------:R-:W3:Y:S01]  /*96c0*/  MUFU.EX2 R41, R102 ;  /* 0x0000006600297308 */ /* 0x000ee20000000800 */
[----:B-1----:R-:W-:Y:S02]  /*96d0*/  F2FP.BF16.F32.PACK_AB R164, R39, R96 ;  /* 0x0000006027a4723e */ /* 0x002fe400000010ff */
[----:B0-----:R-:W-:-:S05]  /*96e0*/  FMNMX.FTZ R178, R76, R29, !PT ;  /* 0x0000001d4cb27209 */ /* 0x001fca0007810000 */
[----:B------:R-:W-:Y:S01]  /*96f0*/  MUFU.EX2 R104, R104 ;  /* 0x0000006800687308 */ /* 0x000fe20000000800 */
[C---:B------:R-:W-:Y:S01]  /*9700*/  FSETP.NEU.FTZ.AND P1, PT, R178.reuse, -INF , PT ;  /* 0xff800000b200780b */ /* 0x040fe20003f3d000 */
[----:B------:R-:W-:-:S06]  /*9710*/  FMUL.FTZ R47, R178, R21 ;  /* 0x00000015b22f7220 */ /* 0x000fcc0000410000 */
[----:B------:R-:W0:Y:S01]  /*9720*/  MUFU.EX2 R43, R106 ;  /* 0x0000006a002b7308 */ /* 0x000e220000000800 */
[----:B------:R-:W-:Y:S02]  /*9730*/  FSEL R47, R47, RZ, P1 ;  /* 0x000000ff2f2f7208 */ /* 0x000fe40000800000 */
[----:B------:R-:W-:Y:S02]  /*9740*/  ISETP.NE.AND P1, PT, R73, RZ, PT ;  /* 0x000000ff4900720c */ /* 0x000fe40003f25270 */
[----:B------:R-:W1:Y:S01]  /*9750*/  S2R R73, SR_TID.X ;  /* 0x0000000000497919 */ /* 0x000e620000002100 */
[-CC-:B------:R-:W-:Y:S01]  /*9760*/  FFMA.FTZ R14, R14, R21.reuse, -R47.reuse ;  /* 0x000000150e0e7223 */ /* 0x180fe2000001082f */
[-CC-:B------:R-:W-:Y:S01]  /*9770*/  FFMA.FTZ R13, R13, R21.reuse, -R47.reuse ;  /* 0x000000150d0d7223 */ /* 0x180fe2000001082f */
[-CC-:B------:R-:W-:Y:S01]  /*9780*/  FFMA.FTZ R24, R24, R21.reuse, -R47.reuse ;  /* 0x0000001518187223 */ /* 0x180fe2000001082f */
[-CC-:B------:R-:W-:Y:S01]  /*9790*/  FFMA.FTZ R26, R26, R21.reuse, -R47.reuse ;  /* 0x000000151a1a7223 */ /* 0x180fe2000001082f */
[-CC-:B------:R-:W-:Y:S01]  /*97a0*/  FFMA.FTZ R28, R28, R21.reuse, -R47.reuse ;  /* 0x000000151c1c7223 */ /* 0x180fe2000001082f */
[----:B------:R4:W-:Y:S01]  /*97b0*/  MUFU.EX2 R153, R13 ;  /* 0x0000000d00997308 */ /* 0x0009e20000000800 */
[-CC-:B------:R-:W-:Y:S01]  /*97c0*/  FFMA.FTZ R30, R30, R21.reuse, -R47.reuse ;  /* 0x000000151e1e7223 */ /* 0x180fe2000001082f */
[-CC-:B------:R-:W-:Y:S01]  /*97d0*/  FFMA.FTZ R32, R32, R21.reuse, -R47.reuse ;  /* 0x0000001520207223 */ /* 0x180fe2000001082f */
[-CC-:B------:R-:W-:Y:S01]  /*97e0*/  FFMA.FTZ R34, R34, R21.reuse, -R47.reuse ;  /* 0x0000001522227223 */ /* 0x180fe2000001082f */
[-CC-:B------:R-:W-:Y:S01]  /*97f0*/  FFMA.FTZ R36, R36, R21.reuse, -R47.reuse ;  /* 0x0000001524247223 */ /* 0x180fe2000001082f */
[-CC-:B------:R-:W-:Y:S01]  /*9800*/  FFMA.FTZ R38, R38, R21.reuse, -R47.reuse ;  /* 0x0000001526267223 */ /* 0x180fe2000001082f */
[-CC-:B------:R-:W-:Y:S01]  /*9810*/  FFMA.FTZ R40, R40, R21.reuse, -R47.reuse ;  /* 0x0000001528287223 */ /* 0x180fe2000001082f */
[-C--:B------:R-:W-:Y:S01]  /*9820*/  FFMA.FTZ R42, R42, R21.reuse, -R47 ;  /* 0x000000152a2a7223 */ /* 0x080fe2000001082f */
[----:B------:R-:W2:Y:S01]  /*9830*/  MUFU.EX2 R14, R14 ;  /* 0x0000000e000e7308 */ /* 0x000ea20000000800 */
[----:B----4-:R-:W-:Y:S01]  /*9840*/  FADD.FTZ R13, R152, R15 ;  /* 0x0000000f980d7221 */ /* 0x010fe20000010000 */
[-CC-:B------:R-:W-:Y:S01]  /*9850*/  FFMA.FTZ R44, R44, R21.reuse, -R47.reuse ;  /* 0x000000152c2c7223 */ /* 0x180fe2000001082f */
[-CC-:B------:R-:W-:Y:S01]  /*9860*/  FFMA.FTZ R46, R46, R21.reuse, -R47.reuse ;  /* 0x000000152e2e7223 */ /* 0x180fe2000001082f */
[-CC-:B------:R-:W-:Y:S01]  /*9870*/  FFMA.FTZ R48, R48, R21.reuse, -R47.reuse ;  /* 0x0000001530307223 */ /* 0x180fe2000001082f */
[-CC-:B------:R-:W-:Y:S01]  /*9880*/  FFMA.FTZ R50, R50, R21.reuse, -R47.reuse ;  /* 0x0000001532327223 */ /* 0x180fe2000001082f */
[-CC-:B------:R-:W-:Y:S01]  /*9890*/  FFMA.FTZ R52, R52, R21.reuse, -R47.reuse ;  /* 0x0000001534347223 */ /* 0x180fe2000001082f */
[-CC-:B------:R-:W-:Y:S01]  /*98a0*/  FFMA.FTZ R54, R54, R21.reuse, -R47.reuse ;  /* 0x0000001536367223 */ /* 0x180fe2000001082f */
[----:B------:R-:W4:Y:S01]  /*98b0*/  MUFU.EX2 R24, R24 ;  /* 0x0000001800187308 */ /* 0x000f220000000800 */
[-CC-:B------:R-:W-:Y:S01]  /*98c0*/  FFMA.FTZ R56, R56, R21.reuse, -R47.reuse ;  /* 0x0000001538387223 */ /* 0x180fe2000001082f */
[----:B------:R-:W-:Y:S01]  /*98d0*/  F2FP.BF16.F32.PACK_AB R152, R15, R152 ;  /* 0x000000980f98723e */ /* 0x000fe200000010ff */
[-CC-:B------:R-:W-:Y:S01]  /*98e0*/  FFMA.FTZ R58, R58, R21.reuse, -R47.reuse ;  /* 0x000000153a3a7223 */ /* 0x180fe2000001082f */
[-CC-:B------:R-:W-:Y:S01]  /*98f0*/  FFMA.FTZ R66, R66, R21.reuse, -R47.reuse ;  /* 0x0000001542427223 */ /* 0x180fe2000001082f */
[-CC-:B------:R-:W-:Y:S01]  /*9900*/  FFMA.FTZ R62, R62, R21.reuse, -R47.reuse ;  /* 0x000000153e3e7223 */ /* 0x180fe2000001082f */
[-CC-:B------:R-:W-:Y:S01]  /*9910*/  FFMA.FTZ R70, R70, R21.reuse, -R47.reuse ;  /* 0x0000001546467223 */ /* 0x180fe2000001082f */
[----:B------:R-:W-:Y:S01]  /*9920*/  FFMA.FTZ R47, R74, R21, -R47 ;  /* 0x000000154a2f7223 */ /* 0x000fe2000001082f */
[----:B------:R2:W4:Y:S01]  /*9930*/  MUFU.EX2 R155, R26 ;  /* 0x0000001a009b7308 */ /* 0x0005220000000800 */
[----:B---3--:R-:W-:-:S02]  /*9940*/  F2FP.BF16.F32.PACK_AB R166, R41, R100 ;  /* 0x0000006429a6723e */ /* 0x008fc400000010ff */
[----:B-1----:R-:W-:Y:S02]  /*9950*/  SHF.R.U32.HI R73, RZ, 0x7, R73 ;  /* 0x00000007ff497819 */ /* 0x002fe40000011649 */
[----:B0-----:R-:W-:Y:S02]  /*9960*/  F2FP.BF16.F32.PACK_AB R168, R43, R104 ;  /* 0x000000682ba8723e */ /* 0x001fe400000010ff */
[----:B------:R-:W-:Y:S01]  /*9970*/  IADD3 R180, -R73, 0xb, RZ ;  /* 0x0000000b49b47810 */ /* 0x000fe20007ffe1ff */
[----:B------:R-:W0:Y:S01]  /*9980*/  MUFU.EX2 R28, R28 ;  /* 0x0000001c001c7308 */ /* 0x000e220000000800 */
[----:B--2---:R-:W-:Y:S01]  /*9990*/  FADD.FTZ R26, R154, R13 ;  /* 0x0000000d9a1a7221 */ /* 0x004fe20000010000 */
[----:B------:R-:W-:-:S03]  /*99a0*/  F2FP.BF16.F32.PACK_AB R154, R25, R154 ;  /* 0x0000009a199a723e */ /* 0x000fc600000010ff */
[----:B------:R-:W-:-:S03]  /*99b0*/  FADD.FTZ R13, R25, R26 ;  /* 0x0000001a190d7221 */ /* 0x000fc60000010000 */
[----:B------:R1:W2:Y:S01]  /*99c0*/  MUFU.EX2 R157, R30 ;  /* 0x0000001e009d7308 */ /* 0x0002a20000000800 */
[----:B------:R-:W-:Y:S01]  /*99d0*/  FADD.FTZ R26, R156, R13 ;  /* 0x0000000d9c1a7221 */ /* 0x000fe20000010000 */
[----:B------:R-:W-:Y:S01]  /*99e0*/  FADD.FTZ R13, R14, R153 ;  /* 0x000000990e0d7221 */ /* 0x000fe20000010000 */
[----:B------:R-:W-:Y:S02]  /*99f0*/  F2FP.BF16.F32.PACK_AB R153, R153, R14 ;  /* 0x0000000e9999723e */ /* 0x000fe400000010ff */
[----:B------:R-:W-:Y:S01]  /*9a00*/  FADD.FTZ R49, R27, R26 ;  /* 0x0000001a1b317221 */ /* 0x000fe20000010000 */
[----:B----4-:R-:W-:Y:S01]  /*9a10*/  FADD.FTZ R26, R24, R13 ;  /* 0x0000000d181a7221 */ /* 0x010fe20000010000 */
[----:B------:R-:W-:Y:S01]  /*9a20*/  @!P1 VIADD R13, R3, 0x22840 ;  /* 0x00022840030d9836 */ /* 0x000fe20000000000 */
[----:B------:R-:W3:Y:S01]  /*9a30*/  MUFU.EX2 R32, R32 ;  /* 0x0000002000207308 */ /* 0x000ee20000000800 */
[----:B-1----:R-:W-:Y:S01]  /*9a40*/  FADD.FTZ R30, R84, R49 ;  /* 0x00000031541e7221 */ /* 0x002fe20000010000 */
[----:B------:R-:W-:Y:S01]  /*9a50*/  FADD.FTZ R49, R155, R26 ;  /* 0x0000001a9b317221 */ /* 0x000fe20000010000 */
[----:B------:R-:W-:-:S02]  /*9a60*/  F2FP.BF16.F32.PACK_AB R156, R27, R156 ;  /* 0x0000009c1b9c723e */ /* 0x000fc400000010ff */
[----:B------:R-:W-:Y:S01]  /*9a70*/  FADD.FTZ R51, R33, R30 ;  /* 0x0000001e21337221 */ /* 0x000fe20000010000 */
[----:B0-----:R-:W-:Y:S01]  /*9a80*/  FADD.FTZ R26, R28, R49 ;  /* 0x000000311c1a7221 */ /* 0x001fe20000010000 */
[----:B------:R-:W-:Y:S01]  /*9a90*/  @!P1 PRMT R13, RZ, 0x654, R13 ;  /* 0x00000654ff0d9816 */ /* 0x000fe2000000000d */
[----:B------:R-:W0:Y:S01]  /*9aa0*/  MUFU.EX2 R159, R34 ;  /* 0x00000022009f7308 */ /* 0x000e220000000800 */
[----:B------:R-:W-:Y:S01]  /*9ab0*/  FADD.FTZ R30, R88, R51 ;  /* 0x00000033581e7221 */ /* 0x000fe20000010000 */
[----:B--2---:R-:W-:Y:S01]  /*9ac0*/  FADD.FTZ R49, R157, R26 ;  /* 0x0000001a9d317221 */ /* 0x004fe20000010000 */
[----:B------:R1:W-:Y:S06]  /*9ad0*/  BAR.ARV R180, 0x100 ;  /* 0x000400b40000751d */ /* 0x0003ec0000002000 */
[----:B------:R-:W2:Y:S01]  /*9ae0*/  MUFU.EX2 R36, R36 ;  /* 0x0000002400247308 */ /* 0x000ea20000000800 */
[----:B------:R-:W-:Y:S01]  /*9af0*/  FADD.FTZ R51, R35, R30 ;  /* 0x0000001e23337221 */ /* 0x000fe20000010000 */
[----:B---3--:R-:W-:Y:S01]  /*9b00*/  FADD.FTZ R26, R32, R49 ;  /* 0x00000031201a7221 */ /* 0x008fe20000010000 */
[----:B------:R3:W-:Y:S01]  /*9b10*/  @!P1 SYNCS.ARRIVE.TRANS64.RED.A1T0 RZ, [R13+URZ], RZ ;  /* 0x000000ff0dff99a7 */ /* 0x0007e2000810043f */
[----:B------:R-:W-:Y:S01]  /*9b20*/  F2FP.BF16.F32.PACK_AB R155, R155, R24 ;  /* 0x000000189b9b723e */ /* 0x000fe200000010ff */
[----:B------:R-:W-:Y:S01]  /*9b30*/  FADD.FTZ R30, R92, R51 ;  /* 0x000000335c1e7221 */ /* 0x000fe20000010000 */
[----:B------:R-:W-:-:S02]  /*9b40*/  F2FP.BF16.F32.PACK_AB R157, R157, R28 ;  /* 0x0000001c9d9d723e */ /* 0x000fc400000010ff */
[----:B------:R-:W3:Y:S01]  /*9b50*/  MUFU.EX2 R161, R38 ;  /* 0x0000002600a17308 */ /* 0x000ee20000000800 */
[----:B0-----:R-:W-:Y:S01]  /*9b60*/  FADD.FTZ R49, R159, R26 ;  /* 0x0000001a9f317221 */ /* 0x001fe20000010000 */
[----:B------:R-:W-:Y:S01]  /*9b70*/  FADD.FTZ R51, R37, R30 ;  /* 0x0000001e25337221 */ /* 0x000fe20000010000 */
[----:B------:R-:W-:-:S03]  /*9b80*/  F2FP.BF16.F32.PACK_AB R159, R159, R32 ;  /* 0x000000209f9f723e */ /* 0x000fc600000010ff */
[----:B------:R-:W-:Y:S02]  /*9b90*/  FADD.FTZ R30, R96, R51 ;  /* 0x00000033601e7221 */ /* 0x000fe40000010000 */
[----:B------:R-:W0:Y:S01]  /*9ba0*/  MUFU.EX2 R40, R40 ;  /* 0x0000002800287308 */ /* 0x000e220000000800 */
[----:B--2---:R-:W-:Y:S01]  /*9bb0*/  FADD.FTZ R26, R36, R49 ;  /* 0x00000031241a7221 */ /* 0x004fe20000010000 */
[----:B------:R-:W-:-:S04]  /*9bc0*/  FADD.FTZ R49, R39, R30 ;  /* 0x0000001e27317221 */ /* 0x000fc80000010000 */
[----:B------:R-:W-:Y:S02]  /*9bd0*/  FADD.FTZ R30, R100, R49 ;  /* 0x00000031641e7221 */ /* 0x000fe40000010000 */
[----:B------:R-:W2:Y:S01]  /*9be0*/  MUFU.EX2 R163, R42 ;  /* 0x0000002a00a37308 */ /* 0x000ea20000000800 */
[----:B---3--:R-:W-:Y:S01]  /*9bf0*/  FADD.FTZ R13, R161, R26 ;  /* 0x0000001aa10d7221 */ /* 0x008fe20000010000 */
[----:B------:R-:W-:Y:S01]  /*9c00*/  FADD.FTZ R49, R41, R30 ;  /* 0x0000001e29317221 */ /* 0x000fe20000010000 */
[----:B------:R-:W-:-:S03]  /*9c10*/  F2FP.BF16.F32.PACK_AB R161, R161, R36 ;  /* 0x00000024a1a1723e */ /* 0x000fc600000010ff */
[----:B------:R-:W-:Y:S02]  /*9c20*/  FADD.FTZ R30, R104, R49 ;  /* 0x00000031681e7221 */ /* 0x000fe40000010000 */
[----:B------:R-:W3:Y:S01]  /*9c30*/  MUFU.EX2 R44, R44 ;  /* 0x0000002c002c7308 */ /* 0x000ee20000000800 */
[----:B0-----:R-:W-:Y:S01]  /*9c40*/  FADD.FTZ R26, R40, R13 ;  /* 0x0000000d281a7221 */ /* 0x001fe20000010000 */
[----:B------:R-:W-:-:S06]  /*9c50*/  FADD.FTZ R15, R43, R30 ;  /* 0x0000001e2b0f7221 */ /* 0x000fcc0000010000 */
[----:B------:R-:W0:Y:S01]  /*9c60*/  MUFU.EX2 R165, R46 ;  /* 0x0000002e00a57308 */ /* 0x000e220000000800 */
[C---:B--2---:R-:W-:Y:S01]  /*9c70*/  FADD.FTZ R13, R163.reuse, R26 ;  /* 0x0000001aa30d7221 */ /* 0x044fe20000010000 */
[----:B------:R-:W-:-:S06]  /*9c80*/  F2FP.BF16.F32.PACK_AB R163, R163, R40 ;  /* 0x00000028a3a3723e */ /* 0x000fcc00000010ff */
[----:B------:R-:W2:Y:S01]  /*9c90*/  MUFU.EX2 R48, R48 ;  /* 0x0000003000307308 */ /* 0x000ea20000000800 */
[----:B---3--:R-:W-:-:S07]  /*9ca0*/  FADD.FTZ R26, R44, R13 ;  /* 0x0000000d2c1a7221 */ /* 0x008fce0000010000 */
        /* <DEDUP_REMOVED lines=8> */
[C---:B0-----:R-:W-:Y:S01]  /*9d30*/  FADD.FTZ R13, R167.reuse, R26 ;  /* 0x0000001aa70d7221 */ /* 0x041fe20000010000 */
[----:B------:R-:W-:-:S06]  /*9d40*/  F2FP.BF16.F32.PACK_AB R167, R167, R48 ;  /* 0x00000030a7a7723e */ /* 0x000fcc00000010ff */
        /* <DEDUP_REMOVED lines=11> */
[C---:B---3--:R-:W-:Y:S01]  /*9e00*/  FADD.FTZ R15, R29.reuse, R30 ;  /* 0x0000001e1d0f7221 */ /* 0x048fe20000010000 */
[----:B------:R-:W-:-:S06]  /*9e10*/  F2FP.BF16.F32.PACK_AB R172, R29, R64 ;  /* 0x000000401dac723e */ /* 0x000fcc00000010ff */
[----:B------:R-:W3:Y:S01]  /*9e20*/  MUFU.EX2 R171, R58 ;  /* 0x0000003a00ab7308 */ /* 0x000ee20000000800 */
[----:B0-----:R-:W-:-:S07]  /*9e30*/  FADD.FTZ R26, R56, R13 ;  /* 0x0000000d381a7221 */ /* 0x001fce0000010000 */
        /* <DEDUP_REMOVED lines=8> */
[C---:B--2---:R-:W-:Y:S01]  /*9ec0*/  FADD.FTZ R15, R173.reuse, R14 ;  /* 0x0000000ead0f7221 */ /* 0x044fe20000010000 */
[----:B------:R-:W-:-:S06]  /*9ed0*/  F2FP.BF16.F32.PACK_AB R173, R173, R66 ;  /* 0x00000042adad723e */ /* 0x000fcc00000010ff */
[----:B------:R-:W2:Y:S01]  /*9ee0*/  MUFU.EX2 R47, R47 ;  /* 0x0000002f002f7308 */ /* 0x000ea20000000800 */
[----:B---3--:R-:W-:Y:S01]  /*9ef0*/  FADD.FTZ R14, R70, R15 ;  /* 0x0000000f460e7221 */ /* 0x008fe20000010000 */
[C---:B0-----:R-:W-:Y:S01]  /*9f00*/  FADD.FTZ R13, R31.reuse, R30 ;  /* 0x0000001e1f0d7221 */ /* 0x041fe20000010000 */
[----:B------:R-:W-:Y:S02]  /*9f10*/  F2FP.BF16.F32.PACK_AB R174, R31, R68 ;  /* 0x000000441fae723e */ /* 0x000fe400000010ff */
[C---:B--2---:R-:W-:Y:S01]  /*9f20*/  FADD.FTZ R14, R47.reuse, R14 ;  /* 0x0000000e2f0e7221 */ /* 0x044fe20000010000 */
[----:B------:R-:W-:Y:S01]  /*9f30*/  F2FP.BF16.F32.PACK_AB R175, R47, R70 ;  /* 0x000000462faf723e */ /* 0x000fe200000010ff */
[----:B-1----:R-:W-:Y:S06]  /*9f40*/  @!P0 BRA `(.L_x_527) ;  /* 0x0000000000048947 */ /* 0x002fec0003800000 */
[----:B------:R-:W-:Y:S01]  /*9f50*/  BPT.TRAP 0x1 ;  /* 0x000000040000795c */ /* 0x000fe20000300000 */
.L_x_527:
[----:B------:R0:W1:Y:S01]  /*9f60*/  SYNCS.PHASECHK.TRANS64.TRYWAIT P2, [R3+URZ+0x22850], R72 ;  /* 0x02285048030075a7 */ /* 0x000062000804017f */
[----:B------:R-:W-:Y:S05]  /*9f70*/  @!P0 BRA `(.L_x_528) ;  /* 0x0000000000048947 */ /* 0x000fea0003800000 */
[----:B------:R-:W-:Y:S01]  /*9f80*/  BPT.TRAP 0x1 ;  /* 0x000000040000795c */ /* 0x000fe20000300000 */
.L_x_528:
[----:B------:R-:W-:Y:S04]  /*9f90*/  BSSY B0, `(.L_x_529) ;  /* 0x0000004000007945 */ /* 0x000fe80003800000 */
[----:B-1----:R-:W-:Y:S05]  /*9fa0*/  @P2 BRA `(.L_x_530) ;  /* 0x0000000000082947 */ /* 0x002fea0003800000 */
[----:B------:R-:W1:Y:S02]  /*9fb0*/  SYNCS.PHASECHK.TRANS64.TRYWAIT P2, [R3+URZ+0x22850], R72 ;  /* 0x02285048030075a7 */ /* 0x000e64000804017f */
[----:B-1----:R-:W-:Y:S05]  /*9fc0*/  @!P2 BRA `(.L_x_531) ;  /* 0x000000b8008ca947 */ /* 0x002fea0003800000 */
.L_x_530:
[----:B------:R-:W-:Y:S05]  /*9fd0*/  BSYNC B0 ;  /* 0x0000000000007941 */ /* 0x000fea0003800000 */
.L_x_529:
[----:B------:R-:W-:Y:S05]  /*9fe0*/  WARPSYNC.ALL ;  /* 0x0000000000007948 */ /* 0x000fea0003800000 */
[----:B------:R-:W-:Y:S01]  /*9ff0*/  R2UR UR4, R18 ;  /* 0x00000000120472ca */ /* 0x000fe200000e0000 */
[----:B------:R2:W-:Y:S01]  /*a000*/  BAR.SYNC.DEFER_BLOCKING R12, 0x100 ;  /* 0x0004000c0000751d */ /* 0x0005e20000010000 */
[----:B------:R-:W-:Y:S01]  /*a010*/  IMAD.MOV.U32 R183, RZ, RZ, 0xc00 ;  /* 0x00000c00ffb77424 */ /* 0x000fe200078e00ff */
[----:B------:R-:W-:Y:S01]  /*a020*/  ISETP.GE.AND P2, PT, R176, 0x61, PT ;  /* 0x00000061b000780c */ /* 0x000fe20003f46270 */
[----:B01----:R-:W-:-:S03]  /*a030*/  @!P1 VIADD R3, R3, 0x22860 ;  /* 0x0002286003039836 */ /* 0x003fc60000000000 */
[----:B------:R-:W-:Y:S01]  /*a040*/  ULDC UR47, c[0x0][0x9d8] ;  /* 0x00027600002f7ab9 */ /* 0x000fe20000000800 */
[----:B------:R-:W-:Y:S01]  /*a050*/  ULDC UR46, c[0x0][0x988] ;  /* 0x00026200002e7ab9 */ /* 0x000fe20000000800 */
[----:B------:R-:W-:-:S04]  /*a060*/  @!P1 PRMT R3, RZ, 0x654, R3 ;  /* 0x00000654ff039816 */ /* 0x000fc80000000003 */
[----:B------:R-:W-:-:S04]  /*a070*/  UIADD3 UR4, UR4, 0x400, URZ ;  /* 0x0000040004047890 */ /* 0x000fc8000fffe03f */
[----:B------:R-:W-:-:S04]  /*a080*/  USHF.R.U32.HI UR4, URZ, 0x4, UR4 ;  /* 0x000000043f047899 */ /* 0x000fc80008011604 */
[----:B------:R-:W-:-:S04]  /*a090*/  ULOP3.LUT UR4, UR4, 0x3fff, URZ, 0xc0, !UPT ;  /* 0x00003fff04047892 */ /* 0x000fc8000f8ec03f */
[----:B------:R-:W-:Y:S01]  /*a0a0*/  ULOP3.LUT UR37, UR4, 0x3000000, URZ, 0xfc, !UPT ;  /* 0x0300000004257892 */ /* 0x000fe2000f8efc3f */
[----:B------:R-:W-:-:S05]  /*a0b0*/  WARPGROUP.ARRIVE ;  /* 0x00000000000079c5 */ /* 0x000fca0000000000 */
[----:B------:R-:W-:Y:S02]  /*a0c0*/  IMAD R182, R22, R183, UR37 ;  /* 0x0000002516b67e24 */ /* 0x000fe4000f8e02b7 */
[----:B------:R-:W-:-:S03]  /*a0d0*/  IMAD.MOV.U32 R183, RZ, RZ, 0x40000040 ;  /* 0x40000040ffb77424 */ /* 0x000fc600078e00ff */
[----:B------:R-:W-:Y:S02]  /*a0e0*/  R2UR UR6, R182 ;  /* 0x00000000b60672ca */ /* 0x000fe400000e0000 */
[----:B------:R-:W-:Y:S01]  /*a0f0*/  R2UR UR7, R183 ;  /* 0x00000000b70772ca */ /* 0x000fe200000e0000 */
[----:B------:R-:W-:-:S12]  /*a100*/  IMAD.MOV.U32 R183, RZ, RZ, 0x40000040 ;  /* 0x40000040ffb77424 */ /* 0x000fd800078e00ff */
[----:B------:R-:W-:Y:S03]  /*a110*/  HGMMA.64x256x16.F32.BF16 R24, R152, gdesc[UR4].tnspB, RZ, !UPT, gsb0 ;  /* 0x43e0000498187df0 */ /* 0x000fe6000c0018ff */
[----:B------:R-:W-:Y:S02]  /*a120*/  WARPGROUP.DEPBAR.LE gsb0, 0x0 ;  /* 0x00008000000079c5 */ /* 0x000fe40000010000 */
[----:B------:R-:W-:Y:S01]  /*a130*/  VIADD R152, R182, 0x80 ;  /* 0x00000080b6987836 */ /* 0x000fe20000000000 */
[----:B------:R-:W-:Y:S01]  /*a140*/  WARPGROUP.ARRIVE ;  /* 0x00000000000079c5 */ /* 0x000fe20000000000 */
[----:B------:R-:W-:-:S03]  /*a150*/  IMAD.MOV.U32 R153, RZ, RZ, 0x40000040 ;  /* 0x40000040ff997424 */ /* 0x000fc600078e00ff */
[----:B------:R-:W-:Y:S01]  /*a160*/  R2UR UR6, R152 ;  /* 0x00000000980672ca */ /* 0x000fe200000e0000 */
[----:B------:R-:W-:Y:S01]  /*a170*/  VIADD R152, R182, 0x100 ;  /* 0x00000100b6987836 */ /* 0x000fe20000000000 */
[----:B------:R-:W-:Y:S01]  /*a180*/  R2UR UR7, R153 ;  /* 0x00000000990772ca */ /* 0x000fe200000e0000 */
[----:B------:R-:W-:-:S15]  /*a190*/  IMAD.MOV.U32 R153, RZ, RZ, 0x40000040 ;  /* 0x40000040ff997424 */ /* 0x000fde00078e00ff */
[----:B------:R-:W-:Y:S01]  /*a1a0*/  HGMMA.64x256x16.F32.BF16 R24, R156, gdesc[UR4].tnspB, R24, gsb0 ;  /* 0x43e000049c187df0 */ /* 0x000fe20008001818 */
[----:B------:R-:W-:Y:S01]  /*a1b0*/  R2UR UR6, R152 ;  /* 0x00000000980672ca */ /* 0x000fe200000e0000 */
[----:B------:R-:W-:Y:S01]  /*a1c0*/  VIADD R152, R182, 0x180 ;  /* 0x00000180b6987836 */ /* 0x000fe20000000000 */
[----:B------:R-:W-:Y:S01]  /*a1d0*/  R2UR UR7, R153 ;  /* 0x00000000990772ca */ /* 0x000fe200000e0000 */
[----:B------:R-:W-:Y:S01]  /*a1e0*/  IMAD.MOV.U32 R153, RZ, RZ, 0x40000040 ;  /* 0x40000040ff997424 */ /* 0x000fe200078e00ff */
[----:B------:R-:W-:Y:S02]  /*a1f0*/  WARPGROUP.DEPBAR.LE gsb0, 0x0 ;  /* 0x00008000000079c5 */ /* 0x000fe40000010000 */
[----:B------:R-:W-:-:S15]  /*a200*/  WARPGROUP.ARRIVE ;  /* 0x00000000000079c5 */ /* 0x000fde0000000000 */
[----:B------:R-:W-:-:S06]  /*a210*/  NOP ;  /* 0x0000000000007918 */ /* 0x000fcc0000000000 */
[----:B------:R-:W-:Y:S01]  /*a220*/  HGMMA.64x256x16.F32.BF16 R24, R160, gdesc[UR4].tnspB, R24, gsb0 ;  /* 0x43e00004a0187df0 */ /* 0x000fe20008001818 */
[----:B------:R-:W-:Y:S01]  /*a230*/  R2UR UR6, R152 ;  /* 0x00000000980672ca */ /* 0x000fe200000e0000 */
[C---:B------:R-:W-:Y:S01]  /*a240*/  VIADD R152, R182.reuse, 0x200 ;  /* 0x00000200b6987836 */ /* 0x040fe20000000000 */
[----:B------:R-:W-:Y:S01]  /*a250*/  R2UR UR7, R153 ;  /* 0x00000000990772ca */ /* 0x000fe200000e0000 */
[----:B------:R-:W-:Y:S02]  /*a260*/  IMAD.MOV.U32 R153, RZ, RZ, 0x40000040 ;  /* 0x40000040ff997424 */ /* 0x000fe400078e00ff */
[----:B------:R-:W-:Y:S01]  /*a270*/  VIADD R182, R182, 0x280 ;  /* 0x00000280b6b67836 */ /* 0x000fe20000000000 */
[----:B------:R-:W-:Y:S02]  /*a280*/  WARPGROUP.DEPBAR.LE gsb0, 0x0 ;  /* 0x00008000000079c5 */ /* 0x000fe40000010000 */
[----:B------:R-:W-:-:S15]  /*a290*/  WARPGROUP.ARRIVE ;  /* 0x00000000000079c5 */ /* 0x000fde0000000000 */
[----:B------:R-:W-:-:S04]  /*a2a0*/  NOP ;  /* 0x0000000000007918 */ /* 0x000fc80000000000 */
[----:B------:R-:W-:Y:S01]  /*a2b0*/  HGMMA.64x256x16.F32.BF16 R24, R164, gdesc[UR4].tnspB, R24, gsb0 ;  /* 0x43e00004a4187df0 */ /* 0x000fe20008001818 */
[----:B------:R-:W-:Y:S02]  /*a2c0*/  R2UR UR6, R152 ;  /* 0x00000000980672ca */ /* 0x000fe400000e0000 */
[----:B------:R-:W-:Y:S01]  /*a2d0*/  R2UR UR7, R153 ;  /* 0x00000000990772ca */ /* 0x000fe200000e0000 */
[----:B------:R-:W-:Y:S02]  /*a2e0*/  WARPGROUP.DEPBAR.LE gsb0, 0x0 ;  /* 0x00008000000079c5 */ /* 0x000fe40000010000 */
[----:B------:R-:W-:-:S15]  /*a2f0*/  WARPGROUP.ARRIVE ;  /* 0x00000000000079c5 */ /* 0x000fde0000000000 */
[----:B------:R-:W-:-:S07]  /*a300*/  NOP ;  /* 0x0000000000007918 */ /* 0x000fce0000000000 */
[----:B------:R-:W-:Y:S01]  /*a310*/  HGMMA.64x256x16.F32.BF16 R24, R168, gdesc[UR4].tnspB, R24, gsb0 ;  /* 0x43e00004a8187df0 */ /* 0x000fe20008001818 */
[----:B------:R-:W-:Y:S02]  /*a320*/  R2UR UR6, R182 ;  /* 0x00000000b60672ca */ /* 0x000fe400000e0000 */
[----:B------:R-:W-:Y:S01]  /*a330*/  R2UR UR7, R183 ;  /* 0x00000000b70772ca */ /* 0x000fe200000e0000 */
[----:B------:R-:W-:Y:S02]  /*a340*/  WARPGROUP.DEPBAR.LE gsb0, 0x0 ;  /* 0x00008000000079c5 */ /* 0x000fe40000010000 */
[----:B------:R-:W-:-:S15]  /*a350*/  WARPGROUP.ARRIVE ;  /* 0x00000000000079c5 */ /* 0x000fde0000000000 */
[----:B------:R-:W-:-:S07]  /*a360*/  NOP ;  /* 0x0000000000007918 */ /* 0x000fce0000000000 */
[----:B------:R-:W-:Y:S03]  /*a370*/  HGMMA.64x256x16.F32.BF16 R24, R172, gdesc[UR4].tnspB, R24, gsb0 ;  /* 0x43e00004ac187df0 */ /* 0x000fe60008001818 */
[----:B------:R-:W-:Y:S02]  /*a380*/  WARPGROUP.DEPBAR.LE gsb0, 0x0 ;  /* 0x00008000000079c5 */ /* 0x000fe40000010000 */
[----:B------:R2:W-:Y:S01]  /*a390*/  @!P1 SYNCS.ARRIVE.TRANS64.RED.A1T0 RZ, [R3+URZ], RZ ;  /* 0x000000ff03ff99a7 */ /* 0x0005e2000810043f */
[----:B------:R-:W-:Y:S05]  /*a3a0*/  @!P2 BRA `(.L_x_532) ;  /* 0x000000240038a947 */ /* 0x000fea0003800000 */
[----:B--2---:R-:W-:Y:S01]  /*a3b0*/  IADD3 R3, R177, -0x2, RZ ;  /* 0xfffffffeb1037810 */ /* 0x004fe20007ffe0ff */
[----:B------:R-:W-:Y:S02]  /*a3c0*/  IMAD.MOV.U32 R220, RZ, RZ, R178 ;  /* 0x000000ffffdc7224 */ /* 0x000fe400078e00b2 */
[----:B------:R-:W-:-:S07]  /*a3d0*/  IMAD.MOV.U32 R221, RZ, RZ, R20 ;  /* 0x000000ffffdd7224 */ /* 0x000fce00078e0014 */
.L_x_542:
[----:B------:R-:W-:Y:S01]  /*a3e0*/  VIADD R22, R22, 0x1 ;  /* 0x0000000116167836 */ /* 0x000fe20000000000 */
[----:B------:R-:W-:Y:S05]  /*a3f0*/  YIELD ;  /* 0x0000000000007946 */ /* 0x000fea0003800000 */
[----:B------:R-:W-:Y:S02]  /*a400*/  ISETP.NE.AND P3, PT, R22, 0x2, PT ;  /* 0x000000021600780c */ /* 0x000fe40003f65270 */
[C---:B------:R-:W-:Y:S01]  /*a410*/  ISETP.GT.AND P2, PT, R3.reuse, RZ, PT ;  /* 0x000000ff0300720c */ /* 0x040fe20003f44270 */
[----:B------:R-:W-:Y:S01]  /*a420*/  VIADD R3, R3, 0xffffffff ;  /* 0xffffffff03037836 */ /* 0x000fe20000000000 */
[----:B0-----:R-:W-:-:S02]  /*a430*/  SEL R15, RZ, 0x1, P3 ;  /* 0x00000001ff0f7807 */ /* 0x001fc40001800000 */
[----:B------:R-:W-:Y:S02]  /*a440*/  SEL R22, R22, RZ, P3 ;  /* 0x000000ff16167207 */ /* 0x000fe40001800000 */
[----:B------:R-:W-:Y:S01]  /*a450*/  LOP3.LUT R200, R200, R15, RZ, 0x3c, !PT ;  /* 0x0000000fc8c87212 */ /* 0x000fe200078e3cff */
[----:B------:R-:W-:Y:S06]  /*a460*/  @!P0 BRA `(.L_x_533) ;  /* 0x0000000000048947 */ /* 0x000fec0003800000 */
[----:B------:R-:W-:Y:S01]  /*a470*/  BPT.TRAP 0x1 ;  /* 0x000000040000795c */ /* 0x000fe20000300000 */
.L_x_533:
[----:B------:R-:W-:Y:S01]  /*a480*/  IMAD R12, R22, 0x8, R18 ;  /* 0x00000008160c7824 */ /* 0x000fe200078e0212 */
[----:B------:R-:W-:-:S04]  /*a490*/  SHF.L.U32 R15, R200, 0x1f, RZ ;  /* 0x0000001fc80f7819 */ /* 0x000fc800000006ff */
[----:B------:R0:W1:Y:S01]  /*a4a0*/  SYNCS.PHASECHK.TRANS64.TRYWAIT P3, [R12+URZ+0x22830], R15 ;  /* 0x0228300f0c0075a7 */ /* 0x000062000806017f */
[----:B------:R-:W-:Y:S05]  /*a4b0*/  @!P0 BRA `(.L_x_534) ;  /* 0x0000000000048947 */ /* 0x000fea0003800000 */
[----:B------:R-:W-:Y:S01]  /*a4c0*/  BPT.TRAP 0x1 ;  /* 0x000000040000795c */ /* 0x000fe20000300000 */
.L_x_534:
[----:B------:R-:W-:Y:S02]  /*a4d0*/  IMAD R20, R22, 0x300, R0 ;  /* 0x0000030016147824 */ /* 0x000fe400078e0200 */
[----:B------:R-:W-:Y:S01]  /*a4e0*/  IMAD.MOV.U32 R21, RZ, RZ, 0x40000040 ;  /* 0x40000040ff157424 */ /* 0x000fe200078e00ff */
[----:B-1----:R-:W-:Y:S06]  /*a4f0*/  @P3 BRA `(.L_x_535) ;  /* 0x0000000000083947 */ /* 0x002fec0003800000 */
[----:B------:R-:W1:Y:S02]  /*a500*/  SYNCS.PHASECHK.TRANS64.TRYWAIT P3, [R12+URZ+0x22830], R15 ;  /* 0x0228300f0c0075a7 */ /* 0x000e64000806017f */
[----:B-1----:R-:W-:Y:S05]  /*a510*/  @!P3 BRA `(.L_x_536) ;  /* 0x000000b4004cb947 */ /* 0x002fea0003800000 */
.L_x_535:
[----:B------:R-:W-:Y:S05]  /*a520*/  WARPSYNC.ALL ;  /* 0x0000000000007948 */ /* 0x000fea0003800000 */
[C---:B------:R-:W-:Y:S01]  /*a530*/  R2UR UR6, R20.reuse ;  /* 0x00000000140672ca */ /* 0x040fe200000e0000 */
[----:B------:R-:W-:Y:S01]  /*a540*/  WARPGROUP.ARRIVE ;  /* 0x00000000000079c5 */ /* 0x000fe20000000000 */
[----:B------:R-:W-:Y:S01]  /*a550*/  R2UR UR7, R21 ;  /* 0x00000000150772ca */ /* 0x000fe200000e0000 */
[----:B------:R-:W-:Y:S01]  /*a560*/  VIADD R214, R20, 0x2 ;  /* 0x0000000214d67836 */ /* 0x000fe20000000000 */
[----:B------:R-:W-:Y:S01]  /*a570*/  R2UR UR4, R4 ;  /* 0x00000000040472ca */ /* 0x000fe200000e0000 */
[----:B------:R-:W-:Y:S01]  /*a580*/  IMAD.MOV.U32 R215, RZ, RZ, 0x40000040 ;  /* 0x40000040ffd77424 */ /* 0x000fe200078e00ff */
[----:B------:R-:W-:Y:S01]  /*a590*/  R2UR UR5, R5 ;  /* 0x00000000050572ca */ /* 0x000fe200000e0000 */
[----:B------:R-:W-:Y:S01]  /*a5a0*/  IMAD.MOV.U32 R21, RZ, RZ, 0x40000040 ;  /* 0x40000040ff157424 */ /* 0x000fe200078e00ff */
[----:B------:R-:W2:Y:S11]  /*a5b0*/  S2R R226, SR_TID.X ;  /* 0x0000000000e27919 */ /* 0x000eb60000002100 */
[----:B------:R-:W-:Y:S01]  /*a5c0*/  HGMMA.64x96x16.F32.BF16 R152, gdesc[UR4], RZ, !UPT, gsb0 ;  /* 0x01600000049879f0 */ /* 0x000fe2000c0018ff */
[----:B------:R-:W-:Y:S01]  /*a5d0*/  R2UR UR6, R214 ;  /* 0x00000000d60672ca */ /* 0x000fe200000e0000 */
[----:B------:R-:W-:Y:S01]  /*a5e0*/  VIADD R214, R20, 0x4 ;  /* 0x0000000414d67836 */ /* 0x000fe20000000000 */
[----:B------:R-:W-:Y:S01]  /*a5f0*/  R2UR UR7, R215 ;  /* 0x00000000d70772ca */ /* 0x000fe200000e0000 */
[----:B------:R-:W-:Y:S01]  /*a600*/  IMAD.MOV.U32 R215, RZ, RZ, 0x40000040 ;  /* 0x40000040ffd77424 */ /* 0x000fe200078e00ff */
[----:B------:R-:W-:Y:S01]  /*a610*/  R2UR UR4, R10 ;  /* 0x000000000a0472ca */ /* 0x000fe200000e0000 */
[----:B------:R-:W-:Y:S01]  /*a620*/  VIADD R20, R20, 0x6 ;  /* 0x0000000614147836 */ /* 0x000fe20000000000 */
[----:B------:R-:W-:Y:S01]  /*a630*/  R2UR UR5, R11 ;  /* 0x000000000b0572ca */ /* 0x000fe200000e0000 */
[----:B------:R-:W-:-:S02]  /*a640*/  WARPGROUP.DEPBAR.LE gsb0, 0x0 ;  /* 0x00008000000079c5 */ /* 0x000fc40000010000 */
[----:B------:R-:W-:-:S10]  /*a650*/  WARPGROUP.ARRIVE ;  /* 0x00000000000079c5 */ /* 0x000fd40000000000 */
[----:B------:R-:W-:Y:S01]  /*a660*/  HGMMA.64x96x16.F32.BF16 R152, gdesc[UR4], R152, gsb0 ;  /* 0x01600000049879f0 */ /* 0x000fe20008001898 */
[----:B------:R-:W-:Y:S02]  /*a670*/  R2UR UR6, R214 ;  /* 0x00000000d60672ca */ /* 0x000fe400000e0000 */
[----:B------:R-:W-:Y:S02]  /*a680*/  R2UR UR7, R215 ;  /* 0x00000000d70772ca */ /* 0x000fe400000e0000 */
[----:B------:R-:W-:Y:S02]  /*a690*/  R2UR UR4, R8 ;  /* 0x00000000080472ca */ /* 0x000fe400000e0000 */
[----:B------:R-:W-:Y:S01]  /*a6a0*/  R2UR UR5, R9 ;  /* 0x00000000090572ca */ /* 0x000fe200000e0000 */
[----:B------:R-:W-:Y:S02]  /*a6b0*/  WARPGROUP.DEPBAR.LE gsb0, 0x0 ;  /* 0x00008000000079c5 */ /* 0x000fe40000010000 */
        /* <DEDUP_REMOVED lines=33> */
[----:B---3--:R-:W-:Y:S01]  /*a8d0*/  FMNMX.FTZ R20, R152, R221, !PT ;  /* 0x000000dd98147209 */ /* 0x008fe20007810000 */
[----:B------:R-:W-:Y:S01]  /*a8e0*/  FMUL.FTZ R192, R192, UR47 ;  /* 0x0000002fc0c07c20 */ /* 0x000fe20008410000 */
[----:B------:R-:W-:Y:S01]  /*a8f0*/  FMUL.FTZ R214, R193, UR47 ;  /* 0x0000002fc1d67c20 */ /* 0x000fe20008410000 */
[----:B------:R-:W-:Y:S01]  /*a900*/  FMUL.FTZ R193, R196, UR47 ;  /* 0x0000002fc4c17c20 */ /* 0x000fe20008410000 */
[----:B------:R-:W-:Y:S01]  /*a910*/  FMUL.FTZ R196, R197, UR47 ;  /* 0x0000002fc5c47c20 */ /* 0x000fe20008410000 */
[----:B------:R-:W-:Y:S01]  /*a920*/  FMUL.FTZ R154, R154, UR47 ;  /* 0x0000002f9a9a7c20 */ /* 0x000fe20008410000 */
[----:B------:R-:W-:Y:S01]  /*a930*/  FMUL.FTZ R155, R155, UR47 ;  /* 0x0000002f9b9b7c20 */ /* 0x000fe20008410000 */
[----:B------:R-:W3:Y:S01]  /*a940*/  MUFU.TANH R157, R157 ;  /* 0x0000009d009d7308 */ /* 0x000ee20000002400 */
[----:B----4-:R-:W-:Y:S01]  /*a950*/  FMNMX.FTZ R21, R153, R20, !PT ;  /* 0x0000001499157209 */ /* 0x010fe20007810000 */
[----:B------:R-:W-:Y:S01]  /*a960*/  FMUL.FTZ R158, R158, UR47 ;  /* 0x0000002f9e9e7c20 */ /* 0x000fe20008410000 */
[----:B------:R-:W-:Y:S01]  /*a970*/  FMUL.FTZ R159, R159, UR47 ;  /* 0x0000002f9f9f7c20 */ /* 0x000fe20008410000 */
[----:B------:R-:W-:Y:S01]  /*a980*/  FMUL.FTZ R162, R162, UR47 ;  /* 0x0000002fa2a27c20 */ /* 0x000fe20008410000 */
[----:B------:R-:W-:Y:S01]  /*a990*/  FMUL.FTZ R197, R178, UR47 ;  /* 0x0000002fb2c57c20 */ /* 0x000fe20008410000 */
[----:B------:R-:W-:Y:S01]  /*a9a0*/  FMUL.FTZ R163, R163, UR47 ;  /* 0x0000002fa3a37c20 */ /* 0x000fe20008410000 */
[----:B------:R-:W-:Y:S01]  /*a9b0*/  FMUL.FTZ R166, R166, UR47 ;  /* 0x0000002fa6a67c20 */ /* 0x000fe20008410000 */
[----:B------:R-:W4:Y:S01]  /*a9c0*/  MUFU.TANH R160, R160 ;  /* 0x000000a000a07308 */ /* 0x000f220000002400 */
[----:B-----5:R-:W-:Y:S01]  /*a9d0*/  FMNMX.FTZ R20, R156, R21, !PT ;  /* 0x000000159c147209 */ /* 0x020fe20007810000 */
        /* <DEDUP_REMOVED lines=19> */
[----:B------:R-:W-:-:S03]  /*ab10*/  FMUL.FTZ R199, R199, UR47 ;  /* 0x0000002fc7c77c20 */ /* 0x000fc60008410000 */
[----:B------:R-:W4:Y:S01]  /*ab20*/  MUFU.TANH R165, R165 ;  /* 0x000000a500a57308 */ /* 0x000f220000002400 */
[----:B-----5:R-:W-:-:S07]  /*ab30*/  FMNMX.FTZ R21, R161, R20, !PT ;  /* 0x00000014a1157209 */ /* 0x020fce0007810000 */
[----:B------:R-:W5:Y:S01]  /*ab40*/  MUFU.TANH R168, R168 ;  /* 0x000000a800a87308 */ /* 0x000f620000002400 */
[----:B---3--:R-:W-:-:S07]  /*ab50*/  FMNMX.FTZ R20, R164, R21, !PT ;  /* 0x00000015a4147209 */ /* 0x008fce0007810000 */
[----:B------:R-:W3:Y:S01]  /*ab60*/  MUFU.TANH R169, R169 ;  /* 0x000000a900a97308 */ /* 0x000ee20000002400 */
[----:B----4-:R-:W-:-:S07]  /*ab70*/  FMNMX.FTZ R21, R165, R20, !PT ;  /* 0x00000014a5157209 */ /* 0x010fce0007810000 */
        /* <DEDUP_REMOVED lines=31> */
[----:B-----5:R-:W-:-:S05]  /*ad70*/  FMNMX.FTZ R20, R196, R21, !PT ;  /* 0x00000015c4147209 */ /* 0x020fca0007810000 */
[----:B------:R-:W5:Y:S02]  /*ad80*/  SHFL.BFLY PT, R21, R20, 0x2, 0x1f ;  /* 0x0c401f0014157f89 */ /* 0x000f6400000e0000 */
[----:B------:R-:W0:Y:S08]  /*ad90*/  MUFU.TANH R158, R158 ;  /* 0x0000009e009e7308 */ /* 0x000e300000002400 */
[----:B------:R-:W1:Y:S08]  /*ada0*/  MUFU.TANH R159, R159 ;  /* 0x0000009f009f7308 */ /* 0x000e700000002400 */
[----:B------:R-:W2:Y:S01]  /*adb0*/  MUFU.TANH R162, R162 ;  /* 0x000000a200a27308 */ /* 0x000ea20000002400 */
[----:B-----5:R-:W-:-:S07]  /*adc0*/  FMNMX.FTZ R21, R20, R21, !PT ;  /* 0x0000001514157209 */ /* 0x020fce0007810000 */
[----:B------:R-:W5:Y:S01]  /*add0*/  MUFU.TANH R163, R163 ;  /* 0x000000a300a37308 */ /* 0x000f620000002400 */
[----:B------:R-:W3:Y:S07]  /*ade0*/  SHFL.BFLY PT, R20, R21, 0x1, 0x1f ;  /* 0x0c201f0015147f89 */ /* 0x000eee00000e0000 */
[----:B------:R-:W5:Y:S08]  /*adf0*/  MUFU.TANH R166, R166 ;  /* 0x000000a600a67308 */ /* 0x000f700000002400 */
[----:B------:R-:W5:Y:S08]  /*ae00*/  MUFU.TANH R167, R167 ;  /* 0x000000a700a77308 */ /* 0x000f700000002400 */
[----:B------:R-:W5:Y:S01]  /*ae10*/  MUFU.TANH R170, R170 ;  /* 0x000000aa00aa7308 */ /* 0x000f620000002400 */
[----:B---3--:R-:W-:Y:S01]  /*ae20*/  FMNMX.FTZ R20, R21, R20, !PT ;  /* 0x0000001415147209 */ /* 0x008fe20007810000 */
[----:B------:R-:W-:-:S04]  /*ae30*/  IMAD.U32 R21, RZ, RZ, UR46 ;  /* 0x0000002eff157e24 */ /* 0x000fc8000f8e00ff */
[C---:B------:R-:W-:Y:S02]  /*ae40*/  FADD.FTZ R178, -R20.reuse, R221 ;  /* 0x000000dd14b27221 */ /* 0x040fe40000010100 */
[----:B------:R-:W3:Y:S01]  /*ae50*/  MUFU.TANH R171, R171 ;  /* 0x000000ab00ab7308 */ /* 0x000ee20000002400 */
[-C--:B------:R-:W-:Y:S01]  /*ae60*/  FMUL.FTZ R222, R20, R21.reuse ;  /* 0x0000001514de7220 */ /* 0x080fe20000410000 */
[-C--:B------:R-:W-:Y:S01]  /*ae70*/  FMUL.FTZ R215, R178, R21.reuse ;  /* 0x00000015b2d77220 */ /* 0x080fe20000410000 */
[----:B------:R-:W-:Y:S02]  /*ae80*/  FMNMX.FTZ R178, R154, R220, !PT ;  /* 0x000000dc9ab27209 */ /* 0x000fe40007810000 */
[-CC-:B------:R-:W-:Y:S01]  /*ae90*/  FFMA.FTZ R152, R152, R21.reuse, -R222.reuse ;  /* 0x0000001598987223 */ /* 0x180fe200000108de */
[-CC-:B------:R-:W-:Y:S01]  /*aea0*/  FFMA.FTZ R153, R153, R21.reuse, -R222.reuse ;  /* 0x0000001599997223 */ /* 0x180fe200000108de */
[-CC-:B------:R-:W-:Y:S01]  /*aeb0*/  FFMA.FTZ R156, R156, R21.reuse, -R222.reuse ;  /* 0x000000159c9c7223 */ /* 0x180fe200000108de */
[----:B----4-:R-:W-:Y:S01]  /*aec0*/  FMNMX.FTZ R221, R155, R178, !PT ;  /* 0x000000b29bdd7209 */ /* 0x010fe20007810000 */
[----:B------:R-:W4:Y:S01]  /*aed0*/  MUFU.TANH R174, R174 ;  /* 0x000000ae00ae7308 */ /* 0x000f220000002400 */
[-CC-:B------:R-:W-:Y:S01]  /*aee0*/  FFMA.FTZ R157, R157, R21.reuse, -R222.reuse ;  /* 0x000000159d9d7223 */ /* 0x180fe200000108de */
[--C-:B------:R-:W-:Y:S01]  /*aef0*/  FFMA.FTZ R160, R160, R21, -R222.reuse ;  /* 0x00000015a0a07223 */ /* 0x100fe200000108de */
[----:B0-----:R-:W-:Y:S01]  /*af00*/  FMNMX.FTZ R178, R158, R221, !PT ;  /* 0x000000dd9eb27209 */ /* 0x001fe20007810000 */
[-CC-:B------:R-:W-:Y:S01]  /*af10*/  FFMA.FTZ R161, R161, R21.reuse, -R222.reuse ;  /* 0x00000015a1a17223 */ /* 0x180fe200000108de */
[-CC-:B------:R-:W-:Y:S01]  /*af20*/  FFMA.FTZ R164, R164, R21.reuse, -R222.reuse ;  /* 0x00000015a4a47223 */ /* 0x180fe200000108de */
[-CC-:B------:R-:W-:Y:S01]  /*af30*/  FFMA.FTZ R165, R165, R21.reuse, -R222.reuse ;  /* 0x00000015a5a57223 */ /* 0x180fe200000108de */
[----:B-1----:R-:W-:Y:S01]  /*af40*/  FMNMX.FTZ R221, R159, R178, !PT ;  /* 0x000000b29fdd7209 */ /* 0x002fe20007810000 */
[----:B------:R-:W0:Y:S01]  /*af50*/  MUFU.TANH R175, R175 ;  /* 0x000000af00af7308 */ /* 0x000e220000002400 */
[-CC-:B------:R-:W-:Y:S01]  /*af60*/  FFMA.FTZ R168, R168, R21.reuse, -R222.reuse ;  /* 0x00000015a8a87223 */ /* 0x180fe200000108de */
[--C-:B------:R-:W-:Y:S01]  /*af70*/  FFMA.FTZ R169, R169, R21, -R222.reuse ;  /* 0x00000015a9a97223 */ /* 0x100fe200000108de */
[----:B--2---:R-:W-:Y:S01]  /*af80*/  FMNMX.FTZ R178, R162, R221, !PT ;  /* 0x000000dda2b27209 */ /* 0x004fe20007810000 */
[-CC-:B------:R-:W-:Y:S01]  /*af90*/  FFMA.FTZ R172, R172, R21.reuse, -R222.reuse ;  /* 0x00000015acac7223 */ /* 0x180fe200000108de */
[-CC-:B------:R-:W-:Y:S01]  /*afa0*/  FFMA.FTZ R173, R173, R21.reuse, -R222.reuse ;  /* 0x00000015adad7223 */ /* 0x180fe200000108de */
[-CC-:B------:R-:W-:Y:S01]  /*afb0*/  FFMA.FTZ R176, R176, R21.reuse, -R222.reuse ;  /* 0x00000015b0b07223 */ /* 0x180fe200000108de */
[----:B-----5:R-:W-:Y:S01]  /*afc0*/  FMNMX.FTZ R221, R163, R178, !PT ;  /* 0x000000b2a3dd7209 */ /* 0x020fe20007810000 */
[----:B------:R-:W1:Y:S01]  /*afd0*/  MUFU.TANH R197, R197 ;  /* 0x000000c500c57308 */ /* 0x000e620000002400 */
[-CC-:B------:R-:W-:Y:S01]  /*afe0*/  FFMA.FTZ R177, R177, R21.reuse, -R222.reuse ;  /* 0x00000015b1b17223 */ /* 0x180fe200000108de */
[--C-:B------:R-:W-:Y:S01]  /*aff0*/  FFMA.FTZ R181, R181, R21, -R222.reuse ;  /* 0x00000015b5b57223 */ /* 0x100fe200000108de */
[----:B------:R-:W-:Y:S01]  /*b000*/  FMNMX.FTZ R178, R166, R221, !PT ;  /* 0x000000dda6b27209 */ /* 0x000fe20007810000 */
[-CC-:B------:R-:W-:Y:S01]  /*b010*/  FFMA.FTZ R184, R184, R21.reuse, -R222.reuse ;  /* 0x00000015b8b87223 */ /* 0x180fe200000108de */
[-CC-:B------:R-:W-:Y:S01]  /*b020*/  FFMA.FTZ R185, R185, R21.reuse, -R222.reuse ;  /* 0x00000015b9b97223 */ /* 0x180fe200000108de */
[-CC-:B------:R-:W-:Y:S01]  /*b030*/  FFMA.FTZ R188, R188, R21.reuse, -R222.reuse ;  /* 0x00000015bcbc7223 */ /* 0x180fe200000108de */
[----:B------:R-:W-:Y:S01]  /*b040*/  FMNMX.FTZ R221, R167, R178, !PT ;  /* 0x000000b2a7dd7209 */ /* 0x000fe20007810000 */
[----:B------:R-:W2:Y:S01]  /*b050*/  MUFU.TANH R179, R179 ;  /* 0x000000b300b37308 */ /* 0x000ea20000002400 */
[-CC-:B------:R-:W-:Y:S01]  /*b060*/  FFMA.FTZ R189, R189, R21.reuse, -R222.reuse ;  /* 0x00000015bdbd7223 */ /* 0x180fe200000108de */
[--C-:B------:R-:W-:Y:S01]  /*b070*/  FFMA.FTZ R192, R192, R21, -R222.reuse ;  /* 0x00000015c0c07223 */ /* 0x100fe200000108de */
[----:B------:R-:W-:Y:S01]  /*b080*/  FMNMX.FTZ R178, R170, R221, !PT ;  /* 0x000000ddaab27209 */ /* 0x000fe20007810000 */
[-CC-:B------:R-:W-:Y:S01]  /*b090*/  FFMA.FTZ R214, R214, R21.reuse, -R222.reuse ;  /* 0x00000015d6d67223 */ /* 0x180fe200000108de */
[-CC-:B------:R-:W-:Y:S01]  /*b0a0*/  FFMA.FTZ R193, R193, R21.reuse, -R222.reuse ;  /* 0x00000015c1c17223 */ /* 0x180fe200000108de */
[----:B------:R-:W-:Y:S01]  /*b0b0*/  FFMA.FTZ R224, R196, R21, -R222 ;  /* 0x00000015c4e07223 */ /* 0x000fe200000108de */
[----:B---3--:R-:W-:Y:S01]  /*b0c0*/  FMNMX.FTZ R221, R171, R178, !PT ;  /* 0x000000b2abdd7209 */ /* 0x008fe20007810000 */
[----:B------:R-:W3:Y:S03]  /*b0d0*/  MUFU.TANH R182, R182 ;  /* 0x000000b600b67308 */ /* 0x000ee60000002400 */
[----:B----4-:R-:W-:-:S04]  /*b0e0*/  FMNMX.FTZ R178, R174, R221, !PT ;  /* 0x000000ddaeb27209 */ /* 0x010fc80007810000 */
[----:B0-----:R-:W-:Y:S01]  /*b0f0*/  FMNMX.FTZ R178, R175, R178, !PT ;  /* 0x000000b2afb27209 */ /* 0x001fe20007810000 */
[----:B------:R-:W0:Y:S03]  /*b100*/  MUFU.TANH R183, R183 ;  /* 0x000000b700b77308 */ /* 0x000e260000002400 */
[----:B-1----:R-:W-:-:S04]  /*b110*/  FMNMX.FTZ R178, R197, R178, !PT ;  /* 0x000000b2c5b27209 */ /* 0x002fc80007810000 */
[----:B--2---:R-:W-:Y:S01]  /*b120*/  FMNMX.FTZ R221, R179, R178, !PT ;  /* 0x000000b2b3dd7209 */ /* 0x004fe20007810000 */
[----:B------:R-:W1:Y:S03]  /*b130*/  MUFU.TANH R186, R186 ;  /* 0x000000ba00ba7308 */ /* 0x000e660000002400 */
[----:B---3--:R-:W-:-:S05]  /*b140*/  FMNMX.FTZ R178, R182, R221, !PT ;  /* 0x000000ddb6b27209 */ /* 0x008fca0007810000 */
        /* <DEDUP_REMOVED lines=14> */
[----:B------:R-:W0:Y:S01]  /*b230*/  MUFU.EX2 R215, R215 ;  /* 0x000000d700d77308 */ /* 0x000e220000000800 */
[----:B-1----:R-:W-:Y:S01]  /*b240*/  FMNMX.FTZ R178, R198, R221, !PT ;  /* 0x000000ddc6b27209 */ /* 0x002fe20007810000 */
[----:B------:R-:W-:-:S06]  /*b250*/  FFMA.FTZ R221, R180, R21, -R222 ;  /* 0x00000015b4dd7223 */ /* 0x000fcc00000108de */
[----:B------:R-:W1:Y:S01]  /*b260*/  MUFU.EX2 R152, R152 ;  /* 0x0000009800987308 */ /* 0x000e620000000800 */
[----:B--2---:R-:W-:-:S05]  /*b270*/  FMNMX.FTZ R178, R199, R178, !PT ;  /* 0x000000b2c7b27209 */ /* 0x004fca0007810000 */
[----:B------:R-:W2:Y:S02]  /*b280*/  SHFL.BFLY PT, R223, R178, 0x2, 0x1f ;  /* 0x0c401f00b2df7f89 */ /* 0x000ea400000e0000 */
[----:B------:R-:W3:Y:S01]  /*b290*/  MUFU.EX2 R153, R153 ;  /* 0x0000009900997308 */ /* 0x000ee20000000800 */
[-C--:B0-----:R-:W-:Y:S01]  /*b2a0*/  FMUL.FTZ R24, R24, R215.reuse ;  /* 0x000000d718187220 */ /* 0x081fe20000410000 */
        /* <DEDUP_REMOVED lines=19> */
[----:B------:R-:W-:Y:S01]  /*b3e0*/  FMUL.FTZ R60, R60, R215 ;  /* 0x000000d73c3c7220 */ /* 0x000fe20000410000 */
[----:B--2---:R-:W-:Y:S01]  /*b3f0*/  FMNMX.FTZ R180, R178, R223, !PT ;  /* 0x000000dfb2b47209 */ /* 0x004fe20007810000 */
[-C--:B------:R-:W-:Y:S01]  /*b400*/  FMUL.FTZ R61, R61, R215.reuse ;  /* 0x000000d73d3d7220 */ /* 0x080fe20000410000 */
[----:B------:R-:W-:Y:S01]  /*b410*/  MUFU.EX2 R160, R160 ;  /* 0x000000a000a07308 */ /* 0x000fe20000000800 */
[-C--:B------:R-:W-:Y:S01]  /*b420*/  FMUL.FTZ R64, R64, R215.reuse ;  /* 0x000000d740407220 */ /* 0x080fe20000410000 */
[-C--:B------:R-:W-:Y:S01]  /*b430*/  FMUL.FTZ R65, R65, R215.reuse ;  /* 0x000000d741417220 */ /* 0x080fe20000410000 */
[----:B------:R-:W0:Y:S01]  /*b440*/  SHFL.BFLY PT, R223, R180, 0x1, 0x1f ;  /* 0x0c201f00b4df7f89 */ /* 0x000e2200000e0000 */
        /* <DEDUP_REMOVED lines=22> */
[----:B------:R-:W-:Y:S01]  /*b5b0*/  FMUL.FTZ R105, R105, R215 ;  /* 0x000000d769697220 */ /* 0x000fe20000410000 */
[----:B0-----:R-:W-:Y:S01]  /*b5c0*/  FMNMX.FTZ R178, R180, R223, !PT ;  /* 0x000000dfb4b27209 */ /* 0x001fe20007810000 */
[-C--:B------:R-:W-:Y:S01]  /*b5d0*/  FMUL.FTZ R108, R108, R215.reuse ;  /* 0x000000d76c6c7220 */ /* 0x080fe20000410000 */
[-C--:B------:R-:W-:Y:S01]  /*b5e0*/  FMUL.FTZ R109, R109, R215.reuse ;  /* 0x000000d76d6d7220 */ /* 0x080fe20000410000 */
[-C--:B------:R-:W-:Y:S01]  /*b5f0*/  FMUL.FTZ R112, R112, R215.reuse ;  /* 0x000000d770707220 */ /* 0x080fe20000410000 */
[----:B------:R-:W-:Y:S01]  /*b600*/  FMUL.FTZ R113, R113, R215 ;  /* 0x000000d771717220 */ /* 0x000fe20000410000 */
[C---:B------:R-:W-:Y:S01]  /*b610*/  FMUL.FTZ R228, R178.reuse, R21 ;  /* 0x00000015b2e47220 */ /* 0x040fe20000410000 */
[----:B------:R-:W-:Y:S01]  /*b620*/  FADD.FTZ R180, -R178, R220 ;  /* 0x000000dcb2b47221 */ /* 0x000fe20000010100 */
[----:B------:R-:W-:Y:S01]  /*b630*/  MUFU.EX2 R168, R168 ;  /* 0x000000a800a87308 */ /* 0x000fe20000000800 */
[----:B------:R-:W-:Y:S01]  /*b640*/  FMUL.FTZ R116, R116, R215 ;  /* 0x000000d774747220 */ /* 0x000fe20000410000 */
[-CC-:B------:R-:W-:Y:S01]  /*b650*/  FFMA.FTZ R222, R154, R21.reuse, -R228.reuse ;  /* 0x000000159ade7223 */ /* 0x180fe200000108e4 */
[-C--:B------:R-:W-:Y:S01]  /*b660*/  FMUL.FTZ R180, R180, R21.reuse ;  /* 0x00000015b4b47220 */ /* 0x080fe20000410000 */
[-CC-:B------:R-:W-:Y:S01]  /*b670*/  FFMA.FTZ R155, R155, R21.reuse, -R228.reuse ;  /* 0x000000159b9b7223 */ /* 0x180fe200000108e4 */
[-CC-:B------:R-:W-:Y:S01]  /*b680*/  FFMA.FTZ R223, R158, R21.reuse, -R228.reuse ;  /* 0x000000159edf7223 */ /* 0x180fe200000108e4 */
[-CC-:B------:R-:W-:Y:S01]  /*b690*/  FFMA.FTZ R159, R159, R21.reuse, -R228.reuse ;  /* 0x000000159f9f7223 */ /* 0x180fe200000108e4 */
[----:B------:R-:W-:Y:S01]  /*b6a0*/  @!P1 VIADD R154, R12, 0x22840 ;  /* 0x000228400c9a9836 */ /* 0x000fe20000000000 */
[----:B------:R0:W-:Y:S01]  /*b6b0*/  MUFU.EX2 R196, R180 ;  /* 0x000000b400c47308 */ /* 0x0001e20000000800 */
[-CC-:B------:R-:W-:Y:S01]  /*b6c0*/  FFMA.FTZ R163, R163, R21.reuse, -R228.reuse ;  /* 0x00000015a3a37223 */ /* 0x180fe200000108e4 */
[-CC-:B------:R-:W-:Y:S01]  /*b6d0*/  FFMA.FTZ R225, R166, R21.reuse, -R228.reuse ;  /* 0x00000015a6e17223 */ /* 0x180fe200000108e4 */
[----:B------:R-:W-:Y:S01]  /*b6e0*/  FFMA.FTZ R166, R182, R21, -R228 ;  /* 0x00000015b6a67223 */ /* 0x000fe200000108e4 */
[----:B-1----:R-:W-:Y:S01]  /*b6f0*/  FFMA.FTZ R182, R215, R13, R152 ;  /* 0x0000000dd7b67223 */ /* 0x002fe20000010098 */
[----:B------:R-:W-:Y:S01]  /*b700*/  @!P1 PRMT R154, RZ, 0x654, R154 ;  /* 0x00000654ff9a9816 */ /* 0x000fe2000000009a */
[-C--:B------:R-:W-:Y:S01]  /*b710*/  FFMA.FTZ R167, R167, R21.reuse, -R228 ;  /* 0x00000015a7a77223 */ /* 0x080fe200000108e4 */
[C---:B---3--:R-:W-:Y:S01]  /*b720*/  F2FP.BF16.F32.PACK_AB R152, R153.reuse, R152 ;  /* 0x000000989998723e */ /* 0x048fe200000010ff */
[----:B------:R-:W1:Y:S01]  /*b730*/  MUFU.EX2 R222, R222 ;  /* 0x000000de00de7308 */ /* 0x000e620000000800 */
[----:B0-----:R-:W-:Y:S01]  /*b740*/  SHF.R.U32.HI R180, RZ, 0x7, R226 ;  /* 0x00000007ffb47819 */ /* 0x001fe200000116e2 */
[----:B------:R-:W-:Y:S01]  /*b750*/  FADD.FTZ R13, R153, R182 ;  /* 0x000000b6990d7221 */ /* 0x000fe20000010000 */
[-CC-:B------:R-:W-:Y:S01]  /*b760*/  FFMA.FTZ R226, R171, R21.reuse, -R228.reuse ;  /* 0x00000015abe27223 */ /* 0x180fe200000108e4 */
[-CC-:B------:R-:W-:Y:S01]  /*b770*/  FFMA.FTZ R174, R174, R21.reuse, -R228.reuse ;  /* 0x00000015aeae7223 */ /* 0x180fe200000108e4 */
[----:B------:R-:W-:Y:S01]  /*b780*/  IADD3 R180, -R180, 0xb, RZ ;  /* 0x0000000bb4b47810 */ /* 0x000fe20007ffe1ff */
[-CC-:B------:R-:W-:Y:S01]  /*b790*/  FFMA.FTZ R197, R197, R21.reuse, -R228.reuse ;  /* 0x00000015c5c57223 */ /* 0x180fe200000108e4 */
[----:B------:R-:W-:Y:S01]  /*b7a0*/  FFMA.FTZ R158, R183, R21, -R228 ;  /* 0x00000015b79e7223 */ /* 0x000fe200000108e4 */
[----:B------:R-:W0:Y:S01]  /*b7b0*/  MUFU.EX2 R155, R155 ;  /* 0x0000009b009b7308 */ /* 0x000e220000000800 */
[-C--:B------:R-:W-:Y:S01]  /*b7c0*/  FMUL.FTZ R117, R117, R215.reuse ;  /* 0x000000d775757220 */ /* 0x080fe20000410000 */
[----:B------:R2:W-:Y:S06]  /*b7d0*/  BAR.ARV R180, 0x100 ;  /* 0x000400b40000751d */ /* 0x0005ec0000002000 */
[----:B------:R-:W3:Y:S01]  /*b7e0*/  MUFU.EX2 R223, R223 ;  /* 0x000000df00df7308 */ /* 0x000ee20000000800 */
[----:B-1----:R-:W-:Y:S01]  /*b7f0*/  FFMA.FTZ R14, R196, R14, R222 ;  /* 0x0000000ec40e7223 */ /* 0x002fe200000100de */
[----:B------:R1:W-:Y:S01]  /*b800*/  @!P1 SYNCS.ARRIVE.TRANS64.RED.A1T0 RZ, [R154+URZ], RZ ;  /* 0x000000ff9aff99a7 */ /* 0x0003e2000810043f */
[-C--:B------:R-:W-:Y:S01]  /*b810*/  FMUL.FTZ R120, R120, R215.reuse ;  /* 0x000000d778787220 */ /* 0x080fe20000410000 */
[-C--:B------:R-:W-:Y:S01]  /*b820*/  FMUL.FTZ R121, R121, R215.reuse ;  /* 0x000000d779797220 */ /* 0x080fe20000410000 */
[-C--:B------:R-:W-:Y:S01]  /*b830*/  FMUL.FTZ R124, R124, R215.reuse ;  /* 0x000000d77c7c7220 */ /* 0x080fe20000410000 */
[-C--:B------:R-:W-:Y:S01]  /*b840*/  FMUL.FTZ R125, R125, R215.reuse ;  /* 0x000000d77d7d7220 */ /* 0x080fe20000410000 */
[----:B------:R-:W-:Y:S01]  /*b850*/  FMUL.FTZ R128, R128, R215 ;  /* 0x000000d780807220 */ /* 0x000fe20000410000 */
[----:B------:R4:W-:Y:S01]  /*b860*/  MUFU.EX2 R220, R224 ;  /* 0x000000e000dc7308 */ /* 0x0009e20000000800 */
[----:B0-----:R-:W-:Y:S01]  /*b870*/  FADD.FTZ R14, R155, R14 ;  /* 0x0000000e9b0e7221 */ /* 0x001fe20000010000 */
[--C-:B-1----:R-:W-:Y:S01]  /*b880*/  FFMA.FTZ R154, R179, R21, -R228.reuse ;  /* 0x00000015b39a7223 */ /* 0x102fe200000108e4 */
[-C--:B------:R-:W-:Y:S01]  /*b890*/  FMUL.FTZ R129, R129, R215.reuse ;  /* 0x000000d781817220 */ /* 0x080fe20000410000 */
[-C--:B------:R-:W-:Y:S01]  /*b8a0*/  FMUL.FTZ R132, R132, R215.reuse ;  /* 0x000000d784847220 */ /* 0x080fe20000410000 */
[-C--:B------:R-:W-:Y:S01]  /*b8b0*/  FMUL.FTZ R133, R133, R215.reuse ;  /* 0x000000d785857220 */ /* 0x080fe20000410000 */
[-C--:B------:R-:W-:Y:S01]  /*b8c0*/  FMUL.FTZ R136, R136, R215.reuse ;  /* 0x000000d788887220 */ /* 0x080fe20000410000 */
[----:B------:R-:W-:Y:S01]  /*b8d0*/  FMUL.FTZ R137, R137, R215 ;  /* 0x000000d789897220 */ /* 0x000fe20000410000 */
[----:B------:R-:W0:Y:S01]  /*b8e0*/  MUFU.EX2 R159, R159 ;  /* 0x0000009f009f7308 */ /* 0x000e220000000800 */
[-CC-:B----4-:R-:W-:Y:S01]  /*b8f0*/  FFMA.FTZ R224, R162, R21.reuse, -R228.reuse ;  /* 0x00000015a2e07223 */ /* 0x190fe200000108e4 */
[-CC-:B------:R-:W-:Y:S01]  /*b900*/  FFMA.FTZ R162, R170, R21.reuse, -R228.reuse ;  /* 0x00000015aaa27223 */ /* 0x180fe200000108e4 */
[----:B------:R-:W-:Y:S01]  /*b910*/  FFMA.FTZ R170, R175, R21, -R228 ;  /* 0x00000015afaa7223 */ /* 0x000fe200000108e4 */
[----:B---3--:R-:W-:Y:S01]  /*b920*/  FADD.FTZ R14, R223, R14 ;  /* 0x0000000edf0e7221 */ /* 0x008fe20000010000 */
[-C--:B------:R-:W-:Y:S01]  /*b930*/  FMUL.FTZ R140, R140, R215.reuse ;  /* 0x000000d78c8c7220 */ /* 0x080fe20000410000 */
[-C--:B------:R-:W-:Y:S01]  /*b940*/  FMUL.FTZ R141, R141, R215.reuse ;  /* 0x000000d78d8d7220 */ /* 0x080fe20000410000 */
[-C--:B------:R-:W-:Y:S01]  /*b950*/  FMUL.FTZ R144, R144, R215.reuse ;  /* 0x000000d790907220 */ /* 0x080fe20000410000 */
[----:B------:R-:W1:Y:S01]  /*b960*/  MUFU.EX2 R224, R224 ;  /* 0x000000e000e07308 */ /* 0x000e620000000800 */
[-C--:B------:R-:W-:Y:S01]  /*b970*/  FMUL.FTZ R145, R145, R215.reuse ;  /* 0x000000d791917220 */ /* 0x080fe20000410000 */
[-C--:B------:R-:W-:Y:S01]  /*b980*/  FMUL.FTZ R148, R148, R215.reuse ;  /* 0x000000d794947220 */ /* 0x080fe20000410000 */
[----:B------:R-:W-:Y:S01]  /*b990*/  FMUL.FTZ R149, R149, R215 ;  /* 0x000000d795957220 */ /* 0x000fe20000410000 */
[-CC-:B------:R-:W-:Y:S01]  /*b9a0*/  FFMA.FTZ R187, R187, R21.reuse, -R228.reuse ;  /* 0x00000015bbbb7223 */ /* 0x180fe200000108e4 */
[-CC-:B------:R-:W-:Y:S01]  /*b9b0*/  FFMA.FTZ R190, R190, R21.reuse, -R228.reuse ;  /* 0x00000015bebe7223 */ /* 0x180fe200000108e4 */
[-CC-:B------:R-:W-:Y:S01]  /*b9c0*/  FFMA.FTZ R191, R191, R21.reuse, -R228.reuse ;  /* 0x00000015bfbf7223 */ /* 0x180fe200000108e4 */
[-C--:B------:R-:W-:Y:S01]  /*b9d0*/  FFMA.FTZ R194, R194, R21.reuse, -R228 ;  /* 0x00000015c2c27223 */ /* 0x080fe200000108e4 */
[----:B------:R-:W3:Y:S01]  /*b9e0*/  MUFU.EX2 R163, R163 ;  /* 0x000000a300a37308 */ /* 0x000ee20000000800 */
[----:B0-----:R-:W-:Y:S01]  /*b9f0*/  FADD.FTZ R153, R159, R14 ;  /* 0x0000000e9f997221 */ /* 0x001fe20000010000 */
[-CC-:B------:R-:W-:Y:S01]  /*ba00*/  FFMA.FTZ R195, R195, R21.reuse, -R228.reuse ;  /* 0x00000015c3c37223 */ /* 0x180fe200000108e4 */
[-CC-:B------:R-:W-:Y:S01]  /*ba10*/  FFMA.FTZ R198, R198, R21.reuse, -R228.reuse ;  /* 0x00000015c6c67223 */ /* 0x180fe200000108e4 */
[-C--:B------:R-:W-:Y:S01]  /*ba20*/  FFMA.FTZ R199, R199, R21.reuse, -R228 ;  /* 0x00000015c7c77223 */ /* 0x080fe200000108e4 */
        /* <DEDUP_REMOVED lines=21> */
[----:B0-----:R-:W-:Y:S01]  /*bb80*/  FADD.FTZ R14, R225, R14 ;  /* 0x0000000ee10e7221 */ /* 0x001fe20000010000 */
[-C--:B------:R-:W-:Y:S01]  /*bb90*/  FMUL.FTZ R55, R55, R196.reuse ;  /* 0x000000c437377220 */ /* 0x080fe20000410000 */
[-C--:B------:R-:W-:Y:S01]  /*bba0*/  FMUL.FTZ R58, R58, R196.reuse ;  /* 0x000000c43a3a7220 */ /* 0x080fe20000410000 */
[----:B------:R-:W-:Y:S01]  /*bbb0*/  FADD.FTZ R13, R157, R170 ;  /* 0x000000aa9d0d7221 */ /* 0x000fe20000010000 */
[-C--:B------:R-:W-:Y:S01]  /*bbc0*/  FMUL.FTZ R59, R59, R196.reuse ;  /* 0x000000c43b3b7220 */ /* 0x080fe20000410000 */
[-C--:B------:R-:W-:Y:S01]  /*bbd0*/  FMUL.FTZ R62, R62, R196.reuse ;  /* 0x000000c43e3e7220 */ /* 0x080fe20000410000 */
[----:B------:R0:W1:Y:S01]  /*bbe0*/  MUFU.EX2 R171, R162 ;  /* 0x000000a200ab7308 */ /* 0x0000620000000800 */
[----:B------:R-:W-:Y:S01]  /*bbf0*/  FADD.FTZ R170, R160, R13 ;  /* 0x0000000da0aa7221 */ /* 0x000fe20000010000 */
[-C--:B------:R-:W-:Y:S01]  /*bc00*/  FMUL.FTZ R63, R63, R196.reuse ;  /* 0x000000c43f3f7220 */ /* 0x080fe20000410000 */
[-C--:B------:R-:W-:Y:S01]  /*bc10*/  FMUL.FTZ R66, R66, R196.reuse ;  /* 0x000000c442427220 */ /* 0x080fe20000410000 */
[-C--:B------:R-:W-:Y:S01]  /*bc20*/  FMUL.FTZ R67, R67, R196.reuse ;  /* 0x000000c443437220 */ /* 0x080fe20000410000 */
[----:B------:R-:W-:Y:S01]  /*bc30*/  FADD.FTZ R13, R161, R170 ;  /* 0x000000aaa10d7221 */ /* 0x000fe20000010000 */
[-C--:B------:R-:W-:Y:S01]  /*bc40*/  FMUL.FTZ R70, R70, R196.reuse ;  /* 0x000000c446467220 */ /* 0x080fe20000410000 */
[-C--:B------:R-:W-:Y:S01]  /*bc50*/  FMUL.FTZ R71, R71, R196.reuse ;  /* 0x000000c447477220 */ /* 0x080fe20000410000 */
[----:B------:R-:W-:Y:S01]  /*bc60*/  MUFU.EX2 R169, R169 ;  /* 0x000000a900a97308 */ /* 0x000fe20000000800 */
[----:B------:R-:W-:Y:S01]  /*bc70*/  FADD.FTZ R170, R164, R13 ;  /* 0x0000000da4aa7221 */ /* 0x000fe20000010000 */
[----:B---3--:R-:W-:Y:S01]  /*bc80*/  FADD.FTZ R14, R167, R14 ;  /* 0x0000000ea70e7221 */ /* 0x008fe20000010000 */
[----:B0-----:R-:W-:Y:S01]  /*bc90*/  FFMA.FTZ R162, R186, R21, -R228 ;  /* 0x00000015baa27223 */ /* 0x001fe200000108e4 */
[-C--:B------:R-:W-:Y:S01]  /*bca0*/  FMUL.FTZ R74, R74, R196.reuse ;  /* 0x000000c44a4a7220 */ /* 0x080fe20000410000 */
[----:B------:R-:W-:Y:S01]  /*bcb0*/  FADD.FTZ R13, R165, R170 ;  /* 0x000000aaa50d7221 */ /* 0x000fe20000010000 */
        /* <DEDUP_REMOVED lines=19> */
[----:B0-----:R-:W-:Y:S01]  /*bdf0*/  FADD.FTZ R14, R226, R153 ;  /* 0x00000099e20e7221 */ /* 0x001fe20000010000 */
        /* <DEDUP_REMOVED lines=14> */
[----:B------:R0:W-:Y:S01]  /*bee0*/  MUFU.EX2 R183, R154 ;  /* 0x0000009a00b77308 */ /* 0x0001e20000000800 */
[----:B-1----:R-:W-:Y:S01]  /*bef0*/  FADD.FTZ R14, R175, R14 ;  /* 0x0000000eaf0e7221 */ /* 0x002fe20000010000 */
[-C--:B------:R-:W-:Y:S01]  /*bf00*/  FMUL.FTZ R131, R131, R196.reuse ;  /* 0x000000c483837220 */ /* 0x080fe20000410000 */
[-C--:B------:R-:W-:Y:S01]  /*bf10*/  FMUL.FTZ R134, R134, R196.reuse ;  /* 0x000000c486867220 */ /* 0x080fe20000410000 */
[-C--:B------:R-:W-:Y:S01]  /*bf20*/  FMUL.FTZ R135, R135, R196.reuse ;  /* 0x000000c487877220 */ /* 0x080fe20000410000 */
[----:B------:R-:W-:Y:S01]  /*bf30*/  FADD.FTZ R153, R179, R14 ;  /* 0x0000000eb3997221 */ /* 0x000fe20000010000 */
[-C--:B------:R-:W-:Y:S01]  /*bf40*/  FMUL.FTZ R138, R138, R196.reuse ;  /* 0x000000c48a8a7220 */ /* 0x080fe20000410000 */
[----:B------:R-:W-:Y:S01]  /*bf50*/  FMUL.FTZ R139, R139, R196 ;  /* 0x000000c48b8b7220 */ /* 0x000fe20000410000 */
[----:B------:R-:W-:Y:S01]  /*bf60*/  MUFU.EX2 R176, R176 ;  /* 0x000000b000b07308 */ /* 0x000fe20000000800 */
[----:B0-----:R-:W-:Y:S01]  /*bf70*/  F2FP.BF16.F32.PACK_AB R154, R157, R156 ;  /* 0x0000009c9d9a723e */ /* 0x001fe200000010ff */
[----:B------:R-:W-:Y:S01]  /*bf80*/  FMUL.FTZ R142, R142, R196 ;  /* 0x000000c48e8e7220 */ /* 0x000fe20000410000 */
[----:B------:R-:W-:Y:S01]  /*bf90*/  F2FP.BF16.F32.PACK_AB R156, R161, R160 ;  /* 0x000000a0a19c723e */ /* 0x000fe200000010ff */
[----:B------:R-:W-:Y:S01]  /*bfa0*/  FADD.FTZ R160, R168, R13 ;  /* 0x0000000da8a07221 */ /* 0x000fe20000010000 */
[----:B------:R-:W-:Y:S01]  /*bfb0*/  F2FP.BF16.F32.PACK_AB R161, R226, R171 ;  /* 0x000000abe2a1723e */ /* 0x000fe200000010ff */
[----:B------:R-:W-:Y:S01]  /*bfc0*/  FMUL.FTZ R143, R143, R196 ;  /* 0x000000c48f8f7220 */ /* 0x000fe20000410000 */
[----:B------:R-:W-:Y:S01]  /*bfd0*/  F2FP.BF16.F32.PACK_AB R157, R163, R224 ;  /* 0x000000e0a39d723e */ /* 0x000fe200000010ff */
[----:B------:R-:W0:Y:S01]  /*bfe0*/  MUFU.EX2 R182, R197 ;  /* 0x000000c500b67308 */ /* 0x000e220000000800 */
[C---:B------:R-:W-:Y:S01]  /*bff0*/  FADD.FTZ R13, R169.reuse, R160 ;  /* 0x000000a0a90d7221 */ /* 0x040fe20000010000 */
[----:B------:R-:W-:Y:S01]  /*c000*/  F2FP.BF16.F32.PACK_AB R160, R169, R168 ;  /* 0x000000a8a9a0723e */ /* 0x000fe200000010ff */
[-C--:B------:R-:W-:Y:S01]  /*c010*/  FMUL.FTZ R146, R146, R196.reuse ;  /* 0x000000c492927220 */ /* 0x080fe20000410000 */
[----:B------:R-:W-:Y:S01]  /*c020*/  F2FP.BF16.F32.PACK_AB R163, R179, R175 ;  /* 0x000000afb3a3723e */ /* 0x000fe200000010ff */
[-C--:B------:R-:W-:Y:S01]  /*c030*/  FMUL.FTZ R147, R147, R196.reuse ;  /* 0x000000c493937220 */ /* 0x080fe20000410000 */
[-C--:B------:R-:W-:Y:S01]  /*c040*/  FMUL.FTZ R150, R150, R196.reuse ;  /* 0x000000c496967220 */ /* 0x080fe20000410000 */
[----:B------:R-:W-:Y:S01]  /*c050*/  FMUL.FTZ R151, R151, R196 ;  /* 0x000000c497977220 */ /* 0x000fe20000410000 */
[----:B------:R-:W1:Y:S08]  /*c060*/  MUFU.EX2 R177, R177 ;  /* 0x000000b100b17308 */ /* 0x000e700000000800 */
[----:B------:R3:W-:Y:S01]  /*c070*/  MUFU.EX2 R197, R158 ;  /* 0x0000009e00c57308 */ /* 0x0007e20000000800 */
[----:B0-----:R-:W-:-:S04]  /*c080*/  FADD.FTZ R14, R182, R153 ;  /* 0x00000099b60e7221 */ /* 0x001fc80000010000 */
[----:B------:R-:W-:-:S03]  /*c090*/  FADD.FTZ R153, R183, R14 ;  /* 0x0000000eb7997221 */ /* 0x000fc60000010000 */
[----:B------:R-:W0:Y:S01]  /*c0a0*/  MUFU.EX2 R221, R221 ;  /* 0x000000dd00dd7308 */ /* 0x000e220000000800 */
[----:B---3--:R-:W-:Y:S01]  /*c0b0*/  F2FP.BF16.F32.PACK_AB R158, R165, R164 ;  /* 0x000000a4a59e723e */ /* 0x008fe200000010ff */
[----:B------:R-:W-:-:S04]  /*c0c0*/  FADD.FTZ R164, R172, R13 ;  /* 0x0000000daca47221 */ /* 0x000fc80000010000 */
[----:B------:R-:W-:Y:S02]  /*c0d0*/  FADD.FTZ R13, R173, R164 ;  /* 0x000000a4ad0d7221 */ /* 0x000fe40000010000 */
[----:B------:R0:W3:Y:S02]  /*c0e0*/  MUFU.EX2 R186, R166 ;  /* 0x000000a600ba7308 */ /* 0x0000e40000000800 */
[----:B------:R-:W-:-:S04]  /*c0f0*/  FADD.FTZ R164, R176, R13 ;  /* 0x0000000db0a47221 */ /* 0x000fc80000010000 */
[----:B-1----:R-:W-:Y:S02]  /*c100*/  FADD.FTZ R164, R177, R164 ;  /* 0x000000a4b1a47221 */ /* 0x002fe40000010000 */
[----:B------:R-:W1:Y:S02]  /*c110*/  MUFU.EX2 R181, R181 ;  /* 0x000000b500b57308 */ /* 0x000e640000000800 */
[----:B0-----:R-:W-:Y:S01]  /*c120*/  FADD.FTZ R166, R221, R164 ;  /* 0x000000a4dda67221 */ /* 0x001fe20000010000 */
[----:B------:R-:W-:-:S05]  /*c130*/  F2FP.BF16.F32.PACK_AB R164, R177, R176 ;  /* 0x000000b0b1a4723e */ /* 0x000fca00000010ff */
[----:B------:R-:W0:Y:S01]  /*c140*/  MUFU.EX2 R184, R184 ;  /* 0x000000b800b87308 */ /* 0x000e220000000800 */
[----:B---3--:R-:W-:-:S04]  /*c150*/  FADD.FTZ R14, R186, R153 ;  /* 0x00000099ba0e7221 */ /* 0x008fc80000010000 */
[----:B------:R-:W-:-:S03]  /*c160*/  FADD.FTZ R14, R197, R14 ;  /* 0x0000000ec50e7221 */ /* 0x000fc60000010000 */
[----:B------:R3:W4:Y:S01]  /*c170*/  MUFU.EX2 R215, R162 ;  /* 0x000000a200d77308 */ /* 0x0007220000000800 */
[C---:B-1----:R-:W-:Y:S01]  /*c180*/  FADD.FTZ R13, R181.reuse, R166 ;  /* 0x000000a6b50d7221 */ /* 0x042fe20000010000 */
[----:B------:R-:W-:-:S06]  /*c190*/  F2FP.BF16.F32.PACK_AB R166, R181, R221 ;  /* 0x000000ddb5a6723e */ /* 0x000fcc00000010ff */
[----:B------:R-:W1:Y:S01]  /*c1a0*/  MUFU.EX2 R185, R185 ;  /* 0x000000b900b97308 */ /* 0x000e620000000800 */
[----:B---3--:R-:W-:Y:S01]  /*c1b0*/  F2FP.BF16.F32.PACK_AB R162, R173, R172 ;  /* 0x000000acada2723e */ /* 0x008fe200000010ff */
[----:B0-----:R-:W-:-:S06]  /*c1c0*/  FADD.FTZ R168, R184, R13 ;  /* 0x0000000db8a87221 */ /* 0x001fcc0000010000 */
[----:B------:R-:W0:Y:S01]  /*c1d0*/  MUFU.EX2 R169, R187 ;  /* 0x000000bb00a97308 */ /* 0x000e220000000800 */
[----:B----4-:R-:W-:-:S07]  /*c1e0*/  FADD.FTZ R14, R215, R14 ;  /* 0x0000000ed70e7221 */ /* 0x010fce0000010000 */
[----:B------:R-:W3:Y:S01]  /*c1f0*/  MUFU.EX2 R188, R188 ;  /* 0x000000bc00bc7308 */ /* 0x000ee20000000800 */
[C---:B-1----:R-:W-:Y:S01]  /*c200*/  FADD.FTZ R13, R185.reuse, R168 ;  /* 0x000000a8b90d7221 */ /* 0x042fe20000010000 */
[----:B------:R-:W-:-:S06]  /*c210*/  F2FP.BF16.F32.PACK_AB R168, R185, R184 ;  /* 0x000000b8b9a8723e */ /* 0x000fcc00000010ff */
[----:B------:R-:W1:Y:S01]  /*c220*/  MUFU.EX2 R190, R190 ;  /* 0x000000be00be7308 */ /* 0x000e620000000800 */
[C---:B0-----:R-:W-:Y:S01]  /*c230*/  FADD.FTZ R153, R169.reuse, R14 ;  /* 0x0000000ea9997221 */ /* 0x041fe20000010000 */
[----:B------:R-:W-:-:S06]  /*c240*/  F2FP.BF16.F32.PACK_AB R169, R169, R215 ;  /* 0x000000d7a9a9723e */ /* 0x000fcc00000010ff */
[----:B------:R-:W0:Y:S01]  /*c250*/  MUFU.EX2 R189, R189 ;  /* 0x000000bd00bd7308 */ /* 0x000e220000000800 */
[----:B---3--:R-:W-:-:S07]  /*c260*/  FADD.FTZ R170, R188, R13 ;  /* 0x0000000dbcaa7221 */ /* 0x008fce0000010000 */
[----:B------:R-:W3:Y:S01]  /*c270*/  MUFU.EX2 R191, R191 ;  /* 0x000000bf00bf7308 */ /* 0x000ee20000000800 */
[----:B-1----:R-:W-:Y:S01]  /*c280*/  FADD.FTZ R14, R190, R153 ;  /* 0x00000099be0e7221 */ /* 0x002fe20000010000 */
[----:B------:R-:W-:Y:S02]  /*c290*/  F2FP.BF16.F32.PACK_AB R153, R155, R222 ;  /* 0x000000de9b99723e */ /* 0x000fe400000010ff */
[----:B------:R-:W-:Y:S02]  /*c2a0*/  F2FP.BF16.F32.PACK_AB R155, R159, R223 ;  /* 0x000000df9f9b723e */ /* 0x000fe400000010ff */
[----:B------:R-:W-:Y:S02]  /*c2b0*/  F2FP.BF16.F32.PACK_AB R159, R167, R225 ;  /* 0x000000e1a79f723e */ /* 0x000fe400000010ff */
[----:B------:R-:W1:Y:S01]  /*c2c0*/  MUFU.EX2 R192, R192 ;  /* 0x000000c000c07308 */ /* 0x000e620000000800 */
[C---:B0-----:R-:W-:Y:S01]  /*c2d0*/  FADD.FTZ R13, R189.reuse, R170 ;  /* 0x000000aabd0d7221 */ /* 0x041fe20000010000 */
[----:B------:R-:W-:-:S02]  /*c2e0*/  F2FP.BF16.F32.PACK_AB R170, R189, R188 ;  /* 0x000000bcbdaa723e */ /* 0x000fc400000010ff */
[----:B------:R-:W-:-:S04]  /*c2f0*/  F2FP.BF16.F32.PACK_AB R167, R197, R186 ;  /* 0x000000bac5a7723e */ /* 0x000fc800000010ff */
[----:B------:R-:W0:Y:S01]  /*c300*/  MUFU.EX2 R173, R194 ;  /* 0x000000c200ad7308 */ /* 0x000e220000000800 */
[----:B---3--:R-:W-:-:S07]  /*c310*/  FADD.FTZ R14, R191, R14 ;  /* 0x0000000ebf0e7221 */ /* 0x008fce0000010000 */
[----:B------:R-:W3:Y:S01]  /*c320*/  MUFU.EX2 R214, R214 ;  /* 0x000000d600d67308 */ /* 0x000ee20000000800 */
[----:B-1----:R-:W-:-:S07]  /*c330*/  FADD.FTZ R13, R192, R13 ;  /* 0x0000000dc00d7221 */ /* 0x002fce0000010000 */
[----:B------:R-:W1:Y:S01]  /*c340*/  MUFU.EX2 R176, R195 ;  /* 0x000000c300b07308 */ /* 0x000e620000000800 */
[----:B0-----:R-:W-:-:S07]  /*c350*/  FADD.FTZ R165, R173, R14 ;  /* 0x0000000eada57221 */ /* 0x001fce0000010000 */
[----:B------:R-:W0:Y:S01]  /*c360*/  MUFU.EX2 R193, R193 ;  /* 0x000000c100c17308 */ /* 0x000e220000000800 */
[----:B---3--:R-:W-:-:S07]  /*c370*/  FADD.FTZ R172, R214, R13 ;  /* 0x0000000dd6ac7221 */ /* 0x008fce0000010000 */
[----:B------:R-:W3:Y:S01]  /*c380*/  MUFU.EX2 R198, R198 ;  /* 0x000000c600c67308 */ /* 0x000ee20000000800 */
[C---:B-1----:R-:W-:Y:S01]  /*c390*/  FADD.FTZ R171, R176.reuse, R165 ;  /* 0x000000a5b0ab7221 */ /* 0x042fe20000010000 */
[----:B------:R-:W-:Y:S02]  /*c3a0*/  F2FP.BF16.F32.PACK_AB R165, R183, R182 ;  /* 0x000000b6b7a5723e */ /* 0x000fe400000010ff */
[----:B------:R-:W-:-:S04]  /*c3b0*/  F2FP.BF16.F32.PACK_AB R173, R176, R173 ;  /* 0x000000adb0ad723e */ /* 0x000fc800000010ff */
[----:B------:R-:W1:Y:S01]  /*c3c0*/  MUFU.EX2 R199, R199 ;  /* 0x000000c700c77308 */ /* 0x000e620000000800 */
[----:B0-----:R-:W-:Y:S01]  /*c3d0*/  FADD.FTZ R13, R193, R172 ;  /* 0x000000acc10d7221 */ /* 0x001fe20000010000 */
[----:B------:R-:W-:Y:S02]  /*c3e0*/  F2FP.BF16.F32.PACK_AB R172, R214, R192 ;  /* 0x000000c0d6ac723e */ /* 0x000fe400000010ff */
[C---:B------:R-:W-:Y:S01]  /*c3f0*/  F2FP.BF16.F32.PACK_AB R174, R220.reuse, R193 ;  /* 0x000000c1dcae723e */ /* 0x040fe200000010ff */
[----:B------:R-:W-:Y:S01]  /*c400*/  FADD.FTZ R13, R220, R13 ;  /* 0x0000000ddc0d7221 */ /* 0x000fe20000010000 */
[----:B---3--:R-:W-:Y:S01]  /*c410*/  FADD.FTZ R14, R198, R171 ;  /* 0x000000abc60e7221 */ /* 0x008fe20000010000 */
[----:B------:R-:W-:-:S03]  /*c420*/  F2FP.BF16.F32.PACK_AB R171, R191, R190 ;  /* 0x000000bebfab723e */ /* 0x000fc600000010ff */
[C---:B-1----:R-:W-:Y:S01]  /*c430*/  FADD.FTZ R14, R199.reuse, R14 ;  /* 0x0000000ec70e7221 */ /* 0x042fe20000010000 */
[----:B------:R-:W-:Y:S01]  /*c440*/  F2FP.BF16.F32.PACK_AB R175, R199, R198 ;  /* 0x000000c6c7af723e */ /* 0x000fe200000010ff */
[----:B--2---:R-:W-:Y:S06]  /*c450*/  @!P0 BRA `(.L_x_537) ;  /* 0x0000000000048947 */ /* 0x004fec0003800000 */
[----:B------:R-:W-:Y:S01]  /*c460*/  BPT.TRAP 0x1 ;  /* 0x000000040000795c */ /* 0x000fe20000300000 */
.L_x_537:
[----:B------:R0:W1:Y:S01]  /*c470*/  SYNCS.PHASECHK.TRANS64.TRYWAIT P3, [R12+URZ+0x22850], R15 ;  /* 0x0228500f0c0075a7 */ /* 0x000062000806017f */
[----:B------:R-:W-:Y:S05]  /*c480*/  @!P0 BRA `(.L_x_538) ;  /* 0x0000000000048947 */ /* 0x000fea0003800000 */
[----:B------:R-:W-:Y:S01]  /*c490*/  BPT.TRAP 0x1 ;  /* 0x000000040000795c */ /* 0x000fe20000300000 */
.L_x_538:
[----:B------:R-:W-:Y:S04]  /*c4a0*/  BSSY B0, `(.L_x_539) ;  /* 0x0000004000007945 */ /* 0x000fe80003800000 */
[----:B-1----:R-:W-:Y:S05]  /*c4b0*/  @P3 BRA `(.L_x_540) ;  /* 0x0000000000083947 */ /* 0x002fea0003800000 */
[----:B------:R-:W1:Y:S02]  /*c4c0*/  SYNCS.PHASECHK.TRANS64.TRYWAIT P3, [R12+URZ+0x22850], R15 ;  /* 0x0228500f0c0075a7 */ /* 0x000e64000806017f */
[----:B-1----:R-:W-:Y:S05]  /*c4d0*/  @!P3 BRA `(.L_x_541) ;  /* 0x000000940070b947 */ /* 0x002fea0003800000 */
.L_x_540:
[----:B------:R-:W-:Y:S05]  /*c4e0*/  BSYNC B0 ;  /* 0x0000000000007941 */ /* 0x000fea0003800000 */
.L_x_539:
[----:B------:R-:W2:Y:S01]  /*c4f0*/  S2R R179, SR_TID.X ;  /* 0x0000000000b37919 */ /* 0x000ea20000002100 */
[----:B------:R-:W-:Y:S05]  /*c500*/  WARPSYNC.ALL ;  /* 0x0000000000007948 */ /* 0x000fea0003800000 */
[----:B------:R-:W-:Y:S02]  /*c510*/  IMAD.MOV.U32 R177, RZ, RZ, 0xc00 ;  /* 0x00000c00ffb17424 */ /* 0x000fe400078e00ff */
[----:B01----:R-:W-:Y:S02]  /*c520*/  @!P1 VIADD R12, R12, 0x22860 ;  /* 0x000228600c0c9836 */ /* 0x003fe40000000000 */
[----:B------:R-:W-:-:S02]  /*c530*/  IMAD R176, R22, R177, UR37 ;  /* 0x0000002516b07e24 */ /* 0x000fc4000f8e02b1 */
[----:B------:R-:W-:Y:S01]  /*c540*/  IMAD.MOV.U32 R177, RZ, RZ, 0x40000040 ;  /* 0x40000040ffb17424 */ /* 0x000fe200078e00ff */
[----:B------:R-:W-:Y:S01]  /*c550*/  @!P1 PRMT R12, RZ, 0x654, R12 ;  /* 0x00000654ff0c9816 */ /* 0x000fe2000000000c */
[----:B------:R-:W-:Y:S01]  /*c560*/  IMAD.MOV.U32 R220, RZ, RZ, R178 ;  /* 0x000000ffffdc7224 */ /* 0x000fe200078e00b2 */
[----:B------:R-:W-:Y:S01]  /*c570*/  R2UR UR6, R176 ;  /* 0x00000000b00672ca */ /* 0x000fe200000e0000 */
[----:B------:R-:W-:Y:S01]  /*c580*/  IMAD.MOV.U32 R221, RZ, RZ, R20 ;  /* 0x000000ffffdd7224 */ /* 0x000fe200078e0014 */
[----:B------:R-:W-:Y:S01]  /*c590*/  R2UR UR7, R177 ;  /* 0x00000000b10772ca */ /* 0x000fe200000e0000 */
[----:B------:R-:W-:Y:S01]  /*c5a0*/  IMAD.MOV.U32 R177, RZ, RZ, 0x40000040 ;  /* 0x40000040ffb17424 */ /* 0x000fe200078e00ff */
[----:B--2---:R-:W-:-:S05]  /*c5b0*/  SHF.R.U32.HI R179, RZ, 0x7, R179 ;  /* 0x00000007ffb37819 */ /* 0x004fca00000116b3 */
[----:B------:R-:W-:-:S05]  /*c5c0*/  VIADD R15, R179, 0x8 ;  /* 0x00000008b30f7836 */ /* 0x000fca0000000000 */
[----:B------:R0:W-:Y:S06]  /*c5d0*/  BAR.SYNC.DEFER_BLOCKING R15, 0x100 ;  /* 0x0004000f0000751d */ /* 0x0001ec0000010000 */
[----:B------:R-:W-:-:S06]  /*c5e0*/  WARPGROUP.ARRIVE ;  /* 0x00000000000079c5 */ /* 0x000fcc0000000000 */
[----:B------:R-:W-:Y:S03]  /*c5f0*/  HGMMA.64x256x16.F32.BF16 R24, R152, gdesc[UR4].tnspB, R24, gsb0 ;  /* 0x43e0000498187df0 */ /* 0x000fe60008001818 */
        /* <DEDUP_REMOVED lines=20> */
[----:B------:R-:W-:Y:S01]  /*c740*/  IMAD.MOV.U32 R153, RZ, RZ, 0x40000040 ;  /* 0x40000040ff997424 */ /* 0x000fe200078e00ff */
[----:B------:R-:W-:Y:S01]  /*c750*/  IADD3 R176, R176, 0x280, RZ ;  /* 0x00000280b0b07810 */ /* 0x000fe20007ffe0ff */
[----:B------:R-:W-:Y:S02]  /*c760*/  WARPGROUP.DEPBAR.LE gsb0, 0x0 ;  /* 0x00008000000079c5 */ /* 0x000fe40000010000 */
[----:B------:R-:W-:-:S15]  /*c770*/  WARPGROUP.ARRIVE ;  /* 0x00000000000079c5 */ /* 0x000fde0000000000 */
[----:B------:R-:W-:-:S05]  /*c780*/  NOP ;  /* 0x0000000000007918 */ /* 0x000fca0000000000 */
        /* <DEDUP_REMOVED lines=15> */
[----:B------:R-:W-:Y:S05]  /*c880*/  @P2 BRA `(.L_x_542) ;  /* 0xffffffd800d42947 */ /* 0x000fea000383ffff */
.L_x_532:
[----:B------:R-:W-:Y:S05]  /*c890*/  WARPSYNC.ALL ;  /* 0x0000000000007948 */ /* 0x000fea0003800000 */
[----:B------:R-:W1:Y:S01]  /*c8a0*/  SHFL.BFLY PT, R0, R13, 0x2, 0x1f ;  /* 0x0c401f000d007f89 */ /* 0x000e6200000e0000 */
[----:B------:R-:W-:Y:S01]  /*c8b0*/  IMAD.MOV.U32 R4, RZ, RZ, RZ ;  /* 0x000000ffff047224 */ /* 0x000fe200078e00ff */
[----:B------:R3:W-:Y:S06]  /*c8c0*/  BAR.ARV R180, 0x100 ;  /* 0x000400b40000751d */ /* 0x0007ec0000002000 */
[----:B------:R-:W-:-:S02]  /*c8d0*/  VIADD R22, R22, 0x1 ;  /* 0x0000000116167836 */ /* 0x000fc40000000000 */
[----:B------:R-:W-:Y:S06]  /*c8e0*/  BAR.ARV 0x8, 0x120 ;  /* 0x0204800000007b1d */ /* 0x000fec0000002000 */
[----:B------:R-:W-:Y:S01]  /*c8f0*/  ISETP.NE.AND P0, PT, R22, 0x2, PT ;  /* 0x000000021600780c */ /* 0x000fe20003f05270 */
[----:B------:R-:W-:Y:S01]  /*c900*/  VIADD R212, R212, 0x1 ;  /* 0x00000001d4d47836 */ /* 0x000fe20000000000 */
[----:B--2---:R-:W2:Y:S01]  /*c910*/  SHFL.BFLY PT, R3, R14, 0x2, 0x1f ;  /* 0x0c401f000e037f89 */ /* 0x004ea200000e0000 */
[----:B------:R-:W-:Y:S02]  /*c920*/  PLOP3.LUT P1, PT, PT, PT, PT, 0x8, 0x0 ;  /* 0x000000000000781c */ /* 0x000fe40003f2e170 */
[----:B------:R-:W-:Y:S01]  /*c930*/  SEL R5, RZ, 0x1, P0 ;  /* 0x00000001ff057807 */ /* 0x000fe20000000000 */
[----:B-1----:R-:W-:Y:S01]  /*c940*/  FADD.FTZ R0, R0, R13 ;  /* 0x0000000d00007221 */ /* 0x002fe20000010000 */
[----:B------:R-:W-:-:S02]  /*c950*/  SEL R22, R22, RZ, P0 ;  /* 0x000000ff16167207 */ /* 0x000fc40000000000 */
[----:B------:R-:W-:Y:S01]  /*c960*/  LOP3.LUT R200, R200, R5, RZ, 0x3c, !PT ;  /* 0x00000005c8c87212 */ /* 0x000fe200078e3cff */
[----:B------:R-:W-:Y:S01]  /*c970*/  IMAD.MOV.U32 R5, RZ, RZ, -0x800000 ;  /* 0xff800000ff057424 */ /* 0x000fe200078e00ff */
[----:B------:R-:W1:Y:S01]  /*c980*/  SHFL.BFLY PT, R7, R0, 0x1, 0x1f ;  /* 0x0c201f0000077f89 */ /* 0x000e6200000e0000 */
[----:B--2---:R-:W-:-:S05]  /*c990*/  FADD.FTZ R3, R3, R14 ;  /* 0x0000000e03037221 */ /* 0x004fca0000010000 */
[----:B------:R-:W2:Y:S01]  /*c9a0*/  SHFL.BFLY PT, R6, R3, 0x1, 0x1f ;  /* 0x0c201f0003067f89 */ /* 0x000ea200000e0000 */
[----:B-1----:R-:W-:Y:S01]  /*c9b0*/  FADD.FTZ R7, R0, R7 ;  /* 0x0000000700077221 */ /* 0x002fe20000010000 */
[----:B------:R-:W-:-:S04]  /*c9c0*/  IMAD.MOV.U32 R0, RZ, RZ, RZ ;  /* 0x000000ffff007224 */ /* 0x000fc800078e00ff */
[----:B------:R-:W-:-:S13]  /*c9d0*/  FSETP.NE.FTZ.AND P2, PT, R7, RZ, PT ;  /* 0x000000ff0700720b */ /* 0x000fda0003f55000 */
[----:B------:R-:W1:Y:S01]  /*c9e0*/  @P2 MUFU.LG2 R10, R7 ;  /* 0x00000007000a2308 */ /* 0x000e620000000c00 */
[----:B------:R-:W-:Y:S01]  /*c9f0*/  @P2 FMUL.FTZ R11, R21, 0.69314718246459960938 ;  /* 0x3f317218150b2820 */ /* 0x000fe20000410000 */
[----:B--2---:R-:W-:-:S05]  /*ca00*/  FADD.FTZ R6, R3, R6 ;  /* 0x0000000603067221 */ /* 0x004fca0000010000 */
[----:B------:R-:W-:Y:S01]  /*ca10*/  FSETP.NE.FTZ.AND P3, PT, R6, RZ, PT ;  /* 0x000000ff0600720b */ /* 0x000fe20003f75000 */
[----:B------:R-:W2:Y:S01]  /*ca20*/  @P2 MUFU.RCP R4, R7 ;  /* 0x0000000700042308 */ /* 0x000ea20000001000 */
[----:B-1----:R-:W-:-:S11]  /*ca30*/  @P2 FMUL.FTZ R10, R10, 0.69314718246459960938 ;  /* 0x3f3172180a0a2820 */ /* 0x002fd60000410000 */
[----:B0-----:R-:W0:Y:S01]  /*ca40*/  @P3 MUFU.LG2 R12, R6 ;  /* 0x00000006000c3308 */ /* 0x001e220000000c00 */
[----:B------:R-:W-:Y:S01]  /*ca50*/  @P3 FMUL.FTZ R21, R21, 0.69314718246459960938 ;  /* 0x3f31721815153820 */ /* 0x000fe20000410000 */
[----:B------:R-:W-:Y:S01]  /*ca60*/  @P2 FFMA.FTZ R5, R11, R20, R10 ;  /* 0x000000140b052223 */ /* 0x000fe2000001000a */
[-C--:B--2---:R-:W-:Y:S01]  /*ca70*/  FMUL.FTZ R164, R80, R4.reuse ;  /* 0x0000000450a47220 */ /* 0x084fe20000410000 */
[-C--:B------:R-:W-:Y:S01]  /*ca80*/  FMUL.FTZ R167, R92, R4.reuse ;  /* 0x000000045ca77220 */ /* 0x080fe20000410000 */
[----:B------:R-:W-:-:S03]  /*ca90*/  FMUL.FTZ R24, R24, R4 ;  /* 0x0000000418187220 */ /* 0x000fc60000410000 */
[----:B------:R-:W1:Y:S01]  /*caa0*/  @P3 MUFU.RCP R0, R6 ;  /* 0x0000000600003308 */ /* 0x000e620000001000 */
        /* <DEDUP_REMOVED lines=8> */
[----:B0-----:R-:W-:Y:S01]  /*cb30*/  @P3 FMUL.FTZ R12, R12, 0.69314718246459960938 ;  /* 0x3f3172180c0c3820 */ /* 0x001fe20000410000 */
[-C--:B------:R-:W-:Y:S01]  /*cb40*/  FMUL.FTZ R41, R41, R4.reuse ;  /* 0x0000000429297220 */ /* 0x080fe20000410000 */
[-C--:B------:R-:W-:Y:S01]  /*cb50*/  FMUL.FTZ R44, R44, R4.reuse ;  /* 0x000000042c2c7220 */ /* 0x080fe20000410000 */
[-C--:B------:R-:W-:Y:S01]  /*cb60*/  FMUL.FTZ R45, R45, R4.reuse ;  /* 0x000000042d2d7220 */ /* 0x080fe20000410000 */
[-C--:B------:R-:W-:Y:S01]  /*cb70*/  FMUL.FTZ R48, R48, R4.reuse ;  /* 0x0000000430307220 */ /* 0x080fe20000410000 */
[-C--:B------:R-:W-:Y:S01]  /*cb80*/  FMUL.FTZ R49, R49, R4.reuse ;  /* 0x0000000431317220 */ /* 0x080fe20000410000 */
[-C--:B------:R-:W-:Y:S01]  /*cb90*/  FMUL.FTZ R52, R52, R4.reuse ;  /* 0x0000000434347220 */ /* 0x080fe20000410000 */
[----:B------:R-:W-:Y:S01]  /*cba0*/  FMUL.FTZ R53, R53, R4 ;  /* 0x0000000435357220 */ /* 0x000fe20000410000 */
[-C--:B-1----:R-:W-:Y:S01]  /*cbb0*/  FMUL.FTZ R9, R43, R0.reuse ;  /* 0x000000002b097220 */ /* 0x082fe20000410000 */
[-C--:B------:R-:W-:Y:S01]  /*cbc0*/  FMUL.FTZ R8, R51, R0.reuse ;  /* 0x0000000033087220 */ /* 0x080fe20000410000 */
[-C--:B------:R-:W-:Y:S01]  /*cbd0*/  FMUL.FTZ R7, R59, R0.reuse ;  /* 0x000000003b077220 */ /* 0x080fe20000410000 */
[----:B------:R-:W-:Y:S01]  /*cbe0*/  FMUL.FTZ R6, R67, R0 ;  /* 0x0000000043067220 */ /* 0x000fe20000410000 */
        /* <DEDUP_REMOVED lines=51> */
[----:B------:R-:W-:Y:S01]  /*cf20*/  FMUL.FTZ R67, R71, R0 ;  /* 0x0000000047437220 */ /* 0x000fe20000410000 */
[----:B------:R-:W-:-:S02]  /*cf30*/  IMAD.MOV.U32 R4, RZ, RZ, -0x800000 ;  /* 0xff800000ff047424 */ /* 0x000fc400078e00ff */
        /* <DEDUP_REMOVED lines=54> */
[----:B---3--:R-:W-:-:S07]  /*d2a0*/  @P3 FFMA.FTZ R4, R21, R178, R12 ;  /* 0x000000b215043223 */ /* 0x008fce000001000c */
.L_x_487:
[----:B------:R-:W-:Y:S05]  /*d2b0*/  WARPSYNC.ALL ;  /* 0x0000000000007948 */ /* 0x000fea0003800000 */
[----:B------:R-:W0:Y:S08]  /*d2c0*/  S2UR UR5, SR_CgaCtaId ;  /* 0x00000000000579c3 */ /* 0x000e300000008800 */
[----:B------:R-:W-:Y:S06]  /*d2d0*/  BAR.SYNC.DEFER_BLOCKING 0x5, 0x120 ;  /* 0x0144800000007b1d */ /* 0x000fec0000010000 */
[----:B------:R-:W-:Y:S01]  /*d2e0*/  UMOV UR4, 0x400 ;  /* 0x0000040000047882 */ /* 0x000fe20000000000 */
[----:B------:R-:W-:Y:S01]  /*d2f0*/  BSSY B0, `(.L_x_543) ;  /* 0x000028f000007945 */ /* 0x000fe20003800000 */
[----:B0-----:R-:W-:-:S06]  /*d300*/  ULEA UR4, UR5, UR4, 0x18 ;  /* 0x0000000405047291 */ /* 0x001fcc000f8ec03f */
[----:B------:R-:W-:-:S05]  /*d310*/  IMAD.U32 R18, RZ, RZ, UR4 ;  /* 0x00000004ff127e24 */ /* 0x000fca000f8e00ff */
[----:B------:R0:W1:Y:S01]  /*d320*/  LDS.128 R84, [R18+0x228d0] ;  /* 0x0228d00012547984 */ /* 0x0000620000000c00 */
[----:B------:R-:W-:Y:S06]  /*d330*/  BAR.ARV 0x4, 0x120 ;  /* 0x0104800000007b1d */ /* 0x000fec0000002000 */
[----:B------:R-:W-:Y:S05]  /*d340*/  @P1 BRA `(.L_x_544) ;  /* 0x0000001c00481947 */ /* 0x000fea0003800000 */
[----:B------:R-:W2:Y:S01]  /*d350*/  S2R R13, SR_SWINHI ;  /* 0x00000000000d7919 */ /* 0x000ea20000002f00 */
[----:B------:R-:W-:Y:S05]  /*d360*/  WARPSYNC.ALL ;  /* 0x0000000000007948 */ /* 0x000fea0003800000 */
[----:B------:R-:W-:Y:S01]  /*d370*/  BAR.SYNC.DEFER_BLOCKING 0x1, 0x100 ;  /* 0x0044000000007b1d */ /* 0x000fe20000010000 */
[----:B------:R-:W-:Y:S02]  /*d380*/  F2FP.BF16.F32.PACK_AB R24, R25, R24 ;  /* 0x000000181918723e */ /* 0x000fe400000010ff */
[----:B------:R-:W-:Y:S02]  /*d390*/  F2FP.BF16.F32.PACK_AB R25, R92, R26 ;  /* 0x0000001a5c19723e */ /* 0x000fe400000010ff */
[----:B------:R-:W-:Y:S01]  /*d3a0*/  F2FP.BF16.F32.PACK_AB R32, R33, R32 ;  /* 0x000000202120723e */ /* 0x000fe200000010ff */
[----:B------:R-:W-:Y:S01]  /*d3b0*/  ULDC.64 UR4, c[0x0][0xbd8] ;  /* 0x0002f60000047ab9 */ /* 0x000fe20000000a00 */
[----:B------:R-:W-:-:S02]  /*d3c0*/  F2FP.BF16.F32.PACK_AB R26, R29, R28 ;  /* 0x0000001c1d1a723e */ /* 0x000fc400000010ff */
[----:B------:R-:W-:Y:S02]  /*d3d0*/  F2FP.BF16.F32.PACK_AB R27, R88, R27 ;  /* 0x0000001b581b723e */ /* 0x000fe400000010ff */
[----:B------:R-:W-:Y:S02]  /*d3e0*/  F2FP.BF16.F32.PACK_AB R33, R80, R34 ;  /* 0x000000225021723e */ /* 0x000fe400000010ff */
[----:B------:R-:W-:Y:S02]  /*d3f0*/  F2FP.BF16.F32.PACK_AB R40, R41, R40 ;  /* 0x000000282928723e */ /* 0x000fe400000010ff */
[----:B------:R-:W-:Y:S02]  /*d400*/  F2FP.BF16.F32.PACK_AB R34, R37, R36 ;  /* 0x000000242522723e */ /* 0x000fe400000010ff */
[----:B------:R-:W-:Y:S02]  /*d410*/  F2FP.BF16.F32.PACK_AB R35, R76, R35 ;  /* 0x000000234c23723e */ /* 0x000fe400000010ff */
[----:B------:R-:W-:-:S02]  /*d420*/  F2FP.BF16.F32.PACK_AB R41, R9, R42 ;  /* 0x0000002a0929723e */ /* 0x000fc400000010ff */
[----:B------:R-:W-:Y:S02]  /*d430*/  F2FP.BF16.F32.PACK_AB R48, R49, R48 ;  /* 0x000000303130723e */ /* 0x000fe400000010ff */
[----:B------:R-:W-:Y:S02]  /*d440*/  F2FP.BF16.F32.PACK_AB R42, R45, R44 ;  /* 0x0000002c2d2a723e */ /* 0x000fe400000010ff */
[----:B------:R-:W-:Y:S02]  /*d450*/  F2FP.BF16.F32.PACK_AB R43, R47, R43 ;  /* 0x0000002b2f2b723e */ /* 0x000fe400000010ff */
[----:B------:R-:W-:Y:S02]  /*d460*/  MOV R10, R18 ;  /* 0x00000012000a7202 */ /* 0x000fe40000000f00 */
[----:B--2---:R-:W-:Y:S02]  /*d470*/  MOV R11, R13 ;  /* 0x0000000d000b7202 */ /* 0x004fe40000000f00 */
[----:B------:R-:W-:-:S02]  /*d480*/  F2FP.BF16.F32.PACK_AB R49, R8, R50 ;  /* 0x000000320831723e */ /* 0x000fc400000010ff */
[----:B------:R-:W-:Y:S01]  /*d490*/  F2FP.BF16.F32.PACK_AB R56, R57, R56 ;  /* 0x000000383938723e */ /* 0x000fe200000010ff */
[----:B------:R-:W-:Y:S01]  /*d4a0*/  IMAD.WIDE R130, R233, 0x2, R10 ;  /* 0x00000002e9827825 */ /* 0x000fe200078e020a */
[----:B------:R-:W-:Y:S02]  /*d4b0*/  F2FP.BF16.F32.PACK_AB R50, R53, R52 ;  /* 0x000000343532723e */ /* 0x000fe400000010ff */
[----:B------:R-:W-:Y:S02]  /*d4c0*/  F2FP.BF16.F32.PACK_AB R51, R55, R51 ;  /* 0x000000333733723e */ /* 0x000fe400000010ff */
[C---:B------:R-:W-:Y:S02]  /*d4d0*/  IADD3 R177, P1, R130.reuse, 0x20, RZ ;  /* 0x0000002082b17810 */ /* 0x040fe40007f3e0ff */
[C---:B------:R-:W-:Y:S02]  /*d4e0*/  IADD3 R183, P3, R130.reuse, 0x60, RZ ;  /* 0x0000006082b77810 */ /* 0x040fe40007f7e0ff */
[C---:B------:R-:W-:Y:S01]  /*d4f0*/  IADD3 R181, P2, R130.reuse, 0x40, RZ ;  /* 0x0000004082b57810 */ /* 0x040fe20007f5e0ff */
[--C-:B------:R-:W-:Y:S01]  /*d500*/  IMAD.X R21, RZ, RZ, R131.reuse, P1 ;  /* 0x000000ffff157224 */ /* 0x100fe200008e0683 */
[----:B------:R-:W-:Y:S01]  /*d510*/  IADD3 R185, P4, R130, 0x4000, RZ ;  /* 0x0000400082b97810 */ /* 0x000fe20007f9e0ff */
[--C-:B------:R-:W-:Y:S01]  /*d520*/  IMAD.X R39, RZ, RZ, R131.reuse, P3 ;  /* 0x000000ffff277224 */ /* 0x100fe200018e0683 */
[----:B------:R-:W-:Y:S01]  /*d530*/  LOP3.LUT R20, R177, 0x380, RZ, 0xc0, !PT ;  /* 0x00000380b1147812 */ /* 0x000fe200078ec0ff */
[--C-:B-----5:R-:W-:Y:S01]  /*d540*/  IMAD.X R31, RZ, RZ, R131.reuse, P2 ;  /* 0x000000ffff1f7224 */ /* 0x120fe200010e0683 */
[----:B------:R-:W-:Y:S01]  /*d550*/  LOP3.LUT R38, R183, 0x380, RZ, 0xc0, !PT ;  /* 0x00000380b7267812 */ /* 0x000fe200078ec0ff */
[----:B------:R-:W-:Y:S01]  /*d560*/  IMAD.X R91, RZ, RZ, R131, P4 ;  /* 0x000000ffff5b7224 */ /* 0x000fe200020e0683 */
[----:B------:R-:W-:-:S02]  /*d570*/  SHF.R.U64 R20, R20, 0x3, RZ ;  /* 0x0000000314147819 */ /* 0x000fc400000012ff */
[----:B------:R-:W-:Y:S02]  /*d580*/  IADD3 R106, P2, R130, 0x8000, RZ ;  /* 0x00008000826a7810 */ /* 0x000fe40007f5e0ff */
[----:B------:R-:W-:Y:S02]  /*d590*/  SHF.R.U64 R38, R38, 0x3, RZ ;  /* 0x0000000326267819 */ /* 0x000fe400000012ff */
[C---:B------:R-:W-:Y:S01]  /*d5a0*/  IADD3 R114, P4, R130.reuse, 0x8040, RZ ;  /* 0x0000804082727810 */ /* 0x040fe20007f9e0ff */
[--C-:B------:R-:W-:Y:S01]  /*d5b0*/  IMAD.X R107, RZ, RZ, R131.reuse, P2 ;  /* 0x000000ffff6b7224 */ /* 0x100fe200010e0683 */
[----:B------:R-:W-:Y:S02]  /*d5c0*/  IADD3 R189, P0, R130, 0x4040, RZ ;  /* 0x0000404082bd7810 */ /* 0x000fe40007f1e0ff */
[----:B------:R-:W-:Y:S01]  /*d5d0*/  LOP3.LUT R20, R20, R177, RZ, 0x3c, !PT ;  /* 0x000000b114147212 */ /* 0x000fe200078e3cff */
[--C-:B------:R-:W-:Y:S01]  /*d5e0*/  IMAD.X R115, RZ, RZ, R131.reuse, P4 ;  /* 0x000000ffff737224 */ /* 0x100fe200020e0683 */
[----:B------:R-:W-:Y:S01]  /*d5f0*/  IADD3 R110, P3, R130, 0x8020, RZ ;  /* 0x00008020826e7810 */ /* 0x000fe20007f7e0ff */
[----:B------:R-:W-:Y:S01]  /*d600*/  IMAD.X R99, RZ, RZ, R131, P0 ;  /* 0x000000ffff637224 */ /* 0x000fe200000e0683 */
[----:B------:R-:W-:-:S02]  /*d610*/  LOP3.LUT R38, R38, R183, RZ, 0x3c, !PT ;  /* 0x000000b726267212 */ /* 0x000fc400078e3cff */
[----:B------:R-:W-:Y:S01]  /*d620*/  LOP3.LUT R177, R106, 0x380, RZ, 0xc0, !PT ;  /* 0x000003806ab17812 */ /* 0x000fe200078ec0ff */
[----:B------:R-:W-:Y:S01]  /*d630*/  IMAD.X R111, RZ, RZ, R131, P3 ;  /* 0x000000ffff6f7224 */ /* 0x000fe200018e0683 */
[----:B------:R-:W-:Y:S02]  /*d640*/  LOP3.LUT R183, R114, 0x380, RZ, 0xc0, !PT ;  /* 0x0000038072b77812 */ /* 0x000fe400078ec0ff */
[----:B------:R-:W-:Y:S02]  /*d650*/  LOP3.LUT R30, R181, 0x380, RZ, 0xc0, !PT ;  /* 0x00000380b51e7812 */ /* 0x000fe400078ec0ff */
[C---:B------:R-:W-:Y:S02]  /*d660*/  LOP3.LUT R15, R130.reuse, 0x380, RZ, 0xc0, !PT ;  /* 0x00000380820f7812 */ /* 0x040fe400078ec0ff */
[----:B------:R-:W-:Y:S02]  /*d670*/  SHF.R.U64 R177, R177, 0x3, RZ ;  /* 0x00000003b1b17819 */ /* 0x000fe400000012ff */
[----:B------:R-:W-:-:S02]  /*d680*/  IADD3 R187, P5, R130, 0x4020, RZ ;  /* 0x0000402082bb7810 */ /* 0x000fc40007fbe0ff */
[C---:B------:R-:W-:Y:S02]  /*d690*/  IADD3 R191, P1, R130.reuse, 0x4060, RZ ;  /* 0x0000406082bf7810 */ /* 0x040fe40007f3e0ff */
[C---:B------:R-:W-:Y:S01]  /*d6a0*/  IADD3 R12, P0, R130.reuse, 0xc000, RZ ;  /* 0x0000c000820c7810 */ /* 0x040fe20007f1e0ff */
[--C-:B------:R-:W-:Y:S01]  /*d6b0*/  IMAD.X R95, RZ, RZ, R131.reuse, P5 ;  /* 0x000000ffff5f7224 */ /* 0x100fe200028e0683 */
[----:B------:R-:W-:Y:S01]  /*d6c0*/  SHF.R.U64 R183, R183, 0x3, RZ ;  /* 0x00000003b7b77819 */ /* 0x000fe200000012ff */
[--C-:B------:R-:W-:Y:S01]  /*d6d0*/  IMAD.X R103, RZ, RZ, R131.reuse, P1 ;  /* 0x000000ffff677224 */ /* 0x100fe200008e0683 */
[C---:B------:R-:W-:Y:S01]  /*d6e0*/  IADD3 R151, P2, R130.reuse, 0xc040, RZ ;  /* 0x0000c04082977810 */ /* 0x040fe20007f5e0ff */
[--C-:B------:R-:W-:Y:S01]  /*d6f0*/  IMAD.X R123, RZ, RZ, R131.reuse, P0 ;  /* 0x000000ffff7b7224 */ /* 0x100fe200000e0683 */
[----:B------:R-:W-:Y:S02]  /*d700*/  IADD3 R14, P3, R130, 0xc060, RZ ;  /* 0x0000c060820e7810 */ /* 0x000fe40007f7e0ff */
[----:B------:R-:W-:Y:S01]  /*d710*/  SHF.R.U64 R30, R30, 0x3, RZ ;  /* 0x000000031e1e7819 */ /* 0x000fe200000012ff */
[----:B------:R-:W-:Y:S01]  /*d720*/  IMAD.X R13, RZ, RZ, R131, P2 ;  /* 0x000000ffff0d7224 */ /* 0x000fe200010e0683 */
[----:B------:R-:W-:-:S02]  /*d730*/  SHF.R.U64 R15, R15, 0x3, RZ ;  /* 0x000000030f0f7819 */ /* 0x000fc400000012ff */
[----:B------:R-:W-:Y:S02]  /*d740*/  LOP3.LUT R90, R185, 0x380, RZ, 0xc0, !PT ;  /* 0x00000380b95a7812 */ /* 0x000fe400078ec0ff */
[----:B------:R-:W-:Y:S02]  /*d750*/  LOP3.LUT R106, R177, R106, RZ, 0x3c, !PT ;  /* 0x0000006ab16a7212 */ /* 0x000fe400078e3cff */
[----:B------:R-:W-:Y:S02]  /*d760*/  LOP3.LUT R94, R187, 0x380, RZ, 0xc0, !PT ;  /* 0x00000380bb5e7812 */ /* 0x000fe400078ec0ff */
[----:B------:R-:W-:Y:S02]  /*d770*/  LOP3.LUT R114, R183, R114, RZ, 0x3c, !PT ;  /* 0x00000072b7727212 */ /* 0x000fe400078e3cff */
[----:B------:R-:W-:Y:S02]  /*d780*/  LOP3.LUT R177, R12, 0x380, RZ, 0xc0, !PT ;  /* 0x000003800cb17812 */ /* 0x000fe400078ec0ff */
[----:B------:R-:W-:-:S02]  /*d790*/  LOP3.LUT R30, R30, R181, RZ, 0x3c, !PT ;  /* 0x000000b51e1e7212 */ /* 0x000fc400078e3cff */
[----:B------:R-:W-:Y:S02]  /*d7a0*/  LOP3.LUT R98, R189, 0x380, RZ, 0xc0, !PT ;  /* 0x00000380bd627812 */ /* 0x000fe400078ec0ff */
[----:B------:R-:W-:Y:S02]  /*d7b0*/  LOP3.LUT R176, R151, 0x380, RZ, 0xc0, !PT ;  /* 0x0000038097b07812 */ /* 0x000fe400078ec0ff */
[----:B------:R-:W-:Y:S02]  /*d7c0*/  LOP3.LUT R183, R14, 0x380, RZ, 0xc0, !PT ;  /* 0x000003800eb77812 */ /* 0x000fe400078ec0ff */
[C---:B------:R-:W-:Y:S02]  /*d7d0*/  IADD3 R118, P5, R130.reuse, 0x8060, RZ ;  /* 0x0000806082767810 */ /* 0x040fe40007fbe0ff */
[----:B-1----:R-:W-:Y:S02]  /*d7e0*/  IADD3 R84, P1, R130, 0xc020, RZ ;  /* 0x0000c02082547810 */ /* 0x002fe40007f3e0ff */
[----:B------:R-:W-:Y:S01]  /*d7f0*/  LOP3.LUT R102, R191, 0x380, RZ, 0xc0, !PT ;  /* 0x00000380bf667812 */ /* 0x000fe200078ec0ff */
[--C-:B------:R-:W-:Y:S01]  /*d800*/  IMAD.X R119, RZ, RZ, R131.reuse, P5 ;  /* 0x000000ffff777224 */ /* 0x100fe200028e0683 */
[----:B------:R-:W-:Y:S01]  /*d810*/  LOP3.LUT R181, R110, 0x380, RZ, 0xc0, !PT ;  /* 0x000003806eb57812 */ /* 0x000fe200078ec0ff */
[----:B------:R-:W-:Y:S01]  /*d820*/  IMAD.X R127, RZ, RZ, R131, P1 ;  /* 0x000000ffff7f7224 */ /* 0x000fe200008e0683 */
[----:B------:R-:W-:-:S02]  /*d830*/  LOP3.LUT R130, R15, R130, RZ, 0x3c, !PT ;  /* 0x000000820f827212 */ /* 0x000fc400078e3cff */
[----:B------:R-:W-:Y:S02]  /*d840*/  SHF.R.U64 R90, R90, 0x3, RZ ;  /* 0x000000035a5a7819 */ /* 0x000fe400000012ff */
[----:B------:R-:W-:Y:S02]  /*d850*/  SHF.R.U64 R94, R94, 0x3, RZ ;  /* 0x000000035e5e7819 */ /* 0x000fe400000012ff */
[----:B------:R-:W-:Y:S02]  /*d860*/  SHF.R.U64 R177, R177, 0x3, RZ ;  /* 0x00000003b1b17819 */ /* 0x000fe400000012ff */
[----:B------:R-:W-:Y:S02]  /*d870*/  SHF.R.U64 R98, R98, 0x3, RZ ;  /* 0x0000000362627819 */ /* 0x000fe400000012ff */
[----:B------:R-:W-:Y:S02]  /*d880*/  SHF.R.U64 R176, R176, 0x3, RZ ;  /* 0x00000003b0b07819 */ /* 0x000fe400000012ff */
[----:B------:R-:W-:-:S02]  /*d890*/  SHF.R.U64 R183, R183, 0x3, RZ ;  /* 0x00000003b7b77819 */ /* 0x000fc400000012ff */
[----:B------:R-:W-:Y:S02]  /*d8a0*/  SHF.R.U64 R102, R102, 0x3, RZ ;  /* 0x0000000366667819 */ /* 0x000fe400000012ff */
[----:B------:R-:W-:Y:S02]  /*d8b0*/  SHF.R.U64 R181, R181, 0x3, RZ ;  /* 0x00000003b5b57819 */ /* 0x000fe400000012ff */
[----:B------:R-:W-:Y:S02]  /*d8c0*/  LOP3.LUT R90, R90, R185, RZ, 0x3c, !PT ;  /* 0x000000b95a5a7212 */ /* 0x000fe400078e3cff */
[----:B------:R-:W-:Y:S02]  /*d8d0*/  MOV R130, R130 ;  /* 0x0000008200827202 */ /* 0x000fe40000000f00 */
[----:B------:R-:W-:Y:S02]  /*d8e0*/  LOP3.LUT R94, R94, R187, RZ, 0x3c, !PT ;  /* 0x000000bb5e5e7212 */ /* 0x000fe400078e3cff */
[----:B------:R-:W-:Y:S01]  /*d8f0*/  LOP3.LUT R122, R177, R12, RZ, 0x3c, !PT ;  /* 0x0000000cb17a7212 */ /* 0x000fe200078e3cff */
[----:B------:R1:W-:Y:S01]  /*d900*/  STSM.16.M88.4 [R130], R24 ;  /* 0x0000001882007844 */ /* 0x0003e20000000200 */
[----:B------:R-:W-:-:S02]  /*d910*/  MOV R28, R20 ;  /* 0x00000014001c7202 */ /* 0x000fc40000000f00 */
[----:B------:R-:W-:Y:S02]  /*d920*/  IADD3.X R15, RZ, R131, RZ, P3, !PT ;  /* 0x00000083ff0f7210 */ /* 0x000fe40001ffe4ff */
[----:B------:R-:W-:Y:S01]  /*d930*/  LOP3.LUT R98, R98, R189, RZ, 0x3c, !PT ;  /* 0x000000bd62627212 */ /* 0x000fe200078e3cff */
[----:B------:R2:W-:Y:S01]  /*d940*/  STSM.16.M88.4 [R28], R32 ;  /* 0x000000201c007844 */ /* 0x0005e20000000200 */
[----:B------:R-:W-:Y:S02]  /*d950*/  LOP3.LUT R185, R118, 0x380, RZ, 0xc0, !PT ;  /* 0x0000038076b97812 */ /* 0x000fe400078ec0ff */
[----:B------:R-:W-:Y:S02]  /*d960*/  LOP3.LUT R12, R176, R151, RZ, 0x3c, !PT ;  /* 0x00000097b00c7212 */ /* 0x000fe400078e3cff */
[----:B------:R-:W-:Y:S02]  /*d970*/  LOP3.LUT R14, R183, R14, RZ, 0x3c, !PT ;  /* 0x0000000eb70e7212 */ /* 0x000fe400078e3cff */
[----:B------:R-:W-:-:S02]  /*d980*/  MOV R30, R30 ;  /* 0x0000001e001e7202 */ /* 0x000fc40000000f00 */
[----:B------:R-:W-:Y:S02]  /*d990*/  LOP3.LUT R102, R102, R191, RZ, 0x3c, !PT ;  /* 0x000000bf66667212 */ /* 0x000fe400078e3cff */
[----:B------:R-:W-:Y:S01]  /*d9a0*/  LOP3.LUT R110, R181, R110, RZ, 0x3c, !PT ;  /* 0x0000006eb56e7212 */ /* 0x000fe200078e3cff */
[----:B------:R3:W-:Y:S01]  /*d9b0*/  STSM.16.M88.4 [R30], R40 ;  /* 0x000000281e007844 */ /* 0x0007e20000000200 */
[----:B------:R-:W-:Y:S02]  /*d9c0*/  MOV R38, R38 ;  /* 0x0000002600267202 */ /* 0x000fe40000000f00 */
[----:B------:R-:W-:Y:S02]  /*d9d0*/  F2FP.BF16.F32.PACK_AB R57, R7, R58 ;  /* 0x0000003a0739723e */ /* 0x000fe400000010ff */
[----:B------:R-:W-:Y:S01]  /*d9e0*/  F2FP.BF16.F32.PACK_AB R64, R65, R64 ;  /* 0x000000404140723e */ /* 0x000fe200000010ff */
[----:B------:R-:W-:Y:S01]  /*d9f0*/  STSM.16.M88.4 [R38], R48 ;  /* 0x0000003026007844 */ /* 0x000fe20000000200 */
[----:B------:R-:W-:-:S02]  /*da00*/  LOP3.LUT R181, R84, 0x380, RZ, 0xc0, !PT ;  /* 0x0000038054b57812 */ /* 0x000fc400078ec0ff */
[----:B------:R-:W-:Y:S02]  /*da10*/  MOV R90, R90 ;  /* 0x0000005a005a7202 */ /* 0x000fe40000000f00 */
[----:B------:R-:W-:Y:S02]  /*da20*/  F2FP.BF16.F32.PACK_AB R58, R61, R60 ;  /* 0x0000003c3d3a723e */ /* 0x000fe400000010ff */
[----:B------:R-:W-:Y:S02]  /*da30*/  F2FP.BF16.F32.PACK_AB R59, R63, R59 ;  /* 0x0000003b3f3b723e */ /* 0x000fe400000010ff */
[----:B------:R-:W-:Y:S02]  /*da40*/  F2FP.BF16.F32.PACK_AB R65, R6, R66 ;  /* 0x000000420641723e */ /* 0x000fe400000010ff */
[----:B------:R-:W-:Y:S01]  /*da50*/  F2FP.BF16.F32.PACK_AB R72, R73, R72 ;  /* 0x000000484948723e */ /* 0x000fe200000010ff */
[----:B------:R-:W-:Y:S01]  /*da60*/  STSM.16.M88.4 [R90], R56 ;  /* 0x000000385a007844 */ /* 0x000fe20000000200 */
[----:B------:R-:W-:-:S02]  /*da70*/  MOV R94, R94 ;  /* 0x0000005e005e7202 */ /* 0x000fc40000000f00 */
[----:B------:R-:W-:Y:S02]  /*da80*/  F2FP.BF16.F32.PACK_AB R66, R69, R68 ;  /* 0x000000444542723e */ /* 0x000fe400000010ff */
[----:B------:R-:W-:Y:S02]  /*da90*/  F2FP.BF16.F32.PACK_AB R67, R67, R70 ;  /* 0x000000464343723e */ /* 0x000fe400000010ff */
[----:B------:R-:W-:Y:S02]  /*daa0*/  F2FP.BF16.F32.PACK_AB R73, R75, R74 ;  /* 0x0000004a4b49723e */ /* 0x000fe400000010ff */
[----:B------:R-:W-:Y:S01]  /*dab0*/  SHF.R.U64 R185, R185, 0x3, RZ ;  /* 0x00000003b9b97819 */ /* 0x000fe200000012ff */
[----:B------:R-:W-:Y:S01]  /*dac0*/  STSM.16.M88.4 [R94], R64 ;  /* 0x000000405e007844 */ /* 0x000fe20000000200 */
[----:B------:R-:W-:Y:S02]  /*dad0*/  MOV R98, R98 ;  /* 0x0000006200627202 */ /* 0x000fe40000000f00 */
[----:B------:R-:W-:-:S02]  /*dae0*/  MOV R21, R12 ;  /* 0x0000000c00157202 */ /* 0x000fc40000000f00 */
[----:B------:R-:W-:Y:S02]  /*daf0*/  MOV R20, R14 ;  /* 0x0000000e00147202 */ /* 0x000fe40000000f00 */
[----:B------:R-:W-:Y:S02]  /*db00*/  F2FP.BF16.F32.PACK_AB R74, R77, R163 ;  /* 0x000000a34d4a723e */ /* 0x000fe400000010ff */
[----:B------:R-:W-:Y:S02]  /*db10*/  F2FP.BF16.F32.PACK_AB R75, R79, R78 ;  /* 0x0000004e4f4b723e */ /* 0x000fe400000010ff */
[----:B------:R-:W-:Y:S02]  /*db20*/  MOV R102, R102 ;  /* 0x0000006600667202 */ /* 0x000fe40000000f00 */
[----:B------:R-:W-:Y:S01]  /*db30*/  F2FP.BF16.F32.PACK_AB R12, R81, R164 ;  /* 0x000000a4510c723e */ /* 0x000fe200000010ff */
[----:B------:R-:W-:Y:S01]  /*db40*/  STSM.16.M88.4 [R98], R72 ;  /* 0x0000004862007844 */ /* 0x000fe20000000200 */
[----:B------:R-:W-:-:S02]  /*db50*/  F2FP.BF16.F32.PACK_AB R13, R83, R82 ;  /* 0x00000052530d723e */ /* 0x000fc400000010ff */
[----:B------:R-:W-:Y:S01]  /*db60*/  F2FP.BF16.F32.PACK_AB R14, R3, R165 ;  /* 0x000000a5030e723e */ /* 0x000fe200000010ff */
[----:B------:R-:W-:Y:S01]  /*db70*/  IMAD.MOV.U32 R3, RZ, RZ, RZ ;  /* 0x000000ffff037224 */ /* 0x000fe200078e00ff */
[----:B------:R-:W-:Y:S02]  /*db80*/  F2FP.BF16.F32.PACK_AB R15, R54, R46 ;  /* 0x0000002e360f723e */ /* 0x000fe400000010ff */
[----:B------:R-:W-:Y:S02]  /*db90*/  SHF.R.U64 R181, R181, 0x3, RZ ;  /* 0x00000003b5b57819 */ /* 0x000fe400000012ff */
[----:B------:R-:W-:Y:S01]  /*dba0*/  LOP3.LUT R118, R185, R118, RZ, 0x3c, !PT ;  /* 0x00000076b9767212 */ /* 0x000fe200078e3cff */
[----:B------:R4:W-:Y:S01]  /*dbb0*/  STSM.16.M88.4 [R102], R12 ;  /* 0x0000000c66007844 */ /* 0x0009e20000000200 */
[----:B------:R-:W-:Y:S02]  /*dbc0*/  MOV R106, R106 ;  /* 0x0000006a006a7202 */ /* 0x000fe40000000f00 */
[----:B-1----:R-:W-:-:S02]  /*dbd0*/  F2FP.BF16.F32.PACK_AB R24, R89, R166 ;  /* 0x000000a65918723e */ /* 0x002fc400000010ff */
[----:B------:R-:W-:Y:S02]  /*dbe0*/  F2FP.BF16.F32.PACK_AB R25, R71, R62 ;  /* 0x0000003e4719723e */ /* 0x000fe400000010ff */
[----:B------:R-:W-:Y:S02]  /*dbf0*/  F2FP.BF16.F32.PACK_AB R26, R93, R167 ;  /* 0x000000a75d1a723e */ /* 0x000fe400000010ff */
[----:B------:R-:W-:Y:S02]  /*dc00*/  F2FP.BF16.F32.PACK_AB R27, R100, R96 ;  /* 0x00000060641b723e */ /* 0x000fe400000010ff */
[----:B------:R-:W-:Y:S02]  /*dc10*/  LOP3.LUT R126, R181, R84, RZ, 0x3c, !PT ;  /* 0x00000054b57e7212 */ /* 0x000fe400078e3cff */
[----:B------:R-:W-:Y:S01]  /*dc20*/  MOV R110, R110 ;  /* 0x0000006e006e7202 */ /* 0x000fe20000000f00 */
[----:B------:R-:W-:Y:S01]  /*dc30*/  STSM.16.M88.4 [R106], R24 ;  /* 0x000000186a007844 */ /* 0x000fe20000000200 */
[----:B--2---:R-:W-:-:S02]  /*dc40*/  F2FP.BF16.F32.PACK_AB R28, R97, R168 ;  /* 0x000000a8611c723e */ /* 0x004fc400000010ff */
[----:B------:R-:W-:Y:S02]  /*dc50*/  F2FP.BF16.F32.PACK_AB R29, R108, R104 ;  /* 0x000000686c1d723e */ /* 0x000fe400000010ff */
[----:B---3--:R-:W-:Y:S02]  /*dc60*/  F2FP.BF16.F32.PACK_AB R30, R101, R169 ;  /* 0x000000a9651e723e */ /* 0x008fe400000010ff */
[----:B------:R-:W-:Y:S02]  /*dc70*/  F2FP.BF16.F32.PACK_AB R31, R116, R112 ;  /* 0x00000070741f723e */ /* 0x000fe400000010ff */
[----:B------:R-:W-:Y:S02]  /*dc80*/  MOV R114, R114 ;  /* 0x0000007200727202 */ /* 0x000fe40000000f00 */
[----:B----4-:R-:W-:Y:S01]  /*dc90*/  F2FP.BF16.F32.PACK_AB R12, R105, R170 ;  /* 0x000000aa690c723e */ /* 0x010fe200000010ff */
[----:B------:R-:W-:Y:S01]  /*dca0*/  STSM.16.M88.4 [R110], R28 ;  /* 0x0000001c6e007844 */ /* 0x000fe20000000200 */
[----:B------:R-:W-:-:S02]  /*dcb0*/  F2FP.BF16.F32.PACK_AB R13, R124, R120 ;  /* 0x000000787c0d723e */ /* 0x000fc400000010ff */
[----:B------:R-:W-:Y:S02]  /*dcc0*/  F2FP.BF16.F32.PACK_AB R14, R109, R171 ;  /* 0x000000ab6d0e723e */ /* 0x000fe400000010ff */
[----:B------:R-:W-:Y:S02]  /*dcd0*/  F2FP.BF16.F32.PACK_AB R15, R152, R128 ;  /* 0x00000080980f723e */ /* 0x000fe400000010ff */
[----:B------:R-:W-:Y:S02]  /*dce0*/  F2FP.BF16.F32.PACK_AB R153, R154, R153 ;  /* 0x000000999a99723e */ /* 0x000fe400000010ff */
[----:B------:R-:W-:Y:S01]  /*dcf0*/  MOV R118, R118 ;  /* 0x0000007600767202 */ /* 0x000fe20000000f00 */
[----:B------:R1:W-:Y:S01]  /*dd00*/  STSM.16.M88.4 [R114], R12 ;  /* 0x0000000c72007844 */ /* 0x0003e20000000200 */
[----:B------:R-:W-:Y:S02]  /*dd10*/  F2FP.BF16.F32.PACK_AB R152, R113, R172 ;  /* 0x000000ac7198723e */ /* 0x000fe400000010ff */
[----:B------:R-:W-:-:S02]  /*dd20*/  F2FP.BF16.F32.PACK_AB R154, R117, R173 ;  /* 0x000000ad759a723e */ /* 0x000fc400000010ff */
[----:B------:R-:W-:Y:S02]  /*dd30*/  F2FP.BF16.F32.PACK_AB R155, R156, R155 ;  /* 0x0000009b9c9b723e */ /* 0x000fe400000010ff */
[----:B------:R-:W-:Y:S02]  /*dd40*/  F2FP.BF16.F32.PACK_AB R157, R158, R157 ;  /* 0x0000009d9e9d723e */ /* 0x000fe400000010ff */
[----:B------:R-:W-:Y:S01]  /*dd50*/  MOV R122, R122 ;  /* 0x0000007a007a7202 */ /* 0x000fe20000000f00 */
[----:B------:R2:W-:Y:S01]  /*dd60*/  STSM.16.M88.4 [R118], R152 ;  /* 0x0000009876007844 */ /* 0x0005e20000000200 */
[----:B------:R-:W-:Y:S02]  /*dd70*/  F2FP.BF16.F32.PACK_AB R156, R121, R174 ;  /* 0x000000ae799c723e */ /* 0x000fe400000010ff */
[----:B------:R-:W-:Y:S02]  /*dd80*/  F2FP.BF16.F32.PACK_AB R158, R125, R175 ;  /* 0x000000af7d9e723e */ /* 0x000fe400000010ff */
[----:B------:R-:W-:-:S02]  /*dd90*/  F2FP.BF16.F32.PACK_AB R159, R160, R159 ;  /* 0x0000009fa09f723e */ /* 0x000fc400000010ff */
[----:B------:R-:W-:Y:S02]  /*dda0*/  F2FP.BF16.F32.PACK_AB R161, R162, R161 ;  /* 0x000000a1a2a1723e */ /* 0x000fe400000010ff */
[----:B------:R-:W-:Y:S01]  /*ddb0*/  F2FP.BF16.F32.PACK_AB R136, R137, R136 ;  /* 0x000000888988723e */ /* 0x000fe200000010ff */
[----:B------:R2:W-:Y:S01]  /*ddc0*/  STSM.16.M88.4 [R122], R156 ;  /* 0x0000009c7a007844 */ /* 0x0005e20000000200 */
[----:B------:R-:W-:Y:S02]  /*ddd0*/  ISETP.NE.U32.AND P0, PT, RZ, UR4, PT ;  /* 0x00000004ff007c0c */ /* 0x000fe4000bf05070 */
[----:B------:R-:W-:Y:S02]  /*dde0*/  IADD3 R6, P1, R208, UR4, RZ ;  /* 0x00000004d0067c10 */ /* 0x000fe4000ff3e0ff */
[----:B------:R-:W-:Y:S02]  /*ddf0*/  MOV R126, R126 ;  /* 0x0000007e007e7202 */ /* 0x000fe40000000f00 */
[----:B------:R-:W-:-:S02]  /*de00*/  F2FP.BF16.F32.PACK_AB R160, R129, R179 ;  /* 0x000000b381a0723e */ /* 0x000fc400000010ff */
[----:B------:R-:W-:Y:S02]  /*de10*/  F2FP.BF16.F32.PACK_AB R162, R133, R132 ;  /* 0x0000008485a2723e */ /* 0x000fe400000010ff */
[----:B------:R-:W-:Y:S02]  /*de20*/  F2FP.BF16.F32.PACK_AB R163, R135, R134 ;  /* 0x0000008687a3723e */ /* 0x000fe400000010ff */
[----:B------:R-:W-:Y:S02]  /*de30*/  F2FP.BF16.F32.PACK_AB R137, R139, R138 ;  /* 0x0000008a8b89723e */ /* 0x000fe400000010ff */
[----:B------:R-:W-:Y:S01]  /*de40*/  F2FP.BF16.F32.PACK_AB R144, R145, R144 ;  /* 0x000000909190723e */ /* 0x000fe200000010ff */
[----:B------:R2:W-:Y:S01]  /*de50*/  STSM.16.M88.4 [R126], R160 ;  /* 0x000000a07e007844 */ /* 0x0005e20000000200 */
[----:B------:R-:W-:Y:S02]  /*de60*/  F2FP.BF16.F32.PACK_AB R138, R141, R140 ;  /* 0x0000008c8d8a723e */ /* 0x000fe400000010ff */
[----:B------:R-:W-:-:S02]  /*de70*/  F2FP.BF16.F32.PACK_AB R139, R143, R142 ;  /* 0x0000008e8f8b723e */ /* 0x000fc400000010ff */
[----:B------:R-:W-:Y:S02]  /*de80*/  F2FP.BF16.F32.PACK_AB R145, R147, R146 ;  /* 0x000000929391723e */ /* 0x000fe400000010ff */
[----:B------:R-:W-:Y:S01]  /*de90*/  F2FP.BF16.F32.PACK_AB R146, R149, R148 ;  /* 0x000000949592723e */ /* 0x000fe200000010ff */
[----:B------:R2:W-:Y:S01]  /*dea0*/  STSM.16.M88.4 [R21], R136 ;  /* 0x0000008815007844 */ /* 0x0005e20000000200 */
[----:B------:R-:W-:Y:S02]  /*deb0*/  F2FP.BF16.F32.PACK_AB R147, R0, R150 ;  /* 0x000000960093723e */ /* 0x000fe400000010ff */
[----:B------:R-:W-:Y:S02]  /*dec0*/  ISETP.NE.AND.EX P0, PT, RZ, UR5, PT, P0 ;  /* 0x00000005ff007c0c */ /* 0x000fe4000bf05300 */
[----:B------:R-:W-:Y:S01]  /*ded0*/  IADD3.X R7, R209, UR5, RZ, P1, !PT ;  /* 0x00000005d1077c10 */ /* 0x000fe20008ffe4ff */
[----:B------:R-:W-:Y:S01]  /*dee0*/  ULDC.64 UR4, c[0x0][0xbe0] ;  /* 0x0002f80000047ab9 */ /* 0x000fe20000000a00 */
[----:B------:R2:W-:Y:S01]  /*def0*/  STSM.16.M88.4 [R20], R144 ;  /* 0x0000009014007844 */ /* 0x0005e20000000200 */
[----:B------:R-:W-:Y:S01]  /*df00*/  BAR.SYNC.DEFER_BLOCKING 0x1, 0x100 ;  /* 0x0044000000007b1d */ /* 0x000fe20000010000 */
[----:B------:R-:W-:-:S04]  /*df10*/  ISETP.NE.U32.AND P1, PT, RZ, UR4, PT ;  /* 0x00000004ff007c0c */ /* 0x000fc8000bf25070 */
[----:B------:R-:W-:-:S13]  /*df20*/  ISETP.NE.AND.EX P1, PT, RZ, UR5, PT, P1 ;  /* 0x00000005ff007c0c */ /* 0x000fda000bf25310 */
[----:B------:R-:W-:Y:S01]  /*df30*/  @P1 IADD3 R208, P2, R208, UR4, RZ ;  /* 0x00000004d0d01c10 */ /* 0x000fe2000ff5e0ff */
[----:B------:R-:W-:Y:S02]  /*df40*/  ULDC UR4, c[0x0][0xa88] ;  /* 0x0002a20000047ab9 */ /* 0x000fe40000000800 */
[----:B------:R-:W-:Y:S01]  /*df50*/  IMAD.U32 R0, RZ, RZ, UR4 ;  /* 0x00000004ff007e24 */ /* 0x000fe2000f8e00ff */
[----:B------:R-:W-:Y:S01]  /*df60*/  @P1 IADD3.X R209, R209, UR5, RZ, P2, !PT ;  /* 0x00000005d1d11c10 */ /* 0x000fe200097fe4ff */
[----:B------:R2:W5:Y:S01]  /*df70*/  @P0 LDG.E R3, desc[UR40][R6.64] ;  /* 0x0000002806030981 */ /* 0x000562000c1e1900 */
[----:B------:R-:W-:-:S03]  /*df80*/  IMAD R9, R202, 0x40, R201 ;  /* 0x00000040ca097824 */ /* 0x000fc600078e02c9 */
[----:B------:R2:W5:Y:S01]  /*df90*/  @P1 LDG.E R0, desc[UR40][R208.64] ;  /* 0x00000028d0001981 */ /* 0x000562000c1e1900 */
[----:B------:R-:W-:-:S03]  /*dfa0*/  IMAD.WIDE R10, R9, 0x2, R10 ;  /* 0x00000002090a7825 */ /* 0x000fc600078e020a */
[----:B-1----:R-:W-:Y:S01]  /*dfb0*/  IADD3 R13, P4, R10, 0x1000, RZ ;  /* 0x000010000a0d7810 */ /* 0x002fe20007f9e0ff */
[----:B------:R-:W-:-:S12]  /*dfc0*/  @P1 BRA `(.L_x_545) ;  /* 0x0000000000101947 */ /* 0x000fd80003800000 */
[----:B------:R-:W-:Y:S05]  /*dfd0*/  @!P0 BRA `(.L_x_545) ;  /* 0x00000000000c8947 */ /* 0x000fea0003800000 */
[----:B------:R-:W3:Y:S04]  /*dfe0*/  LDG.E R9, desc[UR40][R6.64] ;  /* 0x0000002806097981 */ /* 0x000ee8000c1e1900 */
[----:B-----5:R-:W3:Y:S02]  /*dff0*/  LDG.E R0, desc[UR40][R6.64+0x4] ;  /* 0x0000042806007981 */ /* 0x020ee4000c1e1900 */
[----:B---3--:R-:W-:-:S07]  /*e000*/  IMAD.IADD R0, R0, 0x1, -R9 ;  /* 0x0000000100007824 */ /* 0x008fce00078e0a09 */
.L_x_545:
[----:B------:R-:W-:Y:S01]  /*e010*/  SHF.R.S32.HI R79, RZ, 0x1f, R207 ;  /* 0x0000001fff4f7819 */ /* 0x000fe200000114cf */
[----:B------:R-:W-:Y:S01]  /*e020*/  ULDC.64 UR4, c[0x0][0xb70] ;  /* 0x0002dc0000047ab9 */ /* 0x000fe20000000a00 */
[--C-:B--2--5:R-:W-:Y:S01]  /*e030*/  SHF.R.S32.HI R21, RZ, 0x1f, R3.reuse ;  /* 0x0000001fff157819 */ /* 0x124fe20000011403 */
[----:B------:R-:W-:Y:S01]  /*e040*/  IMAD.MOV.U32 R20, RZ, RZ, R3 ;  /* 0x000000ffff147224 */ /* 0x000fe200078e0003 */
[----:B------:R-:W-:Y:S01]  /*e050*/  SEL R219, R219, RZ, !P0 ;  /* 0x000000ffdbdb7207 */ /* 0x000fe20004000000 */
[----:B------:R-:W-:Y:S01]  /*e060*/  IMAD R6, R79, UR4, RZ ;  /* 0x000000044f067c24 */ /* 0x000fe2000f8e02ff */
[----:B------:R-:W-:Y:S01]  /*e070*/  SEL R81, R210, RZ, !P0 ;  /* 0x000000ffd2517207 */ /* 0x000fe20004000000 */
[----:B------:R-:W-:Y:S01]  /*e080*/  IMAD R15, R213, 0x80, R232 ;  /* 0x00000080d50f7824 */ /* 0x000fe200078e02e8 */
[C---:B------:R-:W-:Y:S01]  /*e090*/  IADD3 R29, P0, R10.reuse, 0x3000, RZ ;  /* 0x000030000a1d7810 */ /* 0x040fe20007f1e0ff */
[C---:B------:R-:W-:Y:S01]  /*e0a0*/  IMAD R9, R207.reuse, UR5, R6 ;  /* 0x00000005cf097c24 */ /* 0x040fe2000f8e0206 */
[C---:B------:R-:W-:Y:S01]  /*e0b0*/  IADD3 R25, P5, R10.reuse, 0x2000, RZ ;  /* 0x000020000a197810 */ /* 0x040fe20007fbe0ff */
[----:B------:R-:W-:Y:S01]  /*e0c0*/  IMAD.WIDE.U32 R6, R207, UR4, R20 ;  /* 0x00000004cf067c25 */ /* 0x000fe2000f8e0014 */
[----:B------:R-:W-:Y:S01]  /*e0d0*/  ULDC.64 UR4, c[0x0][0xb78] ;  /* 0x0002de0000047ab9 */ /* 0x000fe20000000a00 */
[----:B------:R-:W-:-:S02]  /*e0e0*/  IADD3 R33, P1, R10, 0x4000, RZ ;  /* 0x000040000a217810 */ /* 0x000fc40007f3e0ff */
[----:B------:R-:W-:Y:S01]  /*e0f0*/  IMAD.IADD R7, R7, 0x1, R9 ;  /* 0x0000000107077824 */ /* 0x000fe200078e0209 */
[----:B------:R-:W-:Y:S01]  /*e100*/  LOP3.LUT R28, R29, 0x380, RZ, 0xc0, !PT ;  /* 0x000003801d1c7812 */ /* 0x000fe200078ec0ff */
[----:B------:R-:W-:Y:S01]  /*e110*/  IMAD R8, R219, UR4, RZ ;  /* 0x00000004db087c24 */ /* 0x000fe2000f8e02ff */
[----:B------:R-:W-:Y:S01]  /*e120*/  IADD3 R37, P2, R10, 0x5000, RZ ;  /* 0x000050000a257810 */ /* 0x000fe20007f5e0ff */
[----:B------:R-:W-:Y:S01]  /*e130*/  IMAD.WIDE.U32 R6, R81, UR4, R6 ;  /* 0x0000000451067c25 */ /* 0x000fe2000f8e0006 */
[----:B------:R-:W-:Y:S02]  /*e140*/  LOP3.LUT R12, R13, 0x380, RZ, 0xc0, !PT ;  /* 0x000003800d0c7812 */ /* 0x000fe400078ec0ff */
[----:B------:R-:W-:Y:S01]  /*e150*/  LOP3.LUT R24, R25, 0x380, RZ, 0xc0, !PT ;  /* 0x0000038019187812 */ /* 0x000fe200078ec0ff */
[----:B------:R-:W-:Y:S01]  /*e160*/  IMAD R8, R81, UR5, R8 ;  /* 0x0000000551087c24 */ /* 0x000fe2000f8e0208 */
[----:B------:R-:W-:Y:S01]  /*e170*/  SHF.R.S32.HI R9, RZ, 0x1f, R15 ;  /* 0x0000001fff097819 */ /* 0x000fe2000001140f */
[----:B------:R-:W-:Y:S01]  /*e180*/  ULDC.64 UR4, c[0x0][0xb40] ;  /* 0x0002d00000047ab9 */ /* 0x000fe20000000a00 */
[----:B------:R-:W-:-:S02]  /*e190*/  IADD3 R6, P3, R15, R6, RZ ;  /* 0x000000060f067210 */ /* 0x000fc40007f7e0ff */
[----:B------:R-:W-:Y:S02]  /*e1a0*/  LOP3.LUT R32, R33, 0x380, RZ, 0xc0, !PT ;  /* 0x0000038021207812 */ /* 0x000fe400078ec0ff */
[----:B------:R-:W-:Y:S02]  /*e1b0*/  SHF.R.U64 R28, R28, 0x3, RZ ;  /* 0x000000031c1c7819 */ /* 0x000fe400000012ff */
[----:B------:R-:W-:Y:S02]  /*e1c0*/  LOP3.LUT R36, R37, 0x380, RZ, 0xc0, !PT ;  /* 0x0000038025247812 */ /* 0x000fe400078ec0ff */
[----:B------:R-:W-:Y:S02]  /*e1d0*/  SHF.R.U64 R12, R12, 0x3, RZ ;  /* 0x000000030c0c7819 */ /* 0x000fe400000012ff */
[----:B------:R-:W-:Y:S02]  /*e1e0*/  SHF.R.U64 R24, R24, 0x3, RZ ;  /* 0x0000000318187819 */ /* 0x000fe400000012ff */
[----:B------:R-:W-:-:S02]  /*e1f0*/  IADD3.X R9, R9, R7, R8, P3, !PT ;  /* 0x0000000709097210 */ /* 0x000fc40001ffe408 */
[----:B------:R-:W-:Y:S02]  /*e200*/  SHF.R.U64 R32, R32, 0x3, RZ ;  /* 0x0000000320207819 */ /* 0x000fe400000012ff */
[----:B------:R-:W-:Y:S01]  /*e210*/  LOP3.LUT R28, R28, R29, RZ, 0x3c, !PT ;  /* 0x0000001d1c1c7212 */ /* 0x000fe200078e3cff */
[--C-:B------:R-:W-:Y:S01]  /*e220*/  IMAD.X R29, RZ, RZ, R11.reuse, P0 ;  /* 0x000000ffff1d7224 */ /* 0x100fe200000e060b */
[----:B------:R-:W-:Y:S02]  /*e230*/  SHF.R.U64 R36, R36, 0x3, RZ ;  /* 0x0000000324247819 */ /* 0x000fe400000012ff */
[----:B------:R-:W-:Y:S02]  /*e240*/  LEA R58, P3, R6, UR4, 0x2 ;  /* 0x00000004063a7c11 */ /* 0x000fe4000f8610ff */
[----:B------:R-:W-:Y:S02]  /*e250*/  IADD3 R53, P0, R10, 0x9000, RZ ;  /* 0x000090000a357810 */ /* 0x000fe40007f1e0ff */
        /* <DEDUP_REMOVED lines=8> */
[----:B------:R-:W-:Y:S01]  /*e2e0*/  LEA.HI.X R59, R6, UR5, R9, 0x2, P3 ;  /* 0x00000005063b7c11 */ /* 0x000fe200098f1409 */
[----:B------:R-:W-:Y:S01]  /*e2f0*/  VIADD R9, R15, 0x8 ;  /* 0x000000080f097836 */ /* 0x000fe20000000000 */
[C---:B------:R-:W-:Y:S01]  /*e300*/  IADD3 R41, P3, R10.reuse, 0x6000, RZ ;  /* 0x000060000a297810 */ /* 0x040fe20007f7e0ff */
[----:B------:R-:W-:Y:S01]  /*e310*/  ULDC.64 UR4, c[0x0][0xaa0] ;  /* 0x0002a80000047ab9 */ /* 0x000fe20000000a00 */
[----:B------:R-:W-:-:S02]  /*e320*/  IADD3 R45, P4, R10, 0x7000, RZ ;  /* 0x000070000a2d7810 */ /* 0x000fc40007f9e0ff */
[C---:B------:R-:W-:Y:S02]  /*e330*/  IADD3 R49, P5, R10.reuse, 0x8000, RZ ;  /* 0x000080000a317810 */ /* 0x040fe40007fbe0ff */
[----:B------:R-:W-:Y:S02]  /*e340*/  LOP3.LUT R52, R53, 0x380, RZ, 0xc0, !PT ;  /* 0x0000038035347812 */ /* 0x000fe400078ec0ff */
[C---:B------:R-:W-:Y:S02]  /*e350*/  IADD3 R7, P1, R10.reuse, 0xa000, RZ ;  /* 0x0000a0000a077810 */ /* 0x040fe40007f3e0ff */
[----:B------:R-:W-:Y:S02]  /*e360*/  IADD3 R57, P2, R10, 0xb000, RZ ;  /* 0x0000b0000a397810 */ /* 0x000fe40007f5e0ff */
[----:B------:R-:W-:Y:S02]  /*e370*/  LOP3.LUT R40, R41, 0x380, RZ, 0xc0, !PT ;  /* 0x0000038029287812 */ /* 0x000fe400078ec0ff */
[----:B------:R-:W-:-:S02]  /*e380*/  LOP3.LUT R44, R45, 0x380, RZ, 0xc0, !PT ;  /* 0x000003802d2c7812 */ /* 0x000fc400078ec0ff */
[----:B------:R-:W-:Y:S02]  /*e390*/  LOP3.LUT R48, R49, 0x380, RZ, 0xc0, !PT ;  /* 0x0000038031307812 */ /* 0x000fe400078ec0ff */
[----:B------:R-:W-:Y:S02]  /*e3a0*/  SHF.R.U64 R52, R52, 0x3, RZ ;  /* 0x0000000334347819 */ /* 0x000fe400000012ff */
[----:B------:R-:W-:Y:S02]  /*e3b0*/  LOP3.LUT R6, R7, 0x380, RZ, 0xc0, !PT ;  /* 0x0000038007067812 */ /* 0x000fe400078ec0ff */
[----:B------:R-:W-:Y:S02]  /*e3c0*/  LOP3.LUT R56, R57, 0x380, RZ, 0xc0, !PT ;  /* 0x0000038039387812 */ /* 0x000fe400078ec0ff */
[----:B------:R-:W-:Y:S02]  /*e3d0*/  SHF.R.U64 R40, R40, 0x3, RZ ;  /* 0x0000000328287819 */ /* 0x000fe400000012ff */
[----:B------:R-:W-:-:S02]  /*e3e0*/  SHF.R.U64 R44, R44, 0x3, RZ ;  /* 0x000000032c2c7819 */ /* 0x000fc400000012ff */
[----:B------:R-:W-:Y:S02]  /*e3f0*/  SHF.R.U64 R48, R48, 0x3, RZ ;  /* 0x0000000330307819 */ /* 0x000fe400000012ff */
[----:B------:R-:W-:Y:S01]  /*e400*/  LOP3.LUT R52, R52, R53, RZ, 0x3c, !PT ;  /* 0x0000003534347212 */ /* 0x000fe200078e3cff */
[--C-:B------:R-:W-:Y:S01]  /*e410*/  IMAD.X R53, RZ, RZ, R11.reuse, P0 ;  /* 0x000000ffff357224 */ /* 0x100fe200000e060b */
        /* <DEDUP_REMOVED lines=13> */
[----:B------:R-:W-:-:S02]  /*e4f0*/  IADD3 R73, P3, R10, 0xc000, RZ ;  /* 0x0000c0000a497810 */ /* 0x000fc40007f7e0ff */
[C---:B------:R-:W-:Y:S02]  /*e500*/  IADD3 R69, P4, R10.reuse, 0xd000, RZ ;  /* 0x0000d0000a457810 */ /* 0x040fe40007f9e0ff */
[C---:B------:R-:W-:Y:S02]  /*e510*/  IADD3 R65, P5, R10.reuse, 0xe000, RZ ;  /* 0x0000e0000a417810 */ /* 0x040fe40007fbe0ff */
[-C--:B------:R-:W-:Y:S02]  /*e520*/  ISETP.GE.OR P1, PT, R15, R0.reuse, P0 ;  /* 0x000000000f00720c */ /* 0x080fe40000726670 */
[C---:B------:R-:W-:Y:S02]  /*e530*/  LOP3.LUT R8, R10.reuse, 0x380, RZ, 0xc0, !PT ;  /* 0x000003800a087812 */ /* 0x040fe400078ec0ff */
[----:B------:R-:W-:Y:S02]  /*e540*/  IADD3 R15, P2, R10, 0xf000, RZ ;  /* 0x0000f0000a0f7810 */ /* 0x000fe40007f5e0ff */
[----:B------:R-:W-:-:S02]  /*e550*/  ISETP.GE.OR P0, PT, R9, R0, P0 ;  /* 0x000000000900720c */ /* 0x000fc40000706670 */
[----:B------:R-:W-:Y:S01]  /*e560*/  LOP3.LUT R72, R73, 0x380, RZ, 0xc0, !PT ;  /* 0x0000038049487812 */ /* 0x000fe200078ec0ff */
[----:B------:R-:W-:Y:S01]  /*e570*/  IMAD.X R61, RZ, RZ, R11, P2 ;  /* 0x000000ffff3d7224 */ /* 0x000fe200010e060b */
[----:B------:R-:W-:Y:S02]  /*e580*/  LOP3.LUT R68, R69, 0x380, RZ, 0xc0, !PT ;  /* 0x0000038045447812 */ /* 0x000fe400078ec0ff */
[----:B------:R-:W-:Y:S01]  /*e590*/  LOP3.LUT R64, R65, 0x380, RZ, 0xc0, !PT ;  /* 0x0000038041407812 */ /* 0x000fe200078ec0ff */
[----:B------:R-:W-:Y:S01]  /*e5a0*/  @!P1 STG.E desc[UR40][R58.64], R5 ;  /* 0x000000053a009986 */ /* 0x000fe2000c101928 */
[----:B------:R-:W-:Y:S02]  /*e5b0*/  SHF.R.U64 R9, R8, 0x3, RZ ;  /* 0x0000000308097819 */ /* 0x000fe400000012ff */
[----:B------:R-:W-:Y:S02]  /*e5c0*/  LOP3.LUT R8, R15, 0x380, RZ, 0xc0, !PT ;  /* 0x000003800f087812 */ /* 0x000fe400078ec0ff */
[----:B------:R-:W-:Y:S01]  /*e5d0*/  SHF.R.U64 R72, R72, 0x3, RZ ;  /* 0x0000000348487819 */ /* 0x000fe200000012ff */
[----:B------:R1:W-:Y:S01]  /*e5e0*/  @!P0 STG.E desc[UR40][R58.64+0x20], R4 ;  /* 0x000020043a008986 */ /* 0x0003e2000c101928 */
[----:B------:R-:W-:-:S02]  /*e5f0*/  SHF.R.U64 R68, R68, 0x3, RZ ;  /* 0x0000000344447819 */ /* 0x000fc400000012ff */
[----:B------:R-:W-:Y:S01]  /*e600*/  SHF.R.U64 R64, R64, 0x3, RZ ;  /* 0x0000000340407819 */ /* 0x000fe200000012ff */
[----:B------:R-:W-:Y:S01]  /*e610*/  IMAD.MOV.U32 R76, RZ, RZ, R201 ;  /* 0x000000ffff4c7224 */ /* 0x000fe200078e00c9 */
[----:B------:R-:W-:Y:S01]  /*e620*/  SHF.R.U64 R8, R8, 0x3, RZ ;  /* 0x0000000308087819 */ /* 0x000fe200000012ff */
[----:B------:R-:W5:Y:S01]  /*e630*/  LD.E.128 R24, desc[UR40][R24.64] ;  /* 0x0000002818187980 */ /* 0x000f62000c101d00 */
[----:B------:R-:W-:Y:S01]  /*e640*/  LOP3.LUT R72, R72, R73, RZ, 0x3c, !PT ;  /* 0x0000004948487212 */ /* 0x000fe200078e3cff */
[--C-:B------:R-:W-:Y:S01]  /*e650*/  IMAD.X R73, RZ, RZ, R11.reuse, P3 ;  /* 0x000000ffff497224 */ /* 0x100fe200018e060b */
[----:B------:R-:W-:Y:S01]  /*e660*/  LOP3.LUT R68, R68, R69, RZ, 0x3c, !PT ;  /* 0x0000004544447212 */ /* 0x000fe200078e3cff */
[--C-:B------:R-:W-:Y:S01]  /*e670*/  IMAD.X R69, RZ, RZ, R11.reuse, P4 ;  /* 0x000000ffff457224 */ /* 0x100fe200020e060b */
[----:B------:R-:W-:Y:S01]  /*e680*/  LOP3.LUT R64, R64, R65, RZ, 0x3c, !PT ;  /* 0x0000004140407212 */ /* 0x000fe200078e3cff */
[----:B------:R-:W-:Y:S01]  /*e690*/  IMAD.X R65, RZ, RZ, R11, P5 ;  /* 0x000000ffff417224 */ /* 0x000fe200028e060b */
[----:B------:R-:W-:Y:S01]  /*e6a0*/  LOP3.LUT R10, R9, R10, RZ, 0x3c, !PT ;  /* 0x0000000a090a7212 */ /* 0x000fe200078e3cff */
[----:B------:R-:W5:Y:S01]  /*e6b0*/  LD.E.128 R28, desc[UR40][R28.64] ;  /* 0x000000281c1c7980 */ /* 0x000f62000c101d00 */
[----:B------:R-:W-:-:S02]  /*e6c0*/  LOP3.LUT R60, R8, R15, RZ, 0x3c, !PT ;  /* 0x0000000f083c7212 */ /* 0x000fc400078e3cff */
[----:B------:R-:W-:Y:S01]  /*e6d0*/  SHF.R.S32.HI R77, RZ, 0x1f, R201 ;  /* 0x0000001fff4d7819 */ /* 0x000fe200000114c9 */
[----:B------:R-:W5:Y:S01]  /*e6e0*/  LD.E.128 R12, desc[UR40][R12.64] ;  /* 0x000000280c0c7980 */ /* 0x000f62000c101d00 */
[----:B------:R-:W-:-:S03]  /*e6f0*/  IMAD R78, R21, UR4, RZ ;  /* 0x00000004154e7c24 */ /* 0x000fc6000f8e02ff */
[----:B------:R-:W5:Y:S01]  /*e700*/  LD.E.128 R8, desc[UR40][R10.64] ;  /* 0x000000280a087980 */ /* 0x000f62000c101d00 */
[----:B------:R-:W-:-:S03]  /*e710*/  IMAD.WIDE.U32 R20, R3, UR4, R76 ;  /* 0x0000000403147c25 */ /* 0x000fc6000f8e004c */
[----:B------:R-:W5:Y:S04]  /*e720*/  LD.E.128 R32, desc[UR40][R32.64] ;  /* 0x0000002820207980 */ /* 0x000f68000c101d00 */
[----:B------:R-:W5:Y:S04]  /*e730*/  LD.E.128 R36, desc[UR40][R36.64] ;  /* 0x0000002824247980 */ /* 0x000f68000c101d00 */
[----:B------:R-:W5:Y:S04]  /*e740*/  LD.E.128 R40, desc[UR40][R40.64] ;  /* 0x0000002828287980 */ /* 0x000f68000c101d00 */
[----:B------:R-:W5:Y:S04]  /*e750*/  LD.E.128 R44, desc[UR40][R44.64] ;  /* 0x000000282c2c7980 */ /* 0x000f68000c101d00 */
[----:B------:R-:W5:Y:S04]  /*e760*/  LD.E.128 R48, desc[UR40][R48.64] ;  /* 0x0000002830307980 */ /* 0x000f68000c101d00 */
[----:B------:R-:W5:Y:S04]  /*e770*/  LD.E.128 R52, desc[UR40][R52.64] ;  /* 0x0000002834347980 */ /* 0x000f68000c101d00 */
[----:B-1----:R-:W5:Y:S04]  /*e780*/  LD.E.128 R4, desc[UR40][R6.64] ;  /* 0x0000002806047980 */ /* 0x002f68000c101d00 */
[----:B------:R-:W5:Y:S04]  /*e790*/  LD.E.128 R56, desc[UR40][R56.64] ;  /* 0x0000002838387980 */ /* 0x000f68000c101d00 */
[----:B------:R-:W5:Y:S04]  /*e7a0*/  LD.E.128 R72, desc[UR40][R72.64] ;  /* 0x0000002848487980 */ /* 0x000f68000c101d00 */
[----:B------:R-:W5:Y:S04]  /*e7b0*/  LD.E.128 R68, desc[UR40][R68.64] ;  /* 0x0000002844447980 */ /* 0x000f68000c101d00 */
[----:B------:R-:W5:Y:S04]  /*e7c0*/  LD.E.128 R64, desc[UR40][R64.64] ;  /* 0x0000002840407980 */ /* 0x000f68000c101d00 */
[----:B------:R-:W5:Y:S01]  /*e7d0*/  LD.E.128 R60, desc[UR40][R60.64] ;  /* 0x000000283c3c7980 */ /* 0x000f62000c101d00 */
[----:B------:R-:W-:Y:S01]  /*e7e0*/  IMAD R3, R3, UR5, R78 ;  /* 0x0000000503037c24 */ /* 0x000fe2000f8e024e */
[----:B------:R-:W-:Y:S01]  /*e7f0*/  ULDC.64 UR4, c[0x0][0xae0] ;  /* 0x0002b80000047ab9 */ /* 0x000fe20000000a00 */
[----:B------:R-:W-:Y:S01]  /*e800*/  @!PT LDS RZ, [RZ] ;  /* 0x00000000fffff984 */ /* 0x000fe20000000800 */
[----:B------:R-:W-:Y:S01]  /*e810*/  @!PT LDS RZ, [RZ] ;  /* 0x00000000fffff984 */ /* 0x000fe20000000800 */
[----:B------:R-:W-:Y:S01]  /*e820*/  @!PT LDS RZ, [RZ] ;  /* 0x00000000fffff984 */ /* 0x000fe20000000800 */
[----:B------:R-:W-:Y:S01]  /*e830*/  @!PT LDS RZ, [RZ] ;  /* 0x00000000fffff984 */ /* 0x000fe20000000800 */
[----:B------:R1:W-:Y:S06]  /*e840*/  MEMBAR.ALL.CTA ;  /* 0x0000000000007992 */ /* 0x0003ec0000008000 */
[----:B-1----:R-:W1:Y:S01]  /*e850*/  FENCE.VIEW.ASYNC.S ;  /* 0x00000000000073c6 */ /* 0x002e620000000000 */
[----:B------:R-:W-:-:S02]  /*e860*/  IMAD R78, R79, UR4, RZ ;  /* 0x000000044f4e7c24 */ /* 0x000fc4000f8e02ff */
[----:B------:R-:W-:Y:S02]  /*e870*/  IMAD R79, R213, -0x80, R0 ;  /* 0xffffff80d54f7824 */ /* 0x000fe400078e0200 */
[C---:B------:R-:W-:Y:S02]  /*e880*/  VIADD R0, R202.reuse, 0x40 ;  /* 0x00000040ca007836 */ /* 0x040fe40000000000 */
[----:B------:R-:W-:Y:S01]  /*e890*/  IMAD.IADD R21, R21, 0x1, R3 ;  /* 0x0000000115157824 */ /* 0x000fe200078e0203 */
[CC--:B------:R-:W-:Y:S01]  /*e8a0*/  ISETP.GE.AND P3, PT, R202.reuse, R79.reuse, PT ;  /* 0x0000004fca00720c */ /* 0x0c0fe20003f66270 */
[C---:B------:R-:W-:Y:S01]  /*e8b0*/  IMAD R77, R207.reuse, UR5, R78 ;  /* 0x00000005cf4d7c24 */ /* 0x040fe2000f8e024e */
[----:B------:R-:W-:Y:S01]  /*e8c0*/  IADD3 R3, R202, 0x20, RZ ;  /* 0x00000020ca037810 */ /* 0x000fe20007ffe0ff */
[----:B------:R-:W-:Y:S01]  /*e8d0*/  IMAD.WIDE.U32 R20, R207, UR4, R20 ;  /* 0x00000004cf147c25 */ /* 0x000fe2000f8e0014 */
[----:B------:R-:W-:Y:S01]  /*e8e0*/  ISETP.GE.AND P0, PT, R0, R79, PT ;  /* 0x0000004f0000720c */ /* 0x000fe20003f06270 */
[----:B------:R-:W-:-:S02]  /*e8f0*/  ULDC.64 UR4, c[0x0][0xae8] ;  /* 0x0002ba0000047ab9 */ /* 0x000fc40000000a00 */
[----:B------:R-:W-:Y:S01]  /*e900*/  VIADD R0, R18, 0x22820 ;  /* 0x0002282012007836 */ /* 0x000fe20000000000 */
[-C--:B------:R-:W-:Y:S01]  /*e910*/  ISETP.GE.AND P2, PT, R3, R79.reuse, PT ;  /* 0x0000004f0300720c */ /* 0x080fe20003f46270 */
[----:B------:R-:W-:Y:S02]  /*e920*/  VIADD R76, R202, 0x60 ;  /* 0x00000060ca4c7836 */ /* 0x000fe40000000000 */
[----:B------:R-:W-:Y:S01]  /*e930*/  IMAD.IADD R21, R21, 0x1, R77 ;  /* 0x0000000115157824 */ /* 0x000fe200078e024d */
[----:B------:R-:W-:Y:S01]  /*e940*/  PRMT R0, RZ, 0x654, R0 ;  /* 0x00000654ff007816 */ /* 0x000fe20000000000 */
[----:B------:R-:W-:Y:S01]  /*e950*/  IMAD R3, R219, UR4, RZ ;  /* 0x00000004db037c24 */ /* 0x000fe2000f8e02ff */
[----:B------:R-:W-:Y:S01]  /*e960*/  ISETP.GE.AND P1, PT, R76, R79, PT ;  /* 0x0000004f4c00720c */ /* 0x000fe20003f26270 */
[C---:B------:R-:W-:Y:S01]  /*e970*/  IMAD.WIDE.U32 R78, R81.reuse, UR4, R20 ;  /* 0x00000004514e7c25 */ /* 0x040fe2000f8e0014 */
[----:B------:R-:W-:Y:S01]  /*e980*/  SHF.R.S32.HI R203, RZ, 0x1f, R202 ;  /* 0x0000001fffcb7819 */ /* 0x000fe200000114ca */
[----:B-1----:R1:W-:Y:S01]  /*e990*/  SYNCS.ARRIVE.TRANS64.RED.A1T0 RZ, [R0+URZ], RZ ;  /* 0x000000ff00ff79a7 */ /* 0x0023e2000810043f */
[----:B------:R-:W-:Y:S01]  /*e9a0*/  BSSY B1, `(.L_x_546) ;  /* 0x000001b000017945 */ /* 0x000fe20003800000 */
[----:B------:R-:W-:-:S02]  /*e9b0*/  IMAD R3, R81, UR5, R3 ;  /* 0x0000000551037c24 */ /* 0x000fc4000f8e0203 */
[----:B------:R-:W-:-:S04]  /*e9c0*/  IMAD.WIDE R76, R213, 0x80, R202 ;  /* 0x00000080d54c7825 */ /* 0x000fc800078e02ca */
[----:B------:R-:W-:Y:S01]  /*e9d0*/  IMAD.IADD R83, R79, 0x1, R3 ;  /* 0x000000014f537824 */ /* 0x000fe200078e0203 */
[----:B-1----:R-:W-:Y:S06]  /*e9e0*/  @P3 BRA `(.L_x_547) ;  /* 0x0000000000583947 */ /* 0x002fec0003800000 */
[----:B------:R-:W-:Y:S01]  /*e9f0*/  ULDC.64 UR4, c[0x0][0xad8] ;  /* 0x0002b60000047ab9 */ /* 0x000fe20000000a00 */
[----:B------:R-:W-:Y:S01]  /*ea00*/  IMAD.MOV.U32 R20, RZ, RZ, R78 ;  /* 0x000000ffff147224 */ /* 0x000fe200078e004e */
[----:B------:R-:W-:Y:S01]  /*ea10*/  ULDC.64 UR6, c[0x0][0xa80] ;  /* 0x0002a00000067ab9 */ /* 0x000fe20000000a00 */
[----:B------:R-:W-:Y:S02]  /*ea20*/  IMAD.MOV.U32 R21, RZ, RZ, R83 ;  /* 0x000000ffff157224 */ /* 0x000fe400078e0053 */
[----:B------:R-:W-:Y:S02]  /*ea30*/  IMAD R3, R77, UR4, RZ ;  /* 0x000000044d037c24 */ /* 0x000fe4000f8e02ff */
[C---:B------:R-:W-:Y:S01]  /*ea40*/  IMAD.WIDE.U32 R20, R76.reuse, UR4, R20 ;  /* 0x000000044c147c25 */ /* 0x040fe2000f8e0014 */
[----:B------:R-:W-:Y:S02]  /*ea50*/  ULDC UR4, c[0x0][0xa8c] ;  /* 0x0002a30000047ab9 */ /* 0x000fe40000000800 */
[C---:B------:R-:W-:Y:S01]  /*ea60*/  ISETP.GE.AND P5, PT, R201.reuse, UR4, PT ;  /* 0x00000004c9007c0c */ /* 0x040fe2000bfa6270 */
[----:B------:R-:W-:Y:S01]  /*ea70*/  IMAD R3, R76, UR5, R3 ;  /* 0x000000054c037c24 */ /* 0x000fe2000f8e0203 */
[----:B------:R-:W-:Y:S01]  /*ea80*/  LEA R80, P3, R20, UR6, 0x1 ;  /* 0x0000000614507c11 */ /* 0x000fe2000f8608ff */
[----:B------:R-:W-:-:S02]  /*ea90*/  VIADD R0, R201, 0x40 ;  /* 0x00000040c9007836 */ /* 0x000fc40000000000 */
[----:B------:R-:W-:-:S03]  /*eaa0*/  IMAD.IADD R3, R21, 0x1, R3 ;  /* 0x0000000115037824 */ /* 0x000fc600078e0203 */
[----:B------:R-:W-:Y:S01]  /*eab0*/  ISETP.GE.AND P4, PT, R0, UR4, PT ;  /* 0x0000000400007c0c */ /* 0x000fe2000bf86270 */
[C---:B------:R-:W-:Y:S01]  /*eac0*/  VIADD R0, R201.reuse, 0xc0 ;  /* 0x000000c0c9007836 */ /* 0x040fe20000000000 */
[----:B------:R-:W-:Y:S01]  /*ead0*/  LEA.HI.X R81, R20, UR7, R3, 0x1, P3 ;  /* 0x0000000714517c11 */ /* 0x000fe200098f0c03 */
[----:B------:R-:W-:-:S04]  /*eae0*/  VIADD R3, R201, 0x80 ;  /* 0x00000080c9037836 */ /* 0x000fc80000000000 */
[----:B-----5:R1:W-:Y:S01]  /*eaf0*/  @!P5 STG.E.128 desc[UR40][R80.64], R8 ;  /* 0x000000085000d986 */ /* 0x0203e2000c101d28 */
[----:B------:R-:W-:Y:S02]  /*eb00*/  ISETP.GE.AND P3, PT, R3, UR4, PT ;  /* 0x0000000403007c0c */ /* 0x000fe4000bf66270 */
[----:B------:R-:W-:-:S03]  /*eb10*/  ISETP.GE.AND P5, PT, R0, UR4, PT ;  /* 0x0000000400007c0c */ /* 0x000fc6000bfa6270 */
[----:B------:R1:W-:Y:S08]  /*eb20*/  @!P4 STG.E.128 desc[UR40][R80.64+0x80], R32 ;  /* 0x000080205000c986 */ /* 0x0003f0000c101d28 */
[----:B------:R1:W-:Y:S04]  /*eb30*/  @!P3 STG.E.128 desc[UR40][R80.64+0x100], R48 ;  /* 0x000100305000b986 */ /* 0x0003e8000c101d28 */
[----:B------:R1:W-:Y:S02]  /*eb40*/  @!P5 STG.E.128 desc[UR40][R80.64+0x180], R72 ;  /* 0x000180485000d986 */ /* 0x0003e4000c101d28 */
.L_x_547:
[----:B------:R-:W-:Y:S05]  /*eb50*/  BSYNC B1 ;  /* 0x0000000000017941 */ /* 0x000fea0003800000 */
.L_x_546:
[----:B------:R-:W-:Y:S04]  /*eb60*/  BSSY B1, `(.L_x_548) ;  /* 0x000001a000017945 */ /* 0x000fe80003800000 */
[----:B------:R-:W-:Y:S05]  /*eb70*/  @P2 BRA `(.L_x_549) ;  /* 0x0000000000602947 */ /* 0x000fea0003800000 */
[----:B------:R-:W-:Y:S01]  /*eb80*/  IADD3 R3, P2, R76, 0x20, RZ ;  /* 0x000000204c037810 */ /* 0x000fe20007f5e0ff */
[----:B------:R-:W-:Y:S01]  /*eb90*/  ULDC.64 UR6, c[0x0][0xad8] ;  /* 0x0002b60000067ab9 */ /* 0x000fe20000000a00 */
[----:B-1---5:R-:W-:Y:S01]  /*eba0*/  IMAD.MOV.U32 R8, RZ, RZ, R78 ;  /* 0x000000ffff087224 */ /* 0x022fe200078e004e */
[----:B------:R-:W-:Y:S01]  /*ebb0*/  ULDC UR4, c[0x0][0xa8c] ;  /* 0x0002a30000047ab9 */ /* 0x000fe20000000800 */
[----:B------:R-:W-:Y:S01]  /*ebc0*/  IMAD.MOV.U32 R9, RZ, RZ, R83 ;  /* 0x000000ffff097224 */ /* 0x000fe200078e0053 */
[C---:B------:R-:W-:Y:S01]  /*ebd0*/  ISETP.GE.AND P4, PT, R201.reuse, UR4, PT ;  /* 0x00000004c9007c0c */ /* 0x040fe2000bf86270 */
[----:B------:R-:W-:Y:S02]  /*ebe0*/  IMAD.X R0, RZ, RZ, R77, P2 ;  /* 0x000000ffff007224 */ /* 0x000fe400010e064d */
[----:B------:R-:W-:Y:S02]  /*ebf0*/  VIADD R10, R201, 0x40 ;  /* 0x00000040c90a7836 */ /* 0x000fe40000000000 */
[----:B------:R-:W-:-:S02]  /*ec00*/  IMAD R0, R0, UR6, RZ ;  /* 0x0000000600007c24 */ /* 0x000fc4000f8e02ff */
[----:B------:R-:W-:Y:S01]  /*ec10*/  IMAD.WIDE.U32 R8, R3, UR6, R8 ;  /* 0x0000000603087c25 */ /* 0x000fe2000f8e0008 */
[----:B------:R-:W-:-:S03]  /*ec20*/  ISETP.GE.AND P3, PT, R10, UR4, PT ;  /* 0x000000040a007c0c */ /* 0x000fc6000bf66270 */
[----:B------:R-:W-:Y:S01]  /*ec30*/  IMAD R3, R3, UR7, R0 ;  /* 0x0000000703037c24 */ /* 0x000fe2000f8e0200 */
[----:B------:R-:W-:Y:S01]  /*ec40*/  ULDC.64 UR6, c[0x0][0xa80] ;  /* 0x0002a00000067ab9 */ /* 0x000fe20000000a00 */
[----:B------:R-:W-:Y:S01]  /*ec50*/  VIADD R0, R201, 0x80 ;  /* 0x00000080c9007836 */ /* 0x000fe20000000000 */
[----:B------:R-:W-:Y:S01]  /*ec60*/  LEA R10, P5, R8, UR6, 0x1 ;  /* 0x00000006080a7c11 */ /* 0x000fe2000f8a08ff */
[----:B------:R-:W-:Y:S02]  /*ec70*/  IMAD.IADD R3, R9, 0x1, R3 ;  /* 0x0000000109037824 */ /* 0x000fe400078e0203 */
[----:B------:R-:W-:Y:S01]  /*ec80*/  VIADD R9, R201, 0xc0 ;  /* 0x000000c0c9097836 */ /* 0x000fe20000000000 */
[----:B------:R-:W-:Y:S02]  /*ec90*/  ISETP.GE.AND P2, PT, R0, UR4, PT ;  /* 0x0000000400007c0c */ /* 0x000fe4000bf46270 */
[----:B------:R-:W-:Y:S02]  /*eca0*/  LEA.HI.X R11, R8, UR7, R3, 0x1, P5 ;  /* 0x00000007080b7c11 */ /* 0x000fe4000a8f0c03 */
[----:B------:R-:W-:-:S03]  /*ecb0*/  ISETP.GE.AND P5, PT, R9, UR4, PT ;  /* 0x0000000409007c0c */ /* 0x000fc6000bfa6270 */
[----:B------:R2:W-:Y:S04]  /*ecc0*/  @!P4 STG.E.128 desc[UR40][R10.64], R12 ;  /* 0x0000000c0a00c986 */ /* 0x0005e8000c101d28 */
[----:B------:R2:W-:Y:S04]  /*ecd0*/  @!P3 STG.E.128 desc[UR40][R10.64+0x80], R36 ;  /* 0x000080240a00b986 */ /* 0x0005e8000c101d28 */
[----:B------:R2:W-:Y:S04]  /*ece0*/  @!P2 STG.E.128 desc[UR40][R10.64+0x100], R52 ;  /* 0x000100340a00a986 */ /* 0x0005e8000c101d28 */
[----:B------:R2:W-:Y:S02]  /*ecf0*/  @!P5 STG.E.128 desc[UR40][R10.64+0x180], R68 ;  /* 0x000180440a00d986 */ /* 0x0005e4000c101d28 */
.L_x_549:
[----:B------:R-:W-:Y:S05]  /*ed00*/  BSYNC B1 ;  /* 0x0000000000017941 */ /* 0x000fea0003800000 */
.L_x_548:
        /* <DEDUP_REMOVED lines=14> */
[----:B--2---:R-:W-:Y:S02]  /*edf0*/  VIADD R10, R201, 0xc0 ;  /* 0x000000c0c90a7836 */ /* 0x004fe40000000000 */
[----:B------:R-:W-:-:S03]  /*ee00*/  IMAD.WIDE.U32 R8, R3, UR6, R8 ;  /* 0x0000000603087c25 */ /* 0x000fc6000f8e0008 */
[----:B------:R-:W-:Y:S01]  /*ee10*/  ISETP.GE.AND P5, PT, R10, UR4, PT ;  /* 0x000000040a007c0c */ /* 0x000fe2000bfa6270 */
[----:B------:R-:W-:Y:S01]  /*ee20*/  IMAD R3, R3, UR7, R0 ;  /* 0x0000000703037c24 */ /* 0x000fe2000f8e0200 */
[----:B------:R-:W-:Y:S02]  /*ee30*/  ULDC.64 UR6, c[0x0][0xa80] ;  /* 0x0002a00000067ab9 */ /* 0x000fe40000000a00 */
[----:B------:R-:W-:Y:S01]  /*ee40*/  LEA R10, P0, R8, UR6, 0x1 ;  /* 0x00000006080a7c11 */ /* 0x000fe2000f8008ff */
[----:B------:R-:W-:-:S05]  /*ee50*/  IMAD.IADD R3, R9, 0x1, R3 ;  /* 0x0000000109037824 */ /* 0x000fca00078e0203 */
[----:B------:R-:W-:-:S05]  /*ee60*/  LEA.HI.X R11, R8, UR7, R3, 0x1, P0 ;  /* 0x00000007080b7c11 */ /* 0x000fca00080f0c03 */
[----:B------:R3:W-:Y:S04]  /*ee70*/  @!P2 STG.E.128 desc[UR40][R10.64], R24 ;  /* 0x000000180a00a986 */ /* 0x0007e8000c101d28 */
[----:B------:R3:W-:Y:S04]  /*ee80*/  @!P3 STG.E.128 desc[UR40][R10.64+0x80], R40 ;  /* 0x000080280a00b986 */ /* 0x0007e8000c101d28 */
[----:B------:R3:W-:Y:S04]  /*ee90*/  @!P4 STG.E.128 desc[UR40][R10.64+0x100], R4 ;  /* 0x000100040a00c986 */ /* 0x0007e8000c101d28 */
[----:B------:R3:W-:Y:S02]  /*eea0*/  @!P5 STG.E.128 desc[UR40][R10.64+0x180], R64 ;  /* 0x000180400a00d986 */ /* 0x0007e4000c101d28 */
.L_x_551:
[----:B------:R-:W-:Y:S05]  /*eeb0*/  BSYNC B1 ;  /* 0x0000000000017941 */ /* 0x000fea0003800000 */
.L_x_550:
[----:B------:R-:W-:Y:S05]  /*eec0*/  @P1 BRA `(.L_x_552) ;  /* 0x0000000c00441947 */ /* 0x000fea0003800000 */
[----:B------:R-:W-:Y:S01]  /*eed0*/  IADD3 R3, P0, R76, 0x60, RZ ;  /* 0x000000604c037810 */ /* 0x000fe20007f1e0ff */
[C---:B------:R-:W-:Y:S01]  /*eee0*/  VIADD R0, R201.reuse, 0x40 ;  /* 0x00000040c9007836 */ /* 0x040fe20000000000 */
[----:B------:R-:W-:Y:S01]  /*eef0*/  ULDC UR4, c[0x0][0xa8c] ;  /* 0x0002a30000047ab9 */ /* 0x000fe20000000800 */
[----:B------:R-:W-:Y:S01]  /*ef00*/  ULDC.64 UR6, c[0x0][0xad8] ;  /* 0x0002b60000067ab9 */ /* 0x000fe20000000a00 */
[----:B------:R-:W-:Y:S01]  /*ef10*/  IADD3.X R76, RZ, R77, RZ, P0, !PT ;  /* 0x0000004dff4c7210 */ /* 0x000fe200007fe4ff */
[----:B---3-5:R-:W-:Y:S01]  /*ef20*/  IMAD.MOV.U32 R4, RZ, RZ, R78 ;  /* 0x000000ffff047224 */ /* 0x028fe200078e004e */
[----:B------:R-:W-:Y:S01]  /*ef30*/  ISETP.GE.AND P2, PT, R0, UR4, PT ;  /* 0x0000000400007c0c */ /* 0x000fe2000bf46270 */
[----:B------:R-:W-:Y:S01]  /*ef40*/  IMAD.MOV.U32 R5, RZ, RZ, R83 ;  /* 0x000000ffff057224 */ /* 0x000fe200078e0053 */
[C---:B------:R-:W-:Y:S01]  /*ef50*/  ISETP.GE.AND P1, PT, R201.reuse, UR4, PT ;  /* 0x00000004c9007c0c */ /* 0x040fe2000bf26270 */
[----:B------:R-:W-:Y:S02]  /*ef60*/  IMAD R76, R76, UR6, RZ ;  /* 0x000000064c4c7c24 */ /* 0x000fe4000f8e02ff */
[----:B------:R-:W-:-:S02]  /*ef70*/  VIADD R0, R201, 0x80 ;  /* 0x00000080c9007836 */ /* 0x000fc40000000000 */
        /* <DEDUP_REMOVED lines=15> */
.L_x_544:
[----:B------:R-:W-:Y:S01]  /*f070*/  ULDC.64 UR4, c[0x0][0xbd8] ;  /* 0x0002f60000047ab9 */ /* 0x000fe20000000a00 */
[----:B------:R-:W-:Y:S01]  /*f080*/  IMAD.MOV.U32 R3, RZ, RZ, RZ ;  /* 0x000000ffff037224 */ /* 0x000fe200078e00ff */
[----:B------:R-:W-:Y:S02]  /*f090*/  ISETP.NE.U32.AND P0, PT, RZ, UR4, PT ;  /* 0x00000004ff007c0c */ /* 0x000fe4000bf05070 */
[----:B------:R-:W-:Y:S02]  /*f0a0*/  IADD3 R4, P1, R208, UR4, RZ ;  /* 0x00000004d0047c10 */ /* 0x000fe4000ff3e0ff */
[----:B------:R-:W-:Y:S02]  /*f0b0*/  ISETP.NE.AND.EX P0, PT, RZ, UR5, PT, P0 ;  /* 0x00000005ff007c0c */ /* 0x000fe4000bf05300 */
[----:B------:R-:W-:Y:S01]  /*f0c0*/  IADD3.X R5, R209, UR5, RZ, P1, !PT ;  /* 0x00000005d1057c10 */ /* 0x000fe20008ffe4ff */
[----:B------:R-:W-:Y:S02]  /*f0d0*/  ULDC.64 UR4, c[0x0][0xbe0] ;  /* 0x0002f80000047ab9 */ /* 0x000fe40000000a00 */
[----:B------:R-:W-:-:S04]  /*f0e0*/  ISETP.NE.U32.AND P1, PT, RZ, UR4, PT ;  /* 0x00000004ff007c0c */ /* 0x000fc8000bf25070 */
[----:B------:R-:W-:-:S04]  /*f0f0*/  ISETP.NE.AND.EX P1, PT, RZ, UR5, PT, P1 ;  /* 0x00000005ff007c0c */ /* 0x000fc8000bf25310 */
[----:B------:R2:W5:Y:S09]  /*f100*/  @P0 LDG.E R3, desc[UR40][R4.64] ;  /* 0x0000002804030981 */ /* 0x000572000c1e1900 */
[----:B------:R-:W-:Y:S01]  /*f110*/  @P1 IADD3 R208, P2, R208, UR4, RZ ;  /* 0x00000004d0d01c10 */ /* 0x000fe2000ff5e0ff */
[----:B------:R-:W-:-:S02]  /*f120*/  ULDC UR4, c[0x0][0xa88] ;  /* 0x0002a20000047ab9 */ /* 0x000fc40000000800 */
[----:B------:R-:W-:Y:S01]  /*f130*/  IMAD.U32 R0, RZ, RZ, UR4 ;  /* 0x00000004ff007e24 */ /* 0x000fe2000f8e00ff */
[----:B------:R-:W-:-:S05]  /*f140*/  @P1 IADD3.X R209, R209, UR5, RZ, P2, !PT ;  /* 0x00000005d1d11c10 */ /* 0x000fca00097fe4ff */
[----:B------:R2:W5:Y:S01]  /*f150*/  @P1 LDG.E R0, desc[UR40][R208.64] ;  /* 0x00000028d0001981 */ /* 0x000562000c1e1900 */
[----:B------:R-:W-:Y:S01]  /*f160*/  ISETP.GE.AND P2, PT, R235, 0x80, PT ;  /* 0x00000080eb00780c */ /* 0x000fe20003f46270 */
[----:B------:R-:W-:-:S12]  /*f170*/  @P1 BRA `(.L_x_553) ;  /* 0x0000000000101947 */ /* 0x000fd80003800000 */
[----:B------:R-:W-:Y:S05]  /*f180*/  @!P0 BRA `(.L_x_553) ;  /* 0x00000000000c8947 */ /* 0x000fea0003800000 */
[----:B------:R-:W3:Y:S04]  /*f190*/  LDG.E R7, desc[UR40][R4.64] ;  /* 0x0000002804077981 */ /* 0x000ee8000c1e1900 */
[----:B-----5:R-:W3:Y:S02]  /*f1a0*/  LDG.E R0, desc[UR40][R4.64+0x4] ;  /* 0x0000042804007981 */ /* 0x020ee4000c1e1900 */
[----:B---3--:R-:W-:-:S07]  /*f1b0*/  IMAD.IADD R0, R0, 0x1, -R7 ;  /* 0x0000000100007824 */ /* 0x008fce00078e0a07 */
.L_x_553:
[----:B------:R-:W-:Y:S01]  /*f1c0*/  BSSY B1, `(.L_x_554) ;  /* 0x000001d000017945 */ /* 0x000fe20003800000 */
[----:B------:R-:W-:Y:S02]  /*f1d0*/  SHF.R.S32.HI R9, RZ, 0x1f, R207 ;  /* 0x0000001fff097819 */ /* 0x000fe400000114cf */
[----:B------:R-:W-:Y:S02]  /*f1e0*/  SHF.R.S32.HI R10, RZ, 0x1f, R201 ;  /* 0x0000001fff0a7819 */ /* 0x000fe400000114c9 */
[----:B------:R-:W-:Y:S02]  /*f1f0*/  SEL R13, R210, RZ, !P0 ;  /* 0x000000ffd20d7207 */ /* 0x000fe40004000000 */
[----:B------:R-:W-:Y:S02]  /*f200*/  SEL R219, R219, RZ, !P0 ;  /* 0x000000ffdbdb7207 */ /* 0x000fe40004000000 */
[----:B-----5:R-:W-:Y:S01]  /*f210*/  SHF.R.S32.HI R8, RZ, 0x1f, R3 ;  /* 0x0000001fff087819 */ /* 0x020fe20000011403 */
[----:B------:R-:W-:Y:S06]  /*f220*/  @P2 BRA `(.L_x_555) ;  /* 0x0000000000582947 */ /* 0x000fec0003800000 */
[----:B--2---:R-:W2:Y:S02]  /*f230*/  S2R R4, SR_TID.X ;  /* 0x0000000000047919 */ /* 0x004ea40000002100 */
[----:B--2---:R-:W-:-:S04]  /*f240*/  IMAD R4, R213, 0x80, R4 ;  /* 0x00000080d5047824 */ /* 0x004fc800078e0204 */
[----:B------:R-:W-:-:S05]  /*f250*/  VIADD R5, R4, 0xffffff80 ;  /* 0xffffff8004057836 */ /* 0x000fca0000000000 */
[----:B------:R-:W-:-:S13]  /*f260*/  ISETP.GE.AND P0, PT, R5, R0, PT ;  /* 0x000000000500720c */ /* 0x000fda0003f06270 */
[----:B------:R-:W-:Y:S05]  /*f270*/  @P0 BRA `(.L_x_555) ;  /* 0x0000000000440947 */ /* 0x000fea0003800000 */
[----:B------:R-:W-:Y:S01]  /*f280*/  IADD3 R4, P0, R5, R3, RZ ;  /* 0x0000000305047210 */ /* 0x000fe20007f1e0ff */
[----:B------:R-:W-:Y:S02]  /*f290*/  ULDC.64 UR4, c[0x0][0xb70] ;  /* 0x0002dc0000047ab9 */ /* 0x000fe40000000a00 */
[----:B------:R-:W-:Y:S01]  /*f2a0*/  IMAD R6, R9, UR4, RZ ;  /* 0x0000000409067c24 */ /* 0x000fe2000f8e02ff */
[----:B------:R-:W-:-:S03]  /*f2b0*/  LEA.HI.X.SX32 R5, R5, R8, 0x1, P0 ;  /* 0x0000000805057211 */ /* 0x000fc600000f0eff */
[C---:B------:R-:W-:Y:S02]  /*f2c0*/  IMAD R7, R207.reuse, UR5, R6 ;  /* 0x00000005cf077c24 */ /* 0x040fe4000f8e0206 */
[----:B------:R-:W-:Y:S01]  /*f2d0*/  IMAD.WIDE.U32 R4, R207, UR4, R4 ;  /* 0x00000004cf047c25 */ /* 0x000fe2000f8e0004 */
[----:B------:R-:W-:-:S03]  /*f2e0*/  ULDC.64 UR4, c[0x0][0xb78] ;  /* 0x0002de0000047ab9 */ /* 0x000fc60000000a00 */
[----:B------:R-:W-:Y:S02]  /*f2f0*/  IMAD R6, R219, UR4, RZ ;  /* 0x00000004db067c24 */ /* 0x000fe4000f8e02ff */
[----:B------:R-:W-:Y:S02]  /*f300*/  IMAD.IADD R5, R5, 0x1, R7 ;  /* 0x0000000105057824 */ /* 0x000fe400078e0207 */
[C---:B------:R-:W-:Y:S02]  /*f310*/  IMAD R7, R13.reuse, UR5, R6 ;  /* 0x000000050d077c24 */ /* 0x040fe4000f8e0206 */
[----:B------:R-:W-:Y:S01]  /*f320*/  IMAD.WIDE.U32 R4, R13, UR4, R4 ;  /* 0x000000040d047c25 */ /* 0x000fe2000f8e0004 */
[----:B------:R-:W-:-:S03]  /*f330*/  ULDC.64 UR4, c[0x0][0xb40] ;  /* 0x0002d00000047ab9 */ /* 0x000fc60000000a00 */
[----:B------:R-:W-:Y:S01]  /*f340*/  IMAD.IADD R5, R5, 0x1, R7 ;  /* 0x0000000105057824 */ /* 0x000fe200078e0207 */
[----:B------:R-:W-:-:S04]  /*f350*/  LEA R6, P0, R4, UR4, 0x2 ;  /* 0x0000000404067c11 */ /* 0x000fc8000f8010ff */
[----:B------:R-:W-:Y:S01]  /*f360*/  LEA.HI.X R7, R4, UR5, R5, 0x2, P0 ;  /* 0x0000000504077c11 */ /* 0x000fe200080f1405 */
[----:B------:R-:W-:-:S05]  /*f370*/  IMAD.MOV.U32 R5, RZ, RZ, -0x800000 ;  /* 0xff800000ff057424 */ /* 0x000fca00078e00ff */
[----:B------:R3:W-:Y:S03]  /*f380*/  STG.E desc[UR40][R6.64], R5 ;  /* 0x0000000506007986 */ /* 0x0007e6000c101928 */
.L_x_555:
[----:B------:R-:W-:Y:S05]  /*f390*/  BSYNC B1 ;  /* 0x0000000000017941 */ /* 0x000fea0003800000 */
.L_x_554:
[----:B------:R-:W-:Y:S01]  /*f3a0*/  ULDC.64 UR4, c[0x0][0xaa0] ;  /* 0x0002a80000047ab9 */ /* 0x000fe20000000a00 */
[----:B--2---:R-:W-:Y:S01]  /*f3b0*/  IMAD.MOV.U32 R4, RZ, RZ, R201 ;  /* 0x000000ffff047224 */ /* 0x004fe200078e00c9 */
[----:B------:R-:W-:Y:S01]  /*f3c0*/  BSSY B1, `(.L_x_556) ;  /* 0x000002f000017945 */ /* 0x000fe20003800000 */
[----:B---3--:R-:W-:Y:S02]  /*f3d0*/  IMAD.MOV.U32 R5, RZ, RZ, R10 ;  /* 0x000000ffff057224 */ /* 0x008fe400078e000a */
[----:B------:R-:W-:Y:S02]  /*f3e0*/  IMAD R6, R8, UR4, RZ ;  /* 0x0000000408067c24 */ /* 0x000fe4000f8e02ff */
[----:B------:R-:W-:-:S04]  /*f3f0*/  IMAD.WIDE.U32 R4, R3, UR4, R4 ;  /* 0x0000000403047c25 */ /* 0x000fc8000f8e0004 */
[----:B------:R-:W-:Y:S01]  /*f400*/  IMAD R3, R3, UR5, R6 ;  /* 0x0000000503037c24 */ /* 0x000fe2000f8e0206 */
[----:B------:R-:W-:Y:S01]  /*f410*/  ULDC.64 UR4, c[0x0][0xae0] ;  /* 0x0002b80000047ab9 */ /* 0x000fe20000000a00 */
[----:B------:R-:W-:Y:S02]  /*f420*/  IMAD R11, R213, -0x80, R0 ;  /* 0xffffff80d50b7824 */ /* 0x000fe400078e0200 */
[----:B------:R-:W-:Y:S01]  /*f430*/  IMAD R6, R9, UR4, RZ ;  /* 0x0000000409067c24 */ /* 0x000fe2000f8e02ff */
[----:B------:R-:W-:Y:S01]  /*f440*/  SHF.R.S32.HI R9, RZ, 0x1f, R202 ;  /* 0x0000001fff097819 */ /* 0x000fe200000114ca */
[----:B------:R-:W-:Y:S01]  /*f450*/  IMAD.IADD R5, R5, 0x1, R3 ;  /* 0x0000000105057824 */ /* 0x000fe200078e0203 */
[C---:B------:R-:W-:Y:S01]  /*f460*/  ISETP.GE.AND P1, PT, R202.reuse, R11, PT ;  /* 0x0000000bca00720c */ /* 0x040fe20003f26270 */
[----:B------:R-:W-:Y:S02]  /*f470*/  VIADD R0, R202, 0x20 ;  /* 0x00000020ca007836 */ /* 0x000fe40000000000 */
[----:B------:R-:W-:-:S02]  /*f480*/  IMAD R3, R207, UR5, R6 ;  /* 0x00000005cf037c24 */ /* 0x000fc4000f8e0206 */
[----:B------:R-:W-:Y:S01]  /*f490*/  IMAD.WIDE.U32 R4, R207, UR4, R4 ;  /* 0x00000004cf047c25 */ /* 0x000fe2000f8e0004 */
[----:B------:R-:W-:Y:S01]  /*f4a0*/  ULDC.64 UR4, c[0x0][0xae8] ;  /* 0x0002ba0000047ab9 */ /* 0x000fe20000000a00 */
[----:B------:R-:W-:Y:S02]  /*f4b0*/  ISETP.GE.AND P0, PT, R0, R11, PT ;  /* 0x0000000b0000720c */ /* 0x000fe40003f06270 */
[----:B------:R-:W-:Y:S02]  /*f4c0*/  IMAD.IADD R5, R5, 0x1, R3 ;  /* 0x0000000105057824 */ /* 0x000fe400078e0203 */
[----:B------:R-:W-:Y:S02]  /*f4d0*/  IMAD R0, R219, UR4, RZ ;  /* 0x00000004db007c24 */ /* 0x000fe4000f8e02ff */
[----:B------:R-:W-:-:S04]  /*f4e0*/  IMAD.WIDE.U32 R6, R13, UR4, R4 ;  /* 0x000000040d067c25 */ /* 0x000fc8000f8e0004 */
[----:B------:R-:W-:Y:S02]  /*f4f0*/  IMAD R3, R13, UR5, R0 ;  /* 0x000000050d037c24 */ /* 0x000fe4000f8e0200 */
[----:B------:R-:W-:Y:S02]  /*f500*/  IMAD.MOV.U32 R8, RZ, RZ, R202 ;  /* 0x000000ffff087224 */ /* 0x000fe400078e00ca */
[----:B------:R-:W-:Y:S02]  /*f510*/  VIADD R0, R202, 0x40 ;  /* 0x00000040ca007836 */ /* 0x000fe40000000000 */
[----:B------:R-:W-:-:S04]  /*f520*/  IMAD.WIDE R8, R213, 0x80, R8 ;  /* 0x00000080d5087825 */ /* 0x000fc800078e0208 */
[----:B------:R-:W-:Y:S01]  /*f530*/  IMAD.IADD R13, R7, 0x1, R3 ;  /* 0x00000001070d7824 */ /* 0x000fe200078e0203 */
[----:B------:R-:W-:Y:S06]  /*f540*/  @P1 BRA `(.L_x_557) ;  /* 0x0000000000581947 */ /* 0x000fec0003800000 */
[C---:B------:R-:W-:Y:S01]  /*f550*/  VIADD R4, R201.reuse, 0x80 ;  /* 0x00000080c9047836 */ /* 0x040fe20000000000 */
[----:B------:R-:W-:Y:S01]  /*f560*/  ULDC UR4, c[0x0][0xa8c] ;  /* 0x0002a30000047ab9 */ /* 0x000fe20000000800 */
[C---:B------:R-:W-:Y:S01]  /*f570*/  VIADD R3, R201.reuse, 0x40 ;  /* 0x00000040c9037836 */ /* 0x040fe20000000000 */
[----:B------:R-:W-:Y:S01]  /*f580*/  ULDC.64 UR6, c[0x0][0xad8] ;  /* 0x0002b60000067ab9 */ /* 0x000fe20000000a00 */
[----:B------:R-:W-:Y:S01]  /*f590*/  VIADD R10, R201, 0xc0 ;  /* 0x000000c0c90a7836 */ /* 0x000fe20000000000 */
[----:B------:R-:W-:Y:S01]  /*f5a0*/  ISETP.GE.AND P4, PT, R4, UR4, PT ;  /* 0x0000000404007c0c */ /* 0x000fe2000bf86270 */
[----:B------:R-:W-:Y:S01]  /*f5b0*/  IMAD.MOV.U32 R5, RZ, RZ, R13 ;  /* 0x000000ffff057224 */ /* 0x000fe200078e000d */
[----:B------:R-:W-:Y:S01]  /*f5c0*/  ISETP.GE.AND P3, PT, R3, UR4, PT ;  /* 0x0000000403007c0c */ /* 0x000fe2000bf66270 */
[----:B------:R-:W-:Y:S01]  /*f5d0*/  IMAD R3, R9, UR6, RZ ;  /* 0x0000000609037c24 */ /* 0x000fe2000f8e02ff */
[----:B------:R-:W-:Y:S02]  /*f5e0*/  MOV R4, R6 ;  /* 0x0000000600047202 */ /* 0x000fe40000000f00 */
[----:B------:R-:W-:Y:S01]  /*f5f0*/  ISETP.GE.AND P2, PT, R201, UR4, PT ;  /* 0x00000004c9007c0c */ /* 0x000fe2000bf46270 */
[----:B------:R-:W-:Y:S01]  /*f600*/  IMAD R3, R8, UR7, R3 ;  /* 0x0000000708037c24 */ /* 0x000fe2000f8e0203 */
[----:B------:R-:W-:Y:S01]  /*f610*/  ISETP.GE.AND P5, PT, R10, UR4, PT ;  /* 0x000000040a007c0c */ /* 0x000fe2000bfa6270 */
        /* <DEDUP_REMOVED lines=9> */
.L_x_557:
[----:B------:R-:W-:Y:S05]  /*f6b0*/  BSYNC B1 ;  /* 0x0000000000017941 */ /* 0x000fea0003800000 */
.L_x_556:
[----:B------:R-:W-:Y:S01]  /*f6c0*/  BSSY B1, `(.L_x_558) ;  /* 0x000001c000017945 */ /* 0x000fe20003800000 */
[----:B------:R-:W-:Y:S01]  /*f6d0*/  ISETP.GE.AND P1, PT, R0, R11, PT ;  /* 0x0000000b0000720c */ /* 0x000fe20003f26270 */
[----:B------:R-:W-:Y:S02]  /*f6e0*/  VIADD R10, R202, 0x60 ;  /* 0x00000060ca0a7836 */ /* 0x000fe40000000000 */
        /* <DEDUP_REMOVED lines=18> */
[----:B--2---:R-:W-:Y:S01]  /*f810*/  LEA R14, P0, R4, UR6, 0x1 ;  /* 0x00000006040e7c11 */ /* 0x004fe2000f8008ff */
[----:B------:R-:W-:-:S05]  /*f820*/  IMAD.IADD R3, R5, 0x1, R3 ;  /* 0x0000000105037824 */ /* 0x000fca00078e0203 */
[----:B------:R-:W-:-:S05]  /*f830*/  LEA.HI.X R15, R4, UR7, R3, 0x1, P0 ;  /* 0x00000007040f7c11 */ /* 0x000fca00080f0c03 */
[----:B------:R3:W-:Y:S04]  /*f840*/  @!P2 STG.E.128 desc[UR40][R14.64], RZ ;  /* 0x000000ff0e00a986 */ /* 0x0007e8000c101d28 */
[----:B------:R3:W-:Y:S04]  /*f850*/  @!P3 STG.E.128 desc[UR40][R14.64+0x80], RZ ;  /* 0x000080ff0e00b986 */ /* 0x0007e8000c101d28 */
[----:B------:R3:W-:Y:S04]  /*f860*/  @!P4 STG.E.128 desc[UR40][R14.64+0x100], RZ ;  /* 0x000100ff0e00c986 */ /* 0x0007e8000c101d28 */
[----:B------:R3:W-:Y:S02]  /*f870*/  @!P5 STG.E.128 desc[UR40][R14.64+0x180], RZ ;  /* 0x000180ff0e00d986 */ /* 0x0007e4000c101d28 */
.L_x_559:
[----:B------:R-:W-:Y:S05]  /*f880*/  BSYNC B1 ;  /* 0x0000000000017941 */ /* 0x000fea0003800000 */
.L_x_558:
        /* <DEDUP_REMOVED lines=27> */
.L_x_561:
[----:B------:R-:W-:Y:S05]  /*fa40*/  BSYNC B1 ;  /* 0x0000000000017941 */ /* 0x000fea0003800000 */
.L_x_560:
[----:B------:R-:W-:Y:S05]  /*fa50*/  @P0 BRA `(.L_x_552) ;  /* 0x0000000000600947 */ /* 0x000fea0003800000 */
[----:B------:R-:W-:Y:S01]  /*fa60*/  IADD3 R3, P0, R8, 0x60, RZ ;  /* 0x0000006008037810 */ /* 0x000fe20007f1e0ff */
[C---:B------:R-:W-:Y:S01]  /*fa70*/  VIADD R0, R201.reuse, 0x40 ;  /* 0x00000040c9007836 */ /* 0x040fe20000000000 */
[----:B------:R-:W-:Y:S01]  /*fa80*/  ULDC UR4, c[0x0][0xa8c] ;  /* 0x0002a30000047ab9 */ /* 0x000fe20000000800 */
[----:B------:R-:W-:Y:S01]  /*fa90*/  ULDC.64 UR6, c[0x0][0xad8] ;  /* 0x0002b60000067ab9 */ /* 0x000fe20000000a00 */
[----:B------:R-:W-:Y:S01]  /*faa0*/  IMAD.MOV.U32 R4, RZ, RZ, R6 ;  /* 0x000000ffff047224 */ /* 0x000fe200078e0006 */
[C---:B------:R-:W-:Y:S01]  /*fab0*/  ISETP.GE.AND P1, PT, R201.reuse, UR4, PT ;  /* 0x00000004c9007c0c */ /* 0x040fe2000bf26270 */
        /* <DEDUP_REMOVED lines=18> */
.L_x_552:
[----:B------:R-:W-:Y:S05]  /*fbe0*/  BSYNC B0 ;  /* 0x0000000000007941 */ /* 0x000fea0003800000 */
.L_x_543:
[----:B------:R-:W-:Y:S02]  /*fbf0*/  ULDC UR4, c[0x0][0xc14] ;  /* 0x0003050000047ab9 */ /* 0x000fe40000000800 */
[----:B-1----:R-:W-:-:S13]  /*fc00*/  ISETP.GE.AND P0, PT, R87, UR4, PT ;  /* 0x0000000457007c0c */ /* 0x002fda000bf06270 */
[----:B------:R-:W-:Y:S05]  /*fc10*/  @!P0 BRA `(.L_x_562) ;  /* 0xffffff1000d48947 */ /* 0x000fea000383ffff */
[----:B------:R-:W-:Y:S05]  /*fc20*/  BRA `(.L_x_429) ;  /* 0x0000005400787947 */ /* 0x000fea0003800000 */
.L_x_427:
[----:B------:R-:W-:-:S08]  /*fc30*/  NOP ;  /* 0x0000000000007918 */ /* 0x000fd00000000000 */
[----:B------:R-:W0:-:S00]  /*fc40*/  USETMAXREG.DEALLOC.CTAPOOL 0x18 ;  /* 0x00000018000079c8 */ /* 0x000e0000080e0500 */
[----:B0-----:R-:W-:-:S06]  /*fc50*/  LOP3.LUT R0, R0, 0x3, RZ, 0xc0, !PT ;  /* 0x0000000300007812 */ /* 0x001fcc00078ec0ff */
[----:B------:R-:W0:Y:S02]  /*fc60*/  SHFL.IDX PT, R0, R0, RZ, 0x1f ;  /* 0x00001fff00007589 */ /* 0x000e2400000e0000 */
[----:B0-----:R-:W-:-:S13]  /*fc70*/  ISETP.NE.AND P0, PT, R0, RZ, PT ;  /* 0x000000ff0000720c */ /* 0x001fda0003f05270 */
[----:B------:R-:W-:Y:S05]  /*fc80*/  @P0 BRA `(.L_x_429) ;  /* 0x0000005400600947 */ /* 0x000fea0003800000 */
[----:B------:R-:W0:Y:S01]  /*fc90*/  S2R R2, SR_TID.X ;  /* 0x0000000000027919 */ /* 0x000e220000002100 */
[----:B------:R-:W-:Y:S01]  /*fca0*/  LOP3.LUT R0, R0, 0xffffffdf, RZ, 0xc0, !PT ;  /* 0xffffffdf00007812 */ /* 0x000fe200078ec0ff */
[----:B------:R-:W-:Y:S01]  /*fcb0*/  ULDC UR5, c[0x0][0xc14] ;  /* 0x0003050000057ab9 */ /* 0x000fe20000000800 */
[----:B------:R-:W-:Y:S01]  /*fcc0*/  IMAD.MOV.U32 R4, RZ, RZ, RZ ;  /* 0x000000ffff047224 */ /* 0x000fe200078e00ff */
        /* <DEDUP_REMOVED lines=19> */
[----:B0-----:R-:W-:-:S04]  /*fe00*/  SEL R5, R5, RZ, P1 ;  /* 0x000000ff05057207 */ /* 0x001fc80000800000 */
[----:B------:R-:W-:-:S05]  /*fe10*/  IADD3 R5, R4, R5, RZ ;  /* 0x0000000504057210 */ /* 0x000fca0007ffe0ff */
        /* <DEDUP_REMOVED lines=30> */
.L_x_567:
        /* <DEDUP_REMOVED lines=9> */
[C---:B------:R-:W-:Y:S01]  /*10090*/  ISETP.NE.AND P1, PT, R8.reuse, 0x1f, PT ;  /* 0x0000001f0800780c */ /* 0x040fe20003f25270 */
[----:B------:R-:W-:-:S05]  /*100a0*/  IMAD.IADD R7, R8, 0x1, R19 ;  /* 0x0000000108077824 */ /* 0x000fca00078e0213 */
[----:B------:R-:W-:-:S13]  /*100b0*/  ISETP.GE.OR P0, PT, R7, UR5, !P1 ;  /* 0x0000000507007c0c */ /* 0x000fda000cf06670 */
[----:B------:R-:W-:Y:S05]  /*100c0*/  @P0 BRA `(.L_x_566) ;  /* 0x00000000000c0947 */ /* 0x000fea0003800000 */
[----:B------:R-:W0:Y:S02]  /*100d0*/  LDC.64 R2, c[0x0][0xc58] ;  /* 0x00031600ff027b82 */ /* 0x000e240000000a00 */
[----:B0-----:R-:W-:-:S05]  /*100e0*/  IMAD.WIDE R2, R7, 0x4, R2 ;  /* 0x0000000407027825 */ /* 0x001fca00078e0202 */
[----:B------:R0:W5:Y:S02]  /*100f0*/  LDG.E R4, desc[UR40][R2.64] ;  /* 0x0000002802047981 */ /* 0x000164000c1e1900 */
.L_x_566:
[----:B------:R-:W-:Y:S05]  /*10100*/  BSYNC B0 ;  /* 0x0000000000007941 */ /* 0x000fea0003800000 */
.L_x_565:
        /* <DEDUP_REMOVED lines=26> */
.L_x_563:
        /* <DEDUP_REMOVED lines=16> */
.L_x_568:
[----:B-1----:R-:W-:Y:S01]  /*103b0*/  IMAD R16, R16, UR4, R7 ;  /* 0x0000000410107c24 */ /* 0x002fe2000f8e0207 */
[----:B0-----:R-:W-:Y:S01]  /*103c0*/  MOV R2, RZ ;  /* 0x000000ff00027202 */ /* 0x001fe20000000f00 */
[----:B------:R-:W-:Y:S02]  /*103d0*/  IMAD R7, R11, R6, RZ ;  /* 0x000000060b077224 */ /* 0x000fe400078e02ff */
[----:B------:R-:W-:Y:S01]  /*103e0*/  IMAD.IADD R19, R5, 0x1, R19 ;  /* 0x0000000105137824 */ /* 0x000fe200078e0213 */
[----:B------:R-:W-:Y:S01]  /*103f0*/  IADD3 R9, -R16, UR6, RZ ;  /* 0x0000000610097c10 */ /* 0x000fe2000fffe1ff */
[----:B------:R-:W-:Y:S01]  /*10400*/  IMAD.HI.U32 R2, R3, R7, R2 ;  /* 0x0000000703027227 */ /* 0x000fe200078e0002 */
[----:B------:R-:W-:Y:S02]  /*10410*/  IABS R7, R4 ;  /* 0x0000000400077213 */ /* 0x000fe40000000000 */
[----:B------:R-:W-:-:S03]  /*10420*/  IABS R3, R9 ;  /* 0x0000000900037213 */ /* 0x000fc60000000000 */
[----:B------:R-:W-:Y:S02]  /*10430*/  IMAD.MOV R7, RZ, RZ, -R7 ;  /* 0x000000ffff077224 */ /* 0x000fe400078e0a07 */
        /* <DEDUP_REMOVED lines=16> */
.L_x_564:
[----:B------:R-:W-:Y:S02]  /*10540*/  IMAD.MOV.U32 R17, RZ, RZ, RZ ;  /* 0x000000ffff117224 */ /* 0x000fe400078e00ff */
[----:B------:R-:W-:Y:S02]  /*10550*/  IMAD.U32 R16, RZ, RZ, UR6 ;  /* 0x00000006ff107e24 */ /* 0x000fe4000f8e00ff */
[----:B------:R-:W-:-:S07]  /*10560*/  IMAD.MOV.U32 R18, RZ, RZ, RZ ;  /* 0x000000ffff127224 */ /* 0x000fce00078e00ff */
.L_x_569:
        /* <DEDUP_REMOVED lines=16> */
[----:B------:R-:W-:Y:S01]  /*10670*/  ULDC.64 UR38, c[0x0][0x198] ;  /* 0x0000660000267ab9 */ /* 0x000fe20000000a00 */
[----:B------:R-:W-:Y:S02]  /*10680*/  ULDC UR37, c[0x0][0xc] ;  /* 0x0000030000257ab9 */ /* 0x000fe40000000800 */
[----:B------:R0:W-:Y:S04]  /*10690*/  STL [R1+0x8], R0 ;  /* 0x0000080001007387 */ /* 0x0001e80000100800 */
[----:B------:R0:W-:Y:S04]  /*106a0*/  STL [R1+0x4], RZ ;  /* 0x000004ff01007387 */ /* 0x0001e80000100800 */
[----:B------:R0:W-:Y:S04]  /*106b0*/  STL [R1+0xc], R0 ;  /* 0x00000c0001007387 */ /* 0x0001e80000100800 */
[----:B------:R0:W-:Y:S02]  /*106c0*/  STL [R1+0x28], RZ ;  /* 0x000028ff01007387 */ /* 0x0001e40000100800 */
.L_x_652:
[----:B-1-3--:R-:W1:Y:S02]  /*106d0*/  LDC.64 R2, c[0x0][0xc60] ;  /* 0x00031800ff027b82 */ /* 0x00ae640000000a00 */
[----:B-1----:R-:W-:-:S05]  /*106e0*/  IMAD.WIDE R2, R19, 0x4, R2 ;  /* 0x0000000413027825 */ /* 0x002fca00078e0202 */
[----:B--2---:R-:W0:Y:S01]  /*106f0*/  LDG.E R11, desc[UR40][R2.64] ;  /* 0x00000028020b7981 */ /* 0x004e22000c1e1900 */
[----:B------:R-:W-:Y:S05]  /*10700*/  YIELD ;  /* 0x0000000000007946 */ /* 0x000fea0003800000 */
[----:B------:R-:W-:Y:S01]  /*10710*/  ULDC.64 UR4, c[0x0][0xa28] ;  /* 0x00028a0000047ab9 */ /* 0x000fe20000000a00 */
[----:B------:R-:W-:Y:S01]  /*10720*/  IMAD.MOV.U32 R6, RZ, RZ, RZ ;  /* 0x000000ffff067224 */ /* 0x000fe200078e00ff */
[----:B------:R-:W-:Y:S01]  /*10730*/  ISETP.NE.U32.AND P0, PT, RZ, UR4, PT ;  /* 0x00000004ff007c0c */ /* 0x000fe2000bf05070 */
[----:B------:R-:W-:Y:S01]  /*10740*/  IMAD.MOV.U32 R4, RZ, RZ, RZ ;  /* 0x000000ffff047224 */ /* 0x000fe200078e00ff */
[----:B------:R-:W-:-:S02]  /*10750*/  ULDC.64 UR6, c[0x0][0xa10] ;  /* 0x0002840000067ab9 */ /* 0x000fc40000000a00 */
[----:B------:R-:W-:Y:S02]  /*10760*/  ISETP.NE.AND.EX P0, PT, RZ, UR5, PT, P0 ;  /* 0x00000005ff007c0c */ /* 0x000fe4000bf05300 */
[----:B0-----:R-:W-:Y:S01]  /*10770*/  SHF.R.S32.HI R0, RZ, 0x1f, R11 ;  /* 0x0000001fff007819 */ /* 0x001fe2000001140b */
[----:B------:R-:W-:Y:S10]  /*10780*/  STL [R1+0x14], R11 ;  /* 0x0000140b01007387 */ /* 0x000ff40000100800 */
[----:B------:R-:W-:-:S04]  /*10790*/  @P0 LEA R2, P1, R11, UR4, 0x2 ;  /* 0x000000040b020c11 */ /* 0x000fc8000f8210ff */
        /* <DEDUP_REMOVED lines=9> */
[----:B------:R-:W-:Y:S01]  /*10830*/  ISETP.NE.U32.AND P1, PT, RZ, UR4, PT ;  /* 0x00000004ff007c0c */ /* 0x000fe2000bf25070 */
[----:B------:R-:W-:Y:S01]  /*10840*/  IMAD.MOV.U32 R10, RZ, RZ, RZ ;  /* 0x000000ffff0a7224 */ /* 0x000fe200078e00ff */
[C---:B------:R-:W-:Y:S02]  /*10850*/  SHF.L.U64.HI R0, R11.reuse, 0x2, R0 ;  /* 0x000000020b007819 */ /* 0x040fe40000010200 */
[----:B------:R-:W-:Y:S01]  /*10860*/  ISETP.NE.AND.EX P1, PT, RZ, UR5, PT, P1 ;  /* 0x00000005ff007c0c */ /* 0x000fe2000bf25310 */
[----:B--2---:R0:W-:Y:S02]  /*10870*/  STL [R1+0x34], R4 ;  /* 0x0000340401007387 */ /* 0x0041e40000100800 */
[----:B0-----:R-:W-:-:S10]  /*10880*/  IMAD.SHL.U32 R4, R11, 0x4, RZ ;  /* 0x000000040b047824 */ /* 0x001fd400078e00ff */
[----:B------:R-:W-:Y:S01]  /*10890*/  @P1 IADD3 R8, P0, R4, UR4, RZ ;  /* 0x0000000404081c10 */ /* 0x000fe2000ff1e0ff */
[----:B------:R0:W-:Y:S03]  /*108a0*/  STL [R1+0x20], R4 ;  /* 0x0000200401007387 */ /* 0x0001e60000100800 */
[----:B------:R-:W-:Y:S01]  /*108b0*/  @P1 IADD3.X R9, R0, UR5, RZ, P0, !PT ;  /* 0x0000000500091c10 */ /* 0x000fe200087fe4ff */
[----:B------:R-:W-:Y:S01]  /*108c0*/  ULDC.64 UR4, c[0x0][0xa08] ;  /* 0x0002820000047ab9 */ /* 0x000fe20000000a00 */
[----:B------:R1:W-:Y:S01]  /*108d0*/  STL [R1+0x24], R0 ;  /* 0x0000240001007387 */ /* 0x0003e20000100800 */
[----:B------:R-:W-:Y:S02]  /*108e0*/  IADD3 R2, P0, R4, UR4, RZ ;  /* 0x0000000404027c10 */ /* 0x000fe4000ff1e0ff */
[----:B------:R-:W-:Y:S02]  /*108f0*/  ISETP.NE.U32.AND P2, PT, RZ, UR4, PT ;  /* 0x00000004ff007c0c */ /* 0x000fe4000bf45070 */
[----:B------:R-:W-:-:S02]  /*10900*/  IADD3.X R3, R0, UR5, RZ, P0, !PT ;  /* 0x0000000500037c10 */ /* 0x000fc400087fe4ff */
[----:B------:R-:W-:Y:S01]  /*10910*/  ISETP.NE.AND.EX P2, PT, RZ, UR5, PT, P2 ;  /* 0x00000005ff007c0c */ /* 0x000fe2000bf45320 */
[----:B------:R-:W-:Y:S01]  /*10920*/  ULDC.64 UR4, c[0x0][0x3f8] ;  /* 0x0000fe0000047ab9 */ /* 0x000fe20000000a00 */
[----:B0-----:R-:W-:Y:S01]  /*10930*/  IADD3 R4, P0, R4, UR6, RZ ;  /* 0x0000000604047c10 */ /* 0x001fe2000ff1e0ff */
[----:B------:R-:W-:-:S03]  /*10940*/  UISETP.NE.U32.AND UP0, UPT, UR4, URZ, UPT ;  /* 0x0000003f0400728c */ /* 0x000fc6000bf05070 */
[----:B------:R-:W-:Y:S01]  /*10950*/  ULDC UR4, c[0x0][0x404] ;  /* 0x0001010000047ab9 */ /* 0x000fe20000000800 */
[----:B------:R-:W-:Y:S01]  /*10960*/  UISETP.NE.AND.EX UP0, UPT, UR5, URZ, UPT, UP0 ;  /* 0x0000003f0500728c */ /* 0x000fe2000bf05300 */
[----:B------:R-:W-:Y:S02]  /*10970*/  IADD3.X R5, R0, UR7, RZ, P0, !PT ;  /* 0x0000000700057c10 */ /* 0x000fe400087fe4ff */
[----:B------:R-:W-:Y:S01]  /*10980*/  ULDC UR5, c[0x0][0x2e0] ;  /* 0x0000b80000057ab9 */ /* 0x000fe20000000800 */
[----:B------:R-:W-:Y:S02]  /*10990*/  USEL UR4, UR4, 0x1, UP0 ;  /* 0x0000000104047887 */ /* 0x000fe40008000000 */
[----:B------:R0:W5:Y:S02]  /*109a0*/  @P2 LDG.E R10, desc[UR40][R2.64] ;  /* 0x00000028020a2981 */ /* 0x000164000c1e1900 */
[----:B------:R-:W-:-:S06]  /*109b0*/  UIMAD UR4, UR4, UR5, URZ ;  /* 0x00000005040472a4 */ /* 0x000fcc000f8e023f */
[----:B------:R-:W-:-:S06]  /*109c0*/  IMAD.U32 R7, RZ, RZ, UR4 ;  /* 0x00000004ff077e24 */ /* 0x000fcc000f8e00ff */
[----:B------:R0:W5:Y:S01]  /*109d0*/  @P1 LDG.E R7, desc[UR40][R8.64] ;  /* 0x0000002808071981 */ /* 0x000162000c1e1900 */
[----:B------:R-:W-:Y:S01]  /*109e0*/  ISETP.NE.U32.AND P0, PT, RZ, UR6, PT ;  /* 0x00000006ff007c0c */ /* 0x000fe2000bf05070 */
[----:B------:R-:W-:Y:S02]  /*109f0*/  ULDC UR4, c[0x0][0x338] ;  /* 0x0000ce0000047ab9 */ /* 0x000fe40000000800 */
[----:B-1----:R-:W-:Y:S01]  /*10a00*/  IMAD.U32 R0, RZ, RZ, UR4 ;  /* 0x00000004ff007e24 */ /* 0x002fe2000f8e00ff */
[----:B------:R-:W-:Y:S01]  /*10a10*/  ISETP.NE.AND.EX P0, PT, RZ, UR7, PT, P0 ;  /* 0x00000007ff007c0c */ /* 0x000fe2000bf05300 */
[----:B------:R-:W-:-:S12]  /*10a20*/  @P1 BRA `(.L_x_571) ;  /* 0x0000000000101947 */ /* 0x000fd80003800000 */
[----:B------:R-:W-:Y:S05]  /*10a30*/  @!P2 BRA `(.L_x_571) ;  /* 0x00000000000ca947 */ /* 0x000fea0003800000 */
[----:B-----5:R-:W2:Y:S04]  /*10a40*/  LDG.E R7, desc[UR40][R2.64] ;  /* 0x0000002802077981 */ /* 0x020ea8000c1e1900 */
[----:B0-----:R-:W2:Y:S02]  /*10a50*/  LDG.E R2, desc[UR40][R2.64+0x4] ;  /* 0x0000042802027981 */ /* 0x001ea4000c1e1900 */
[----:B--2---:R-:W-:-:S07]  /*10a60*/  IMAD.IADD R7, R2, 0x1, -R7 ;  /* 0x0000000102077824 */ /* 0x004fce00078e0a07 */
.L_x_571:
[----:B0-----:R-:W2:Y:S04]  /*10a70*/  @P0 LDG.E R2, desc[UR40][R4.64] ;  /* 0x0000002804020981 */ /* 0x001ea8000c1e1900 */
[----:B------:R-:W2:Y:S01]  /*10a80*/  @P0 LDG.E R3, desc[UR40][R4.64+0x4] ;  /* 0x0000042804030981 */ /* 0x000ea2000c1e1900 */
[----:B-----5:R-:W-:Y:S02]  /*10a90*/  IMAD.IADD R7, R7, 0x1, -R6 ;  /* 0x0000000107077824 */ /* 0x020fe400078e0a06 */
[----:B--2---:R-:W-:-:S04]  /*10aa0*/  @P0 IMAD.IADD R0, R3, 0x1, -R2 ;  /* 0x0000000103000824 */ /* 0x004fc800078e0a02 */
[----:B------:R-:W-:-:S04]  /*10ab0*/  IMAD.IADD R8, R7, 0x1, R0 ;  /* 0x0000000107087824 */ /* 0x000fc800078e0200 */
[----:B------:R-:W-:Y:S01]  /*10ac0*/  VIADD R2, R8, 0x5f ;  /* 0x0000005f08027836 */ /* 0x000fe20000000000 */
[----:B------:R0:W-:Y:S03]  /*10ad0*/  STL [R1+0x2c], R8 ;  /* 0x00002c0801007387 */ /* 0x0001e60000100800 */
[----:B------:R-:W-:-:S05]  /*10ae0*/  IMAD.HI R2, R2, 0x2aaaaaab, RZ ;  /* 0x2aaaaaab02027827 */ /* 0x000fca00078e02ff */
[----:B------:R-:W-:-:S04]  /*10af0*/  SHF.R.U32.HI R3, RZ, 0x1f, R2 ;  /* 0x0000001fff037819 */ /* 0x000fc80000011602 */
[----:B0-----:R-:W-:-:S05]  /*10b00*/  LEA.HI.SX32 R8, R2, R3, 0x1c ;  /* 0x0000000302087211 */ /* 0x001fca00078fe2ff */
[--C-:B------:R-:W-:Y:S01]  /*10b10*/  IMAD R2, R8, 0x60, -R7.reuse ;  /* 0x0000006008027824 */ /* 0x100fe200078e0a07 */
[----:B------:R0:W-:Y:S01]  /*10b20*/  STL [R1+0x1c], R8 ;  /* 0x00001c0801007387 */ /* 0x0001e20000100800 */
[----:B------:R-:W-:-:S03]  /*10b30*/  IMAD.MOV R7, RZ, RZ, -R7 ;  /* 0x000000ffff077224 */ /* 0x000fc600078e0a07 */
[----:B------:R-:W-:Y:S02]  /*10b40*/  VIMNMX R0, R2, R0, PT ;  /* 0x0000000002007248 */ /* 0x000fe40003fe0100 */
[----:B------:R-:W-:-:S04]  /*10b50*/  VIMNMX R2, RZ, R7, !PT ;  /* 0x00000007ff027248 */ /* 0x000fc80007fe0100 */
[----:B------:R-:W-:Y:S01]  /*10b60*/  ISETP.GT.AND P1, PT, R0, R2, PT ;  /* 0x000000020000720c */ /* 0x000fe20003f24270 */
[----:B0-----:R-:W-:-:S05]  /*10b70*/  IMAD.WIDE.U32 R8, R2, -0x55555555, RZ ;  /* 0xaaaaaaab02087825 */ /* 0x001fca00078e00ff */
[----:B------:R-:W-:-:S07]  /*10b80*/  SHF.R.U32.HI R2, RZ, 0x6, R9 ;  /* 0x00000006ff027819 */ /* 0x000fce0000011609 */
[----:B------:R-:W-:Y:S01]  /*10b90*/  @P1 IADD3 R3, R0, 0x5f, RZ ;  /* 0x0000005f00031810 */ /* 0x000fe20007ffe0ff */
[----:B------:R-:W-:-:S04]  /*10ba0*/  IMAD.MOV.U32 R0, RZ, RZ, R2 ;  /* 0x000000ffff007224 */ /* 0x000fc800078e0002 */
[----:B------:R-:W-:-:S05]  /*10bb0*/  @P1 IMAD.HI R3, R3, 0x2aaaaaab, RZ ;  /* 0x2aaaaaab03031827 */ /* 0x000fca00078e02ff */
[----:B------:R-:W-:-:S04]  /*10bc0*/  @P1 SHF.R.U32.HI R7, RZ, 0x1f, R3 ;  /* 0x0000001fff071819 */ /* 0x000fc80000011603 */
[----:B------:R-:W-:Y:S01]  /*10bd0*/  @P1 LEA.HI.SX32 R0, R3, R7, 0x1c ;  /* 0x0000000703001211 */ /* 0x000fe200078fe2ff */
[----:B------:R-:W-:-:S06]  /*10be0*/  IMAD.MOV.U32 R7, RZ, RZ, RZ ;  /* 0x000000ffff077224 */ /* 0x000fcc00078e00ff */
[----:B------:R0:W5:Y:S01]  /*10bf0*/  @P0 LDG.E R7, desc[UR40][R4.64] ;  /* 0x0000002804070981 */ /* 0x000162000c1e1900 */
[----:B------:R-:W-:Y:S01]  /*10c00*/  IMAD.IADD R3, R10, 0x1, R6 ;  /* 0x000000010a037824 */ /* 0x000fe200078e0206 */
[----:B------:R-:W-:Y:S01]  /*10c10*/  ISETP.GT.AND P1, PT, R0, R2, PT ;  /* 0x000000020000720c */ /* 0x000fe20003f24270 */
[----:B------:R-:W-:Y:S01]  /*10c20*/  BSSY B0, `(.L_x_572) ;  /* 0x00000d6000007945 */ /* 0x000fe20003800000 */
[----:B------:R-:W-:Y:S02]  /*10c30*/  PLOP3.LUT P2, PT, PT, PT, PT, 0x80, 0x0 ;  /* 0x000000000000781c */ /* 0x000fe40003f4f070 */
[----:B------:R0:W-:Y:S09]  /*10c40*/  STL [R1+0x10], R3 ;  /* 0x0000100301007387 */ /* 0x0001f20000100800 */
[----:B------:R-:W-:Y:S05]  /*10c50*/  @!P1 BRA `(.L_x_573) ;  /* 0x0000000c00489947 */ /* 0x000fea0003800000 */
[----:B0-----:R-:W0:Y:S01]  /*10c60*/  LDC R3, c[0x0][0x428] ;  /* 0x00010a00ff037b82 */ /* 0x001e220000000800 */
[----:B------:R-:W-:Y:S01]  /*10c70*/  UMOV UR4, 0xffffffff ;  /* 0xffffffff00047882 */ /* 0x000fe20000000000 */
[----:B------:R-:W-:Y:S01]  /*10c80*/  IMAD.MOV.U32 R4, RZ, RZ, R18 ;  /* 0x000000ffff047224 */ /* 0x000fe200078e0012 */
[----:B0-----:R-:W-:-:S13]  /*10c90*/  ISETP.NE.AND P1, PT, R3, 0x1, PT ;  /* 0x000000010300780c */ /* 0x001fda0003f25270 */
[----:B------:R-:W0:Y:S08]  /*10ca0*/  @P1 LDC R3, c[0x0][0x42c] ;  /* 0x00010b00ff031b82 */ /* 0x000e300000000800 */
[----:B------:R-:W1:Y:S01]  /*10cb0*/  @P1 LDC R5, c[0x0][0x430] ;  /* 0x00010c00ff051b82 */ /* 0x000e620000000800 */
[----:B0-----:R-:W-:-:S05]  /*10cc0*/  @P1 IMAD.HI.U32 R3, R18, R3, RZ ;  /* 0x0000000312031227 */ /* 0x001fca00078e00ff */
[----:B-1----:R-:W-:Y:S02]  /*10cd0*/  @P1 SHF.R.U32.HI R4, RZ, R5, R3 ;  /* 0x00000005ff041219 */ /* 0x002fe40000011603 */
[----:B------:R-:W-:Y:S01]  /*10ce0*/  SEL R3, R11, RZ, !P0 ;  /* 0x000000ff0b037207 */ /* 0x000fe20004000000 */
[----:B------:R-:W-:Y:S06]  /*10cf0*/  BRA.DIV UR4, `(.L_x_574) ;  /* 0x0000004e047c7947 */ /* 0x000fec000b800000 */
.L_x_698:
[----:B------:R-:W-:-:S03]  /*10d00*/  UMOV UR4, 0xffffffff ;  /* 0xffffffff00047882 */ /* 0x000fc60000000000 */
[----:B------:R-:W-:Y:S05]  /*10d10*/  BRA.DIV UR4, `(.L_x_575) ;  /* 0x0000004e04a87947 */ /* 0x000fea000b800000 */
[----:B------:R-:W-:-:S13]  /*10d20*/  ELECT P6, URZ, PT ;  /* 0x00000000003f782f */ /* 0x000fda00038c0000 */
.L_x_701:
[----:B------:R-:W2:Y:S01]  /*10d30*/  LDL R5, [R1+0x28] ;  /* 0x0000280001057983 */ /* 0x000ea20000100800 */
[----:B------:R-:W-:Y:S01]  /*10d40*/  MOV R8, 0x400 ;  /* 0x0000040000087802 */ /* 0x000fe20000000f00 */
[----:B------:R-:W-:Y:S01]  /*10d50*/  BSSY B1, `(.L_x_576) ;  /* 0x000000a000017945 */ /* 0x000fe20003800000 */
[----:B--2---:R-:W-:-:S05]  /*10d60*/  VIADD R5, R5, 0x1 ;  /* 0x0000000105057836 */ /* 0x004fca0000000000 */
[----:B------:R-:W-:-:S04]  /*10d70*/  LEA.HI R6, R5, R5, RZ, 0x1 ;  /* 0x0000000505067211 */ /* 0x000fc800078f08ff */
[----:B------:R-:W-:-:S05]  /*10d80*/  LOP3.LUT R6, R6, 0xfffffffe, RZ, 0xc0, !PT ;  /* 0xfffffffe06067812 */ /* 0x000fca00078ec0ff */
[----:B------:R-:W-:Y:S02]  /*10d90*/  IMAD.IADD R6, R5, 0x1, -R6 ;  /* 0x0000000105067824 */ /* 0x000fe400078e0a06 */
[----:B------:R-:W0:Y:S03]  /*10da0*/  S2R R5, SR_CgaCtaId ;  /* 0x0000000000057919 */ /* 0x000e260000008800 */
[----:B------:R-:W-:Y:S02]  /*10db0*/  SHF.L.U32 R6, R6, 0x1f, RZ ;  /* 0x0000001f06067819 */ /* 0x000fe400000006ff */
[----:B0-----:R-:W-:-:S04]  /*10dc0*/  LEA R5, R5, R8, 0x18 ;  /* 0x0000000805057211 */ /* 0x001fc800078ec0ff */
[----:B------:R-:W0:Y:S02]  /*10dd0*/  SYNCS.PHASECHK.TRANS64.TRYWAIT P0, [R5+URZ+0x22820], R6 ;  /* 0x02282006050075a7 */ /* 0x000e24000800017f */
[----:B0-----:R-:W-:Y:S05]  /*10de0*/  @!P0 BRA `(.L_x_577) ;  /* 0x0000004c00948947 */ /* 0x001fea0003800000 */
.L_x_702:
[----:B------:R-:W-:Y:S05]  /*10df0*/  BSYNC B1 ;  /* 0x0000000000017941 */ /* 0x000fea0003800000 */
.L_x_576:
[----:B------:R-:W-:Y:S04]  /*10e00*/  BSSY B1, `(.L_x_578) ;  /* 0x000004d000017945 */ /* 0x000fe80003800000 */
[----:B------:R-:W-:Y:S05]  /*10e10*/  @!P6 BRA `(.L_x_579) ;  /* 0x00000004002ce947 */ /* 0x000fea0003800000 */
[----:B------:R-:W0:Y:S04]  /*10e20*/  LDL R9, [R1+0x4] ;  /* 0x0000040001097983 */ /* 0x000e280000100800 */
[----:B------:R-:W2:Y:S01]  /*10e30*/  LDL R8, [R1+0xc] ;  /* 0x00000c0001087983 */ /* 0x000ea20000100800 */
[----:B0-----:R-:W-:Y:S01]  /*10e40*/  IMAD R6, R9, 0x8, R5 ;  /* 0x0000000809067824 */ /* 0x001fe200078e0205 */
[----:B--2---:R-:W-:-:S04]  /*10e50*/  SHF.L.U32 R9, R8, 0x1f, RZ ;  /* 0x0000001f08097819 */ /* 0x004fc800000006ff */
[----:B------:R-:W0:Y:S02]  /*10e60*/  SYNCS.PHASECHK.TRANS64.TRYWAIT P0, [R6+URZ+0x228a0], R9 ;  /* 0x0228a009060075a7 */ /* 0x000e24000800017f */
[----:B0-----:R-:W-:Y:S05]  /*10e70*/  @!P0 BRA `(.L_x_580) ;  /* 0x0000004c00848947 */ /* 0x001fea0003800000 */
.L_x_703:
[----:B------:R-:W1:Y:S02]  /*10e80*/  S2R R8, SR_TID.X ;  /* 0x0000000000087919 */ /* 0x000e640000002100 */
[----:B-1----:R-:W-:-:S04]  /*10e90*/  LOP3.LUT R8, R8, 0x7f, RZ, 0xc0, !PT ;  /* 0x0000007f08087812 */ /* 0x002fc800078ec0ff */
[----:B------:R-:W-:-:S13]  /*10ea0*/  ISETP.NE.AND P1, PT, R8, RZ, PT ;  /* 0x000000ff0800720c */ /* 0x000fda0003f25270 */
[----:B------:R-:W-:Y:S05]  /*10eb0*/  @P1 BRA `(.L_x_581) ;  /* 0x00000000001c1947 */ /* 0x000fea0003800000 */
[----:B------:R-:W1:Y:S02]  /*10ec0*/  S2R R8, SR_TID.X ;  /* 0x0000000000087919 */ /* 0x000e640000002100 */
[----:B-1----:R-:W-:-:S04]  /*10ed0*/  LOP3.LUT R8, R8, 0x1f, RZ, 0xc0, !PT ;  /* 0x0000001f08087812 */ /* 0x002fc800078ec0ff */
[----:B------:R-:W-:Y:S01]  /*10ee0*/  ISETP.NE.AND P0, PT, R8, RZ, PT ;  /* 0x000000ff0800720c */ /* 0x000fe20003f05270 */
[----:B------:R-:W-:-:S04]  /*10ef0*/  IMAD.MOV.U32 R8, RZ, RZ, 0x3000 ;  /* 0x00003000ff087424 */ /* 0x000fc800078e00ff */
[----:B------:R1:W-:Y:S08]  /*10f00*/  SYNCS.ARRIVE.TRANS64 RZ, [R6+URZ+0x22890], R8 ;  /* 0x0228900806ff79a7 */ /* 0x0003f0000800003f */
[----:B------:R-:W-:Y:S05]  /*10f10*/  @!P0 BRA `(.L_x_581) ;  /* 0x0000000000048947 */ /* 0x000fea0003800000 */
[----:B------:R-:W-:Y:S01]  /*10f20*/  BPT.TRAP 0x1 ;  /* 0x000000040000795c */ /* 0x000fe20000300000 */
.L_x_581:
[----:B-1----:R-:W2:Y:S01]  /*10f30*/  LDL R8, [R1+0x4] ;  /* 0x0000040001087983 */ /* 0x002ea20000100800 */
[----:B------:R-:W-:Y:S01]  /*10f40*/  R2UR UR9, R6 ;  /* 0x00000000060972ca */ /* 0x000fe200000e0000 */
[----:B------:R-:W-:Y:S01]  /*10f50*/  UIADD3 UR4, UP0, UR38, 0x570, URZ ;  /* 0x0000057026047890 */ /* 0x000fe2000ff1e03f */
[----:B------:R-:W-:Y:S01]  /*10f60*/  R2UR UR12, R4 ;  /* 0x00000000040c72ca */ /* 0x000fe200000e0000 */
[----:B------:R-:W-:Y:S01]  /*10f70*/  UMOV UR6, 0x0 ;  /* 0x0000000000067882 */ /* 0x000fe20000000000 */
[----:B------:R-:W-:Y:S01]  /*10f80*/  R2UR UR13, R3 ;  /* 0x00000000030d72ca */ /* 0x000fe200000e0000 */
[----:B------:R-:W-:Y:S01]  /*10f90*/  UIADD3.X UR5, URZ, UR39, URZ, UP0, !UPT ;  /* 0x000000273f057290 */ /* 0x000fe200087fe43f */
[----:B------:R-:W-:Y:S01]  /*10fa0*/  UMOV UR7, 0x12f00000 ;  /* 0x12f0000000077882 */ /* 0x000fe20000000000 */
[----:B------:R-:W-:-:S06]  /*10fb0*/  UMOV UR10, URZ ;  /* 0x0000003f000a7c82 */ /* 0x000fcc0008000000 */
[----:B------:R-:W-:Y:S01]  /*10fc0*/  UIADD3 UR9, UR9, 0x22890, URZ ;  /* 0x0002289009097890 */ /* 0x000fe2000fffe03f */
[----:B--2---:R-:W-:-:S05]  /*10fd0*/  IMAD R8, R8, 0x3000, R5 ;  /* 0x0000300008087824 */ /* 0x004fca00078e0205 */
[----:B------:R-:W-:Y:S01]  /*10fe0*/  R2UR UR8, R8 ;  /* 0x00000000080872ca */ /* 0x000fe200000e0000 */
[----:B-----5:R-:W-:-:S04]  /*10ff0*/  IMAD R8, R0, 0x60, R7 ;  /* 0x0000006000087824 */ /* 0x020fc800078e0207 */
[----:B------:R-:W-:-:S05]  /*11000*/  VIADD R8, R8, 0xffffffa0 ;  /* 0xffffffa008087836 */ /* 0x000fca0000000000 */
[----:B------:R-:W-:-:S03]  /*11010*/  R2UR UR11, R8 ;  /* 0x00000000080b72ca */ /* 0x000fc600000e0000 */
[----:B------:R-:W-:-:S10]  /*11020*/  UIADD3 UR8, UR8, 0x1c400, URZ ;  /* 0x0001c40008087890 */ /* 0x000fd4000fffe03f */
[----:B------:R1:W-:Y:S01]  /*11030*/  UTMALDG.4D [UR8], [UR4], desc[UR6] ;  /* 0x00000608040075b4 */ /* 0x0003e20008019000 */
[----:B------:R-:W2:Y:S02]  /*11040*/  SYNCS.PHASECHK.TRANS64.TRYWAIT P0, [R6+URZ+0x228c0], R9 ;  /* 0x0228c009060075a7 */ /* 0x000ea4000800017f */
[----:B-12---:R-:W-:Y:S05]  /*11050*/  @!P0 BRA `(.L_x_582) ;  /* 0x0000004c00208947 */ /* 0x006fea0003800000 */
.L_x_704:
[----:B------:R-:W-:Y:S05]  /*11060*/  @P1 BRA `(.L_x_583) ;  /* 0x00000000001c1947 */ /* 0x000fea0003800000 */
[----:B------:R-:W2:Y:S01]  /*11070*/  S2R R10, SR_TID.X ;  /* 0x00000000000a7919 */ /* 0x000ea20000002100 */
[----:B01----:R-:W-:-:S04]  /*11080*/  IMAD.MOV.U32 R9, RZ, RZ, 0xc000 ;  /* 0x0000c000ff097424 */ /* 0x003fc800078e00ff */
[----:B------:R3:W-:Y:S01]  /*11090*/  SYNCS.ARRIVE.TRANS64 RZ, [R6+URZ+0x228b0], R9 ;  /* 0x0228b00906ff79a7 */ /* 0x0007e2000800003f */
[----:B--2---:R-:W-:-:S04]  /*110a0*/  LOP3.LUT R10, R10, 0x1f, RZ, 0xc0, !PT ;  /* 0x0000001f0a0a7812 */ /* 0x004fc800078ec0ff */
[----:B------:R-:W-:-:S13]  /*110b0*/  ISETP.NE.AND P0, PT, R10, RZ, PT ;  /* 0x000000ff0a00720c */ /* 0x000fda0003f05270 */
[----:B---3--:R-:W-:Y:S05]  /*110c0*/  @!P0 BRA `(.L_x_583) ;  /* 0x0000000000048947 */ /* 0x008fea0003800000 */
[----:B------:R-:W-:Y:S01]  /*110d0*/  BPT.TRAP 0x1 ;  /* 0x000000040000795c */ /* 0x000fe20000300000 */
.L_x_583:
[----:B01----:R-:W2:Y:S01]  /*110e0*/  LDL R9, [R1+0x4] ;  /* 0x0000040001097983 */ /* 0x003ea20000100800 */
[----:B------:R-:W-:Y:S01]  /*110f0*/  R2UR UR9, R6 ;  /* 0x00000000060972ca */ /* 0x000fe200000e0000 */
[----:B------:R-:W-:Y:S01]  /*11100*/  UIADD3 UR4, UP0, UR38, 0x670, URZ ;  /* 0x0000067026047890 */ /* 0x000fe2000ff1e03f */
[----:B------:R-:W-:Y:S01]  /*11110*/  R2UR UR11, R8 ;  /* 0x00000000080b72ca */ /* 0x000fe200000e0000 */
[----:B------:R-:W-:Y:S01]  /*11120*/  UMOV UR10, URZ ;  /* 0x0000003f000a7c82 */ /* 0x000fe20008000000 */
[----:B------:R-:W-:Y:S01]  /*11130*/  R2UR UR12, R4 ;  /* 0x00000000040c72ca */ /* 0x000fe200000e0000 */
[----:B------:R-:W-:Y:S01]  /*11140*/  UIADD3.X UR5, URZ, UR39, URZ, UP0, !UPT ;  /* 0x000000273f057290 */ /* 0x000fe200087fe43f */
[----:B------:R-:W-:Y:S01]  /*11150*/  R2UR UR13, R3 ;  /* 0x00000000030d72ca */ /* 0x000fe200000e0000 */
[----:B------:R-:W-:Y:S01]  /*11160*/  UMOV UR6, 0x0 ;  /* 0x0000000000067882 */ /* 0x000fe20000000000 */
[----:B------:R-:W-:Y:S01]  /*11170*/  UMOV UR7, 0x12f00000 ;  /* 0x12f0000000077882 */ /* 0x000fe20000000000 */
[----:B------:R-:W-:-:S04]  /*11180*/  UMOV UR16, 0x40 ;  /* 0x0000004000107882 */ /* 0x000fc80000000000 */
[----:B------:R-:W-:Y:S01]  /*11190*/  UIADD3 UR9, UR9, 0x228b0, URZ ;  /* 0x000228b009097890 */ /* 0x000fe2000fffe03f */
        /* <DEDUP_REMOVED lines=19> */
.L_x_579:
[----:B------:R-:W-:Y:S05]  /*112d0*/  BSYNC B1 ;  /* 0x0000000000017941 */ /* 0x000fea0003800000 */
.L_x_578:
[----:B0-----:R-:W2:Y:S04]  /*112e0*/  LDL.LU R6, [R1+0x4] ;  /* 0x0000040001067983 */ /* 0x001ea80000300800 */
[----:B------:R-:W3:Y:S01]  /*112f0*/  LDL.LU R9, [R1+0xc] ;  /* 0x00000c0001097983 */ /* 0x000ee20000300800 */
[----:B------:R-:W-:Y:S01]  /*11300*/  PLOP3.LUT P2, PT, PT, PT, PT, 0x8, 0x0 ;  /* 0x000000000000781c */ /* 0x000fe20003f4e170 */
[----:B--2---:R-:W-:-:S05]  /*11310*/  VIADD R6, R6, 0x1 ;  /* 0x0000000106067836 */ /* 0x004fca0000000000 */
[----:B------:R-:W-:-:S04]  /*11320*/  ISETP.NE.AND P0, PT, R6, 0x2, PT ;  /* 0x000000020600780c */ /* 0x000fc80003f05270 */
[----:B------:R-:W-:Y:S02]  /*11330*/  SEL R8, RZ, 0x1, P0 ;  /* 0x00000001ff087807 */ /* 0x000fe40000000000 */
[----:B------:R-:W-:Y:S01]  /*11340*/  SEL R10, R6, RZ, P0 ;  /* 0x000000ff060a7207 */ /* 0x000fe20000000000 */
[----:B------:R-:W-:Y:S01]  /*11350*/  VIADD R6, R0, 0xfffffffe ;  /* 0xfffffffe00067836 */ /* 0x000fe20000000000 */
[----:B---3--:R-:W-:-:S03]  /*11360*/  LOP3.LUT R9, R9, R8, RZ, 0x3c, !PT ;  /* 0x0000000809097212 */ /* 0x008fc600078e3cff */
[----:B------:R1:W-:Y:S01]  /*11370*/  STL [R1+0x4], R10 ;  /* 0x0000040a01007387 */ /* 0x0003e20000100800 */
[----:B------:R-:W-:-:S03]  /*11380*/  ISETP.GE.AND P0, PT, R6, R2, PT ;  /* 0x000000020600720c */ /* 0x000fc60003f06270 */
[----:B------:R1:W-:Y:S10]  /*11390*/  STL [R1+0xc], R9 ;  /* 0x00000c0901007387 */ /* 0x0003f40000100800 */
[----:B-1----:R-:W-:Y:S05]  /*113a0*/  @!P0 BRA `(.L_x_573) ;  /* 0x0000000400748947 */ /* 0x002fea0003800000 */
[C---:B-----5:R-:W-:Y:S02]  /*113b0*/  IMAD R6, R0.reuse, 0x60, R7 ;  /* 0x0000006000067824 */ /* 0x060fe400078e0207 */
[----:B------:R-:W-:Y:S02]  /*113c0*/  VIADD R0, R0, 0xffffffff ;  /* 0xffffffff00007836 */ /* 0x000fe40000000000 */
[----:B------:R-:W-:-:S07]  /*113d0*/  VIADD R6, R6, 0xffffff40 ;  /* 0xffffff4006067836 */ /* 0x000fce0000000000 */
.L_x_590:
[----:B------:R-:W-:Y:S05]  /*113e0*/  YIELD ;  /* 0x0000000000007946 */ /* 0x000fea0003800000 */
[----:B------:R-:W-:Y:S04]  /*113f0*/  BSSY B1, `(.L_x_584) ;  /* 0x000004b000017945 */ /* 0x000fe80003800000 */
[----:B-1----:R-:W-:Y:S05]  /*11400*/  @!P6 BRA `(.L_x_585) ;  /* 0x000000040024e947 */ /* 0x002fea0003800000 */
[----:B------:R-:W2:Y:S04]  /*11410*/  LDL R7, [R1+0x4] ;  /* 0x0000040001077983 */ /* 0x000ea80000100800 */
[----:B------:R-:W3:Y:S01]  /*11420*/  LDL R8, [R1+0xc] ;  /* 0x00000c0001087983 */ /* 0x000ee20000100800 */
[----:B--2---:R-:W-:Y:S01]  /*11430*/  IMAD R7, R7, 0x8, R5 ;  /* 0x0000000807077824 */ /* 0x004fe200078e0205 */
[----:B---3--:R-:W-:-:S04]  /*11440*/  SHF.L.U32 R8, R8, 0x1f, RZ ;  /* 0x0000001f08087819 */ /* 0x008fc800000006ff */
[----:B------:R-:W0:Y:S02]  /*11450*/  SYNCS.PHASECHK.TRANS64.TRYWAIT P0, [R7+URZ+0x228a0], R8 ;  /* 0x0228a008070075a7 */ /* 0x000e24000800017f */
[----:B0-----:R-:W-:Y:S05]  /*11460*/  @!P0 BRA `(.L_x_586) ;  /* 0x0000004800308947 */ /* 0x001fea0003800000 */
.L_x_705:
        /* <DEDUP_REMOVED lines=11> */
.L_x_587:
[----:B-1----:R-:W2:Y:S01]  /*11520*/  LDL R9, [R1+0x4] ;  /* 0x0000040001097983 */ /* 0x002ea20000100800 */
[----:B------:R-:W-:Y:S01]  /*11530*/  R2UR UR9, R7 ;  /* 0x00000000070972ca */ /* 0x000fe200000e0000 */
[----:B------:R-:W-:Y:S01]  /*11540*/  UIADD3 UR4, UP0, UR38, 0x570, URZ ;  /* 0x0000057026047890 */ /* 0x000fe2000ff1e03f */
[----:B------:R-:W-:Y:S01]  /*11550*/  R2UR UR11, R6 ;  /* 0x00000000060b72ca */ /* 0x000fe200000e0000 */
[----:B------:R-:W-:Y:S01]  /*11560*/  UMOV UR6, 0x0 ;  /* 0x0000000000067882 */ /* 0x000fe20000000000 */
[----:B------:R-:W-:Y:S01]  /*11570*/  R2UR UR12, R4 ;  /* 0x00000000040c72ca */ /* 0x000fe200000e0000 */
[----:B------:R-:W-:Y:S01]  /*11580*/  UIADD3.X UR5, URZ, UR39, URZ, UP0, !UPT ;  /* 0x000000273f057290 */ /* 0x000fe200087fe43f */
[----:B------:R-:W-:Y:S01]  /*11590*/  R2UR UR13, R3 ;  /* 0x00000000030d72ca */ /* 0x000fe200000e0000 */
[----:B------:R-:W-:Y:S01]  /*115a0*/  UMOV UR7, 0x12f00000 ;  /* 0x12f0000000077882 */ /* 0x000fe20000000000 */
[----:B------:R-:W-:-:S05]  /*115b0*/  UMOV UR10, URZ ;  /* 0x0000003f000a7c82 */ /* 0x000fca0008000000 */
[----:B------:R-:W-:Y:S01]  /*115c0*/  UIADD3 UR9, UR9, 0x22890, URZ ;  /* 0x0002289009097890 */ /* 0x000fe2000fffe03f */
[----:B--2---:R-:W-:-:S05]  /*115d0*/  IMAD R9, R9, 0x3000, R5 ;  /* 0x0000300009097824 */ /* 0x004fca00078e0205 */
[----:B------:R-:W-:-:S13]  /*115e0*/  R2UR UR8, R9 ;  /* 0x00000000090872ca */ /* 0x000fda00000e0000 */
[----:B------:R-:W-:-:S09]  /*115f0*/  UIADD3 UR8, UR8, 0x1c400, URZ ;  /* 0x0001c40008087890 */ /* 0x000fd2000fffe03f */
[----:B------:R1:W-:Y:S01]  /*11600*/  UTMALDG.4D [UR8], [UR4], desc[UR6] ;  /* 0x00000608040075b4 */ /* 0x0003e20008019000 */
[----:B------:R-:W2:Y:S02]  /*11610*/  SYNCS.PHASECHK.TRANS64.TRYWAIT P1, [R7+URZ+0x228c0], R8 ;  /* 0x0228c008070075a7 */ /* 0x000ea4000802017f */
[----:B-12---:R-:W-:Y:S05]  /*11620*/  @!P1 BRA `(.L_x_588) ;  /* 0x0000004400d49947 */ /* 0x006fea0003800000 */
.L_x_706:
        /* <DEDUP_REMOVED lines=8> */
.L_x_589:
        /* <DEDUP_REMOVED lines=18> */
[----:B------:R0:W-:Y:S02]  /*117d0*/  UTMALDG.4D [UR8], [UR4], desc[UR6] ;  /* 0x00000608040075b4 */ /* 0x0001e40008019000 */
[----:B0-----:R-:W-:Y:S01]  /*117e0*/  UMOV UR8, UR15 ;  /* 0x0000000f00087c82 */ /* 0x001fe20008000000 */
[----:B------:R-:W-:Y:S01]  /*117f0*/  UMOV UR10, UR17 ;  /* 0x00000011000a7c82 */ /* 0x000fe20008000000 */
[----:B------:R-:W-:Y:S01]  /*11800*/  UMOV UR15, 0x80 ;  /* 0x00000080000f7882 */ /* 0x000fe20000000000 */
        /* <DEDUP_REMOVED lines=8> */
[----:B0-----:R-:W-:Y:S01]  /*11890*/  NOP ;  /* 0x0000000000007918 */ /* 0x001fe20000000000 */
.L_x_585:
[----:B------:R-:W-:Y:S05]  /*118a0*/  BSYNC B1 ;  /* 0x0000000000017941 */ /* 0x000fea0003800000 */
.L_x_584:
[----:B------:R-:W2:Y:S04]  /*118b0*/  LDL.LU R7, [R1+0x4] ;  /* 0x0000040001077983 */ /* 0x000ea80000300800 */
[----:B------:R-:W3:Y:S01]  /*118c0*/  LDL.LU R8, [R1+0xc] ;  /* 0x00000c0001087983 */ /* 0x000ee20000300800 */
[----:B------:R-:W-:Y:S02]  /*118d0*/  VIADD R0, R0, 0xffffffff ;  /* 0xffffffff00007836 */ /* 0x000fe40000000000 */
[----:B------:R-:W-:Y:S02]  /*118e0*/  VIADD R6, R6, 0xffffffa0 ;  /* 0xffffffa006067836 */ /* 0x000fe40000000000 */
[----:B--2---:R-:W-:-:S05]  /*118f0*/  VIADD R7, R7, 0x1 ;  /* 0x0000000107077836 */ /* 0x004fca0000000000 */
[----:B------:R-:W-:-:S04]  /*11900*/  ISETP.NE.AND P0, PT, R7, 0x2, PT ;  /* 0x000000020700780c */ /* 0x000fc80003f05270 */
[----:B------:R-:W-:Y:S02]  /*11910*/  SEL R9, R7, RZ, P0 ;  /* 0x000000ff07097207 */ /* 0x000fe40000000000 */
[----:B------:R-:W-:Y:S02]  /*11920*/  SEL R7, RZ, 0x1, P0 ;  /* 0x00000001ff077807 */ /* 0x000fe40000000000 */
[----:B------:R-:W-:Y:S01]  /*11930*/  ISETP.GT.AND P0, PT, R0, R2, PT ;  /* 0x000000020000720c */ /* 0x000fe20003f04270 */
[----:B------:R1:W-:Y:S01]  /*11940*/  STL [R1+0x4], R9 ;  /* 0x0000040901007387 */ /* 0x0003e20000100800 */
[----:B---3--:R-:W-:-:S05]  /*11950*/  LOP3.LUT R8, R8, R7, RZ, 0x3c, !PT ;  /* 0x0000000708087212 */ /* 0x008fca00078e3cff */
[----:B------:R1:W-:Y:S06]  /*11960*/  STL [R1+0xc], R8 ;  /* 0x00000c0801007387 */ /* 0x0003ec0000100800 */
[----:B------:R-:W-:Y:S05]  /*11970*/  @P0 BRA `(.L_x_590) ;  /* 0xfffffff800980947 */ /* 0x000fea000383ffff */
.L_x_573:
[----:B------:R-:W-:Y:S05]  /*11980*/  BSYNC B0 ;  /* 0x0000000000007941 */ /* 0x000fea0003800000 */
.L_x_572:
[----:B-----5:R-:W2:Y:S01]  /*11990*/  LDL R7, [R1+0x2c] ;  /* 0x00002c0001077983 */ /* 0x020ea20000100800 */
[----:B------:R-:W-:Y:S05]  /*119a0*/  @!P2 WARPSYNC.ALL ;  /* 0x000000000000a948 */ /* 0x000fea0003800000 */
[----:B------:R-:W-:Y:S01]  /*119b0*/  BSSY B6, `(.L_x_591) ;  /* 0x00002ae000067945 */ /* 0x000fe20003800000 */
[----:B------:R-:W-:Y:S01]  /*119c0*/  @!P2 BAR.SYNC.DEFER_BLOCKING 0xc, 0x120 ;  /* 0x030480000000ab1d */ /* 0x000fe20000010000 */
[----:B--2---:R-:W-:-:S13]  /*119d0*/  ISETP.GT.AND P0, PT, R7, RZ, PT ;  /* 0x000000ff0700720c */ /* 0x004fda0003f04270 */
[----:B------:R-:W-:Y:S05]  /*119e0*/  @P0 BRA `(.L_x_592) ;  /* 0x0000000000440947 */ /* 0x000fea0003800000 */
[----:B------:R-:W2:Y:S02]  /*119f0*/  S2R R7, SR_TID.X ;  /* 0x0000000000077919 */ /* 0x000ea40000002100 */
[----:B--2---:R-:W-:-:S04]  /*11a00*/  LOP3.LUT R7, R7, 0x1f, RZ, 0xc0, !PT ;  /* 0x0000001f07077812 */ /* 0x004fc800078ec0ff */
[----:B------:R-:W-:-:S13]  /*11a10*/  ISETP.NE.AND P1, PT, R7, RZ, PT ;  /* 0x000000ff0700720c */ /* 0x000fda0003f25270 */
[----:B------:R-:W-:Y:S05]  /*11a20*/  @P1 BRA `(.L_x_593) ;  /* 0x0000002800981947 */ /* 0x000fea0003800000 */
[----:B------:R-:W2:Y:S01]  /*11a30*/  S2R R7, SR_LANEID ;  /* 0x0000000000077919 */ /* 0x000ea20000000000 */
[----:B------:R-:W-:Y:S01]  /*11a40*/  VOTEU.ANY UR4, UPT, PT ;  /* 0x0000000000047886 */ /* 0x000fe200038e0100 */
[----:B0-----:R-:W0:Y:S01]  /*11a50*/  LDC.64 R2, c[0x0][0xc38] ;  /* 0x00030e00ff027b82 */ /* 0x001e220000000a00 */
[----:B------:R-:W2:Y:S08]  /*11a60*/  FLO.U32 R0, UR4 ;  /* 0x0000000400007d00 */ /* 0x000eb000080e0000 */
[----:B------:R-:W0:Y:S01]  /*11a70*/  POPC R5, UR4 ;  /* 0x0000000400057d09 */ /* 0x000e220008000000 */
[----:B--2---:R-:W-:-:S13]  /*11a80*/  ISETP.EQ.U32.AND P0, PT, R0, R7, PT ;  /* 0x000000070000720c */ /* 0x004fda0003f02070 */
[----:B0-----:R-:W2:Y:S01]  /*11a90*/  @P0 ATOMG.E.ADD.STRONG.GPU PT, R3, desc[UR40][R2.64], R5 ;  /* 0x00000005020309a8 */ /* 0x001ea200081ee1e8 */
[----:B------:R-:W0:Y:S02]  /*11aa0*/  S2R R4, SR_LTMASK ;  /* 0x0000000000047919 */ /* 0x000e240000003900 */
[----:B0-----:R-:W-:-:S04]  /*11ab0*/  LOP3.LUT R4, R4, UR4, RZ, 0xc0, !PT ;  /* 0x0000000404047c12 */ /* 0x001fc8000f8ec0ff */
[----:B------:R-:W0:Y:S01]  /*11ac0*/  POPC R7, R4 ;  /* 0x0000000400077309 */ /* 0x000e220000000000 */
[----:B--2---:R-:W0:Y:S02]  /*11ad0*/  SHFL.IDX PT, R0, R3, R0, 0x1f ;  /* 0x00001f0003007589 */ /* 0x004e2400000e0000 */
[----:B0-----:R-:W-:Y:S01]  /*11ae0*/  IADD3 R16, R0, UR37, R7 ;  /* 0x0000002500107c10 */ /* 0x001fe2000fffe007 */
[----:B------:R-:W-:Y:S06]  /*11af0*/  BRA `(.L_x_593) ;  /* 0x0000002800647947 */ /* 0x000fec0003800000 */
.L_x_592:
[----:B------:R-:W0:Y:S01]  /*11b00*/  S2R R0, SR_CgaCtaId ;  /* 0x0000000000007919 */ /* 0x000e220000008800 */
[----:B------:R-:W-:-:S04]  /*11b10*/  MOV R2, 0x400 ;  /* 0x0000040000027802 */ /* 0x000fc80000000f00 */
[----:B0-----:R-:W-:-:S05]  /*11b20*/  LEA R3, R0, R2, 0x18 ;  /* 0x0000000200037211 */ /* 0x001fca00078ec0ff */
        /* <DEDUP_REMOVED lines=15> */
[----:B-1----:R-:W-:Y:S02]  /*11c20*/  IMAD.MOV.U32 R8, RZ, RZ, 0x70 ;  /* 0x00000070ff087424 */ /* 0x002fe400078e00ff */
[----:B------:R-:W-:Y:S02]  /*11c30*/  IMAD.MOV.U32 R12, RZ, RZ, 0x1 ;  /* 0x00000001ff0c7424 */ /* 0x000fe400078e00ff */
[----:B------:R-:W-:-:S07]  /*11c40*/  IMAD.MOV.U32 R13, RZ, RZ, RZ ;  /* 0x000000ffff0d7224 */ /* 0x000fce00078e00ff */
[----:B------:R-:W-:-:S07]  /*11c50*/  LEPC R20, `(.L_x_594) ;  /* 0x000000001014794e */ /* 0x000fce0000000000 */
[----:B0-----:R-:W-:Y:S05]  /*11c60*/  CALL.ABS.NOINC R2 ;  /* 0x0000000002007343 */ /* 0x001fea0003c00000 */
.L_x_594:
        /* <DEDUP_REMOVED lines=9> */
[----:B------:R-:W-:Y:S02]  /*11d00*/  IMAD.U32 R4, RZ, RZ, UR6 ;  /* 0x00000006ff047e24 */ /* 0x000fe4000f8e00ff */
[----:B------:R-:W-:Y:S02]  /*11d10*/  IMAD.U32 R5, RZ, RZ, UR7 ;  /* 0x00000007ff057e24 */ /* 0x000fe4000f8e00ff */
[----:B------:R-:W-:Y:S02]  /*11d20*/  IMAD.U32 R6, RZ, RZ, UR8 ;  /* 0x00000008ff067e24 */ /* 0x000fe4000f8e00ff */
[----:B------:R-:W-:-:S02]  /*11d30*/  IMAD.U32 R7, RZ, RZ, UR9 ;  /* 0x00000009ff077e24 */ /* 0x000fc4000f8e00ff */
[----:B------:R-:W-:Y:S02]  /*11d40*/  IMAD.U32 R10, RZ, RZ, UR4 ;  /* 0x00000004ff0a7e24 */ /* 0x000fe4000f8e00ff */
[----:B------:R-:W-:Y:S02]  /*11d50*/  IMAD.U32 R11, RZ, RZ, UR5 ;  /* 0x00000005ff0b7e24 */ /* 0x000fe4000f8e00ff */
[----:B-1----:R-:W-:Y:S02]  /*11d60*/  IMAD.MOV.U32 R8, RZ, RZ, 0x70 ;  /* 0x00000070ff087424 */ /* 0x002fe400078e00ff */
[----:B------:R-:W-:Y:S02]  /*11d70*/  IMAD.MOV.U32 R12, RZ, RZ, 0x1 ;  /* 0x00000001ff0c7424 */ /* 0x000fe400078e00ff */
[----:B0-----:R-:W-:-:S07]  /*11d80*/  IMAD.MOV.U32 R13, RZ, RZ, RZ ;  /* 0x000000ffff0d7224 */ /* 0x001fce00078e00ff */
[----:B------:R-:W-:-:S07]  /*11d90*/  LEPC R20, `(.L_x_596) ;  /* 0x000000001014794e */ /* 0x000fce0000000000 */
[----:B--2---:R-:W-:Y:S05]  /*11da0*/  CALL.ABS.NOINC R2 ;  /* 0x0000000002007343 */ /* 0x004fea0003c00000 */
.L_x_596:
[----:B------:R-:W-:Y:S01]  /*11db0*/  MOV R2, 0x0 ;  /* 0x0000000000027802 */ /* 0x000fe20000000f00 */
[----:B------:R-:W-:Y:S01]  /*11dc0*/  ULDC.64 UR4, c[0x4][0x90] ;  /* 0x0100240000047ab9 */ /* 0x000fe20000000a00 */
[----:B------:R-:W-:Y:S01]  /*11dd0*/  ULDC.64 UR6, c[0x4][0x98] ;  /* 0x0100260000067ab9 */ /* 0x000fe20000000a00 */
[----:B------:R-:W-:Y:S01]  /*11de0*/  ULDC.64 UR8, c[0x4][0x18] ;  /* 0x0100060000087ab9 */ /* 0x000fe20000000a00 */
[----:B------:R-:W-:Y:S02]  /*11df0*/  IMAD.U32 R4, RZ, RZ, UR4 ;  /* 0x00000004ff047e24 */ /* 0x000fe4000f8e00ff */
[----:B------:R-:W0:Y:S01]  /*11e00*/  LDC.64 R2, c[0x4][R2] ;  /* 0x0100000002027b82 */ /* 0x000e220000000a00 */
[----:B------:R-:W-:Y:S02]  /*11e10*/  IMAD.U32 R5, RZ, RZ, UR5 ;  /* 0x00000005ff057e24 */ /* 0x000fe4000f8e00ff */
[----:B------:R-:W-:Y:S02]  /*11e20*/  IMAD.U32 R6, RZ, RZ, UR6 ;  /* 0x00000006ff067e24 */ /* 0x000fe4000f8e00ff */
[----:B------:R-:W-:-:S02]  /*11e30*/  IMAD.U32 R7, RZ, RZ, UR7 ;  /* 0x00000007ff077e24 */ /* 0x000fc4000f8e00ff */
[----:B------:R-:W-:Y:S02]  /*11e40*/  IMAD.U32 R10, RZ, RZ, UR8 ;  /* 0x00000008ff0a7e24 */ /* 0x000fe4000f8e00ff */
[----:B------:R-:W-:Y:S02]  /*11e50*/  IMAD.U32 R11, RZ, RZ, UR9 ;  /* 0x00000009ff0b7e24 */ /* 0x000fe4000f8e00ff */
[----:B------:R-:W-:Y:S02]  /*11e60*/  IMAD.MOV.U32 R8, RZ, RZ, 0x70 ;  /* 0x00000070ff087424 */ /* 0x000fe400078e00ff */
[----:B------:R-:W-:Y:S02]  /*11e70*/  IMAD.MOV.U32 R12, RZ, RZ, 0x1 ;  /* 0x00000001ff0c7424 */ /* 0x000fe400078e00ff */
[----:B------:R-:W-:-:S07]  /*11e80*/  IMAD.MOV.U32 R13, RZ, RZ, RZ ;  /* 0x000000ffff0d7224 */ /* 0x000fce00078e00ff */
[----:B------:R-:W-:-:S07]  /*11e90*/  LEPC R20, `(.L_x_595) ;  /* 0x000000001014794e */ /* 0x000fce0000000000 */
[----:B0-----:R-:W-:Y:S05]  /*11ea0*/  CALL.ABS.NOINC R2 ;  /* 0x0000000002007343 */ /* 0x001fea0003c00000 */
.L_x_595:
        /* <DEDUP_REMOVED lines=22> */
[----:B0-----:R-:W-:Y:S02]  /*12010*/  ISETP.NE.AND P0, PT, R4, 0x1, PT ;  /* 0x000000010400780c */ /* 0x001fe40003f05270 */
[----:B------:R-:W-:-:S11]  /*12020*/  MOV R4, R18 ;  /* 0x0000001200047202 */ /* 0x000fd60000000f00 */
[----:B------:R-:W0:Y:S08]  /*12030*/  @P0 LDC R5, c[0x0][0x42c] ;  /* 0x00010b00ff050b82 */ /* 0x000e300000000800 */
[----:B--2---:R-:W2:Y:S01]  /*12040*/  @P0 LDC R2, c[0x0][0x430] ;  /* 0x00010c00ff020b82 */ /* 0x004ea20000000800 */
[----:B0-----:R-:W-:-:S05]  /*12050*/  @P0 IMAD.HI.U32 R3, R18, R5, RZ ;  /* 0x0000000512030227 */ /* 0x001fca00078e00ff */
[----:B--2---:R-:W-:Y:S02]  /*12060*/  @P0 SHF.R.U32.HI R4, RZ, R2, R3 ;  /* 0x00000002ff040219 */ /* 0x004fe40000011603 */
[----:B------:R-:W-:-:S04]  /*12070*/  ISETP.NE.U32.AND P0, PT, RZ, UR4, PT ;  /* 0x00000004ff007c0c */ /* 0x000fc8000bf05070 */
[----:B------:R-:W-:-:S04]  /*12080*/  ISETP.NE.AND.EX P0, PT, RZ, UR5, PT, P0 ;  /* 0x00000005ff007c0c */ /* 0x000fc8000bf05300 */
[----:B------:R-:W-:-:S09]  /*12090*/  SEL R2, R6, RZ, !P0 ;  /* 0x000000ff06027207 */ /* 0x000fd20004000000 */
.L_x_597:
        /* <DEDUP_REMOVED lines=17> */
.L_x_709:
[----:B------:R-:W2:Y:S01]  /*121b0*/  LDL R3, [R1+0x1c] ;  /* 0x00001c0001037983 */ /* 0x000ea20000100800 */
[----:B------:R-:W-:Y:S01]  /*121c0*/  UMOV UR4, 0xffffffff ;  /* 0xffffffff00047882 */ /* 0x000fe20000000000 */
[----:B-1----:R-:W-:Y:S01]  /*121d0*/  SHF.R.S32.HI R8, RZ, 0x1f, R0 ;  /* 0x0000001fff087819 */ /* 0x002fe20000011400 */
[----:B--2---:R-:W-:Y:S01]  /*121e0*/  VIADD R3, R3, 0xffffffff ;  /* 0xffffffff03037836 */ /* 0x004fe20000000000 */
[----:B------:R-:W-:Y:S06]  /*121f0*/  BRA.DIV UR4, `(.L_x_599) ;  /* 0x0000003e04287947 */ /* 0x000fec000b800000 */
[----:B------:R-:W-:-:S13]  /*12200*/  ELECT P6, URZ, PT ;  /* 0x00000000003f782f */ /* 0x000fda00038c0000 */
.L_x_712:
        /* <DEDUP_REMOVED lines=11> */
[----:B------:R-:W-:-:S05]  /*122c0*/  @P0 SHF.R.U32.HI R5, RZ, R7, R6 ;  /* 0x00000007ff050219 */ /* 0x000fca0000011606 */
[----:B------:R-:W-:-:S04]  /*122d0*/  IMAD.MOV R6, RZ, RZ, -R5 ;  /* 0x000000ffff067224 */ /* 0x000fc800078e0a05 */
[----:B------:R-:W-:Y:S02]  /*122e0*/  IMAD R7, R9, R6, R3 ;  /* 0x0000000609077224 */ /* 0x000fe400078e0203 */
[----:B------:R-:W-:-:S03]  /*122f0*/  IMAD R6, R8, UR4, RZ ;  /* 0x0000000408067c24 */ /* 0x000fc6000f8e02ff */
[----:B------:R0:W-:Y:S01]  /*12300*/  STL [R1+0x30], R7 ;  /* 0x0000300701007387 */ /* 0x0001e20000100800 */
[----:B------:R-:W-:Y:S02]  /*12310*/  IMAD R9, R0, UR5, R6 ;  /* 0x0000000500097c24 */ /* 0x000fe4000f8e0206 */
[--C-:B------:R-:W-:Y:S01]  /*12320*/  IMAD.MOV.U32 R6, RZ, RZ, R5.reuse ;  /* 0x000000ffff067224 */ /* 0x100fe200078e0005 */
[----:B0-----:R-:W-:-:S03]  /*12330*/  SHF.R.S32.HI R7, RZ, 0x1f, R5 ;  /* 0x0000001fff077819 */ /* 0x001fc60000011405 */
[----:B------:R-:W-:-:S04]  /*12340*/  IMAD.WIDE.U32 R6, R0, UR4, R6 ;  /* 0x0000000400067c25 */ /* 0x000fc8000f8e0006 */
[----:B------:R-:W-:Y:S01]  /*12350*/  IMAD.IADD R5, R7, 0x1, R9 ;  /* 0x0000000107057824 */ /* 0x000fe200078e0209 */
[----:B------:R-:W-:-:S04]  /*12360*/  LEA R10, P0, R6, R20, 0x2 ;  /* 0x00000014060a7211 */ /* 0x000fc800078010ff */
[----:B------:R-:W-:-:S05]  /*12370*/  LEA.HI.X R11, R6, R21, R5, 0x2, P0 ;  /* 0x00000015060b7211 */ /* 0x000fca00000f1405 */
[----:B------:R0:W5:Y:S04]  /*12380*/  LDG.E R6, desc[UR40][R10.64] ;  /* 0x000000280a067981 */ /* 0x000168000c1e1900 */
.L_x_601:
        /* <DEDUP_REMOVED lines=9> */
.L_x_713:
        /* <DEDUP_REMOVED lines=11> */
.L_x_603:
        /* <DEDUP_REMOVED lines=23> */
.L_x_600:
        /* <DEDUP_REMOVED lines=30> */
.L_x_714:
[----:B------:R-:W-:Y:S05]  /*12820*/  BSYNC B0 ;  /* 0x0000000000007941 */ /* 0x000fea0003800000 */
.L_x_604:
[----:B------:R-:W-:Y:S04]  /*12830*/  BSSY B0, `(.L_x_606) ;  /* 0x000003c000007945 */ /* 0x000fe80003800000 */
[----:B------:R-:W-:Y:S05]  /*12840*/  @!P6 BRA `(.L_x_607) ;  /* 0x0000000000e8e947 */ /* 0x000fea0003800000 */
[----:B------:R-:W2:Y:S01]  /*12850*/  LDL R7, [R1] ;  /* 0x0000000001077983 */ /* 0x000ea20000100800 */
[----:B------:R-:W-:-:S03]  /*12860*/  MOV R9, 0x400 ;  /* 0x0000040000097802 */ /* 0x000fc60000000f00 */
[----:B0-----:R-:W3:Y:S01]  /*12870*/  LDL R5, [R1+0x8] ;  /* 0x0000080001057983 */ /* 0x001ee20000100800 */
[----:B------:R-:W0:Y:S02]  /*12880*/  S2R R10, SR_CgaCtaId ;  /* 0x00000000000a7919 */ /* 0x000e240000008800 */
[----:B0-----:R-:W-:-:S05]  /*12890*/  LEA R9, R10, R9, 0x18 ;  /* 0x000000090a097211 */ /* 0x001fca00078ec0ff */
[----:B--2---:R-:W-:Y:S01]  /*128a0*/  IMAD R2, R7, 0x8, R9 ;  /* 0x0000000807027824 */ /* 0x004fe200078e0209 */
[----:B---3--:R-:W-:-:S04]  /*128b0*/  SHF.L.U32 R5, R5, 0x1f, RZ ;  /* 0x0000001f05057819 */ /* 0x008fc800000006ff */
[----:B------:R-:W0:Y:S02]  /*128c0*/  SYNCS.PHASECHK.TRANS64.TRYWAIT P0, [R2+URZ+0x22860], R5 ;  /* 0x02286005020075a7 */ /* 0x000e24000800017f */
[----:B0-----:R-:W-:Y:S05]  /*128d0*/  @!P0 BRA `(.L_x_608) ;  /* 0x0000003400c48947 */ /* 0x001fea0003800000 */
.L_x_715:
        /* <DEDUP_REMOVED lines=11> */
.L_x_609:
        /* <DEDUP_REMOVED lines=38> */
.L_x_607:
[----:B------:R-:W-:Y:S05]  /*12bf0*/  BSYNC B0 ;  /* 0x0000000000007941 */ /* 0x000fea0003800000 */
.L_x_606:
        /* <DEDUP_REMOVED lines=17> */
[----:B--2---:R-:W-:-:S05]  /*12d10*/  VIADD R2, R7, 0x1 ;  /* 0x0000000107027836 */ /* 0x004fca0000000000 */
        /* <DEDUP_REMOVED lines=19> */
[C---:B------:R-:W-:Y:S02]  /*12e50*/  IMAD R10, R0.reuse, UR5, R6 ;  /* 0x00000005000a7c24 */ /* 0x040fe4000f8e0206 */
[--C-:B------:R-:W-:Y:S02]  /*12e60*/  IMAD.MOV.U32 R6, RZ, RZ, R2.reuse ;  /* 0x000000ffff067224 */ /* 0x100fe400078e0002 */
[----:B------:R-:W-:Y:S02]  /*12e70*/  IMAD.MOV R2, RZ, RZ, -R2 ;  /* 0x000000ffff027224 */ /* 0x000fe400078e0a02 */
[----:B------:R-:W-:-:S04]  /*12e80*/  IMAD.WIDE.U32 R6, R0, UR4, R6 ;  /* 0x0000000400067c25 */ /* 0x000fc8000f8e0006 */
[----:B------:R-:W-:Y:S01]  /*12e90*/  IMAD.IADD R10, R10, 0x1, R7 ;  /* 0x000000010a0a7824 */ /* 0x000fe200078e0207 */
[----:B------:R-:W-:Y:S01]  /*12ea0*/  LEA R20, P0, R6, R20, 0x2 ;  /* 0x0000001406147211 */ /* 0x000fe200078010ff */
[----:B------:R-:W-:-:S03]  /*12eb0*/  IMAD R5, R11, R2, R5 ;  /* 0x000000020b057224 */ /* 0x000fc600078e0205 */
[----:B------:R-:W-:-:S05]  /*12ec0*/  LEA.HI.X R21, R6, R21, R10, 0x2, P0 ;  /* 0x0000001506157211 */ /* 0x000fca00000f140a */
[----:B------:R1:W5:Y:S04]  /*12ed0*/  LDG.E R6, desc[UR40][R20.64] ;  /* 0x0000002814067981 */ /* 0x000368000c1e1900 */
.L_x_616:
[----:B------:R-:W2:Y:S01]  /*12ee0*/  S2R R7, SR_CgaCtaId ;  /* 0x0000000000077919 */ /* 0x000ea20000008800 */
[----:B------:R-:W-:-:S04]  /*12ef0*/  MOV R2, 0x400 ;  /* 0x0000040000027802 */ /* 0x000fc80000000f00 */
[----:B--2---:R-:W-:Y:S02]  /*12f00*/  LEA R2, R7, R2, 0x18 ;  /* 0x0000000207027211 */ /* 0x004fe400078ec0ff */
[----:B------:R-:W-:-:S03]  /*12f10*/  SHF.L.U32 R7, R12, 0x1f, RZ ;  /* 0x0000001f0c077819 */ /* 0x000fc600000006ff */
[----:B------:R-:W-:-:S04]  /*12f20*/  IMAD R2, R13, 0x8, R2 ;  /* 0x000000080d027824 */ /* 0x000fc800078e0202 */
[----:B------:R-:W2:Y:S02]  /*12f30*/  SYNCS.PHASECHK.TRANS64.TRYWAIT P0, [R2+URZ+0x22840], R7 ;  /* 0x02284007020075a7 */ /* 0x000ea4000800017f */
[----:B--2---:R-:W-:Y:S05]  /*12f40*/  @!P0 BRA `(.L_x_617) ;  /* 0x00000030003c8947 */ /* 0x004fea0003800000 */
.L_x_716:
[----:B------:R-:W3:Y:S02]  /*12f50*/  S2R R10, SR_TID.X ;  /* 0x00000000000a7919 */ /* 0x000ee40000002100 */
[----:B---3--:R-:W-:-:S04]  /*12f60*/  LOP3.LUT R10, R10, 0x7f, RZ, 0xc0, !PT ;  /* 0x0000007f0a0a7812 */ /* 0x008fc800078ec0ff */
[----:B------:R-:W-:-:S13]  /*12f70*/  ISETP.NE.AND P1, PT, R10, RZ, PT ;  /* 0x000000ff0a00720c */ /* 0x000fda0003f25270 */
        /* <DEDUP_REMOVED lines=8> */
.L_x_618:
[----:B---3--:R-:W3:Y:S01]  /*13000*/  LDL R10, [R1] ;  /* 0x00000000010a7983 */ /* 0x008ee20000100800 */
[----:B0-----:R-:W-:-:S03]  /*13010*/  MOV R12, 0x400 ;  /* 0x00000400000c7802 */ /* 0x001fc60000000f00 */
[----:B------:R-:W4:Y:S01]  /*13020*/  LDL R11, [R1+0x10] ;  /* 0x00001000010b7983 */ /* 0x000f220000100800 */
        /* <DEDUP_REMOVED lines=9> */
[----:B------:R-:W-:Y:S01]  /*130c0*/  UMOV UR7, 0x14f00000 ;  /* 0x14f0000000077882 */ /* 0x000fe20000000000 */
[----:B------:R-:W-:Y:S01]  /*130d0*/  UMOV UR10, URZ ;  /* 0x0000003f000a7c82 */ /* 0x000fe20008000000 */
[----:B---3--:R-:W-:-:S05]  /*130e0*/  IMAD R10, R10, 0x3000, R12 ;  /* 0x000030000a0a7824 */ /* 0x008fca00078e020c */
[----:B------:R-:W-:Y:S01]  /*130f0*/  R2UR UR8, R10 ;  /* 0x000000000a0872ca */ /* 0x000fe200000e0000 */
[----:B----4-:R-:W-:-:S05]  /*13100*/  IMAD R5, R5, 0x60, R11 ;  /* 0x0000006005057824 */ /* 0x010fca00078e020b */
[----:B------:R-:W-:-:S07]  /*13110*/  R2UR UR11, R5 ;  /* 0x00000000050b72ca */ /* 0x000fce00000e0000 */
[----:B------:R-:W-:-:S09]  /*13120*/  UIADD3 UR8, UR8, 0x1c400, URZ ;  /* 0x0001c40008087890 */ /* 0x000fd2000fffe03f */
[----:B------:R0:W-:Y:S01]  /*13130*/  UTMALDG.4D [UR8], [UR4], desc[UR6] ;  /* 0x00000608040075b4 */ /* 0x0001e20008019000 */
[----:B------:R-:W3:Y:S02]  /*13140*/  SYNCS.PHASECHK.TRANS64.TRYWAIT P0, [R2+URZ+0x22860], R7 ;  /* 0x02286007020075a7 */ /* 0x000ee4000800017f */
[----:B0--3--:R-:W-:Y:S05]  /*13150*/  @!P0 BRA `(.L_x_619) ;  /* 0x0000002c00cc8947 */ /* 0x009fea0003800000 */
.L_x_717:
[----:B------:R-:W-:Y:S05]  /*13160*/  @P1 BRA `(.L_x_620) ;  /* 0x00000000001c1947 */ /* 0x000fea0003800000 */
[----:B------:R-:W3:Y:S01]  /*13170*/  S2R R10, SR_TID.X ;  /* 0x00000000000a7919 */ /* 0x000ee20000002100 */
[----:B0-2---:R-:W-:-:S04]  /*13180*/  IMAD.MOV.U32 R7, RZ, RZ, 0xc000 ;  /* 0x0000c000ff077424 */ /* 0x005fc800078e00ff */
[----:B------:R4:W-:Y:S01]  /*13190*/  SYNCS.ARRIVE.TRANS64 RZ, [R2+URZ+0x22850], R7 ;  /* 0x0228500702ff79a7 */ /* 0x0009e2000800003f */
[----:B---3--:R-:W-:-:S04]  /*131a0*/  LOP3.LUT R10, R10, 0x1f, RZ, 0xc0, !PT ;  /* 0x0000001f0a0a7812 */ /* 0x008fc800078ec0ff */
[----:B------:R-:W-:-:S13]  /*131b0*/  ISETP.NE.AND P0, PT, R10, RZ, PT ;  /* 0x000000ff0a00720c */ /* 0x000fda0003f05270 */
[----:B----4-:R-:W-:Y:S05]  /*131c0*/  @!P0 BRA `(.L_x_620) ;  /* 0x0000000000048947 */ /* 0x010fea0003800000 */
[----:B------:R-:W-:Y:S01]  /*131d0*/  BPT.TRAP 0x1 ;  /* 0x000000040000795c */ /* 0x000fe20000300000 */
.L_x_620:
[----:B0-2---:R-:W2:Y:S01]  /*131e0*/  LDL R7, [R1] ;  /* 0x0000000001077983 */ /* 0x005ea20000100800 */
[----:B------:R-:W-:Y:S01]  /*131f0*/  MOV R10, 0x400 ;  /* 0x00000400000a7802 */ /* 0x000fe20000000f00 */
[----:B------:R-:W0:Y:S01]  /*13200*/  S2R R11, SR_CgaCtaId ;  /* 0x00000000000b7919 */ /* 0x000e220000008800 */
[----:B------:R-:W-:Y:S01]  /*13210*/  R2UR UR9, R2 ;  /* 0x00000000020972ca */ /* 0x000fe200000e0000 */
[----:B------:R-:W-:Y:S01]  /*13220*/  UIADD3 UR4, UP0, UR38, 0x470, URZ ;  /* 0x0000047026047890 */ /* 0x000fe2000ff1e03f */
[----:B------:R-:W-:Y:S02]  /*13230*/  R2UR UR11, R5 ;  /* 0x00000000050b72ca */ /* 0x000fe400000e0000 */
[----:B------:R-:W-:Y:S02]  /*13240*/  R2UR UR12, R4 ;  /* 0x00000000040c72ca */ /* 0x000fe400000e0000 */
[----:B------:R-:W-:Y:S01]  /*13250*/  R2UR UR13, R6 ;  /* 0x00000000060d72ca */ /* 0x000fe200000e0000 */
[----:B------:R-:W-:Y:S01]  /*13260*/  UIADD3.X UR5, URZ, UR39, URZ, UP0, !UPT ;  /* 0x000000273f057290 */ /* 0x000fe200087fe43f */
[----:B0-----:R-:W-:-:S05]  /*13270*/  LEA R10, R11, R10, 0x18 ;  /* 0x0000000a0b0a7211 */ /* 0x001fca00078ec0ff */
        /* <DEDUP_REMOVED lines=23> */
[----:B--2---:R-:W-:Y:S01]  /*133f0*/  NOP ;  /* 0x0000000000007918 */ /* 0x004fe20000000000 */
.L_x_615:
[----:B------:R-:W-:Y:S05]  /*13400*/  BSYNC B2 ;  /* 0x0000000000027941 */ /* 0x000fea0003800000 */
.L_x_614:
[----:B------:R-:W2:Y:S02]  /*13410*/  LDL.LU R2, [R1+0x1c] ;  /* 0x00001c0001027983 */ /* 0x000ea40000300800 */
[----:B--2---:R-:W-:-:S07]  /*13420*/  VIADD R5, R2, 0xfffffffd ;  /* 0xfffffffd02057836 */ /* 0x004fce0000000000 */
.L_x_613:
[----:B------:R-:W-:Y:S05]  /*13430*/  BSYNC B1 ;  /* 0x0000000000017941 */ /* 0x000fea0003800000 */
.L_x_612:
[----:B------:R-:W-:-:S04]  /*13440*/  IADD3 R2, -R9, RZ, RZ ;  /* 0x000000ff09027210 */ /* 0x000fc80007ffe1ff */
[----:B------:R-:W-:-:S13]  /*13450*/  ISETP.NE.AND P0, PT, R3, R2, PT ;  /* 0x000000020300720c */ /* 0x000fda0003f05270 */
[----:B------:R-:W-:Y:S05]  /*13460*/  @!P0 BRA `(.L_x_611) ;  /* 0x0000000c00988947 */ /* 0x000fea0003800000 */
.L_x_635:
[----:B--2---:R-:W2:Y:S04]  /*13470*/  LDL.LU R3, [R1] ;  /* 0x0000000001037983 */ /* 0x004ea80000300800 */
        /* <DEDUP_REMOVED lines=8> */
[----:B------:R-:W-:Y:S06]  /*13500*/  @!P6 BRA `(.L_x_622) ;  /* 0x000000040098e947 */ /* 0x000fec0003800000 */
[----:B------:R-:W-:Y:S01]  /*13510*/  ULDC.64 UR4, c[0x0][0x3f8] ;  /* 0x0000fe0000047ab9 */ /* 0x000fe20000000a00 */
[----:B------:R-:W-:Y:S01]  /*13520*/  IMAD.MOV.U32 R11, RZ, RZ, R5 ;  /* 0x000000ffff0b7224 */ /* 0x000fe200078e0005 */
[----:B------:R-:W-:-:S04]  /*13530*/  ISETP.NE.U32.AND P0, PT, RZ, UR4, PT ;  /* 0x00000004ff007c0c */ /* 0x000fc8000bf05070 */
[----:B------:R-:W-:-:S13]  /*13540*/  ISETP.NE.AND.EX P0, PT, RZ, UR5, PT, P0 ;  /* 0x00000005ff007c0c */ /* 0x000fda000bf05300 */
[----:B------:R-:W-:Y:S05]  /*13550*/  @!P0 BRA `(.L_x_623) ;  /* 0x0000000000448947 */ /* 0x000fea0003800000 */
[----:B------:R-:W2:Y:S01]  /*13560*/  LDC R6, c[0x0][0x41c] ;  /* 0x00010700ff067b82 */ /* 0x000ea20000000800 */
[----:B------:R-:W-:Y:S01]  /*13570*/  ULDC.64 UR6, c[0x0][0x408] ;  /* 0x0001020000067ab9 */ /* 0x000fe20000000a00 */
[----:B--2---:R-:W-:-:S13]  /*13580*/  ISETP.NE.AND P0, PT, R6, 0x1, PT ;  /* 0x000000010600780c */ /* 0x004fda0003f05270 */
[----:B------:R-:W0:Y:S02]  /*13590*/  @P0 LDC.64 R2, c[0x0][0x420] ;  /* 0x00010800ff020b82 */ /* 0x000e240000000a00 */
[----:B0-----:R-:W-:-:S04]  /*135a0*/  @P0 IMAD.HI.U32 R12, R5, R2, RZ ;  /* 0x00000002050c0227 */ /* 0x001fc800078e00ff */
[----:B------:R-:W-:Y:S01]  /*135b0*/  IMAD.MOV.U32 R2, RZ, RZ, R5 ;  /* 0x000000ffff027224 */ /* 0x000fe200078e0005 */
[----:B------:R-:W-:-:S04]  /*135c0*/  @P0 SHF.R.U32.HI R2, RZ, R3, R12 ;  /* 0x00000003ff020219 */ /* 0x000fc8000001160c */
[--C-:B------:R-:W-:Y:S01]  /*135d0*/  SHF.R.S32.HI R3, RZ, 0x1f, R2.reuse ;  /* 0x0000001fff037819 */ /* 0x100fe20000011402 */
[----:B------:R-:W-:-:S04]  /*135e0*/  IMAD.MOV R11, RZ, RZ, -R2 ;  /* 0x000000ffff0b7224 */ /* 0x000fc800078e0a02 */
[----:B------:R-:W-:Y:S02]  /*135f0*/  IMAD R11, R6, R11, R5 ;  /* 0x0000000b060b7224 */ /* 0x000fe400078e0205 */
[----:B------:R-:W-:Y:S02]  /*13600*/  IMAD R6, R8, UR6, RZ ;  /* 0x0000000608067c24 */ /* 0x000fe4000f8e02ff */
[----:B------:R-:W-:-:S04]  /*13610*/  IMAD.WIDE.U32 R2, R0, UR6, R2 ;  /* 0x0000000600027c25 */ /* 0x000fc8000f8e0002 */
[----:B------:R-:W-:-:S04]  /*13620*/  IMAD R6, R0, UR7, R6 ;  /* 0x0000000700067c24 */ /* 0x000fc8000f8e0206 */
[----:B------:R-:W-:Y:S01]  /*13630*/  IMAD.IADD R3, R6, 0x1, R3 ;  /* 0x0000000106037824 */ /* 0x000fe200078e0203 */
[----:B------:R-:W-:-:S04]  /*13640*/  LEA R6, P0, R2, UR4, 0x2 ;  /* 0x0000000402067c11 */ /* 0x000fc8000f8010ff */
[----:B------:R-:W-:-:S05]  /*13650*/  LEA.HI.X R7, R2, UR5, R3, 0x2, P0 ;  /* 0x0000000502077c11 */ /* 0x000fca00080f1403 */
[----:B------:R2:W5:Y:S04]  /*13660*/  LDG.E R6, desc[UR40][R6.64] ;  /* 0x0000002806067981 */ /* 0x000568000c1e1900 */
.L_x_623:
[----:B------:R-:W3:Y:S01]  /*13670*/  S2R R3, SR_CgaCtaId ;  /* 0x0000000000037919 */ /* 0x000ee20000008800 */
[----:B------:R-:W-:Y:S02]  /*13680*/  MOV R2, 0x400 ;  /* 0x0000040000027802 */ /* 0x000fe40000000f00 */
[----:B--2---:R-:W-:Y:S02]  /*13690*/  SHF.L.U32 R7, R10, 0x1f, RZ ;  /* 0x0000001f0a077819 */ /* 0x004fe400000006ff */
[----:B---3--:R-:W-:-:S05]  /*136a0*/  LEA R2, R3, R2, 0x18 ;  /* 0x0000000203027211 */ /* 0x008fca00078ec0ff */
[----:B------:R-:W-:-:S04]  /*136b0*/  IMAD R3, R9, 0x8, R2 ;  /* 0x0000000809037824 */ /* 0x000fc800078e0202 */
[----:B------:R-:W2:Y:S02]  /*136c0*/  SYNCS.PHASECHK.TRANS64.TRYWAIT P0, [R3+URZ+0x22840], R7 ;  /* 0x02284007030075a7 */ /* 0x000ea4000800017f */
[----:B--2---:R-:W-:Y:S05]  /*136d0*/  @!P0 BRA `(.L_x_624) ;  /* 0x0000002800808947 */ /* 0x004fea0003800000 */
.L_x_718:
        /* <DEDUP_REMOVED lines=11> */
.L_x_625:
[----:B0-----:R-:W4:Y:S01]  /*13790*/  LDL R12, [R1+0x10] ;  /* 0x00001000010c7983 */ /* 0x001f220000100800 */
[----:B---3--:R-:W-:Y:S01]  /*137a0*/  MOV R2, 0x400 ;  /* 0x0000040000027802 */ /* 0x008fe20000000f00 */
[----:B------:R-:W0:Y:S01]  /*137b0*/  S2R R13, SR_CgaCtaId ;  /* 0x00000000000d7919 */ /* 0x000e220000008800 */
[----:B------:R-:W-:Y:S01]  /*137c0*/  R2UR UR9, R3 ;  /* 0x00000000030972ca */ /* 0x000fe200000e0000 */
[----:B------:R-:W-:Y:S01]  /*137d0*/  UIADD3 UR4, UP0, UR38, 0x370, URZ ;  /* 0x0000037026047890 */ /* 0x000fe2000ff1e03f */
[----:B------:R-:W-:Y:S02]  /*137e0*/  R2UR UR12, R4 ;  /* 0x00000000040c72ca */ /* 0x000fe400000e0000 */
[----:B-----5:R-:W-:Y:S01]  /*137f0*/  R2UR UR13, R6 ;  /* 0x00000000060d72ca */ /* 0x020fe200000e0000 */
[----:B------:R-:W-:Y:S01]  /*13800*/  UIADD3.X UR5, URZ, UR39, URZ, UP0, !UPT ;  /* 0x000000273f057290 */ /* 0x000fe200087fe43f */
[----:B0-----:R-:W-:-:S05]  /*13810*/  LEA R2, R13, R2, 0x18 ;  /* 0x000000020d027211 */ /* 0x001fca00078ec0ff */
[----:B------:R-:W-:-:S05]  /*13820*/  IMAD R2, R9, 0x3000, R2 ;  /* 0x0000300009027824 */ /* 0x000fca00078e0202 */
[----:B------:R-:W-:Y:S01]  /*13830*/  R2UR UR8, R2 ;  /* 0x00000000020872ca */ /* 0x000fe200000e0000 */
[----:B------:R-:W-:Y:S01]  /*13840*/  UIADD3 UR9, UR9, 0x22830, URZ ;  /* 0x0002283009097890 */ /* 0x000fe2000fffe03f */
[----:B------:R-:W-:Y:S01]  /*13850*/  UMOV UR6, 0x0 ;  /* 0x0000000000067882 */ /* 0x000fe20000000000 */
[----:B------:R-:W-:Y:S01]  /*13860*/  UMOV UR7, 0x14f00000 ;  /* 0x14f0000000077882 */ /* 0x000fe20000000000 */
[----:B------:R-:W-:-:S09]  /*13870*/  UMOV UR10, URZ ;  /* 0x0000003f000a7c82 */ /* 0x000fd20008000000 */
[----:B------:R-:W-:Y:S01]  /*13880*/  UIADD3 UR8, UR8, 0x1c400, URZ ;  /* 0x0001c40008087890 */ /* 0x000fe2000fffe03f */
[----:B----4-:R-:W-:-:S05]  /*13890*/  IMAD R2, R11, 0x60, R12 ;  /* 0x000000600b027824 */ /* 0x010fca00078e020c */
[----:B------:R-:W-:-:S13]  /*138a0*/  R2UR UR11, R2 ;  /* 0x00000000020b72ca */ /* 0x000fda00000e0000 */
[----:B------:R0:W-:Y:S01]  /*138b0*/  UTMALDG.4D [UR8], [UR4], desc[UR6] ;  /* 0x00000608040075b4 */ /* 0x0001e20008019000 */
[----:B------:R-:W3:Y:S02]  /*138c0*/  SYNCS.PHASECHK.TRANS64.TRYWAIT P1, [R3+URZ+0x22860], R7 ;  /* 0x02286007030075a7 */ /* 0x000ee4000802017f */
[----:B0--3--:R-:W-:Y:S05]  /*138d0*/  @!P1 BRA `(.L_x_626) ;  /* 0x0000002800149947 */ /* 0x009fea0003800000 */
.L_x_719:
        /* <DEDUP_REMOVED lines=8> */
.L_x_627:
[----:B------:R-:W3:Y:S01]  /*13960*/  S2R R11, SR_CgaCtaId ;  /* 0x00000000000b7919 */ /* 0x000ee20000008800 */
[----:B0-2---:R-:W-:Y:S01]  /*13970*/  MOV R7, 0x400 ;  /* 0x0000040000077802 */ /* 0x005fe20000000f00 */
        /* <DEDUP_REMOVED lines=9> */
[----:B------:R-:W-:-:S07]  /*13a10*/  UMOV UR17, 0x40 ;  /* 0x0000004000117882 */ /* 0x000fce0000000000 */
        /* <DEDUP_REMOVED lines=21> */
.L_x_622:
[----:B------:R-:W-:Y:S05]  /*13b70*/  BSYNC B1 ;  /* 0x0000000000017941 */ /* 0x000fea0003800000 */
.L_x_621:
        /* <DEDUP_REMOVED lines=14> */
[----:B------:R-:W3:Y:S01]  /*13c60*/  LDC R6, c[0x0][0x41c] ;  /* 0x00010700ff067b82 */ /* 0x000ee20000000800 */
[----:B------:R-:W-:Y:S01]  /*13c70*/  ULDC.64 UR6, c[0x0][0x408] ;  /* 0x0001020000067ab9 */ /* 0x000fe20000000a00 */
[----:B---3--:R-:W-:-:S13]  /*13c80*/  ISETP.NE.AND P0, PT, R6, 0x1, PT ;  /* 0x000000010600780c */ /* 0x008fda0003f05270 */
[----:B------:R-:W3:Y:S02]  /*13c90*/  @P0 LDC.64 R2, c[0x0][0x420] ;  /* 0x00010800ff020b82 */ /* 0x000ee40000000a00 */
[----:B---3--:R-:W-:-:S04]  /*13ca0*/  @P0 IMAD.HI.U32 R7, R9, R2, RZ ;  /* 0x0000000209070227 */ /* 0x008fc800078e00ff */
[----:B------:R-:W-:Y:S01]  /*13cb0*/  IMAD.MOV.U32 R2, RZ, RZ, R9 ;  /* 0x000000ffff027224 */ /* 0x000fe200078e0009 */
[----:B------:R-:W-:-:S05]  /*13cc0*/  @P0 SHF.R.U32.HI R2, RZ, R3, R7 ;  /* 0x00000003ff020219 */ /* 0x000fca0000011607 */
[----:B------:R-:W-:-:S04]  /*13cd0*/  IMAD.MOV R3, RZ, RZ, -R2 ;  /* 0x000000ffff037224 */ /* 0x000fc800078e0a02 */
[----:B------:R-:W-:Y:S01]  /*13ce0*/  IMAD R9, R6, R3, R9 ;  /* 0x0000000306097224 */ /* 0x000fe200078e0209 */
[----:B------:R-:W-:Y:S01]  /*13cf0*/  SHF.R.S32.HI R3, RZ, 0x1f, R2 ;  /* 0x0000001fff037819 */ /* 0x000fe20000011402 */
[----:B------:R-:W-:-:S04]  /*13d00*/  IMAD R6, R8, UR6, RZ ;  /* 0x0000000608067c24 */ /* 0x000fc8000f8e02ff */
[C---:B------:R-:W-:Y:S02]  /*13d10*/  IMAD R6, R0.reuse, UR7, R6 ;  /* 0x0000000700067c24 */ /* 0x040fe4000f8e0206 */
[----:B------:R-:W-:-:S04]  /*13d20*/  IMAD.WIDE.U32 R2, R0, UR6, R2 ;  /* 0x0000000600027c25 */ /* 0x000fc8000f8e0002 */
[----:B------:R-:W-:Y:S01]  /*13d30*/  IMAD.IADD R3, R6, 0x1, R3 ;  /* 0x0000000106037824 */ /* 0x000fe200078e0203 */
[----:B------:R-:W-:-:S04]  /*13d40*/  LEA R6, P0, R2, UR4, 0x2 ;  /* 0x0000000402067c11 */ /* 0x000fc8000f8010ff */
[----:B------:R-:W-:-:S05]  /*13d50*/  LEA.HI.X R7, R2, UR5, R3, 0x2, P0 ;  /* 0x0000000502077c11 */ /* 0x000fca00080f1403 */
[----:B------:R3:W5:Y:S04]  /*13d60*/  LDG.E R6, desc[UR40][R6.64] ;  /* 0x0000002806067981 */ /* 0x000768000c1e1900 */
.L_x_630:
[----:B------:R-:W4:Y:S01]  /*13d70*/  S2R R3, SR_CgaCtaId ;  /* 0x0000000000037919 */ /* 0x000f220000008800 */
[----:B------:R-:W-:Y:S02]  /*13d80*/  MOV R2, 0x400 ;  /* 0x0000040000027802 */ /* 0x000fe40000000f00 */
[----:B---3--:R-:W-:Y:S02]  /*13d90*/  SHF.L.U32 R7, R10, 0x1f, RZ ;  /* 0x0000001f0a077819 */ /* 0x008fe400000006ff */
[----:B----4-:R-:W-:-:S05]  /*13da0*/  LEA R2, R3, R2, 0x18 ;  /* 0x0000000203027211 */ /* 0x010fca00078ec0ff */
[----:B------:R-:W-:-:S04]  /*13db0*/  IMAD R3, R11, 0x8, R2 ;  /* 0x000000080b037824 */ /* 0x000fc800078e0202 */
[----:B------:R-:W3:Y:S02]  /*13dc0*/  SYNCS.PHASECHK.TRANS64.TRYWAIT P0, [R3+URZ+0x22840], R7 ;  /* 0x02284007030075a7 */ /* 0x000ee4000800017f */
[----:B---3--:R-:W-:Y:S05]  /*13dd0*/  @!P0 BRA `(.L_x_631) ;  /* 0x0000002000e88947 */ /* 0x008fea0003800000 */
.L_x_720:
[----:B------:R-:W4:Y:S02]  /*13de0*/  S2R R2, SR_TID.X ;  /* 0x0000000000027919 */ /* 0x000f240000002100 */
[----:B----4-:R-:W-:-:S04]  /*13df0*/  LOP3.LUT R2, R2, 0x7f, RZ, 0xc0, !PT ;  /* 0x0000007f02027812 */ /* 0x010fc800078ec0ff */
[----:B------:R-:W-:-:S13]  /*13e00*/  ISETP.NE.AND P0, PT, R2, RZ, PT ;  /* 0x000000ff0200720c */ /* 0x000fda0003f05270 */
[----:B------:R-:W-:Y:S05]  /*13e10*/  @P0 BRA `(.L_x_632) ;  /* 0x00000000001c0947 */ /* 0x000fea0003800000 */
[----:B------:R-:W4:Y:S02]  /*13e20*/  S2R R2, SR_TID.X ;  /* 0x0000000000027919 */ /* 0x000f240000002100 */
[----:B----4-:R-:W-:-:S04]  /*13e30*/  LOP3.LUT R2, R2, 0x1f, RZ, 0xc0, !PT ;  /* 0x0000001f02027812 */ /* 0x010fc800078ec0ff */
[----:B------:R-:W-:Y:S01]  /*13e40*/  ISETP.NE.AND P1, PT, R2, RZ, PT ;  /* 0x000000ff0200720c */ /* 0x000fe20003f25270 */
[----:B------:R-:W-:-:S04]  /*13e50*/  IMAD.MOV.U32 R2, RZ, RZ, 0x3000 ;  /* 0x00003000ff027424 */ /* 0x000fc800078e00ff */
[----:B------:R4:W-:Y:S08]  /*13e60*/  SYNCS.ARRIVE.TRANS64 RZ, [R3+URZ+0x22830], R2 ;  /* 0x0228300203ff79a7 */ /* 0x0009f0000800003f */
[----:B------:R-:W-:Y:S05]  /*13e70*/  @!P1 BRA `(.L_x_632) ;  /* 0x0000000000049947 */ /* 0x000fea0003800000 */
[----:B------:R-:W-:Y:S01]  /*13e80*/  BPT.TRAP 0x1 ;  /* 0x000000040000795c */ /* 0x000fe20000300000 */
.L_x_632:
[----:B----4-:R-:W4:Y:S01]  /*13e90*/  LDL R2, [R1] ;  /* 0x0000000001027983 */ /* 0x010f220000100800 */
[----:B--2---:R-:W-:-:S03]  /*13ea0*/  MOV R11, 0x400 ;  /* 0x00000400000b7802 */ /* 0x004fc60000000f00 */
[----:B------:R-:W2:Y:S01]  /*13eb0*/  LDL R10, [R1+0x10] ;  /* 0x00001000010a7983 */ /* 0x000ea20000100800 */
[----:B0-----:R-:W0:Y:S01]  /*13ec0*/  S2R R12, SR_CgaCtaId ;  /* 0x00000000000c7919 */ /* 0x001e220000008800 */
        /* <DEDUP_REMOVED lines=10> */
[----:B----4-:R-:W-:-:S05]  /*13f70*/  IMAD R2, R2, 0x3000, R11 ;  /* 0x0000300002027824 */ /* 0x010fca00078e020b */
[----:B------:R-:W-:Y:S01]  /*13f80*/  R2UR UR8, R2 ;  /* 0x00000000020872ca */ /* 0x000fe200000e0000 */
[----:B--2---:R-:W-:-:S05]  /*13f90*/  IMAD R9, R9, 0x60, R10 ;  /* 0x0000006009097824 */ /* 0x004fca00078e020a */
[----:B------:R-:W-:-:S07]  /*13fa0*/  R2UR UR11, R9 ;  /* 0x00000000090b72ca */ /* 0x000fce00000e0000 */
[----:B------:R-:W-:-:S09]  /*13fb0*/  UIADD3 UR8, UR8, 0x1c400, URZ ;  /* 0x0001c40008087890 */ /* 0x000fd2000fffe03f */
[----:B------:R0:W-:Y:S01]  /*13fc0*/  UTMALDG.4D [UR8], [UR4], desc[UR6] ;  /* 0x00000608040075b4 */ /* 0x0001e20008019000 */
[----:B------:R-:W2:Y:S02]  /*13fd0*/  SYNCS.PHASECHK.TRANS64.TRYWAIT P1, [R3+URZ+0x22860], R7 ;  /* 0x02286007030075a7 */ /* 0x000ea4000802017f */
[----:B0-2---:R-:W-:Y:S05]  /*13fe0*/  @!P1 BRA `(.L_x_633) ;  /* 0x0000002000789947 */ /* 0x005fea0003800000 */
.L_x_721:
        /* <DEDUP_REMOVED lines=8> */
.L_x_634:
[----:B--2---:R-:W2:Y:S01]  /*14070*/  LDL R2, [R1] ;  /* 0x0000000001027983 */ /* 0x004ea20000100800 */
[----:B0--3--:R-:W-:Y:S01]  /*14080*/  MOV R7, 0x400 ;  /* 0x0000040000077802 */ /* 0x009fe20000000f00 */
        /* <DEDUP_REMOVED lines=31> */
[----:B---3--:R-:W-:Y:S01]  /*14280*/  NOP ;  /* 0x0000000000007918 */ /* 0x008fe20000000000 */
.L_x_629:
[----:B------:R-:W-:Y:S05]  /*14290*/  BSYNC B1 ;  /* 0x0000000000017941 */ /* 0x000fea0003800000 */
.L_x_628:
[C---:B------:R-:W-:Y:S01]  /*142a0*/  ISETP.GT.AND P0, PT, R5.reuse, 0x1, PT ;  /* 0x000000010500780c */ /* 0x040fe20003f04270 */
[----:B------:R-:W-:-:S12]  /*142b0*/  VIADD R5, R5, 0xfffffffe ;  /* 0xfffffffe05057836 */ /* 0x000fd80000000000 */
[----:B------:R-:W-:Y:S05]  /*142c0*/  @P0 BRA `(.L_x_635) ;  /* 0xfffffff000680947 */ /* 0x000fea000383ffff */
.L_x_611:
[----:B------:R-:W-:Y:S05]  /*142d0*/  BSYNC B0 ;  /* 0x0000000000007941 */ /* 0x000fea0003800000 */
.L_x_610:
[----:B------:R-:W3:Y:S01]  /*142e0*/  LDL.LU R3, [R1] ;  /* 0x0000000001037983 */ /* 0x000ee20000300800 */
[----:B------:R-:W-:Y:S01]  /*142f0*/  BSSY B0, `(.L_x_636) ;  /* 0x0000016000007945 */ /* 0x000fe20003800000 */
[----:B------:R-:W4:Y:S02]  /*14300*/  S2R R2, SR_TID.X ;  /* 0x0000000000027919 */ /* 0x000f240000002100 */
[----:B----4-:R-:W-:-:S04]  /*14310*/  LOP3.LUT R2, R2, 0x1f, RZ, 0xc0, !PT ;  /* 0x0000001f02027812 */ /* 0x010fc800078ec0ff */
[----:B------:R-:W-:Y:S01]  /*14320*/  ISETP.NE.AND P1, PT, R2, RZ, PT ;  /* 0x000000ff0200720c */ /* 0x000fe20003f25270 */
[----:B---3--:R-:W-:-:S05]  /*14330*/  VIADD R0, R3, 0x1 ;  /* 0x0000000103007836 */ /* 0x008fca0000000000 */
[----:B------:R-:W-:-:S04]  /*14340*/  ISETP.NE.AND P0, PT, R0, 0x2, PT ;  /* 0x000000020000780c */ /* 0x000fc80003f05270 */
[----:B------:R-:W-:Y:S02]  /*14350*/  SEL R2, R0, RZ, P0 ;  /* 0x000000ff00027207 */ /* 0x000fe40000000000 */
[----:B------:R-:W-:-:S03]  /*14360*/  SEL R0, RZ, 0x1, P0 ;  /* 0x00000001ff007807 */ /* 0x000fc60000000000 */
[----:B------:R3:W-:Y:S01]  /*14370*/  STL [R1], R2 ;  /* 0x0000000201007387 */ /* 0x0007e20000100800 */
[----:B------:R-:W-:Y:S05]  /*14380*/  @P1 BRA `(.L_x_637) ;  /* 0x0000000000301947 */ /* 0x000fea0003800000 */
[----:B------:R-:W4:Y:S01]  /*14390*/  S2R R7, SR_LANEID ;  /* 0x0000000000077919 */ /* 0x000f220000000000 */
[----:B------:R-:W-:Y:S01]  /*143a0*/  VOTEU.ANY UR4, UPT, PT ;  /* 0x0000000000047886 */ /* 0x000fe200038e0100 */
[----:B---3--:R-:W3:Y:S01]  /*143b0*/  LDC.64 R2, c[0x0][0xc38] ;  /* 0x00030e00ff027b82 */ /* 0x008ee20000000a00 */
[----:B------:R-:W4:Y:S08]  /*143c0*/  FLO.U32 R4, UR4 ;  /* 0x0000000400047d00 */ /* 0x000f3000080e0000 */
[----:B------:R-:W3:Y:S01]  /*143d0*/  POPC R5, UR4 ;  /* 0x0000000400057d09 */ /* 0x000ee20008000000 */
[----:B----4-:R-:W-:-:S13]  /*143e0*/  ISETP.EQ.U32.AND P0, PT, R4, R7, PT ;  /* 0x000000070400720c */ /* 0x010fda0003f02070 */
[----:B---3--:R-:W3:Y:S01]  /*143f0*/  @P0 ATOMG.E.ADD.STRONG.GPU PT, R3, desc[UR40][R2.64], R5 ;  /* 0x00000005020309a8 */ /* 0x008ee200081ee1e8 */
[----:B------:R-:W4:Y:S02]  /*14400*/  S2R R6, SR_LTMASK ;  /* 0x0000000000067919 */ /* 0x000f240000003900 */
[----:B----4-:R-:W-:-:S04]  /*14410*/  LOP3.LUT R6, R6, UR4, RZ, 0xc0, !PT ;  /* 0x0000000406067c12 */ /* 0x010fc8000f8ec0ff */
[----:B------:R-:W4:Y:S01]  /*14420*/  POPC R7, R6 ;  /* 0x0000000600077309 */ /* 0x000f220000000000 */
[----:B---3--:R-:W4:Y:S02]  /*14430*/  SHFL.IDX PT, R4, R3, R4, 0x1f ;  /* 0x00001f0403047589 */ /* 0x008f2400000e0000 */
[----:B----4-:R-:W-:-:S07]  /*14440*/  IADD3 R16, R4, UR37, R7 ;  /* 0x0000002504107c10 */ /* 0x010fce000fffe007 */
.L_x_637:
[----:B------:R-:W-:Y:S05]  /*14450*/  BSYNC B0 ;  /* 0x0000000000007941 */ /* 0x000fea0003800000 */
.L_x_636:
[----:B---3--:R-:W3:Y:S02]  /*14460*/  LDL.LU R2, [R1+0x8] ;  /* 0x0000080001027983 */ /* 0x008ee40000300800 */
[----:B---3--:R-:W-:-:S05]  /*14470*/  LOP3.LUT R2, R2, R0, RZ, 0x3c, !PT ;  /* 0x0000000002027212 */ /* 0x008fca00078e3cff */
[----:B------:R3:W-:Y:S02]  /*14480*/  STL [R1+0x8], R2 ;  /* 0x0000080201007387 */ /* 0x0007e40000100800 */
.L_x_593:
[----:B------:R-:W-:Y:S05]  /*14490*/  BSYNC B6 ;  /* 0x0000000000067941 */ /* 0x000fea0003800000 */
.L_x_591:
[----:B------:R-:W-:-:S03]  /*144a0*/  UMOV UR4, 0xffffffff ;  /* 0xffffffff00047882 */ /* 0x000fc60000000000 */
[----:B------:R-:W-:Y:S05]  /*144b0*/  BRA.DIV UR4, `(.L_x_638) ;  /* 0x0000001e04587947 */ /* 0x000fea000b800000 */
[----:B0-----:R0:W4:Y:S04]  /*144c0*/  SHFL.IDX PT, R4, R16, RZ, 0x1f ;  /* 0x00001fff10047589 */ /* 0x00112800000e0000 */
[----:B------:R0:W0:Y:S02]  /*144d0*/  SHFL.IDX PT, R6, R16, 0x1, 0x1f ;  /* 0x00201f0010067f89 */ /* 0x00002400000e0000 */
.L_x_725:
[----:B------:R-:W1:Y:S01]  /*144e0*/  S2R R0, SR_TID.X ;  /* 0x0000000000007919 */ /* 0x000e620000002100 */
[----:B------:R-:W-:Y:S01]  /*144f0*/  ULDC UR4, c[0x0][0xc14] ;  /* 0x0003050000047ab9 */ /* 0x000fe20000000800 */
[----:B------:R-:W-:Y:S01]  /*14500*/  BSSY B0, `(.L_x_639) ;  /* 0x000000b000007945 */ /* 0x000fe20003800000 */
[----:B------:R-:W-:Y:S01]  /*14510*/  IMAD.MOV.U32 R17, RZ, RZ, RZ ;  /* 0x000000ffff117224 */ /* 0x000fe200078e00ff */
[----:B-1----:R-:W-:Y:S01]  /*14520*/  LOP3.LUT R8, R0, 0x1f, RZ, 0xc0, !PT ;  /* 0x0000001f00087812 */ /* 0x002fe200078ec0ff */
[----:B------:R-:W-:-:S03]  /*14530*/  IMAD.U32 R0, RZ, RZ, UR4 ;  /* 0x00000004ff007e24 */ /* 0x000fc6000f8e00ff */
[C---:B------:R-:W-:Y:S01]  /*14540*/  ISETP.NE.AND P0, PT, R8.reuse, 0x1f, PT ;  /* 0x0000001f0800780c */ /* 0x040fe20003f05270 */
[----:B------:R-:W-:-:S05]  /*14550*/  IMAD.IADD R5, R8, 0x1, R19 ;  /* 0x0000000108057824 */ /* 0x000fca00078e0213 */
[----:B------:R-:W-:-:S13]  /*14560*/  ISETP.GE.OR P0, PT, R5, R0, !P0 ;  /* 0x000000000500720c */ /* 0x000fda0004706670 */
[----:B------:R-:W-:Y:S05]  /*14570*/  @P0 BRA `(.L_x_640) ;  /* 0x00000000000c0947 */ /* 0x000fea0003800000 */
[----:B---3--:R-:W1:Y:S02]  /*14580*/  LDC.64 R2, c[0x0][0xc58] ;  /* 0x00031600ff027b82 */ /* 0x008e640000000a00 */
[----:B-1----:R-:W-:-:S05]  /*14590*/  IMAD.WIDE R2, R5, 0x4, R2 ;  /* 0x0000000405027825 */ /* 0x002fca00078e0202 */
[----:B------:R1:W5:Y:S02]  /*145a0*/  LDG.E R17, desc[UR40][R2.64] ;  /* 0x0000002802117981 */ /* 0x000364000c1e1900 */
.L_x_640:
[----:B------:R-:W-:Y:S05]  /*145b0*/  BSYNC B0 ;  /* 0x0000000000007941 */ /* 0x000fea0003800000 */
.L_x_639:
        /* <DEDUP_REMOVED lines=11> */
[----:B-1----:R-:W-:-:S05]  /*14670*/  IMAD.IADD R3, R13, 0x1, R14 ;  /* 0x000000010d037824 */ /* 0x002fca00078e020e */
[----:B------:R-:W0:Y:S02]  /*14680*/  SHFL.UP PT, R14, R3, 0x4, RZ ;  /* 0x04800000030e7989 */ /* 0x000e2400000e00ff */
[----:B0-----:R-:W-:Y:S02]  /*14690*/  SEL R14, R14, RZ, P0 ;  /* 0x000000ff0e0e7207 */ /* 0x001fe40000000000 */
[----:B------:R-:W-:-:S03]  /*146a0*/  ISETP.GE.U32.AND P0, PT, R8, 0x10, PT ;  /* 0x000000100800780c */ /* 0x000fc60003f06070 */
[----:B------:R-:W-:-:S05]  /*146b0*/  IMAD.IADD R5, R3, 0x1, R14 ;  /* 0x0000000103057824 */ /* 0x000fca00078e020e */
[----:B------:R-:W0:Y:S02]  /*146c0*/  SHFL.UP PT, R14, R5, 0x8, RZ ;  /* 0x05000000050e7989 */ /* 0x000e2400000e00ff */
[----:B0-----:R-:W-:-:S05]  /*146d0*/  SEL R14, R14, RZ, P1 ;  /* 0x000000ff0e0e7207 */ /* 0x001fca0000800000 */
[----:B------:R-:W-:-:S05]  /*146e0*/  IMAD.IADD R7, R5, 0x1, R14 ;  /* 0x0000000105077824 */ /* 0x000fca00078e020e */
[----:B------:R-:W3:Y:S02]  /*146f0*/  SHFL.UP PT, R14, R7, 0x10, RZ ;  /* 0x06000000070e7989 */ /* 0x000ee400000e00ff */
[----:B---3--:R-:W-:-:S04]  /*14700*/  SEL R2, R14, RZ, P0 ;  /* 0x000000ff0e027207 */ /* 0x008fc80000000000 */
[----:B------:R-:W-:-:S05]  /*14710*/  IADD3 R2, R7, R2, RZ ;  /* 0x0000000207027210 */ /* 0x000fca0007ffe0ff */
[----:B------:R0:W1:Y:S02]  /*14720*/  SHFL.IDX PT, R14, R2, 0x1f, 0x1f ;  /* 0x03e01f00020e7f89 */ /* 0x00006400000e0000 */
.L_x_733:
[----:B------:R-:W-:Y:S02]  /*14730*/  ULDC UR4, c[0x0][0xc10] ;  /* 0x0003040000047ab9 */ /* 0x000fe40000000800 */
[----:B------:R-:W-:-:S04]  /*14740*/  IMAD.U32 R16, RZ, RZ, UR4 ;  /* 0x00000004ff107e24 */ /* 0x000fc8000f8e00ff */
[----:B-1----:R-:W-:-:S04]  /*14750*/  IMAD R3, R14, R16, RZ ;  /* 0x000000100e037224 */ /* 0x002fc800078e02ff */
[----:B------:R-:W-:-:S05]  /*14760*/  IMAD.IADD R6, R6, 0x1, R3 ;  /* 0x0000000106067824 */ /* 0x000fca00078e0203 */
[----:B----4-:R-:W-:-:S13]  /*14770*/  ISETP.GT.AND P0, PT, R6, R4, PT ;  /* 0x000000040600720c */ /* 0x010fda0003f04270 */
[----:B------:R-:W-:Y:S05]  /*14780*/  @P0 BRA `(.L_x_642) ;  /* 0x0000000000b40947 */ /* 0x000fea0003800000 */
[----:B------:R-:W1:Y:S02]  /*14790*/  LDC R0, c[0x0][0xc14] ;  /* 0x00030500ff007b82 */ /* 0x000e640000000800 */
.L_x_647:
[----:B------:R-:W-:-:S05]  /*147a0*/  VIADD R19, R19, 0x1f ;  /* 0x0000001f13137836 */ /* 0x000fca0000000000 */
[----:B-1----:R-:W-:-:S13]  /*147b0*/  ISETP.GE.AND P0, PT, R19, R0, PT ;  /* 0x000000001300720c */ /* 0x002fda0003f06270 */
        /* <DEDUP_REMOVED lines=10> */
[----:B0-----:R-:W-:-:S05]  /*14860*/  IMAD.WIDE R2, R5, 0x4, R2 ;  /* 0x0000000405027825 */ /* 0x001fca00078e0202 */
[----:B------:R0:W5:Y:S02]  /*14870*/  LDG.E R17, desc[UR40][R2.64] ;  /* 0x0000002802117981 */ /* 0x000164000c1e1900 */
.L_x_645:
[----:B------:R-:W-:Y:S05]  /*14880*/  BSYNC B0 ;  /* 0x0000000000007941 */ /* 0x000fea0003800000 */
.L_x_644:
[----:B------:R-:W-:-:S03]  /*14890*/  UMOV UR4, 0xffffffff ;  /* 0xffffffff00047882 */ /* 0x000fc60000000000 */
[----:B------:R-:W-:Y:S05]  /*148a0*/  BRA.DIV UR4, `(.L_x_646) ;  /* 0x0000001e04787947 */ /* 0x000fea000b800000 */
[----:B-----5:R-:W1:Y:S01]  /*148b0*/  SHFL.UP PT, R14, R17, 0x1, RZ ;  /* 0x04200000110e7989 */ /* 0x020e6200000e00ff */
[C---:B------:R-:W-:Y:S02]  /*148c0*/  ISETP.NE.AND P0, PT, R8.reuse, RZ, PT ;  /* 0x000000ff0800720c */ /* 0x040fe40003f05270 */
[----:B------:R-:W-:Y:S02]  /*148d0*/  ISETP.GE.U32.AND P1, PT, R8, 0x2, PT ;  /* 0x000000020800780c */ /* 0x000fe40003f26070 */
[----:B-1----:R-:W-:Y:S02]  /*148e0*/  SEL R14, R14, RZ, P0 ;  /* 0x000000ff0e0e7207 */ /* 0x002fe40000000000 */
[----:B------:R-:W-:-:S03]  /*148f0*/  ISETP.GE.U32.AND P0, PT, R8, 0x4, PT ;  /* 0x000000040800780c */ /* 0x000fc60003f06070 */
[----:B------:R-:W-:-:S05]  /*14900*/  IMAD.IADD R13, R17, 0x1, R14 ;  /* 0x00000001110d7824 */ /* 0x000fca00078e020e */
[----:B------:R-:W1:Y:S02]  /*14910*/  SHFL.UP PT, R14, R13, 0x2, RZ ;  /* 0x044000000d0e7989 */ /* 0x000e6400000e00ff */
[----:B-1----:R-:W-:Y:S02]  /*14920*/  SEL R14, R14, RZ, P1 ;  /* 0x000000ff0e0e7207 */ /* 0x002fe40000800000 */
[----:B------:R-:W-:-:S03]  /*14930*/  ISETP.GE.U32.AND P1, PT, R8, 0x8, PT ;  /* 0x000000080800780c */ /* 0x000fc60003f26070 */
[----:B0-----:R-:W-:-:S05]  /*14940*/  IMAD.IADD R3, R13, 0x1, R14 ;  /* 0x000000010d037824 */ /* 0x001fca00078e020e */
        /* <DEDUP_REMOVED lines=10> */
[----:B------:R0:W1:Y:S02]  /*149f0*/  SHFL.IDX PT, R14, R2, 0x1f, 0x1f ;  /* 0x03e01f00020e7f89 */ /* 0x00006400000e0000 */
.L_x_741:
[----:B------:R-:W-:Y:S02]  /*14a00*/  ULDC UR4, c[0x0][0xc10] ;  /* 0x0003040000047ab9 */ /* 0x000fe40000000800 */
[----:B------:R-:W-:-:S04]  /*14a10*/  IMAD.U32 R16, RZ, RZ, UR4 ;  /* 0x00000004ff107e24 */ /* 0x000fc8000f8e00ff */
[----:B-1----:R-:W-:-:S04]  /*14a20*/  IMAD R3, R14, R16, RZ ;  /* 0x000000100e037224 */ /* 0x002fc800078e02ff */
[----:B------:R-:W-:-:S05]  /*14a30*/  IMAD.IADD R6, R3, 0x1, R6 ;  /* 0x0000000103067824 */ /* 0x000fca00078e0206 */
[----:B------:R-:W-:-:S13]  /*14a40*/  ISETP.GT.AND P0, PT, R6, R4, PT ;  /* 0x000000040600720c */ /* 0x000fda0003f04270 */
[----:B------:R-:W-:Y:S05]  /*14a50*/  @!P0 BRA `(.L_x_647) ;  /* 0xfffffffc00508947 */ /* 0x000fea000383ffff */
.L_x_642:
[----:B------:R-:W-:Y:S01]  /*14a60*/  IMAD.IADD R6, R6, 0x1, -R3 ;  /* 0x0000000106067824 */ /* 0x000fe200078e0a03 */
[----:B------:R-:W-:-:S03]  /*14a70*/  UMOV UR4, 0xffffffff ;  /* 0xffffffff00047882 */ /* 0x000fc60000000000 */
[----:B------:R-:W-:-:S05]  /*14a80*/  IMAD R3, R2, R16, R6 ;  /* 0x0000001002037224 */ /* 0x000fca00078e0206 */
[----:B------:R-:W-:Y:S01]  /*14a90*/  ISETP.GT.AND P6, PT, R3, R4, PT ;  /* 0x000000040300720c */ /* 0x000fe20003fc4270 */
[----:B------:R-:W-:-:S12]  /*14aa0*/  BRA.DIV UR4, `(.L_x_648) ;  /* 0x0000001e04c87947 */ /* 0x000fd8000b800000 */
[----:B------:R-:W-:-:S04]  /*14ab0*/  VOTE.ANY R3, PT, !P6 ;  /* 0x0000000000037806 */ /* 0x000fc800070e0100 */
[----:B------:R-:W1:Y:S02]  /*14ac0*/  POPC R5, R3 ;  /* 0x0000000300057309 */ /* 0x000e640000000000 */
[----:B-1----:R1:W3:Y:S02]  /*14ad0*/  SHFL.IDX PT, R17, R17, R5, 0x1f ;  /* 0x00001f0511117589 */ /* 0x0022e400000e0000 */
.L_x_745:
[----:B------:R-:W-:Y:S01]  /*14ae0*/  ISETP.NE.AND P0, PT, R3, RZ, PT ;  /* 0x000000ff0300720c */ /* 0x000fe20003f05270 */
[----:B------:R-:W-:-:S12]  /*14af0*/  IMAD.MOV.U32 R14, RZ, RZ, RZ ;  /* 0x000000ffff0e7224 */ /* 0x000fd800078e00ff */
[----:B------:R-:W-:Y:S05]  /*14b00*/  @!P0 BRA `(.L_x_649) ;  /* 0x0000000000108947 */ /* 0x000fea0003800000 */
[----:B------:R-:W-:Y:S01]  /*14b10*/  UMOV UR4, 0xffffffff ;  /* 0xffffffff00047882 */ /* 0x000fe20000000000 */
[----:B------:R-:W-:Y:S02]  /*14b20*/  VIADD R12, R5, 0xffffffff ;  /* 0xffffffff050c7836 */ /* 0x000fe40000000000 */
[----:B------:R-:W-:Y:S05]  /*14b30*/  BRA.DIV UR4, `(.L_x_650) ;  /* 0x0000001e04ec7947 */ /* 0x000fea000b800000 */
[----:B------:R4:W0:Y:S02]  /*14b40*/  SHFL.IDX PT, R14, R2, R12, 0x1f ;  /* 0x00001f0c020e7589 */ /* 0x00082400000e0000 */
.L_x_649:
[----:B0-----:R-:W-:Y:S01]  /*14b50*/  IMAD R16, R14, R16, R6 ;  /* 0x000000100e107224 */ /* 0x001fe200078e0206 */
[----:B---3--:R-:W-:Y:S01]  /*14b60*/  IABS R6, R17 ;  /* 0x0000001100067213 */ /* 0x008fe20000000000 */
[----:B----4-:R-:W-:Y:S01]  /*14b70*/  IMAD.MOV.U32 R2, RZ, RZ, RZ ;  /* 0x000000ffff027224 */ /* 0x010fe200078e00ff */
[----:B------:R-:W-:Y:S02]  /*14b80*/  IADD3 R19, R5, R19, RZ ;  /* 0x0000001305137210 */ /* 0x000fe40007ffe0ff */
[----:B------:R-:W0:Y:S08]  /*14b90*/  I2F.RP R7, R6 ;  /* 0x0000000600077306 */ /* 0x000e300000209400 */
[----:B0-----:R-:W0:Y:S02]  /*14ba0*/  MUFU.RCP R7, R7 ;  /* 0x0000000700077308 */ /* 0x001e240000001000 */
[----:B0-----:R-:W-:-:S06]  /*14bb0*/  VIADD R8, R7, 0xffffffe ;  /* 0x0ffffffe07087836 */ /* 0x001fcc0000000000 */
[----:B------:R-:W0:Y:S02]  /*14bc0*/  F2I.FTZ.U32.TRUNC.NTZ R3, R8 ;  /* 0x0000000800037305 */ /* 0x000e24000021f000 */
[----:B0-----:R-:W-:-:S04]  /*14bd0*/  IMAD.MOV R9, RZ, RZ, -R3 ;  /* 0x000000ffff097224 */ /* 0x001fc800078e0a03 */
[----:B------:R-:W-:-:S04]  /*14be0*/  IMAD R9, R9, R6, RZ ;  /* 0x0000000609097224 */ /* 0x000fc800078e02ff */
[----:B------:R-:W-:Y:S01]  /*14bf0*/  IMAD.HI.U32 R3, R3, R9, R2 ;  /* 0x0000000903037227 */ /* 0x000fe200078e0002 */
[----:B------:R-:W-:-:S03]  /*14c00*/  IABS R9, R17 ;  /* 0x0000001100097213 */ /* 0x000fc60000000000 */
[----:B------:R-:W-:Y:S02]  /*14c10*/  IMAD.IADD R2, R4, 0x1, -R16 ;  /* 0x0000000104027824 */ /* 0x000fe400078e0a10 */
[----:B------:R-:W-:-:S03]  /*14c20*/  IMAD.MOV R7, RZ, RZ, -R9 ;  /* 0x000000ffff077224 */ /* 0x000fc600078e0a09 */
[----:B------:R-:W-:-:S05]  /*14c30*/  IABS R4, R2 ;  /* 0x0000000200047213 */ /* 0x000fca0000000000 */
        /* <DEDUP_REMOVED lines=16> */
.L_x_643:
[----:B------:R-:W-:Y:S01]  /*14d40*/  UMOV UR4, URZ ;  /* 0x0000003f00047c82 */ /* 0x000fe20008000000 */
[----:B------:R-:W-:Y:S01]  /*14d50*/  UMOV UR5, URZ ;  /* 0x0000003f00057c82 */ /* 0x000fe20008000000 */
[----:B------:R-:W-:Y:S01]  /*14d60*/  ULDC UR6, c[0x0][0xc14] ;  /* 0x0003050000067ab9 */ /* 0x000fe20000000800 */
[----:B------:R-:W-:Y:S02]  /*14d70*/  IMAD.MOV.U32 R16, RZ, RZ, R4 ;  /* 0x000000ffff107224 */ /* 0x000fe400078e0004 */
[----:B------:R-:W-:Y:S02]  /*14d80*/  IMAD.U32 R17, RZ, RZ, UR4 ;  /* 0x00000004ff117e24 */ /* 0x000fe4000f8e00ff */
[----:B------:R-:W-:Y:S02]  /*14d90*/  IMAD.U32 R18, RZ, RZ, UR5 ;  /* 0x00000005ff127e24 */ /* 0x000fe4000f8e00ff */
[----:B------:R-:W-:-:S07]  /*14da0*/  IMAD.U32 R19, RZ, RZ, UR6 ;  /* 0x00000006ff137e24 */ /* 0x000fce000f8e00ff */
.L_x_651:
        /* <DEDUP_REMOVED lines=12> */
.L_x_570:
[----:B0-----:R-:W4:Y:S01]  /*14e70*/  LDL.LU R0, [R1+0x28] ;  /* 0x0000280001007983 */ /* 0x001f220000300800 */
[----:B------:R-:W-:Y:S01]  /*14e80*/  BSSY B0, `(.L_x_653) ;  /* 0x000000b000007945 */ /* 0x000fe20003800000 */
[----:B-1----:R-:W0:Y:S01]  /*14e90*/  S2R R5, SR_CgaCtaId ;  /* 0x0000000000057919 */ /* 0x002e220000008800 */
[----:B----4-:R-:W-:-:S05]  /*14ea0*/  VIADD R0, R0, 0x1 ;  /* 0x0000000100007836 */ /* 0x010fca0000000000 */
[----:B---3--:R-:W-:-:S04]  /*14eb0*/  LEA.HI R2, R0, R0, RZ, 0x1 ;  /* 0x0000000000027211 */ /* 0x008fc800078f08ff */
[----:B------:R-:W-:-:S05]  /*14ec0*/  LOP3.LUT R3, R2, 0xfffffffe, RZ, 0xc0, !PT ;  /* 0xfffffffe02037812 */ /* 0x000fca00078ec0ff */
[----:B------:R-:W-:Y:S01]  /*14ed0*/  IMAD.IADD R3, R0, 0x1, -R3 ;  /* 0x0000000100037824 */ /* 0x000fe200078e0a03 */
[----:B------:R-:W-:-:S04]  /*14ee0*/  MOV R0, 0x400 ;  /* 0x0000040000007802 */ /* 0x000fc80000000f00 */
[----:B0-----:R-:W-:Y:S02]  /*14ef0*/  LEA R0, R5, R0, 0x18 ;  /* 0x0000000005007211 */ /* 0x001fe400078ec0ff */
[----:B------:R-:W-:-:S04]  /*14f00*/  SHF.L.U32 R3, R3, 0x1f, RZ ;  /* 0x0000001f03037819 */ /* 0x000fc800000006ff */
[----:B------:R-:W0:Y:S02]  /*14f10*/  SYNCS.PHASECHK.TRANS64.TRYWAIT P0, [R0+URZ+0x22820], R3 ;  /* 0x02282003000075a7 */ /* 0x000e24000800017f */
[----:B0-----:R-:W-:Y:S05]  /*14f20*/  @!P0 BRA `(.L_x_654) ;  /* 0x0000001c00148947 */ /* 0x001fea0003800000 */
.L_x_748:
[----:B------:R-:W-:Y:S05]  /*14f30*/  BSYNC B0 ;  /* 0x0000000000007941 */ /* 0x000fea0003800000 */
.L_x_653:
[----:B------:R-:W-:-:S03]  /*14f40*/  UMOV UR4, 0xffffffff ;  /* 0xffffffff00047882 */ /* 0x000fc60000000000 */
[----:B------:R-:W-:Y:S05]  /*14f50*/  BRA.DIV UR4, `(.L_x_655) ;  /* 0x0000001e041c7947 */ /* 0x000fea000b800000 */
[----:B------:R-:W1:Y:S02]  /*14f60*/  S2R R2, SR_TID.X ;  /* 0x0000000000027919 */ /* 0x000e640000002100 */
[----:B-1----:R-:W-:-:S04]  /*14f70*/  SHF.R.U32.HI R2, RZ, 0x5, R2 ;  /* 0x00000005ff027819 */ /* 0x002fc80000011602 */
[----:B------:R-:W-:-:S05]  /*14f80*/  LOP3.LUT R2, R2, 0x3, RZ, 0xc0, !PT ;  /* 0x0000000302027812 */ /* 0x000fca00078ec0ff */
[----:B------:R1:W3:Y:S02]  /*14f90*/  SHFL.IDX PT, R14, R2, RZ, 0x1f ;  /* 0x00001fff020e7589 */ /* 0x0002e400000e0000 */
.L_x_751:
[----:B---3--:R-:W-:-:S13]  /*14fa0*/  ISETP.NE.AND P0, PT, R14, RZ, PT ;  /* 0x000000ff0e00720c */ /* 0x008fda0003f05270 */
[----:B------:R-:W-:Y:S05]  /*14fb0*/  @P0 BRA `(.L_x_429) ;  /* 0x0000000000940947 */ /* 0x000fea0003800000 */
[----:B------:R-:W-:-:S03]  /*14fc0*/  UMOV UR4, 0xffffffff ;  /* 0xffffffff00047882 */ /* 0x000fc60000000000 */
[----:B------:R-:W-:Y:S05]  /*14fd0*/  BRA.DIV UR4, `(.L_x_656) ;  /* 0x0000001e04307947 */ /* 0x000fea000b800000 */
[----:B------:R-:W-:-:S13]  /*14fe0*/  ELECT P6, URZ, PT ;  /* 0x00000000003f782f */ /* 0x000fda00038c0000 */
.L_x_754:
[----:B------:R-:W-:Y:S05]  /*14ff0*/  @!P6 BRA `(.L_x_429) ;  /* 0x000000000084e947 */ /* 0x000fea0003800000 */
[----:B------:R-:W-:-:S06]  /*15000*/  ULOP3.LUT UR4, UR36, 0x2, URZ, 0xfc, !UPT ;  /* 0x0000000224047892 */ /* 0x000fcc000f8efc3f */
[----:B-1----:R-:W-:-:S05]  /*15010*/  IMAD.U32 R2, RZ, RZ, UR4 ;  /* 0x00000004ff027e24 */ /* 0x002fca000f8e00ff */
[----:B------:R-:W-:-:S13]  /*15020*/  ISETP.NE.AND P2, PT, R2, 0x3, PT ;  /* 0x000000030200780c */ /* 0x000fda0003f45270 */
[----:B------:R-:W-:Y:S05]  /*15030*/  @!P2 BRA `(.L_x_657) ;  /* 0x000000000004a947 */ /* 0x000fea0003800000 */
[----:B------:R-:W-:Y:S01]  /*15040*/  BPT.TRAP 0x1 ;  /* 0x000000040000795c */ /* 0x000fe20000300000 */
.L_x_657:
[----:B0-----:R-:W3:Y:S04]  /*15050*/  LDL R3, [R1] ;  /* 0x0000000001037983 */ /* 0x001ee80000100800 */
[----:B------:R-:W4:Y:S01]  /*15060*/  LDL.LU R7, [R1+0x8] ;  /* 0x0000080001077983 */ /* 0x000f220000300800 */
[----:B------:R-:W-:-:S04]  /*15070*/  VIADD R2, R0, 0x22840 ;  /* 0x0002284000027836 */ /* 0x000fc80000000000 */
[C---:B---3--:R-:W-:Y:S02]  /*15080*/  IMAD R6, R3.reuse, 0x8, R2 ;  /* 0x0000000803067824 */ /* 0x048fe400078e0202 */
[----:B------:R-:W-:Y:S01]  /*15090*/  VIADD R3, R3, 0x1 ;  /* 0x0000000103037836 */ /* 0x000fe20000000000 */
[----:B----4-:R-:W-:-:S04]  /*150a0*/  SHF.L.U32 R5, R7, 0x1f, RZ ;  /* 0x0000001f07057819 */ /* 0x010fc800000006ff */
        /* <DEDUP_REMOVED lines=8> */
.L_x_755:
[----:B------:R-:W1:Y:S02]  /*15130*/  SYNCS.PHASECHK.TRANS64.TRYWAIT P0, [R7+URZ], R2 ;  /* 0x00000002070075a7 */ /* 0x000e64000800017f */
[----:B-1----:R-:W-:Y:S05]  /*15140*/  @!P0 BRA `(.L_x_659) ;  /* 0x0000001c00088947 */ /* 0x002fea0003800000 */
.L_x_756:
[----:B------:R-:W-:Y:S05]  /*15150*/  @!P2 BRA `(.L_x_660) ;  /* 0x000000000004a947 */ /* 0x000fea0003800000 */
[----:B------:R-:W-:Y:S01]  /*15160*/  BPT.TRAP 0x1 ;  /* 0x000000040000795c */ /* 0x000fe20000300000 */
.L_x_660:
[----:B------:R-:W3:Y:S01]  /*15170*/  LDL.LU R4, [R1] ;  /* 0x0000000001047983 */ /* 0x000ee20000300800 */
[----:B------:R-:W-:-:S04]  /*15180*/  VIADD R0, R0, 0x22860 ;  /* 0x0002286000007836 */ /* 0x000fc80000000000 */
[----:B---3--:R-:W-:-:S04]  /*15190*/  IMAD R4, R4, 0x8, R0 ;  /* 0x0000000804047824 */ /* 0x008fc800078e0200 */
[----:B------:R-:W3:Y:S02]  /*151a0*/  SYNCS.PHASECHK.TRANS64.TRYWAIT P0, [R4+URZ], R5 ;  /* 0x00000005040075a7 */ /* 0x000ee4000800017f */
[----:B---3--:R-:W-:Y:S05]  /*151b0*/  @!P0 BRA `(.L_x_661) ;  /* 0x0000001c00008947 */ /* 0x008fea0003800000 */
.L_x_757:
[----:B------:R-:W-:-:S07]  /*151c0*/  IMAD R3, R3, 0x8, R0 ;  /* 0x0000000803037824 */ /* 0x000fce00078e0200 */
.L_x_662:
[----:B----4-:R4:W0:Y:S02]  /*151d0*/  SYNCS.PHASECHK.TRANS64.TRYWAIT P0, [R3+URZ], R2 ;  /* 0x00000002030075a7 */ /* 0x010824000800017f */
[----:B0-----:R-:W-:Y:S05]  /*151e0*/  @!P0 NANOSLEEP.SYNCS 0x989680 ;  /* 0x009896800000895d */ /* 0x001fea0003900000 */
[----:B------:R-:W0:Y:S02]  /*151f0*/  @!P0 SYNCS.PHASECHK.TRANS64 P0, [R3+URZ], R2 ;  /* 0x00000002030085a7 */ /* 0x000e24000800007f */
[----:B0-----:R-:W-:Y:S05]  /*15200*/  @!P0 BRA `(.L_x_662) ;  /* 0xfffffffc00f08947 */ /* 0x001fea000383ffff */
.L_x_429:
[----:B------:R-:W-:Y:S05]  /*15210*/  BSYNC B7 ;  /* 0x0000000000077941 */ /* 0x000fea0003800000 */
.L_x_426:
[----:B------:R-:W-:Y:S05]  /*15220*/  EXIT ;  /* 0x000000000000794d */ /* 0x000fea0003800000 */
.L_x_447:
[----:B0-----:R0:W1:Y:S02]  /*15230*/  SYNCS.PHASECHK.TRANS64.TRYWAIT P6, [R90+URZ+0x22890], R101 ;  /* 0x022890655a0075a7 */ /* 0x00106400080c017f */
[----:B-1----:R-:W-:Y:S05]  /*15240*/  @!P6 NANOSLEEP.SYNCS 0x989680 ;  /* 0x009896800000e95d */ /* 0x002fea0003900000 */
[----:B------:R-:W1:Y:S02]  /*15250*/  @!P6 SYNCS.PHASECHK.TRANS64 P6, [R90+URZ+0x22890], R101 ;  /* 0x022890655a00e5a7 */ /* 0x000e6400080c007f */
[----:B-1----:R-:W-:Y:S05]  /*15260*/  @!P6 BRA `(.L_x_447) ;  /* 0xfffffffc00f0e947 */ /* 0x002fea000383ffff */
[----:B------:R-:W-:Y:S05]  /*15270*/  BRA `(.L_x_663) ;  /* 0xfffffed8002c7947 */ /* 0x000fea000383ffff */
.L_x_465:
[----:B0-----:R0:W1:Y:S02]  /*15280*/  SYNCS.PHASECHK.TRANS64.TRYWAIT P5, [R90+URZ+0x22890], R101 ;  /* 0x022890655a0075a7 */ /* 0x00106400080a017f */
[----:B-1----:R-:W-:Y:S05]  /*15290*/  @!P5 NANOSLEEP.SYNCS 0x989680 ;  /* 0x009896800000d95d */ /* 0x002fea0003900000 */
[----:B------:R-:W1:Y:S02]  /*152a0*/  @!P5 SYNCS.PHASECHK.TRANS64 P5, [R90+URZ+0x22890], R101 ;  /* 0x022890655a00d5a7 */ /* 0x000e6400080a007f */
[----:B-1----:R-:W-:Y:S05]  /*152b0*/  @!P5 BRA `(.L_x_465) ;  /* 0xfffffffc00f0d947 */ /* 0x002fea000383ffff */
[----:B------:R-:W-:Y:S05]  /*152c0*/  BRA `(.L_x_664) ;  /* 0xfffffee800e07947 */ /* 0x000fea000383ffff */
.L_x_474:
[----:B0-----:R0:W1:Y:S02]  /*152d0*/  SYNCS.PHASECHK.TRANS64.TRYWAIT P4, [R90+URZ+0x22890], R101 ;  /* 0x022890655a0075a7 */ /* 0x001064000808017f */
[----:B-1----:R-:W-:Y:S05]  /*152e0*/  @!P4 NANOSLEEP.SYNCS 0x989680 ;  /* 0x009896800000c95d */ /* 0x002fea0003900000 */
[----:B------:R-:W1:Y:S02]  /*152f0*/  @!P4 SYNCS.PHASECHK.TRANS64 P4, [R90+URZ+0x22890], R101 ;  /* 0x022890655a00c5a7 */ /* 0x000e64000808007f */
[----:B-1----:R-:W-:Y:S05]  /*15300*/  @!P4 BRA `(.L_x_474) ;  /* 0xfffffffc00f0c947 */ /* 0x002fea000383ffff */
[----:B------:R-:W-:Y:S05]  /*15310*/  BRA `(.L_x_665) ;  /* 0xfffffefc00047947 */ /* 0x000fea000383ffff */
.L_x_480:
[----:B-1----:R1:W2:Y:S02]  /*15320*/  SYNCS.PHASECHK.TRANS64.TRYWAIT P3, [R90+URZ+0x228b0], R101 ;  /* 0x0228b0655a0075a7 */ /* 0x0022a4000806017f */
[----:B--2---:R-:W-:Y:S05]  /*15330*/  @!P3 NANOSLEEP.SYNCS 0x989680 ;  /* 0x009896800000b95d */ /* 0x004fea0003900000 */
[----:B------:R-:W2:Y:S02]  /*15340*/  @!P3 SYNCS.PHASECHK.TRANS64 P3, [R90+URZ+0x228b0], R101 ;  /* 0x0228b0655a00b5a7 */ /* 0x000ea4000806007f */
[----:B--2---:R-:W-:Y:S05]  /*15350*/  @!P3 BRA `(.L_x_480) ;  /* 0xfffffffc00f0b947 */ /* 0x004fea000383ffff */
[----:B------:R-:W-:Y:S05]  /*15360*/  BRA `(.L_x_666) ;  /* 0xfffffefc00947947 */ /* 0x000fea000383ffff */
.L_x_488:
[----:B------:R-:W-:Y:S01]  /*15370*/  BSSY B0, `(.L_x_667) ;  /* 0x0000008000007945 */ /* 0x000fe20003800000 */
[----:B------:R-:W-:Y:S02]  /*15380*/  IMAD.MOV.U32 R13, RZ, RZ, R230 ;  /* 0x000000ffff0d7224 */ /* 0x000fe400078e00e6 */
[----:B------:R-:W-:Y:S02]  /*15390*/  IMAD.MOV.U32 R12, RZ, RZ, RZ ;  /* 0x000000ffff0c7224 */ /* 0x000fe400078e00ff */
[----:B------:R-:W-:Y:S02]  /*153a0*/  IMAD.MOV.U32 R11, RZ, RZ, 0x1f ;  /* 0x0000001fff0b7424 */ /* 0x000fe400078e00ff */
[----:B------:R-:W-:-:S07]  /*153b0*/  IMAD.MOV.U32 R15, RZ, RZ, -0x1 ;  /* 0xffffffffff0f7424 */ /* 0x000fce00078e00ff */
[----:B-----5:R-:W-:Y:S05]  /*153c0*/  WARPSYNC.COLLECTIVE R15, `(.L_x_668) ;  /* 0x000000000f087348 */ /* 0x020fea0003c00000 */
[----:B------:R0:W1:Y:S02]  /*153d0*/  SHFL.IDX P6, R14, R13, R12, R11 ;  /* 0x0000000c0d0e7389 */ /* 0x00006400000c000b */
[----:B01---5:R-:W-:Y:S01]  /*153e0*/  ENDCOLLECTIVE ;  /* 0x000000000000791b */ /* 0x023fe20003800000 */
.L_x_668:
[----:B------:R-:W-:Y:S05]  /*153f0*/  BSYNC B0 ;  /* 0x0000000000007941 */ /* 0x000fea0003800000 */
.L_x_667:
[----:B------:R-:W-:Y:S05]  /*15400*/  BRA `(.L_x_669) ;  /* 0xffffff0800347947 */ /* 0x000fea000383ffff */
.L_x_502:
[----:B------:R-:W-:Y:S01]  /*15410*/  BSSY B1, `(.L_x_670) ;  /* 0x0000008000017945 */ /* 0x000fe20003800000 */
[----:B------:R-:W-:Y:S02]  /*15420*/  IMAD.MOV.U32 R13, RZ, RZ, R25 ;  /* 0x000000ffff0d7224 */ /* 0x000fe400078e0019 */
[----:B------:R-:W-:Y:S02]  /*15430*/  IMAD.MOV.U32 R12, RZ, RZ, RZ ;  /* 0x000000ffff0c7224 */ /* 0x000fe400078e00ff */
[----:B------:R-:W-:Y:S02]  /*15440*/  IMAD.MOV.U32 R11, RZ, RZ, 0x1c1f ;  /* 0x00001c1fff0b7424 */ /* 0x000fe400078e00ff */
[----:B------:R-:W-:-:S07]  /*15450*/  IMAD.MOV.U32 R15, RZ, RZ, -0x1 ;  /* 0xffffffffff0f7424 */ /* 0x000fce00078e00ff */
[----:B0-----:R-:W-:Y:S05]  /*15460*/  WARPSYNC.COLLECTIVE R15, `(.L_x_671) ;  /* 0x000000000f087348 */ /* 0x001fea0003c00000 */
[----:B------:R1:W2:Y:S02]  /*15470*/  SHFL.IDX P6, R14, R13, R12, R11 ;  /* 0x0000000c0d0e7389 */ /* 0x0002a400000c000b */
[----:B012---:R-:W-:Y:S01]  /*15480*/  ENDCOLLECTIVE ;  /* 0x000000000000791b */ /* 0x007fe20003800000 */
.L_x_671:
[----:B------:R-:W-:Y:S05]  /*15490*/  BSYNC B1 ;  /* 0x0000000000017941 */ /* 0x000fea0003800000 */
.L_x_670:
[----:B------:R-:W-:Y:S05]  /*154a0*/  BRA `(.L_x_672) ;  /* 0xffffff1000347947 */ /* 0x000fea000383ffff */
.L_x_503:
[----:B------:R-:W-:Y:S01]  /*154b0*/  BSSY B1, `(.L_x_673) ;  /* 0x0000008000017945 */ /* 0x000fe20003800000 */
[----:B------:R-:W-:Y:S01]  /*154c0*/  IMAD.MOV.U32 R13, RZ, RZ, R24 ;  /* 0x000000ffff0d7224 */ /* 0x000fe200078e0018 */
[----:B------:R-:W-:Y:S01]  /*154d0*/  MOV R11, 0x1c1f ;  /* 0x00001c1f000b7802 */ /* 0x000fe20000000f00 */
[----:B------:R-:W-:Y:S02]  /*154e0*/  IMAD.MOV.U32 R12, RZ, RZ, RZ ;  /* 0x000000ffff0c7224 */ /* 0x000fe400078e00ff */
[----:B------:R-:W-:-:S07]  /*154f0*/  IMAD.MOV.U32 R15, RZ, RZ, -0x1 ;  /* 0xffffffffff0f7424 */ /* 0x000fce00078e00ff */
[----:B0-----:R-:W-:Y:S05]  /*15500*/  WARPSYNC.COLLECTIVE R15, `(.L_x_674) ;  /* 0x000000000f087348 */ /* 0x001fea0003c00000 */
[----:B------:R1:W2:Y:S02]  /*15510*/  SHFL.IDX P6, R14, R13, R12, R11 ;  /* 0x0000000c0d0e7389 */ /* 0x0002a400000c000b */
[----:B012---:R-:W-:Y:S01]  /*15520*/  ENDCOLLECTIVE ;  /* 0x000000000000791b */ /* 0x007fe20003800000 */
.L_x_674:
[----:B------:R-:W-:Y:S05]  /*15530*/  BSYNC B1 ;  /* 0x0000000000017941 */ /* 0x000fea0003800000 */
.L_x_673:
[----:B------:R-:W-:Y:S05]  /*15540*/  BRA `(.L_x_675) ;  /* 0xffffff1000187947 */ /* 0x000fea000383ffff */
.L_x_504:
        /* <DEDUP_REMOVED lines=8> */
.L_x_677:
[----:B------:R-:W-:Y:S05]  /*155d0*/  BSYNC B1 ;  /* 0x0000000000017941 */ /* 0x000fea0003800000 */
.L_x_676:
[----:B------:R-:W-:Y:S05]  /*155e0*/  BRA `(.L_x_678) ;  /* 0xffffff0c00fc7947 */ /* 0x000fea000383ffff */
.L_x_505:
        /* <DEDUP_REMOVED lines=8> */
.L_x_680:
[----:B------:R-:W-:Y:S05]  /*15670*/  BSYNC B1 ;  /* 0x0000000000017941 */ /* 0x000fea0003800000 */
.L_x_679:
[----:B------:R-:W-:Y:S05]  /*15680*/  BRA `(.L_x_681) ;  /* 0xffffff0c00e07947 */ /* 0x000fea000383ffff */
.L_x_507:
[----:B-1----:R1:W2:Y:S02]  /*15690*/  SYNCS.PHASECHK.TRANS64.TRYWAIT P1, [R18+URZ+0x22800], R9 ;  /* 0x02280009120075a7 */ /* 0x0022a4000802017f */
[----:B--2---:R-:W-:Y:S05]  /*156a0*/  @!P1 NANOSLEEP.SYNCS 0x989680 ;  /* 0x009896800000995d */ /* 0x004fea0003900000 */
[----:B------:R-:W2:Y:S02]  /*156b0*/  @!P1 SYNCS.PHASECHK.TRANS64 P1, [R18+URZ+0x22800], R9 ;  /* 0x02280009120095a7 */ /* 0x000ea4000802007f */
[----:B--2---:R-:W-:Y:S05]  /*156c0*/  @!P1 BRA `(.L_x_507) ;  /* 0xfffffffc00f09947 */ /* 0x004fea000383ffff */
[----:B------:R-:W-:Y:S05]  /*156d0*/  BRA `(.L_x_682) ;  /* 0xffffff1000407947 */ /* 0x000fea000383ffff */
.L_x_515:
[----:B------:R-:W-:Y:S01]  /*156e0*/  BSSY B1, `(.L_x_683) ;  /* 0x0000008000017945 */ /* 0x000fe20003800000 */
[----:B------:R-:W-:Y:S02]  /*156f0*/  IMAD.MOV.U32 R13, RZ, RZ, R25 ;  /* 0x000000ffff0d7224 */ /* 0x000fe400078e0019 */
[----:B------:R-:W-:Y:S02]  /*15700*/  IMAD.MOV.U32 R12, RZ, RZ, RZ ;  /* 0x000000ffff0c7224 */ /* 0x000fe400078e00ff */
[----:B------:R-:W-:Y:S02]  /*15710*/  IMAD.MOV.U32 R11, RZ, RZ, 0x1c1f ;  /* 0x00001c1fff0b7424 */ /* 0x000fe400078e00ff */
[----:B------:R-:W-:-:S07]  /*15720*/  IMAD.MOV.U32 R15, RZ, RZ, -0x1 ;  /* 0xffffffffff0f7424 */ /* 0x000fce00078e00ff */
[----:B01---5:R-:W-:Y:S05]  /*15730*/  WARPSYNC.COLLECTIVE R15, `(.L_x_684) ;  /* 0x000000000f087348 */ /* 0x023fea0003c00000 */
[----:B------:R2:W3:Y:S02]  /*15740*/  SHFL.IDX P6, R14, R13, R12, R11 ;  /* 0x0000000c0d0e7389 */ /* 0x0004e400000c000b */
[----:B0123-5:R-:W-:Y:S01]  /*15750*/  ENDCOLLECTIVE ;  /* 0x000000000000791b */ /* 0x02ffe20003800000 */
.L_x_684:
[----:B------:R-:W-:Y:S05]  /*15760*/  BSYNC B1 ;  /* 0x0000000000017941 */ /* 0x000fea0003800000 */
.L_x_683:
[----:B------:R-:W-:Y:S05]  /*15770*/  BRA `(.L_x_685) ;  /* 0xffffff1c000c7947 */ /* 0x000fea000383ffff */
.L_x_516:
        /* <DEDUP_REMOVED lines=8> */
.L_x_687:
[----:B------:R-:W-:Y:S05]  /*15800*/  BSYNC B1 ;  /* 0x0000000000017941 */ /* 0x000fea0003800000 */
.L_x_686:
[----:B------:R-:W-:Y:S05]  /*15810*/  BRA `(.L_x_688) ;  /* 0xffffff1800f07947 */ /* 0x000fea000383ffff */
.L_x_517:
        /* <DEDUP_REMOVED lines=8> */
.L_x_690:
[----:B------:R-:W-:Y:S05]  /*158a0*/  BSYNC B1 ;  /* 0x0000000000017941 */ /* 0x000fea0003800000 */
.L_x_689:
[----:B------:R-:W-:Y:S05]  /*158b0*/  BRA `(.L_x_691) ;  /* 0xffffff1800d47947 */ /* 0x000fea000383ffff */
.L_x_518:
        /* <DEDUP_REMOVED lines=8> */
.L_x_693:
[----:B------:R-:W-:Y:S05]  /*15940*/  BSYNC B1 ;  /* 0x0000000000017941 */ /* 0x000fea0003800000 */
.L_x_692:
[----:B------:R-:W-:Y:S05]  /*15950*/  BRA `(.L_x_694) ;  /* 0xffffff1800b87947 */ /* 0x000fea000383ffff */
.L_x_520:
[----:B-1----:R1:W2:Y:S02]  /*15960*/  SYNCS.PHASECHK.TRANS64.TRYWAIT P1, [R18+URZ+0x22800], R3 ;  /* 0x02280003120075a7 */ /* 0x0022a4000802017f */
[----:B--2---:R-:W-:Y:S05]  /*15970*/  @!P1 NANOSLEEP.SYNCS 0x989680 ;  /* 0x009896800000995d */ /* 0x004fea0003900000 */
[----:B------:R-:W2:Y:S02]  /*15980*/  @!P1 SYNCS.PHASECHK.TRANS64 P1, [R18+URZ+0x22800], R3 ;  /* 0x02280003120095a7 */ /* 0x000ea4000802007f */
[----:B--2---:R-:W-:Y:S05]  /*15990*/  @!P1 BRA `(.L_x_520) ;  /* 0xfffffffc00f09947 */ /* 0x004fea000383ffff */
[----:B------:R-:W-:Y:S05]  /*159a0*/  BRA `(.L_x_695) ;  /* 0xffffff1c00187947 */ /* 0x000fea000383ffff */
.L_x_526:
[----:B--2---:R2:W3:Y:S02]  /*159b0*/  SYNCS.PHASECHK.TRANS64.TRYWAIT P1, [R3+URZ+0x22830], R72 ;  /* 0x02283048030075a7 */ /* 0x0044e4000802017f */
[----:B---3--:R-:W-:Y:S05]  /*159c0*/  @!P1 NANOSLEEP.SYNCS 0x989680 ;  /* 0x009896800000995d */ /* 0x008fea0003900000 */
[----:B------:R-:W3:Y:S02]  /*159d0*/  @!P1 SYNCS.PHASECHK.TRANS64 P1, [R3+URZ+0x22830], R72 ;  /* 0x02283048030095a7 */ /* 0x000ee4000802007f */
[----:B---3--:R-:W-:Y:S05]  /*159e0*/  @!P1 BRA `(.L_x_526) ;  /* 0xfffffffc00f09947 */ /* 0x008fea000383ffff */
[----:B------:R-:W-:Y:S05]  /*159f0*/  BRA `(.L_x_525) ;  /* 0xffffff28003c7947 */ /* 0x000fea000383ffff */
.L_x_531:
[----:B-1----:R1:W2:Y:S02]  /*15a00*/  SYNCS.PHASECHK.TRANS64.TRYWAIT P2, [R3+URZ+0x22850], R72 ;  /* 0x02285048030075a7 */ /* 0x0022a4000804017f */
[----:B--2---:R-:W-:Y:S05]  /*15a10*/  @!P2 NANOSLEEP.SYNCS 0x989680 ;  /* 0x009896800000a95d */ /* 0x004fea0003900000 */
[----:B------:R-:W2:Y:S02]  /*15a20*/  @!P2 SYNCS.PHASECHK.TRANS64 P2, [R3+URZ+0x22850], R72 ;  /* 0x022850480300a5a7 */ /* 0x000ea4000804007f */
[----:B--2---:R-:W-:Y:S05]  /*15a30*/  @!P2 BRA `(.L_x_531) ;  /* 0xfffffffc00f0a947 */ /* 0x004fea000383ffff */
[----:B------:R-:W-:Y:S05]  /*15a40*/  BRA `(.L_x_530) ;  /* 0xffffff4400607947 */ /* 0x000fea000383ffff */
.L_x_536:
[----:B-1----:R1:W2:Y:S02]  /*15a50*/  SYNCS.PHASECHK.TRANS64.TRYWAIT P3, [R12+URZ+0x22830], R15 ;  /* 0x0228300f0c0075a7 */ /* 0x0022a4000806017f */
[----:B--2---:R-:W-:Y:S05]  /*15a60*/  @!P3 NANOSLEEP.SYNCS 0x989680 ;  /* 0x009896800000b95d */ /* 0x004fea0003900000 */
[----:B------:R-:W2:Y:S02]  /*15a70*/  @!P3 SYNCS.PHASECHK.TRANS64 P3, [R12+URZ+0x22830], R15 ;  /* 0x0228300f0c00b5a7 */ /* 0x000ea4000806007f */
[----:B--2---:R-:W-:Y:S05]  /*15a80*/  @!P3 BRA `(.L_x_536) ;  /* 0xfffffffc00f0b947 */ /* 0x004fea000383ffff */
[----:B------:R-:W-:Y:S05]  /*15a90*/  BRA `(.L_x_535) ;  /* 0xffffff4800a07947 */ /* 0x000fea000383ffff */
.L_x_541:
[----:B-1----:R1:W2:Y:S02]  /*15aa0*/  SYNCS.PHASECHK.TRANS64.TRYWAIT P3, [R12+URZ+0x22850], R15 ;  /* 0x0228500f0c0075a7 */ /* 0x0022a4000806017f */
[----:B--2---:R-:W-:Y:S05]  /*15ab0*/  @!P3 NANOSLEEP.SYNCS 0x989680 ;  /* 0x009896800000b95d */ /* 0x004fea0003900000 */
[----:B------:R-:W2:Y:S02]  /*15ac0*/  @!P3 SYNCS.PHASECHK.TRANS64 P3, [R12+URZ+0x22850], R15 ;  /* 0x0228500f0c00b5a7 */ /* 0x000ea4000806007f */
[----:B--2---:R-:W-:Y:S05]  /*15ad0*/  @!P3 BRA `(.L_x_541) ;  /* 0xfffffffc00f0b947 */ /* 0x004fea000383ffff */
[----:B------:R-:W-:Y:S05]  /*15ae0*/  BRA `(.L_x_540) ;  /* 0xffffff68007c7947 */ /* 0x000fea000383ffff */
.L_x_574:
[----:B------:R-:W0:Y:S01]  /*15af0*/  S2R R11, SR_TID.X ;  /* 0x00000000000b7919 */ /* 0x000e220000002100 */
[----:B------:R-:W-:Y:S01]  /*15b00*/  BSSY B1, `(.L_x_696) ;  /* 0x000000a000017945 */ /* 0x000fe20003800000 */
[----:B------:R-:W-:Y:S02]  /*15b10*/  IMAD.MOV.U32 R12, RZ, RZ, RZ ;  /* 0x000000ffff0c7224 */ /* 0x000fe400078e00ff */
[----:B------:R-:W-:Y:S01]  /*15b20*/  IMAD.MOV.U32 R15, RZ, RZ, -0x1 ;  /* 0xffffffffff0f7424 */ /* 0x000fe200078e00ff */
[----:B0-----:R-:W-:-:S04]  /*15b30*/  SHF.R.U32.HI R11, RZ, 0x5, R11 ;  /* 0x00000005ff0b7819 */ /* 0x001fc8000001160b */
[----:B------:R-:W-:-:S04]  /*15b40*/  LOP3.LUT R11, R11, 0x3, RZ, 0xc0, !PT ;  /* 0x000000030b0b7812 */ /* 0x000fc800078ec0ff */
[----:B------:R-:W-:Y:S01]  /*15b50*/  MOV R13, R11 ;  /* 0x0000000b000d7202 */ /* 0x000fe20000000f00 */
[----:B------:R-:W-:-:S07]  /*15b60*/  IMAD.MOV.U32 R11, RZ, RZ, 0x1f ;  /* 0x0000001fff0b7424 */ /* 0x000fce00078e00ff */
[----:B-----5:R-:W-:Y:S05]  /*15b70*/  WARPSYNC.COLLECTIVE R15, `(.L_x_697) ;  /* 0x000000000f087348 */ /* 0x020fea0003c00000 */
[----:B------:R0:W1:Y:S02]  /*15b80*/  SHFL.IDX P6, R14, R13, R12, R11 ;  /* 0x0000000c0d0e7389 */ /* 0x00006400000c000b */
[----:B01---5:R-:W-:Y:S01]  /*15b90*/  ENDCOLLECTIVE ;  /* 0x000000000000791b */ /* 0x023fe20003800000 */
.L_x_697:
[----:B------:R-:W-:Y:S05]  /*15ba0*/  BSYNC B1 ;  /* 0x0000000000017941 */ /* 0x000fea0003800000 */
.L_x_696:
[----:B------:R-:W-:Y:S05]  /*15bb0*/  BRA `(.L_x_698) ;  /* 0xffffffb000507947 */ /* 0x000fea000383ffff */
.L_x_575:
[----:B------:R-:W-:Y:S01]  /*15bc0*/  BSSY B1, `(.L_x_699) ;  /* 0x0000006000017945 */ /* 0x000fe20003800000 */
[----:B------:R-:W-:-:S07]  /*15bd0*/  IMAD.MOV.U32 R15, RZ, RZ, -0x1 ;  /* 0xffffffffff0f7424 */ /* 0x000fce00078e00ff */
[----:B-----5:R-:W-:Y:S05]  /*15be0*/  WARPSYNC.COLLECTIVE R15, `(.L_x_700) ;  /* 0x000000000f0c7348 */ /* 0x020fea0003c00000 */
[----:B------:R-:W-:Y:S02]  /*15bf0*/  ELECT P6, UR62, PT ;  /* 0x00000000003e782f */ /* 0x000fe400038c0000 */
[----:B------:R-:W-:Y:S01]  /*15c00*/  MOV R14, UR62 ;  /* 0x0000003e000e7c02 */ /* 0x000fe20008000f00 */
[----:B-----5:R-:W-:Y:S10]  /*15c10*/  ENDCOLLECTIVE ;  /* 0x000000000000791b */ /* 0x020ff40003800000 */
.L_x_700:
[----:B------:R-:W-:Y:S05]  /*15c20*/  BSYNC B1 ;  /* 0x0000000000017941 */ /* 0x000fea0003800000 */
.L_x_699:
[----:B------:R-:W-:Y:S05]  /*15c30*/  BRA `(.L_x_701) ;  /* 0xffffffb0003c7947 */ /* 0x000fea000383ffff */
.L_x_577:
[----:B0-----:R0:W1:Y:S02]  /*15c40*/  SYNCS.PHASECHK.TRANS64.TRYWAIT P0, [R5+URZ+0x22820], R6 ;  /* 0x02282006050075a7 */ /* 0x001064000800017f */
[----:B-1----:R-:W-:Y:S05]  /*15c50*/  @!P0 NANOSLEEP.SYNCS 0x989680 ;  /* 0x009896800000895d */ /* 0x002fea0003900000 */
[----:B------:R-:W1:Y:S02]  /*15c60*/  @!P0 SYNCS.PHASECHK.TRANS64 P0, [R5+URZ+0x22820], R6 ;  /* 0x02282006050085a7 */ /* 0x000e64000800007f */
[----:B-1----:R-:W-:Y:S05]  /*15c70*/  @!P0 BRA `(.L_x_577) ;  /* 0xfffffffc00f08947 */ /* 0x002fea000383ffff */
[----:B------:R-:W-:Y:S05]  /*15c80*/  BRA `(.L_x_702) ;  /* 0xffffffb000587947 */ /* 0x000fea000383ffff */
.L_x_580:
[----:B0-----:R0:W1:Y:S02]  /*15c90*/  SYNCS.PHASECHK.TRANS64.TRYWAIT P0, [R6+URZ+0x228a0], R9 ;  /* 0x0228a009060075a7 */ /* 0x001064000800017f */
[----:B-1----:R-:W-:Y:S05]  /*15ca0*/  @!P0 NANOSLEEP.SYNCS 0x989680 ;  /* 0x009896800000895d */ /* 0x002fea0003900000 */
[----:B------:R-:W1:Y:S02]  /*15cb0*/  @!P0 SYNCS.PHASECHK.TRANS64 P0, [R6+URZ+0x228a0], R9 ;  /* 0x0228a009060085a7 */ /* 0x000e64000800007f */
[----:B-1----:R-:W-:Y:S05]  /*15cc0*/  @!P0 BRA `(.L_x_580) ;  /* 0xfffffffc00f08947 */ /* 0x002fea000383ffff */
[----:B------:R-:W-:Y:S05]  /*15cd0*/  BRA `(.L_x_703) ;  /* 0xffffffb000687947 */ /* 0x000fea000383ffff */
.L_x_582:
[----:B-1----:R1:W2:Y:S02]  /*15ce0*/  SYNCS.PHASECHK.TRANS64.TRYWAIT P0, [R6+URZ+0x228c0], R9 ;  /* 0x0228c009060075a7 */ /* 0x0022a4000800017f */
[----:B--2---:R-:W-:Y:S05]  /*15cf0*/  @!P0 NANOSLEEP.SYNCS 0x989680 ;  /* 0x009896800000895d */ /* 0x004fea0003900000 */
[----:B------:R-:W2:Y:S02]  /*15d00*/  @!P0 SYNCS.PHASECHK.TRANS64 P0, [R6+URZ+0x228c0], R9 ;  /* 0x0228c009060085a7 */ /* 0x000ea4000800007f */
[----:B--2---:R-:W-:Y:S05]  /*15d10*/  @!P0 BRA `(.L_x_582) ;  /* 0xfffffffc00f08947 */ /* 0x004fea000383ffff */
[----:B------:R-:W-:Y:S05]  /*15d20*/  BRA `(.L_x_704) ;  /* 0xffffffb000cc7947 */ /* 0x000fea000383ffff */
.L_x_586:
[----:B0-----:R0:W1:Y:S02]  /*15d30*/  SYNCS.PHASECHK.TRANS64.TRYWAIT P0, [R7+URZ+0x228a0], R8 ;  /* 0x0228a008070075a7 */ /* 0x001064000800017f */
[----:B-1----:R-:W-:Y:S05]  /*15d40*/  @!P0 NANOSLEEP.SYNCS 0x989680 ;  /* 0x009896800000895d */ /* 0x002fea0003900000 */
[----:B------:R-:W1:Y:S02]  /*15d50*/  @!P0 SYNCS.PHASECHK.TRANS64 P0, [R7+URZ+0x228a0], R8 ;  /* 0x0228a008070085a7 */ /* 0x000e64000800007f */
[----:B-1----:R-:W-:Y:S05]  /*15d60*/  @!P0 BRA `(.L_x_586) ;  /* 0xfffffffc00f08947 */ /* 0x002fea000383ffff */
[----:B------:R-:W-:Y:S05]  /*15d70*/  BRA `(.L_x_705) ;  /* 0xffffffb400bc7947 */ /* 0x000fea000383ffff */
.L_x_588:
[----:B-1----:R1:W2:Y:S02]  /*15d80*/  SYNCS.PHASECHK.TRANS64.TRYWAIT P1, [R7+URZ+0x228c0], R8 ;  /* 0x0228c008070075a7 */ /* 0x0022a4000802017f */
[----:B--2---:R-:W-:Y:S05]  /*15d90*/  @!P1 NANOSLEEP.SYNCS 0x989680 ;  /* 0x009896800000995d */ /* 0x004fea0003900000 */
[----:B------:R-:W2:Y:S02]  /*15da0*/  @!P1 SYNCS.PHASECHK.TRANS64 P1, [R7+URZ+0x228c0], R8 ;  /* 0x0228c008070095a7 */ /* 0x000ea4000802007f */
[----:B--2---:R-:W-:Y:S05]  /*15db0*/  @!P1 BRA `(.L_x_588) ;  /* 0xfffffffc00f09947 */ /* 0x004fea000383ffff */
[----:B------:R-:W-:Y:S05]  /*15dc0*/  BRA `(.L_x_706) ;  /* 0xffffffb800187947 */ /* 0x000fea000383ffff */
.L_x_598:
[----:B------:R-:W0:Y:S01]  /*15dd0*/  S2R R3, SR_TID.X ;  /* 0x0000000000037919 */ /* 0x000e220000002100 */
[----:B------:R-:W-:Y:S01]  /*15de0*/  BSSY B0, `(.L_x_707) ;  /* 0x000000a000007945 */ /* 0x000fe20003800000 */
[----:B------:R-:W-:Y:S02]  /*15df0*/  IMAD.MOV.U32 R12, RZ, RZ, RZ ;  /* 0x000000ffff0c7224 */ /* 0x000fe400078e00ff */
[----:B------:R-:W-:Y:S02]  /*15e00*/  IMAD.MOV.U32 R11, RZ, RZ, 0x1f ;  /* 0x0000001fff0b7424 */ /* 0x000fe400078e00ff */
[----:B------:R-:W-:Y:S01]  /*15e10*/  IMAD.MOV.U32 R15, RZ, RZ, -0x1 ;  /* 0xffffffffff0f7424 */ /* 0x000fe200078e00ff */
[----:B0-----:R-:W-:-:S04]  /*15e20*/  SHF.R.U32.HI R3, RZ, 0x5, R3 ;  /* 0x00000005ff037819 */ /* 0x001fc80000011603 */
[----:B------:R-:W-:-:S05]  /*15e30*/  LOP3.LUT R3, R3, 0x3, RZ, 0xc0, !PT ;  /* 0x0000000303037812 */ /* 0x000fca00078ec0ff */
[----:B------:R-:W-:-:S07]  /*15e40*/  IMAD.MOV.U32 R13, RZ, RZ, R3 ;  /* 0x000000ffff0d7224 */ /* 0x000fce00078e0003 */
[----:B-1----:R-:W-:Y:S05]  /*15e50*/  WARPSYNC.COLLECTIVE R15, `(.L_x_708) ;  /* 0x000000000f087348 */ /* 0x002fea0003c00000 */
[----:B------:R0:W2:Y:S02]  /*15e60*/  SHFL.IDX P6, R14, R13, R12, R11 ;  /* 0x0000000c0d0e7389 */ /* 0x0000a400000c000b */
[----:B012---:R-:W-:Y:S01]  /*15e70*/  ENDCOLLECTIVE ;  /* 0x000000000000791b */ /* 0x007fe20003800000 */
.L_x_708:
[----:B------:R-:W-:Y:S05]  /*15e80*/  BSYNC B0 ;  /* 0x0000000000007941 */ /* 0x000fea0003800000 */
.L_x_707:
[----:B------:R-:W-:Y:S05]  /*15e90*/  BRA `(.L_x_709) ;  /* 0xffffffc000c47947 */ /* 0x000fea000383ffff */
.L_x_599:
[----:B------:R-:W-:Y:S01]  /*15ea0*/  BSSY B0, `(.L_x_710) ;  /* 0x0000006000007945 */ /* 0x000fe20003800000 */
[----:B------:R-:W-:-:S07]  /*15eb0*/  IMAD.MOV.U32 R15, RZ, RZ, -0x1 ;  /* 0xffffffffff0f7424 */ /* 0x000fce00078e00ff */
[----:B------:R-:W-:Y:S05]  /*15ec0*/  WARPSYNC.COLLECTIVE R15, `(.L_x_711) ;  /* 0x000000000f0c7348 */ /* 0x000fea0003c00000 */
[----:B------:R-:W-:Y:S02]  /*15ed0*/  ELECT P6, UR62, PT ;  /* 0x00000000003e782f */ /* 0x000fe400038c0000 */
[----:B------:R-:W-:Y:S01]  /*15ee0*/  MOV R14, UR62 ;  /* 0x0000003e000e7c02 */ /* 0x000fe20008000f00 */
[----:B------:R-:W-:Y:S10]  /*15ef0*/  ENDCOLLECTIVE ;  /* 0x000000000000791b */ /* 0x000ff40003800000 */
.L_x_711:
[----:B------:R-:W-:Y:S05]  /*15f00*/  BSYNC B0 ;  /* 0x0000000000007941 */ /* 0x000fea0003800000 */
.L_x_710:
[----:B------:R-:W-:Y:S05]  /*15f10*/  BRA `(.L_x_712) ;  /* 0xffffffc000bc7947 */ /* 0x000fea000383ffff */
.L_x_602:
[----:B0-----:R0:W1:Y:S02]  /*15f20*/  SYNCS.PHASECHK.TRANS64.TRYWAIT P0, [R5+URZ+0x22840], R7 ;  /* 0x02284007050075a7 */ /* 0x001064000800017f */
[----:B-1----:R-:W-:Y:S05]  /*15f30*/  @!P0 NANOSLEEP.SYNCS 0x989680 ;  /* 0x009896800000895d */ /* 0x002fea0003900000 */
[----:B------:R-:W1:Y:S02]  /*15f40*/  @!P0 SYNCS.PHASECHK.TRANS64 P0, [R5+URZ+0x22840], R7 ;  /* 0x02284007050085a7 */ /* 0x000e64000800007f */
[----:B-1----:R-:W-:Y:S05]  /*15f50*/  @!P0 BRA `(.L_x_602) ;  /* 0xfffffffc00f08947 */ /* 0x002fea000383ffff */
[----:B------:R-:W-:Y:S05]  /*15f60*/  BRA `(.L_x_713) ;  /* 0xffffffc4002c7947 */ /* 0x000fea000383ffff */
.L_x_605:
        /* <DEDUP_REMOVED lines=8> */
.L_x_608:
[----:B0-----:R0:W1:Y:S02]  /*15ff0*/  SYNCS.PHASECHK.TRANS64.TRYWAIT P0, [R2+URZ+0x22860], R5 ;  /* 0x02286005020075a7 */ /* 0x001064000800017f */
[----:B-1----:R-:W-:Y:S05]  /*16000*/  @!P0 NANOSLEEP.SYNCS 0x989680 ;  /* 0x009896800000895d */ /* 0x002fea0003900000 */
[----:B------:R-:W1:Y:S02]  /*16010*/  @!P0 SYNCS.PHASECHK.TRANS64 P0, [R2+URZ+0x22860], R5 ;  /* 0x02286005020085a7 */ /* 0x000e64000800007f */
[----:B-1----:R-:W-:Y:S05]  /*16020*/  @!P0 BRA `(.L_x_608) ;  /* 0xfffffffc00f08947 */ /* 0x002fea000383ffff */
[----:B------:R-:W-:Y:S05]  /*16030*/  BRA `(.L_x_715) ;  /* 0xffffffc800287947 */ /* 0x000fea000383ffff */
.L_x_617:
[----:B--2---:R2:W3:Y:S02]  /*16040*/  SYNCS.PHASECHK.TRANS64.TRYWAIT P0, [R2+URZ+0x22840], R7 ;  /* 0x02284007020075a7 */ /* 0x0044e4000800017f */
[----:B---3--:R-:W-:Y:S05]  /*16050*/  @!P0 NANOSLEEP.SYNCS 0x989680 ;  /* 0x009896800000895d */ /* 0x008fea0003900000 */
[----:B------:R-:W3:Y:S02]  /*16060*/  @!P0 SYNCS.PHASECHK.TRANS64 P0, [R2+URZ+0x22840], R7 ;  /* 0x02284007020085a7 */ /* 0x000ee4000800007f */
[----:B---3--:R-:W-:Y:S05]  /*16070*/  @!P0 BRA `(.L_x_617) ;  /* 0xfffffffc00f08947 */ /* 0x008fea000383ffff */
[----:B------:R-:W-:Y:S05]  /*16080*/  BRA `(.L_x_716) ;  /* 0xffffffcc00b07947 */ /* 0x000fea000383ffff */
.L_x_619:
[----:B0-----:R0:W3:Y:S02]  /*16090*/  SYNCS.PHASECHK.TRANS64.TRYWAIT P0, [R2+URZ+0x22860], R7 ;  /* 0x02286007020075a7 */ /* 0x0010e4000800017f */
[----:B---3--:R-:W-:Y:S05]  /*160a0*/  @!P0 NANOSLEEP.SYNCS 0x989680 ;  /* 0x009896800000895d */ /* 0x008fea0003900000 */
[----:B------:R-:W3:Y:S02]  /*160b0*/  @!P0 SYNCS.PHASECHK.TRANS64 P0, [R2+URZ+0x22860], R7 ;  /* 0x02286007020085a7 */ /* 0x000ee4000800007f */
[----:B---3--:R-:W-:Y:S05]  /*160c0*/  @!P0 BRA `(.L_x_619) ;  /* 0xfffffffc00f08947 */ /* 0x008fea000383ffff */
[----:B------:R-:W-:Y:S05]  /*160d0*/  BRA `(.L_x_717) ;  /* 0xffffffd000207947 */ /* 0x000fea000383ffff */
.L_x_624:
[----:B--2---:R2:W3:Y:S02]  /*160e0*/  SYNCS.PHASECHK.TRANS64.TRYWAIT P0, [R3+URZ+0x22840], R7 ;  /* 0x02284007030075a7 */ /* 0x0044e4000800017f */
[----:B---3--:R-:W-:Y:S05]  /*160f0*/  @!P0 NANOSLEEP.SYNCS 0x989680 ;  /* 0x009896800000895d */ /* 0x008fea0003900000 */
[----:B------:R-:W3:Y:S02]  /*16100*/  @!P0 SYNCS.PHASECHK.TRANS64 P0, [R3+URZ+0x22840], R7 ;  /* 0x02284007030085a7 */ /* 0x000ee4000800007f */
[----:B---3--:R-:W-:Y:S05]  /*16110*/  @!P0 BRA `(.L_x_624) ;  /* 0xfffffffc00f08947 */ /* 0x008fea000383ffff */
[----:B------:R-:W-:Y:S05]  /*16120*/  BRA `(.L_x_718) ;  /* 0xffffffd4006c7947 */ /* 0x000fea000383ffff */
.L_x_626:
[----:B0-----:R0:W3:Y:S02]  /*16130*/  SYNCS.PHASECHK.TRANS64.TRYWAIT P1, [R3+URZ+0x22860], R7 ;  /* 0x02286007030075a7 */ /* 0x0010e4000802017f */
[----:B---3--:R-:W-:Y:S05]  /*16140*/  @!P1 NANOSLEEP.SYNCS 0x989680 ;  /* 0x009896800000995d */ /* 0x008fea0003900000 */
[----:B------:R-:W3:Y:S02]  /*16150*/  @!P1 SYNCS.PHASECHK.TRANS64 P1, [R3+URZ+0x22860], R7 ;  /* 0x02286007030095a7 */ /* 0x000ee4000802007f */
[----:B---3--:R-:W-:Y:S05]  /*16160*/  @!P1 BRA `(.L_x_626) ;  /* 0xfffffffc00f09947 */ /* 0x008fea000383ffff */
[----:B------:R-:W-:Y:S05]  /*16170*/  BRA `(.L_x_719) ;  /* 0xffffffd400d87947 */ /* 0x000fea000383ffff */
.L_x_631:
[----:B---3--:R3:W4:Y:S02]  /*16180*/  SYNCS.PHASECHK.TRANS64.TRYWAIT P0, [R3+URZ+0x22840], R7 ;  /* 0x02284007030075a7 */ /* 0x008724000800017f */
[----:B----4-:R-:W-:Y:S05]  /*16190*/  @!P0 NANOSLEEP.SYNCS 0x989680 ;  /* 0x009896800000895d */ /* 0x010fea0003900000 */
[----:B------:R-:W4:Y:S02]  /*161a0*/  @!P0 SYNCS.PHASECHK.TRANS64 P0, [R3+URZ+0x22840], R7 ;  /* 0x02284007030085a7 */ /* 0x000f24000800007f */
[----:B----4-:R-:W-:Y:S05]  /*161b0*/  @!P0 BRA `(.L_x_631) ;  /* 0xfffffffc00f08947 */ /* 0x010fea000383ffff */
[----:B------:R-:W-:Y:S05]  /*161c0*/  BRA `(.L_x_720) ;  /* 0xffffffdc00047947 */ /* 0x000fea000383ffff */
.L_x_633:
[----:B0-----:R0:W2:Y:S02]  /*161d0*/  SYNCS.PHASECHK.TRANS64.TRYWAIT P1, [R3+URZ+0x22860], R7 ;  /* 0x02286007030075a7 */ /* 0x0010a4000802017f */
[----:B--2---:R-:W-:Y:S05]  /*161e0*/  @!P1 NANOSLEEP.SYNCS 0x989680 ;  /* 0x009896800000995d */ /* 0x004fea0003900000 */
[----:B------:R-:W2:Y:S02]  /*161f0*/  @!P1 SYNCS.PHASECHK.TRANS64 P1, [R3+URZ+0x22860], R7 ;  /* 0x02286007030095a7 */ /* 0x000ea4000802007f */
[----:B--2---:R-:W-:Y:S05]  /*16200*/  @!P1 BRA `(.L_x_633) ;  /* 0xfffffffc00f09947 */ /* 0x004fea000383ffff */
[----:B------:R-:W-:Y:S05]  /*16210*/  BRA `(.L_x_721) ;  /* 0xffffffdc00747947 */ /* 0x000fea000383ffff */
.L_x_638:
[----:B------:R-:W-:Y:S01]  /*16220*/  BSSY B0, `(.L_x_722) ;  /* 0x0000008000007945 */ /* 0x000fe20003800000 */
[----:B0-----:R-:W-:Y:S02]  /*16230*/  IMAD.MOV.U32 R13, RZ, RZ, R16 ;  /* 0x000000ffff0d7224 */ /* 0x001fe400078e0010 */
[----:B------:R-:W-:Y:S02]  /*16240*/  IMAD.MOV.U32 R12, RZ, RZ, RZ ;  /* 0x000000ffff0c7224 */ /* 0x000fe400078e00ff */
[----:B--2---:R-:W-:Y:S02]  /*16250*/  IMAD.MOV.U32 R11, RZ, RZ, 0x1f ;  /* 0x0000001fff0b7424 */ /* 0x004fe400078e00ff */
[----:B------:R-:W-:-:S07]  /*16260*/  IMAD.MOV.U32 R15, RZ, RZ, -0x1 ;  /* 0xffffffffff0f7424 */ /* 0x000fce00078e00ff */
[----:B-1-3--:R-:W-:Y:S05]  /*16270*/  WARPSYNC.COLLECTIVE R15, `(.L_x_723) ;  /* 0x000000000f087348 */ /* 0x00afea0003c00000 */
[----:B------:R0:W2:Y:S02]  /*16280*/  SHFL.IDX P6, R14, R13, R12, R11 ;  /* 0x0000000c0d0e7389 */ /* 0x0000a400000c000b */
[----:B0123--:R-:W-:Y:S01]  /*16290*/  ENDCOLLECTIVE ;  /* 0x000000000000791b */ /* 0x00ffe20003800000 */
.L_x_723:
[----:B------:R-:W-:Y:S05]  /*162a0*/  BSYNC B0 ;  /* 0x0000000000007941 */ /* 0x000fea0003800000 */
.L_x_722:
        /* <DEDUP_REMOVED lines=8> */
.L_x_724:
[----:B------:R-:W-:Y:S01]  /*16330*/  IMAD.MOV.U32 R6, RZ, RZ, R14 ;  /* 0x000000ffff067224 */ /* 0x000fe200078e000e */
[----:B------:R-:W-:Y:S06]  /*16340*/  BRA `(.L_x_725) ;  /* 0xffffffe000647947 */ /* 0x000fec000383ffff */
.L_x_641:
[----:B------:R-:W-:Y:S01]  /*16350*/  BSSY B0, `(.L_x_726) ;  /* 0x0000008000007945 */ /* 0x000fe20003800000 */
[----:B-----5:R-:W-:Y:S02]  /*16360*/  IMAD.MOV.U32 R13, RZ, RZ, R17 ;  /* 0x000000ffff0d7224 */ /* 0x020fe400078e0011 */
[----:B------:R-:W-:Y:S02]  /*16370*/  IMAD.MOV.U32 R12, RZ, RZ, 0x1 ;  /* 0x00000001ff0c7424 */ /* 0x000fe400078e00ff */
[----:B--2---:R-:W-:Y:S02]  /*16380*/  IMAD.MOV.U32 R11, RZ, RZ, RZ ;  /* 0x000000ffff0b7224 */ /* 0x004fe400078e00ff */
[----:B------:R-:W-:-:S07]  /*16390*/  IMAD.MOV.U32 R15, RZ, RZ, -0x1 ;  /* 0xffffffffff0f7424 */ /* 0x000fce00078e00ff */
[----:B01-34-:R-:W-:Y:S05]  /*163a0*/  WARPSYNC.COLLECTIVE R15, `(.L_x_727) ;  /* 0x000000000f087348 */ /* 0x01bfea0003c00000 */
[----:B------:R2:W0:Y:S02]  /*163b0*/  SHFL.UP P6, R14, R13, R12, R11 ;  /* 0x0400000c0d0e7389 */ /* 0x00042400000c000b */
[----:B01234-:R-:W-:Y:S01]  /*163c0*/  ENDCOLLECTIVE ;  /* 0x000000000000791b */ /* 0x01ffe20003800000 */
.L_x_727:
[----:B------:R-:W-:Y:S05]  /*163d0*/  BSYNC B0 ;  /* 0x0000000000007941 */ /* 0x000fea0003800000 */
.L_x_726:
[----:B------:R-:W-:Y:S01]  /*163e0*/  ISETP.NE.AND P0, PT, R8, RZ, PT ;  /* 0x000000ff0800720c */ /* 0x000fe20003f05270 */
[----:B------:R-:W-:Y:S01]  /*163f0*/  IMAD.MOV.U32 R12, RZ, RZ, 0x2 ;  /* 0x00000002ff0c7424 */ /* 0x000fe200078e00ff */
[----:B------:R-:W-:Y:S01]  /*16400*/  MOV R11, RZ ;  /* 0x000000ff000b7202 */ /* 0x000fe20000000f00 */
[----:B------:R-:W-:Y:S01]  /*16410*/  IMAD.MOV.U32 R15, RZ, RZ, -0x1 ;  /* 0xffffffffff0f7424 */ /* 0x000fe200078e00ff */
[----:B------:R-:W-:Y:S02]  /*16420*/  SEL R14, R14, RZ, P0 ;  /* 0x000000ff0e0e7207 */ /* 0x000fe40000000000 */
[----:B------:R-:W-:-:S03]  /*16430*/  ISETP.GE.U32.AND P0, PT, R8, 0x2, PT ;  /* 0x000000020800780c */ /* 0x000fc60003f06070 */
[----:B------:R-:W-:-:S10]  /*16440*/  IMAD.IADD R13, R17, 0x1, R14 ;  /* 0x00000001110d7824 */ /* 0x000fd400078e020e */
[----:B------:R-:W-:Y:S05]  /*16450*/  WARPSYNC.COLLECTIVE R15, `(.L_x_728) ;  /* 0x000000000f087348 */ /* 0x000fea0003c00000 */
[----:B------:R0:W1:Y:S02]  /*16460*/  SHFL.UP P6, R14, R13, R12, R11 ;  /* 0x0400000c0d0e7389 */ /* 0x00006400000c000b */
[----:B01----:R-:W-:Y:S01]  /*16470*/  ENDCOLLECTIVE ;  /* 0x000000000000791b */ /* 0x003fe20003800000 */
.L_x_728:
        /* <DEDUP_REMOVED lines=8> */
.L_x_729:
        /* <DEDUP_REMOVED lines=8> */
.L_x_730:
        /* <DEDUP_REMOVED lines=8> */
.L_x_731:
        /* <DEDUP_REMOVED lines=8> */
.L_x_732:
[----:B------:R-:W-:Y:S05]  /*16680*/  BRA `(.L_x_733) ;  /* 0xffffffe000287947 */ /* 0x000fea000383ffff */
.L_x_646:
[----:B------:R-:W-:Y:S01]  /*16690*/  BSSY B0, `(.L_x_734) ;  /* 0x0000008000007945 */ /* 0x000fe20003800000 */
[----:B-----5:R-:W-:Y:S02]  /*166a0*/  IMAD.MOV.U32 R13, RZ, RZ, R17 ;  /* 0x000000ffff0d7224 */ /* 0x020fe400078e0011 */
[----:B------:R-:W-:Y:S02]  /*166b0*/  IMAD.MOV.U32 R12, RZ, RZ, 0x1 ;  /* 0x00000001ff0c7424 */ /* 0x000fe400078e00ff */
[----:B--2---:R-:W-:Y:S02]  /*166c0*/  IMAD.MOV.U32 R11, RZ, RZ, RZ ;  /* 0x000000ffff0b7224 */ /* 0x004fe400078e00ff */
[----:B------:R-:W-:-:S07]  /*166d0*/  IMAD.MOV.U32 R15, RZ, RZ, -0x1 ;  /* 0xffffffffff0f7424 */ /* 0x000fce00078e00ff */
[----:B0-----:R-:W-:Y:S05]  /*166e0*/  WARPSYNC.COLLECTIVE R15, `(.L_x_735) ;  /* 0x000000000f087348 */ /* 0x001fea0003c00000 */
[----:B------:R1:W2:Y:S02]  /*166f0*/  SHFL.UP P6, R14, R13, R12, R11 ;  /* 0x0400000c0d0e7389 */ /* 0x0002a400000c000b */
[----:B012---:R-:W-:Y:S01]  /*16700*/  ENDCOLLECTIVE ;  /* 0x000000000000791b */ /* 0x007fe20003800000 */
.L_x_735:
[----:B------:R-:W-:Y:S05]  /*16710*/  BSYNC B0 ;  /* 0x0000000000007941 */ /* 0x000fea0003800000 */
.L_x_734:
        /* <DEDUP_REMOVED lines=10> */
.L_x_736:
        /* <DEDUP_REMOVED lines=8> */
.L_x_737:
[----:B------:R-:W-:Y:S01]  /*16840*/  IMAD.MOV.U32 R12, RZ, RZ, 0x8 ;  /* 0x00000008ff0c7424 */ /* 0x000fe200078e00ff */
[----:B------:R-:W-:Y:S02]  /*16850*/  SEL R14, R14, RZ, P0 ;  /* 0x000000ff0e0e7207 */ /* 0x000fe40000000000 */
[----:B------:R-:W-:Y:S02]  /*16860*/  ISETP.GE.U32.AND P0, PT, R8, 0x8, PT ;  /* 0x000000080800780c */ /* 0x000fe40003f06070 */
[----:B------:R-:W-:-:S05]  /*16870*/  IADD3 R5, R3, R14, RZ ;  /* 0x0000000e03057210 */ /* 0x000fca0007ffe0ff */
[----:B------:R-:W-:-:S07]  /*16880*/  IMAD.MOV.U32 R13, RZ, RZ, R5 ;  /* 0x000000ffff0d7224 */ /* 0x000fce00078e0005 */
[----:B------:R-:W-:Y:S05]  /*16890*/  WARPSYNC.COLLECTIVE R15, `(.L_x_738) ;  /* 0x000000000f087348 */ /* 0x000fea0003c00000 */
[----:B------:R0:W1:Y:S02]  /*168a0*/  SHFL.UP P6, R14, R13, R12, R11 ;  /* 0x0400000c0d0e7389 */ /* 0x00006400000c000b */
[----:B01----:R-:W-:Y:S01]  /*168b0*/  ENDCOLLECTIVE ;  /* 0x000000000000791b */ /* 0x003fe20003800000 */
.L_x_738:
        /* <DEDUP_REMOVED lines=8> */
.L_x_739:
        /* <DEDUP_REMOVED lines=8> */
.L_x_740:
[----:B------:R-:W-:Y:S05]  /*169c0*/  BRA `(.L_x_741) ;  /* 0xffffffe0000c7947 */ /* 0x000fea000383ffff */
.L_x_648:
[----:B------:R-:W-:Y:S01]  /*169d0*/  BSSY B0, `(.L_x_742) ;  /* 0x0000006000007945 */ /* 0x000fe20003800000 */
[----:B------:R-:W-:Y:S01]  /*169e0*/  PLOP3.LUT P6, PT, P6, PT, PT, 0x8, 0x0 ;  /* 0x000000000000781c */ /* 0x000fe200037ce170 */
[----:B------:R-:W-:-:S12]  /*169f0*/  IMAD.MOV.U32 R15, RZ, RZ, -0x1 ;  /* 0xffffffffff0f7424 */ /* 0x000fd800078e00ff */
[----:B0-2---:R-:W-:Y:S05]  /*16a00*/  WARPSYNC.COLLECTIVE R15, `(.L_x_743) ;  /* 0x000000000f087348 */ /* 0x005fea0003c00000 */
[----:B------:R-:W-:Y:S01]  /*16a10*/  VOTE.ANY R14, PT, P6 ;  /* 0x00000000000e7806 */ /* 0x000fe200030e0100 */
[----:B0-2---:R-:W-:Y:S06]  /*16a20*/  ENDCOLLECTIVE ;  /* 0x000000000000791b */ /* 0x005fec0003800000 */
.L_x_743:
[----:B------:R-:W-:Y:S05]  /*16a30*/  BSYNC B0 ;  /* 0x0000000000007941 */ /* 0x000fea0003800000 */
.L_x_742:
[----:B------:R-:W-:Y:S02]  /*16a40*/  IMAD.MOV.U32 R3, RZ, RZ, R14 ;  /* 0x000000ffff037224 */ /* 0x000fe400078e000e */
[----:B------:R-:W-:Y:S02]  /*16a50*/  IMAD.MOV.U32 R13, RZ, RZ, R17 ;  /* 0x000000ffff0d7224 */ /* 0x000fe400078e0011 */
[----:B------:R-:W0:Y:S01]  /*16a60*/  POPC R5, R3 ;  /* 0x0000000300057309 */ /* 0x000e220000000000 */
[----:B------:R-:W-:Y:S02]  /*16a70*/  IMAD.MOV.U32 R11, RZ, RZ, 0x1f ;  /* 0x0000001fff0b7424 */ /* 0x000fe400078e00ff */
[----:B------:R-:W-:Y:S02]  /*16a80*/  IMAD.MOV.U32 R15, RZ, RZ, -0x1 ;  /* 0xffffffffff0f7424 */ /* 0x000fe400078e00ff */
[----:B0-----:R-:W-:-:S07]  /*16a90*/  IMAD.MOV.U32 R12, RZ, RZ, R5 ;  /* 0x000000ffff0c7224 */ /* 0x001fce00078e0005 */
[----:B------:R-:W-:Y:S05]  /*16aa0*/  WARPSYNC.COLLECTIVE R15, `(.L_x_744) ;  /* 0x000000000f087348 */ /* 0x000fea0003c00000 */
[----:B------:R0:W1:Y:S02]  /*16ab0*/  SHFL.IDX P6, R14, R13, R12, R11 ;  /* 0x0000000c0d0e7389 */ /* 0x00006400000c000b */
[----:B01----:R-:W-:Y:S01]  /*16ac0*/  ENDCOLLECTIVE ;  /* 0x000000000000791b */ /* 0x003fe20003800000 */
.L_x_744:
[----:B------:R-:W-:Y:S01]  /*16ad0*/  IMAD.MOV.U32 R17, RZ, RZ, R14 ;  /* 0x000000ffff117224 */ /* 0x000fe200078e000e */
[----:B------:R-:W-:Y:S06]  /*16ae0*/  BRA `(.L_x_745) ;  /* 0xffffffdc00fc7947 */ /* 0x000fec000383ffff */
.L_x_650:
[----:B------:R-:W-:Y:S01]  /*16af0*/  BSSY B0, `(.L_x_746) ;  /* 0x0000007000007945 */ /* 0x000fe20003800000 */
[----:B------:R-:W-:Y:S02]  /*16b00*/  IMAD.MOV.U32 R13, RZ, RZ, R2 ;  /* 0x000000ffff0d7224 */ /* 0x000fe400078e0002 */
[----:B--2---:R-:W-:Y:S02]  /*16b10*/  IMAD.MOV.U32 R11, RZ, RZ, 0x1f ;  /* 0x0000001fff0b7424 */ /* 0x004fe400078e00ff */
[----:B------:R-:W-:-:S07]  /*16b20*/  IMAD.MOV.U32 R15, RZ, RZ, -0x1 ;  /* 0xffffffffff0f7424 */ /* 0x000fce00078e00ff */
[----:B01-3--:R-:W-:Y:S05]  /*16b30*/  WARPSYNC.COLLECTIVE R15, `(.L_x_747) ;  /* 0x000000000f087348 */ /* 0x00bfea0003c00000 */
[----:B------:R2:W4:Y:S02]  /*16b40*/  SHFL.IDX P6, R14, R13, R12, R11 ;  /* 0x0000000c0d0e7389 */ /* 0x00052400000c000b */
[----:B01234-:R-:W-:Y:S01]  /*16b50*/  ENDCOLLECTIVE ;  /* 0x000000000000791b */ /* 0x01ffe20003800000 */
.L_x_747:
[----:B------:R-:W-:Y:S05]  /*16b60*/  BSYNC B0 ;  /* 0x0000000000007941 */ /* 0x000fea0003800000 */
.L_x_746:
[----:B------:R-:W-:Y:S05]  /*16b70*/  BRA `(.L_x_649) ;  /* 0xffffffdc00f47947 */ /* 0x000fea000383ffff */
.L_x_654:
[----:B0-----:R0:W1:Y:S02]  /*16b80*/  SYNCS.PHASECHK.TRANS64.TRYWAIT P0, [R0+URZ+0x22820], R3 ;  /* 0x02282003000075a7 */ /* 0x001064000800017f */
[----:B-1----:R-:W-:Y:S05]  /*16b90*/  @!P0 NANOSLEEP.SYNCS 0x989680 ;  /* 0x009896800000895d */ /* 0x002fea0003900000 */
[----:B------:R-:W1:Y:S02]  /*16ba0*/  @!P0 SYNCS.PHASECHK.TRANS64 P0, [R0+URZ+0x22820], R3 ;  /* 0x02282003000085a7 */ /* 0x000e64000800007f */
[----:B-1----:R-:W-:Y:S05]  /*16bb0*/  @!P0 BRA `(.L_x_654) ;  /* 0xfffffffc00f08947 */ /* 0x002fea000383ffff */
[----:B------:R-:W-:Y:S05]  /*16bc0*/  BRA `(.L_x_748) ;  /* 0xffffffe000d87947 */ /* 0x000fea000383ffff */
.L_x_655:
[----:B------:R-:W1:Y:S01]  /*16bd0*/  S2R R2, SR_TID.X ;  /* 0x0000000000027919 */ /* 0x000e620000002100 */
[----:B------:R-:W-:Y:S01]  /*16be0*/  BSSY B0, `(.L_x_749) ;  /* 0x000000a000007945 */ /* 0x000fe20003800000 */
[----:B------:R-:W-:Y:S02]  /*16bf0*/  IMAD.MOV.U32 R12, RZ, RZ, RZ ;  /* 0x000000ffff0c7224 */ /* 0x000fe400078e00ff */
[----:B--2---:R-:W-:Y:S02]  /*16c00*/  IMAD.MOV.U32 R11, RZ, RZ, 0x1f ;  /* 0x0000001fff0b7424 */ /* 0x004fe400078e00ff */
[----:B------:R-:W-:Y:S01]  /*16c10*/  IMAD.MOV.U32 R15, RZ, RZ, -0x1 ;  /* 0xffffffffff0f7424 */ /* 0x000fe200078e00ff */
[----:B-1----:R-:W-:-:S04]  /*16c20*/  SHF.R.U32.HI R2, RZ, 0x5, R2 ;  /* 0x00000005ff027819 */ /* 0x002fc80000011602 */
[----:B------:R-:W-:-:S05]  /*16c30*/  LOP3.LUT R2, R2, 0x3, RZ, 0xc0, !PT ;  /* 0x0000000302027812 */ /* 0x000fca00078ec0ff */
[----:B------:R-:W-:-:S07]  /*16c40*/  IMAD.MOV.U32 R13, RZ, RZ, R2 ;  /* 0x000000ffff0d7224 */ /* 0x000fce00078e0002 */
[----:B0-----:R-:W-:Y:S05]  /*16c50*/  WARPSYNC.COLLECTIVE R15, `(.L_x_750) ;  /* 0x000000000f087348 */ /* 0x001fea0003c00000 */
[----:B------:R1:W2:Y:S02]  /*16c60*/  SHFL.IDX P6, R14, R13, R12, R11 ;  /* 0x0000000c0d0e7389 */ /* 0x0002a400000c000b */
[----:B012---:R-:W-:Y:S01]  /*16c70*/  ENDCOLLECTIVE ;  /* 0x000000000000791b */ /* 0x007fe20003800000 */
.L_x_750:
[----:B------:R-:W-:Y:S05]  /*16c80*/  BSYNC B0 ;  /* 0x0000000000007941 */ /* 0x000fea0003800000 */
.L_x_749:
[----:B------:R-:W-:Y:S05]  /*16c90*/  BRA `(.L_x_751) ;  /* 0xffffffe000c07947 */ /* 0x000fea000383ffff */
.L_x_656:
[----:B------:R-:W-:Y:S01]  /*16ca0*/  BSSY B0, `(.L_x_752) ;  /* 0x0000006000007945 */ /* 0x000fe20003800000 */
[----:B------:R-:W-:-:S07]  /*16cb0*/  IMAD.MOV.U32 R15, RZ, RZ, -0x1 ;  /* 0xffffffffff0f7424 */ /* 0x000fce00078e00ff */
[----:B012---:R-:W-:Y:S05]  /*16cc0*/  WARPSYNC.COLLECTIVE R15, `(.L_x_753) ;  /* 0x000000000f0c7348 */ /* 0x007fea0003c00000 */
[----:B------:R-:W-:Y:S02]  /*16cd0*/  ELECT P6, UR62, PT ;  /* 0x00000000003e782f */ /* 0x000fe400038c0000 */
[----:B------:R-:W-:Y:S01]  /*16ce0*/  MOV R14, UR62 ;  /* 0x0000003e000e7c02 */ /* 0x000fe20008000f00 */
[----:B012---:R-:W-:Y:S10]  /*16cf0*/  ENDCOLLECTIVE ;  /* 0x000000000000791b */ /* 0x007ff40003800000 */
.L_x_753:
[----:B------:R-:W-:Y:S05]  /*16d00*/  BSYNC B0 ;  /* 0x0000000000007941 */ /* 0x000fea0003800000 */
.L_x_752:
[----:B------:R-:W-:Y:S05]  /*16d10*/  BRA `(.L_x_754) ;  /* 0xffffffe000b47947 */ /* 0x000fea000383ffff */
.L_x_658:
[----:B0-----:R0:W1:Y:S02]  /*16d20*/  SYNCS.PHASECHK.TRANS64.TRYWAIT P0, [R6+URZ], R5 ;  /* 0x00000005060075a7 */ /* 0x001064000800017f */
[----:B-1----:R-:W-:Y:S05]  /*16d30*/  @!P0 NANOSLEEP.SYNCS 0x989680 ;  /* 0x009896800000895d */ /* 0x002fea0003900000 */
[----:B------:R-:W1:Y:S02]  /*16d40*/  @!P0 SYNCS.PHASECHK.TRANS64 P0, [R6+URZ], R5 ;  /* 0x00000005060085a7 */ /* 0x000e64000800007f */
[----:B-1----:R-:W-:Y:S05]  /*16d50*/  @!P0 BRA `(.L_x_658) ;  /* 0xfffffffc00f08947 */ /* 0x002fea000383ffff */
[----:B------:R-:W-:Y:S05]  /*16d60*/  BRA `(.L_x_755) ;  /* 0xffffffe000f07947 */ /* 0x000fea000383ffff */
.L_x_659:
[----:B-1----:R1:W3:Y:S02]  /*16d70*/  SYNCS.PHASECHK.TRANS64.TRYWAIT P0, [R7+URZ], R2 ;  /* 0x00000002070075a7 */ /* 0x0022e4000800017f */
[----:B---3--:R-:W-:Y:S05]  /*16d80*/  @!P0 NANOSLEEP.SYNCS 0x989680 ;  /* 0x009896800000895d */ /* 0x008fea0003900000 */
[----:B------:R-:W3:Y:S02]  /*16d90*/  @!P0 SYNCS.PHASECHK.TRANS64 P0, [R7+URZ], R2 ;  /* 0x00000002070085a7 */ /* 0x000ee4000800007f */
[----:B---3--:R-:W-:Y:S05]  /*16da0*/  @!P0 BRA `(.L_x_659) ;  /* 0xfffffffc00f08947 */ /* 0x008fea000383ffff */
[----:B------:R-:W-:Y:S05]  /*16db0*/  BRA `(.L_x_756) ;  /* 0xffffffe000e47947 */ /* 0x000fea000383ffff */
.L_x_661:
[----:B---3--:R3:W4:Y:S02]  /*16dc0*/  SYNCS.PHASECHK.TRANS64.TRYWAIT P0, [R4+URZ], R5 ;  /* 0x00000005040075a7 */ /* 0x008724000800017f */
[----:B----4-:R-:W-:Y:S05]  /*16dd0*/  @!P0 NANOSLEEP.SYNCS 0x989680 ;  /* 0x009896800000895d */ /* 0x010fea0003900000 */
[----:B------:R-:W4:Y:S02]  /*16de0*/  @!P0 SYNCS.PHASECHK.TRANS64 P0, [R4+URZ], R5 ;  /* 0x00000005040085a7 */ /* 0x000f24000800007f */
[----:B----4-:R-:W-:Y:S05]  /*16df0*/  @!P0 BRA `(.L_x_661) ;  /* 0xfffffffc00f08947 */ /* 0x010fea000383ffff */
[----:B------:R-:W-:Y:S05]  /*16e00*/  BRA `(.L_x_757) ;  /* 0xffffffe000ec7947 */ /* 0x000fea000383ffff */
.L_x_758:
        /* <DEDUP_REMOVED lines=15> */
.L_x_4717:


//--------------------- .text._ZN7cutlass13device_kernelIN5flash11enable_sm90INS1_16FlashAttnFwdSm90INS1_25CollectiveMainloopFwdSm90ILi2EN4cute5tupleIJNS5_1CILi1EEES8_S8_EEENS6_IJNS7_ILi128EEENS7_ILi96EEENS7_ILi64EEEEEELi256ENS_10bfloat16_tEfNS_4arch4Sm90ELb0ELb0ELb1ELb1ELb0ELb0ELb1ELb1ELb0ELb0ELb0ELb0EEENS1_21CollectiveEpilogueFwdINS6_IJSA_NS7_ILi256EEESB_EEES9_SE_SG_Li256ELb1ELb0ELb0ELb0EEENS1_36VarlenDynamicPersistentTileSchedulerILi128ELi96ELi256ELi32ELb0ELb0ELb1ELb0ELb1ELb1EEEEEEEEEvNT_6ParamsE --------------------------
	.section	.text._ZN7cutlass13device_kernelIN5flash11enable_sm90INS1_16FlashAttnFwdSm90INS1_25CollectiveMainloopFwdSm90ILi2EN4cute5tupleIJNS5_1CILi1EEES8_S8_EEENS6_IJNS7_ILi128EEENS7_ILi96EEENS7_ILi64EEEEEELi256ENS_10bfloat16_tEfNS_4arch4Sm90ELb0ELb0ELb1ELb1ELb0ELb0ELb1ELb1ELb0ELb0ELb0ELb0EEENS1_21CollectiveEpilogueFwdINS6_IJSA_NS7_ILi256EEESB_EEES9_SE_SG_Li256ELb1ELb0ELb0ELb0EEENS1_36VarlenDynamicPersistentTileSchedulerILi128ELi96ELi256ELi32ELb0ELb0ELb1ELb0ELb1ELb1EEEEEEEEEvNT_6ParamsE,"ax",@progbits
	.align	128
.text._ZN7cutlass13device_kernelIN5flash11enable_sm90INS1_16FlashAttnFwdSm90INS1_25CollectiveMainloopFwdSm90ILi2EN4cute5tupleIJNS5_1CILi1EEES8_S8_EEENS6_IJNS7_ILi128EEENS7_ILi96EEENS7_ILi64EEEEEELi256ENS_10bfloat16_tEfNS_4arch4Sm90ELb0ELb0ELb1ELb1ELb0ELb0ELb1ELb1ELb0ELb0ELb0ELb0EEENS1_21CollectiveEpilogueFwdINS6_IJSA_NS7_ILi256EEESB_EEES9_SE_SG_Li256ELb1ELb0ELb0ELb0EEENS1_36VarlenDynamicPersistentTileSchedulerILi128ELi96ELi256ELi32ELb0ELb0ELb1ELb0ELb1ELb1EEEEEEEEEvNT_6ParamsE:
        .type           _ZN7cutlass13device_kernelIN5flash11enable_sm90INS1_16FlashAttnFwdSm90INS1_25CollectiveMainloopFwdSm90ILi2EN4cute5tupleIJNS5_1CILi1EEES8_S8_EEENS6_IJNS7_ILi128EEENS7_ILi96EEENS7_ILi64EEEEEELi256ENS_10bfloat16_tEfNS_4arch4Sm90ELb0ELb0ELb1ELb1ELb0ELb0ELb1ELb1ELb0ELb0ELb0ELb0EEENS1_21CollectiveEpilogueFwdINS6_IJSA_NS7_ILi256EEESB_EEES9_SE_SG_Li256ELb1ELb0ELb0ELb0EEENS1_36VarlenDynamicPersistentTileSchedulerILi128ELi96ELi256ELi32ELb0ELb0ELb1ELb0ELb1ELb1EEEEEEEEEvNT_6ParamsE,@function
        .size           _ZN7cutlass13device_kernelIN5flash11enable_sm90INS1_16FlashAttnFwdSm90INS1_25CollectiveMainloopFwdSm90ILi2EN4cute5tupleIJNS5_1CILi1EEES8_S8_EEENS6_IJNS7_ILi128EEENS7_ILi96EEENS7_ILi64EEEEEELi256ENS_10bfloat16_tEfNS_4arch4Sm90ELb0ELb0ELb1ELb1ELb0ELb0ELb1ELb1ELb0ELb0ELb0ELb0EEENS1_21CollectiveEpilogueFwdINS6_IJSA_NS7_ILi256EEESB_EEES9_SE_SG_Li256ELb1ELb0ELb0ELb0EEENS1_36VarlenDynamicPersistentTileSchedulerILi128ELi96ELi256ELi32ELb0ELb0ELb1ELb0ELb1ELb1EEEEEEEEEvNT_6ParamsE,(.L_x_4718 - _ZN7cutlass13device_kernelIN5flash11enable_sm90INS1_16FlashAttnFwdSm90INS1_25CollectiveMainloopFwdSm90ILi2EN4cute5tupleIJNS5_1CILi1EEES8_S8_EEENS6_IJNS7_ILi128EEENS7_ILi96EEENS7_ILi64EEEEEELi256ENS_10bfloat16_tEfNS_4arch4Sm90ELb0ELb0ELb1ELb1ELb0ELb0ELb1ELb1ELb0ELb0ELb0ELb0EEENS1_21CollectiveEpilogueFwdINS6_IJSA_NS7_ILi256EEESB_EEES9_SE_SG_Li256ELb1ELb0ELb0ELb0EEENS1_36VarlenDynamicPersistentTileSchedulerILi128ELi96ELi256ELi32ELb0ELb0ELb1ELb0ELb1ELb1EEEEEEEEEvNT_6ParamsE)
        .other          _ZN7cutlass13device_kernelIN5flash11enable_sm90INS1_16FlashAttnFwdSm90INS1_25CollectiveMainloopFwdSm90ILi2EN4cute5tupleIJNS5_1CILi1EEES8_S8_EEENS6_IJNS7_ILi128EEENS7_ILi96EEENS7_ILi64EEEEEELi256ENS_10bfloat16_tEfNS_4arch4Sm90ELb0ELb0ELb1ELb1ELb0ELb0ELb1ELb1ELb0ELb0ELb0ELb0EEENS1_21CollectiveEpilogueFwdINS6_IJSA_NS7_ILi256EEESB_EEES9_SE_SG_Li256ELb1ELb0ELb0ELb0EEENS1_36VarlenDynamicPersistentTileSchedulerILi128ELi96ELi256ELi32ELb0ELb0ELb1ELb0ELb1ELb1EEEEEEEEEvNT_6ParamsE,@"STO_CUDA_ENTRY STV_DEFAULT"
_ZN7cutlass13device_kernelIN5flash11enable_sm90INS1_16FlashAttnFwdSm90INS1_25CollectiveMainloopFwdSm90ILi2EN4cute5tupleIJNS5_1CILi1EEES8_S8_EEENS6_IJNS7_ILi128EEENS7_ILi96EEENS7_ILi64EEEEEELi256ENS_10bfloat16_tEfNS_4arch4Sm90ELb0ELb0ELb1ELb1ELb0ELb0ELb1ELb1ELb0ELb0ELb0ELb0EEENS1_21CollectiveEpilogueFwdINS6_IJSA_NS7_ILi256EEESB_EEES9_SE_SG_Li256ELb1ELb0ELb0ELb0EEENS1_36VarlenDynamicPersistentTileSchedulerILi128ELi96ELi256ELi32ELb0ELb0ELb1ELb0ELb1ELb1EEEEEEEEEvNT_6ParamsE:
        /* <DEDUP_REMOVED lines=23> */
[----:B0-----:R-:W-:Y:S01]  /*0170*/  NOP ;  /* 0x0000000000007918 */ /* 0x001fe20000000000 */
.L_x_760:
[----:B------:R-:W-:Y:S05]  /*0180*/  BSYNC B0 ;  /* 0x0000000000007941 */ /* 0x000fea0003800000 */
.L_x_759:
        /* <DEDUP_REMOVED lines=21> */
[----:B0-----:R0:W1:Y:S01]  /*02e0*/  @UP1 SYNCS.EXCH.64 URZ, [UR8+0x32400], UR4 ;  /* 0x03240004083f15b2 */ /* 0x0010620008000100 */
[----:B------:R0:W2:Y:S04]  /*02f0*/  @UP2 SYNCS.EXCH.64 URZ, [UR8+0x32410], UR4 ;  /* 0x03241004083f25b2 */ /* 0x0000a80008000100 */
[----:B------:R0:W3:Y:S01]  /*0300*/  @UP3 SYNCS.EXCH.64 URZ, [UR8+0x32420], UR6 ;  /* 0x03242006083f35b2 */ /* 0x0000e20008000100 */
        /* <DEDUP_REMOVED lines=18> */
[----:B----4-:R-:W-:Y:S01]  /*0430*/  NOP ;  /* 0x0000000000007918 */ /* 0x010fe20000000000 */
.L_x_761:
[----:B------:R-:W4:Y:S01]  /*0440*/  SHFL.IDX PT, R2, R0, RZ, 0x1f ;  /* 0x00001fff00027589 */ /* 0x000f2200000e0000 */
[----:B------:R-:W-:Y:S01]  /*0450*/  NOP ;  /* 0x0000000000007918 */ /* 0x000fe20000000000 */
[----:B----4-:R-:W-:-:S13]  /*0460*/  ISETP.NE.AND P0, PT, R2, RZ, PT ;  /* 0x000000ff0200720c */ /* 0x010fda0003f05270 */
        /* <DEDUP_REMOVED lines=19> */
.L_x_762:
[----:B------:R-:W4:Y:S01]  /*05a0*/  SHFL.IDX PT, R2, R0, RZ, 0x1f ;  /* 0x00001fff00027589 */ /* 0x000f2200000e0000 */
[----:B------:R-:W-:Y:S01]  /*05b0*/  NOP ;  /* 0x0000000000007918 */ /* 0x000fe20000000000 */
[----:B----4-:R-:W-:-:S13]  /*05c0*/  ISETP.NE.AND P0, PT, R2, RZ, PT ;  /* 0x000000ff0200720c */ /* 0x010fda0003f05270 */
        /* <DEDUP_REMOVED lines=14> */
[----:B----4-:R-:W-:Y:S01]  /*06b0*/  NOP ;  /* 0x0000000000007918 */ /* 0x010fe20000000000 */
.L_x_763:
        /* <DEDUP_REMOVED lines=22> */
.L_x_764:
        /* <DEDUP_REMOVED lines=22> */
.L_x_765:
[----:B0-----:R-:W-:Y:S01]  /*0980*/  UMOV UR4, 0x1 ;  /* 0x0000000100047882 */ /* 0x001fe20000000000 */
[----:B------:R-:W-:Y:S01]  /*0990*/  PLOP3.LUT P0, PT, PT, PT, UP0, 0x80, 0x0 ;  /* 0x000000000000781c */ /* 0x000fe20003f0f008 */
[----:B------:R-:W-:Y:S01]  /*09a0*/  USEL UR4, UR4, 0x2, !UP0 ;  /* 0x0000000204047887 */ /* 0x000fe2000c000000 */
[----:B------:R-:W-:Y:S01]  /*09b0*/  NOP ;  /* 0x0000000000007918 */ /* 0x000fe20000000000 */
[----:B------:R-:W-:-:S04]  /*09c0*/  ULDC.64 UR60, c[0x0][0x208] ;  /* 0x00008200003c7ab9 */ /* 0x000fc80000000a00 */
[----:B------:R-:W-:-:S05]  /*09d0*/  IMAD.U32 R2, RZ, RZ, UR4 ;  /* 0x00000004ff027e24 */ /* 0x000fca000f8e00ff */
[----:B------:R0:W-:Y:S01]  /*09e0*/  STL [R1+0x2c], R2 ;  /* 0x00002c0201007387 */ /* 0x0001e20000100800 */
[----:B-123--:R-:W-:Y:S06]  /*09f0*/  BAR.SYNC.DEFER_BLOCKING 0x0 ;  /* 0x0000000000007b1d */ /* 0x00efec0000010000 */
[----:B------:R-:W-:Y:S05]  /*0a00*/  @!P0 BRA `(.L_x_766) ;  /* 0x0000009400f08947 */ /* 0x000fea0003800000 */
.L_x_767:
[----:B------:R-:W-:-:S08]  /*0a10*/  NOP ;  /* 0x0000000000007918 */ /* 0x000fd00000000000 */
[----:B------:R-:W1:Y:S02]  /*0a20*/  USETMAXREG.TRY_ALLOC.CTAPOOL UP0, 0xf0 ;  /* 0x000000f0000079c8 */ /* 0x000e640008000600 */
[----:B-1----:R-:W-:-:S13]  /*0a30*/  PLOP3.LUT P0, PT, PT, PT, UP0, 0x80, 0x0 ;  /* 0x000000000000781c */ /* 0x002fda0003f0f008 */
[----:B------:R-:W-:Y:S05]  /*0a40*/  @!P0 BRA `(.L_x_767) ;  /* 0xfffffffc00f08947 */ /* 0x000fea000383ffff */
[----:B------:R-:W1:Y:S01]  /*0a50*/  S2R R0, SR_TID.X ;  /* 0x0000000000007919 */ /* 0x000e620000002100 */
[----:B------:R-:W2:Y:S01]  /*0a60*/  S2UR UR5, SR_CgaCtaId ;  /* 0x00000000000579c3 */ /* 0x000ea20000008800 */
[----:B------:R-:W-:-:S07]  /*0a70*/  UMOV UR4, 0x400 ;  /* 0x0000040000047882 */ /* 0x000fce0000000000 */
[----:B------:R-:W-:Y:S06]  /*0a80*/  BAR.ARV 0x8, 0x120 ;  /* 0x0204800000007b1d */ /* 0x000fec0000002000 */
[----:B--2---:R-:W-:Y:S01]  /*0a90*/  ULEA UR4, UR5, UR4, 0x18 ;  /* 0x0000000405047291 */ /* 0x004fe2000f8ec03f */
[----:B-1----:R-:W-:-:S04]  /*0aa0*/  SHF.R.U32.HI R0, RZ, 0x7, R0 ;  /* 0x00000007ff007819 */ /* 0x002fc80000011600 */
[----:B------:R-:W-:-:S13]  /*0ab0*/  ISETP.NE.AND P0, PT, R0, 0x1, PT ;  /* 0x000000010000780c */ /* 0x000fda0003f05270 */
[----:B------:R-:W-:Y:S08]  /*0ac0*/  @!P0 BAR.ARV 0x9, 0x100 ;  /* 0x0244000000008b1d */ /* 0x000ff00000002000 */
[----:B------:R-:W-:Y:S06]  /*0ad0*/  BAR.SYNC.DEFER_BLOCKING 0x5, 0x120 ;  /* 0x0144800000007b1d */ /* 0x000fec0000010000 */
[----:B------:R-:W1:Y:S01]  /*0ae0*/  LDS.128 R12, [UR4+0x324d0] ;  /* 0x0324d004ff0c7984 */ /* 0x000e620008000c00 */
[----:B------:R-:W-:Y:S01]  /*0af0*/  ULDC UR4, c[0x0][0xd14] ;  /* 0x0003450000047ab9 */ /* 0x000fe20000000800 */
[----:B------:R-:W-:Y:S06]  /*0b00*/  BAR.ARV 0x4, 0x120 ;  /* 0x0104800000007b1d */ /* 0x000fec0000002000 */
[----:B-1----:R-:W-:-:S13]  /*0b10*/  ISETP.GE.AND P0, PT, R15, UR4, PT ;  /* 0x000000040f007c0c */ /* 0x002fda000bf06270 */
[----:B------:R-:W-:Y:S05]  /*0b20*/  @P0 EXIT ;  /* 0x000000000000094d */ /* 0x000fea0003800000 */
[----:B0-----:R-:W2:Y:S01]  /*0b30*/  LDL R2, [R1+0x2c] ;  /* 0x00002c0001027983 */ /* 0x001ea20000100800 */
[----:B------:R-:W-:Y:S01]  /*0b40*/  R2UR UR5, R14 ;  /* 0x000000000e0572ca */ /* 0x000fe200000e0000 */
[----:B------:R-:W-:Y:S01]  /*0b50*/  UMOV UR37, URZ ;  /* 0x0000003f00257c82 */ /* 0x000fe20008000000 */
[----:B------:R-:W-:Y:S01]  /*0b60*/  UMOV UR36, URZ ;  /* 0x0000003f00247c82 */ /* 0x000fe20008000000 */
[----:B------:R-:W0:Y:S02]  /*0b70*/  S2R R0, SR_TID.X ;  /* 0x0000000000007919 */ /* 0x000e240000002100 */
[----:B0-----:R-:W-:-:S05]  /*0b80*/  VIADD R223, R0, 0xffffff80 ;  /* 0xffffff8000df7836 */ /* 0x001fca0000000000 */
[----:B------:R-:W-:-:S04]  /*0b90*/  SHF.R.S32.HI R0, RZ, 0x1f, R223 ;  /* 0x0000001fff007819 */ /* 0x000fc800000114df */
[CC--:B------:R-:W-:Y:S02]  /*0ba0*/  LEA.HI R3, R0.reuse, R223.reuse, RZ, 0x7 ;  /* 0x000000df00037211 */ /* 0x0c0fe400078f38ff */
[----:B------:R-:W-:Y:S02]  /*0bb0*/  LEA.HI R4, R0, R223, RZ, 0x5 ;  /* 0x000000df00047211 */ /* 0x000fe400078f28ff */
[----:B------:R-:W-:-:S03]  /*0bc0*/  SHF.R.S32.HI R218, RZ, 0x7, R3 ;  /* 0x00000007ffda7819 */ /* 0x000fc60000011403 */
[----:B------:R-:W-:Y:S01]  /*0bd0*/  IMAD.SHL.U32 R6, R4, 0x20, RZ ;  /* 0x0000002004067824 */ /* 0x000fe200078e00ff */
[----:B--2---:R-:W-:Y:S02]  /*0be0*/  R2UR UR4, R2 ;  /* 0x00000000020472ca */ /* 0x004fe400000e0000 */
[C---:B------:R-:W-:Y:S02]  /*0bf0*/  LOP3.LUT R2, R3.reuse, 0xffffff80, RZ, 0xc0, !PT ;  /* 0xffffff8003027812 */ /* 0x040fe400078ec0ff */
[----:B------:R-:W-:-:S03]  /*0c00*/  LEA.HI R3, R3, R218, RZ, 0x1 ;  /* 0x000000da03037211 */ /* 0x000fc600078f08ff */
[----:B------:R-:W-:Y:S01]  /*0c10*/  IMAD.IADD R205, R223, 0x1, -R2 ;  /* 0x00000001dfcd7824 */ /* 0x000fe200078e0a02 */
[----:B------:R-:W-:-:S04]  /*0c20*/  LOP3.LUT R3, R3, 0x3fffffe, RZ, 0xc0, !PT ;  /* 0x03fffffe03037812 */ /* 0x000fc800078ec0ff */
[----:B------:R-:W-:Y:S01]  /*0c30*/  SHF.R.S32.HI R8, RZ, 0x1f, R205 ;  /* 0x0000001fff087819 */ /* 0x000fe200000114cd */
[----:B------:R-:W-:Y:S01]  /*0c40*/  ULOP3.LUT UR4, UR4, 0x1, URZ, 0xfc, !UPT ;  /* 0x0000000104047892 */ /* 0x000fe2000f8efc3f */
[----:B------:R-:W-:Y:S02]  /*0c50*/  IMAD.IADD R3, R218, 0x1, -R3 ;  /* 0x00000001da037824 */ /* 0x000fe400078e0a03 */
[CC--:B------:R-:W-:Y:S02]  /*0c60*/  LEA.HI R9, R8.reuse, R205.reuse, RZ, 0x2 ;  /* 0x000000cd08097211 */ /* 0x0c0fe400078f10ff */
[----:B------:R-:W-:Y:S01]  /*0c70*/  LEA.HI R8, R8, R205, RZ, 0x5 ;  /* 0x000000cd08087211 */ /* 0x000fe200078f28ff */
[----:B------:R-:W-:Y:S01]  /*0c80*/  IMAD.U32 R222, RZ, RZ, UR4 ;  /* 0x00000004ffde7e24 */ /* 0x000fe2000f8e00ff */
[--C-:B------:R-:W-:Y:S01]  /*0c90*/  SHF.R.S32.HI R7, RZ, 0x2, R9.reuse ;  /* 0x00000002ff077819 */ /* 0x100fe20000011409 */
[----:B------:R-:W-:Y:S01]  /*0ca0*/  UMOV UR4, URZ ;  /* 0x0000003f00047c82 */ /* 0x000fe20008000000 */
[----:B------:R-:W-:Y:S01]  /*0cb0*/  SHF.R.S32.HI R2, RZ, 0x1f, R9 ;  /* 0x0000001fff027819 */ /* 0x000fe20000011409 */
[----:B------:R-:W-:Y:S01]  /*0cc0*/  IMAD.U32 R204, RZ, RZ, UR4 ;  /* 0x00000004ffcc7e24 */ /* 0x000fe2000f8e00ff */
[----:B------:R-:W-:-:S02]  /*0cd0*/  SHF.R.S32.HI R8, RZ, 0x5, R8 ;  /* 0x00000005ff087819 */ /* 0x000fc40000011408 */
[----:B------:R-:W-:Y:S02]  /*0ce0*/  LEA.HI R5, R2, R7, RZ, 0x3 ;  /* 0x0000000702057211 */ /* 0x000fe400078f18ff */
[----:B------:R-:W-:Y:S02]  /*0cf0*/  LEA.HI R2, R0, R223, RZ, 0x4 ;  /* 0x000000df00027211 */ /* 0x000fe400078f20ff */
[----:B------:R-:W-:Y:S02]  /*0d00*/  LOP3.LUT R10, R5, 0xfffffff8, RZ, 0xc0, !PT ;  /* 0xfffffff8050a7812 */ /* 0x000fe400078ec0ff */
[----:B------:R-:W-:Y:S02]  /*0d10*/  SHF.R.S32.HI R5, RZ, 0x4, R2 ;  /* 0x00000004ff057819 */ /* 0x000fe40000011402 */
[C---:B------:R-:W-:Y:S01]  /*0d20*/  LOP3.LUT R4, R2.reuse, 0x3fffff0, RZ, 0xc0, !PT ;  /* 0x03fffff002047812 */ /* 0x040fe200078ec0ff */
[----:B------:R-:W-:Y:S01]  /*0d30*/  IMAD.IADD R11, R7, 0x1, -R10 ;  /* 0x00000001070b7824 */ /* 0x000fe200078e0a0a */
[----:B------:R-:W-:-:S02]  /*0d40*/  LEA.HI R2, R2, R5, RZ, 0x1 ;  /* 0x0000000502027211 */ /* 0x000fc400078f08ff */
[----:B------:R-:W-:Y:S01]  /*0d50*/  LOP3.LUT R7, R6, 0xfffffc00, RZ, 0xc0, !PT ;  /* 0xfffffc0006077812 */ /* 0x000fe200078ec0ff */
[----:B------:R-:W-:Y:S01]  /*0d60*/  IMAD.IADD R4, R223, 0x1, -R4 ;  /* 0x00000001df047824 */ /* 0x000fe200078e0a04 */
[----:B------:R-:W-:Y:S01]  /*0d70*/  LOP3.LUT R2, R2, 0x1ffffffe, RZ, 0xc0, !PT ;  /* 0x1ffffffe02027812 */ /* 0x000fe200078ec0ff */
[----:B------:R-:W-:Y:S01]  /*0d80*/  IMAD R8, R8, 0x10, R11 ;  /* 0x0000001008087824 */ /* 0x000fe200078e020b */
[----:B------:R-:W-:Y:S01]  /*0d90*/  LEA.HI R0, R0, R223, RZ, 0x3 ;  /* 0x000000df00007211 */ /* 0x000fe200078f18ff */
[----:B------:R-:W-:Y:S01]  /*0da0*/  IMAD R7, R4, 0x40, R7 ;  /* 0x0000004004077824 */ /* 0x000fe200078e0207 */
[----:B------:R-:W-:Y:S01]  /*0db0*/  LOP3.LUT R4, R9, 0x7ffffffc, RZ, 0xc0, !PT ;  /* 0x7ffffffc09047812 */ /* 0x000fe200078ec0ff */
[----:B------:R-:W-:Y:S01]  /*0dc0*/  IMAD.IADD R2, R5, 0x1, -R2 ;  /* 0x0000000105027824 */ /* 0x000fe200078e0a02 */
[----:B------:R-:W-:Y:S01]  /*0dd0*/  SHF.R.S32.HI R22, RZ, 0x3, R0 ;  /* 0x00000003ff167819 */ /* 0x000fe20000011400 */
[----:B------:R-:W-:Y:S02]  /*0de0*/  IMAD R220, R3, 0x40, R8 ;  /* 0x0000004003dc7824 */ /* 0x000fe400078e0208 */
[----:B------:R-:W-:Y:S01]  /*0df0*/  IMAD R221, R2, 0x8, R7 ;  /* 0x0000000802dd7824 */ /* 0x000fe200078e0207 */
[----:B------:R-:W-:Y:S01]  /*0e00*/  LOP3.LUT R2, R0, 0x1ffffff8, RZ, 0xc0, !PT ;  /* 0x1ffffff800027812 */ /* 0x000fe200078ec0ff */
[----:B------:R-:W-:-:S02]  /*0e10*/  IMAD.MOV.U32 R5, RZ, RZ, R13 ;  /* 0x000000ffff057224 */ /* 0x000fc400078e000d */
[----:B------:R-:W-:Y:S02]  /*0e20*/  IMAD.MOV.U32 R7, RZ, RZ, R15 ;  /* 0x000000ffff077224 */ /* 0x000fe400078e000f */
[----:B------:R-:W-:Y:S02]  /*0e30*/  IMAD.IADD R2, R223, 0x1, -R2 ;  /* 0x00000001df027824 */ /* 0x000fe400078e0a02 */
[----:B------:R-:W-:-:S03]  /*0e40*/  IMAD.IADD R219, R205, 0x1, -R4 ;  /* 0x00000001cddb7824 */ /* 0x000fc600078e0a04 */
[----:B------:R-:W-:-:S07]  /*0e50*/  SHF.L.U32 R2, R2, 0x3, RZ ;  /* 0x0000000302027819 */ /* 0x000fce00000006ff */
.L_x_810:
[----:B0---45:R-:W0:Y:S01]  /*0e60*/  LDC.64 R8, c[0x0][0xd60] ;  /* 0x00035800ff087b82 */ /* 0x031e220000000a00 */
[----:B------:R-:W-:Y:S01]  /*0e70*/  ULDC.64 UR6, c[0x0][0xb20] ;  /* 0x0002c80000067ab9 */ /* 0x000fe20000000a00 */
[----:B------:R-:W-:Y:S01]  /*0e80*/  ULDC.64 UR8, c[0x0][0xb18] ;  /* 0x0002c60000087ab9 */ /* 0x000fe20000000a00 */
        /* <DEDUP_REMOVED lines=10> */
[----:B------:R-:W-:Y:S01]  /*0f30*/  IMAD.U32 R202, RZ, RZ, UR4 ;  /* 0x00000004ffca7e24 */ /* 0x000fe2000f8e00ff */
[----:B------:R-:W-:Y:S02]  /*0f40*/  @UP0 ULEA UR6, UP2, UR4, UR6, 0x2 ;  /* 0x0000000604060291 */ /* 0x000fe4000f84103f */
[----:B------:R-:W-:Y:S02]  /*0f50*/  @UP1 ULEA UR8, UP3, UR4, UR8, 0x2 ;  /* 0x0000000804081291 */ /* 0x000fe4000f86103f */
[----:B------:R-:W-:Y:S02]  /*0f60*/  @UP0 ULEA.HI.X UR7, UR4, UR7, UR10, 0x2, UP2 ;  /* 0x0000000704070291 */ /* 0x000fe400090f140a */
[----:B------:R-:W-:Y:S01]  /*0f70*/  IMAD.U32 R203, RZ, RZ, UR10 ;  /* 0x0000000affcb7e24 */ /* 0x000fe2000f8e00ff */
[----:B------:R-:W-:Y:S01]  /*0f80*/  @UP1 ULEA.HI.X UR9, UR4, UR9, UR10, 0x2, UP3 ;  /* 0x0000000904091291 */ /* 0x000fe200098f140a */
[----:B------:R-:W-:-:S02]  /*0f90*/  IMAD.U32 R6, RZ, RZ, UR6 ;  /* 0x00000006ff067e24 */ /* 0x000fc4000f8e00ff */
[----:B------:R-:W-:Y:S01]  /*0fa0*/  IMAD.U32 R8, RZ, RZ, UR8 ;  /* 0x00000008ff087e24 */ /* 0x000fe2000f8e00ff */
[----:B------:R-:W-:Y:S01]  /*0fb0*/  ULDC UR4, c[0x0][0x404] ;  /* 0x0001010000047ab9 */ /* 0x000fe20000000800 */
[----:B------:R-:W-:Y:S01]  /*0fc0*/  IMAD.U32 R7, RZ, RZ, UR7 ;  /* 0x00000007ff077e24 */ /* 0x000fe2000f8e00ff */
[----:B------:R-:W-:Y:S01]  /*0fd0*/  ULDC.64 UR6, c[0x0][0x3f8] ;  /* 0x0000fe0000067ab9 */ /* 0x000fe20000000a00 */
[----:B------:R-:W-:-:S03]  /*0fe0*/  IMAD.U32 R9, RZ, RZ, UR9 ;  /* 0x00000009ff097e24 */ /* 0x000fc6000f8e00ff */
[----:B------:R-:W2:Y:S04]  /*0ff0*/  @P0 LDG.E R6, desc[UR60][R6.64] ;  /* 0x0000003c06060981 */ /* 0x000ea8000c1e1900 */
[----:B---3--:R-:W3:Y:S01]  /*1000*/  @P1 LDG.E R8, desc[UR60][R8.64] ;  /* 0x0000003c08081981 */ /* 0x008ee2000c1e1900 */
[----:B------:R-:W-:Y:S01]  /*1010*/  UISETP.NE.U32.AND UP0, UPT, UR6, URZ, UPT ;  /* 0x0000003f0600728c */ /* 0x000fe2000bf05070 */
[----:B------:R-:W-:Y:S01]  /*1020*/  IMAD.MOV.U32 R200, RZ, RZ, R5 ;  /* 0x000000ffffc87224 */ /* 0x000fe200078e0005 */
[----:B------:R-:W-:Y:S01]  /*1030*/  UMOV UR52, URZ ;  /* 0x0000003f00347c82 */ /* 0x000fe20008000000 */
[----:B------:R-:W-:Y:S01]  /*1040*/  ULDC UR6, c[0x0][0x2e0] ;  /* 0x0000b80000067ab9 */ /* 0x000fe20000000800 */
[----:B------:R-:W-:Y:S01]  /*1050*/  UISETP.NE.AND.EX UP0, UPT, UR7, URZ, UPT, UP0 ;  /* 0x0000003f0700728c */ /* 0x000fe2000bf05300 */
[----:B------:R-:W-:Y:S01]  /*1060*/  IMAD.MOV.U32 R3, RZ, RZ, RZ ;  /* 0x000000ffff037224 */ /* 0x000fe200078e00ff */
[----:B------:R-:W-:Y:S01]  /*1070*/  CS2R R148, SRZ ;  /* 0x0000000000947805 */ /* 0x000fe2000001ff00 */
[----:B------:R-:W-:Y:S01]  /*1080*/  IMAD.MOV.U32 R0, RZ, RZ, RZ ;  /* 0x000000ffff007224 */ /* 0x000fe200078e00ff */
[----:B------:R-:W-:Y:S01]  /*1090*/  USEL UR4, UR4, 0x1, UP0 ;  /* 0x0000000104047887 */ /* 0x000fe20008000000 */
[----:B------:R-:W-:Y:S01]  /*10a0*/  IMAD.MOV.U32 R150, RZ, RZ, RZ ;  /* 0x000000ffff967224 */ /* 0x000fe200078e00ff */
[----:B------:R-:W-:-:S02]  /*10b0*/  CS2R R146, SRZ ;  /* 0x0000000000927805 */ /* 0x000fc4000001ff00 */
[----:B------:R-:W-:Y:S01]  /*10c0*/  CS2R R144, SRZ ;  /* 0x0000000000907805 */ /* 0x000fe2000001ff00 */
[----:B------:R-:W-:Y:S01]  /*10d0*/  UIMAD UR4, UR4, UR6, URZ ;  /* 0x00000006040472a4 */ /* 0x000fe2000f8e023f */
        /* <DEDUP_REMOVED lines=17> */
[----:B------:R-:W-:Y:S01]  /*11f0*/  CS2R R108, SRZ ;  /* 0x00000000006c7805 */ /* 0x000fe2000001ff00 */
[----:B------:R-:W-:Y:S01]  /*1200*/  IMAD.MOV.U32 R172, RZ, RZ, RZ ;  /* 0x000000ffffac7224 */ /* 0x000fe200078e00ff */
        /* <DEDUP_REMOVED lines=33> */
[----:B------:R-:W-:Y:S01]  /*1420*/  MOV R201, UR5 ;  /* 0x0000000500c97c02 */ /* 0x000fe20008000f00 */
[----:B------:R-:W-:Y:S01]  /*1430*/  IMAD.MOV.U32 R41, RZ, RZ, RZ ;  /* 0x000000ffff297224 */ /* 0x000fe200078e00ff */
[----:B--2---:R-:W-:Y:S02]  /*1440*/  @P0 R2UR UR52, R6 ;  /* 0x00000000063402ca */ /* 0x004fe400000e0000 */
[----:B------:R-:W-:Y:S02]  /*1450*/  PLOP3.LUT P0, PT, PT, PT, PT, 0x80, 0x0 ;  /* 0x000000000000781c */ /* 0x000fe40003f0f070 */
[----:B---3--:R-:W-:-:S02]  /*1460*/  @P1 R2UR UR4, R8 ;  /* 0x00000000080412ca */ /* 0x008fc400000e0000 */
[----:B------:R-:W-:Y:S01]  /*1470*/  CS2R R8, SRZ ;  /* 0x0000000000087805 */ /* 0x000fe2000001ff00 */
[----:B-1----:R-:W-:-:S12]  /*1480*/  @P1 BRA `(.L_x_768) ;  /* 0x0000000000381947 */ /* 0x002fd80003800000 */
[----:B------:R-:W-:Y:S02]  /*1490*/  ULDC.64 UR6, c[0x0][0xb00] ;  /* 0x0002c00000067ab9 */ /* 0x000fe40000000a00 */
[----:B------:R-:W-:-:S04]  /*14a0*/  ISETP.NE.U32.AND P1, PT, RZ, UR6, PT ;  /* 0x00000006ff007c0c */ /* 0x000fc8000bf25070 */
[----:B------:R-:W-:-:S13]  /*14b0*/  ISETP.NE.AND.EX P1, PT, RZ, UR7, PT, P1 ;  /* 0x00000007ff007c0c */ /* 0x000fda000bf25310 */
[----:B------:R-:W-:Y:S05]  /*14c0*/  @!P1 BRA `(.L_x_768) ;  /* 0x0000000000289947 */ /* 0x000fea0003800000 */
[----:B------:R-:W-:Y:S01]  /*14d0*/  R2UR UR6, R202 ;  /* 0x00000000ca0672ca */ /* 0x000fe200000e0000 */
[----:B------:R-:W-:-:S12]  /*14e0*/  ULDC.64 UR4, c[0x0][0xb00] ;  /* 0x0002c00000047ab9 */ /* 0x000fd80000000a00 */
        /* <DEDUP_REMOVED lines=8> */
.L_x_768:
[----:B------:R-:W-:Y:S01]  /*1570*/  UIADD3 UR52, -UR52, UR4, URZ ;  /* 0x0000000434347290 */ /* 0x000fe2000fffe13f */
[----:B------:R-:W-:Y:S01]  /*1580*/  IMAD.MOV.U32 R40, RZ, RZ, RZ ;  /* 0x000000ffff287224 */ /* 0x000fe200078e00ff */
[----:B------:R-:W-:Y:S01]  /*1590*/  CS2R R34, SRZ ;  /* 0x0000000000227805 */ /* 0x000fe2000001ff00 */
[----:B------:R-:W-:Y:S01]  /*15a0*/  IMAD.MOV.U32 R163, RZ, RZ, RZ ;  /* 0x000000ffffa37224 */ /* 0x000fe200078e00ff */
        /* <DEDUP_REMOVED lines=8> */
[----:B------:R-:W-:-:S02]  /*1630*/  CS2R R26, SRZ ;  /* 0x00000000001a7805 */ /* 0x000fc4000001ff00 */
[----:B------:R-:W-:Y:S02]  /*1640*/  CS2R R28, SRZ ;  /* 0x00000000001c7805 */ /* 0x000fe4000001ff00 */
[----:B------:R-:W-:Y:S01]  /*1650*/  CS2R R24, SRZ ;  /* 0x0000000000187805 */ /* 0x000fe2000001ff00 */
[----:B------:R-:W-:-:S04]  /*1660*/  USHF.R.U32.HI UR53, URZ, 0x1f, UR5 ;  /* 0x0000001f3f357899 */ /* 0x000fc80008011605 */
[----:B------:R-:W-:Y:S02]  /*1670*/  ULEA.HI.SX32 UR53, UR5, UR53, 0x1c ;  /* 0x0000003505357291 */ /* 0x000fe4000f8fe23f */
[----:B------:R-:W-:Y:S10]  /*1680*/  @!P1 BRA `(.L_x_769) ;  /* 0x0000005c00f49947 */ /* 0x000ff40003800000 */
[----:B------:R-:W0:Y:S01]  /*1690*/  S2R R4, SR_CgaCtaId ;  /* 0x0000000000047919 */ /* 0x000e220000008800 */
[----:B------:R-:W-:Y:S01]  /*16a0*/  MOV R3, 0x400 ;  /* 0x0000040000037802 */ /* 0x000fe20000000f00 */
[----:B------:R-:W1:Y:S03]  /*16b0*/  SHFL.IDX PT, R0, R218, RZ, 0x1f ;  /* 0x00001fffda007589 */ /* 0x000e6600000e0000 */
[----:B0-----:R-:W-:Y:S02]  /*16c0*/  LEA R4, R4, R3, 0x18 ;  /* 0x0000000304047211 */ /* 0x001fe400078ec0ff */
[----:B-1----:R-:W-:-:S03]  /*16d0*/  LEA.HI R3, R0, R0, RZ, 0x1 ;  /* 0x0000000000037211 */ /* 0x002fc600078f08ff */
[----:B------:R-:W-:Y:S01]  /*16e0*/  VIADD R4, R4, 0x18400 ;  /* 0x0001840004047836 */ /* 0x000fe20000000000 */
[----:B------:R-:W-:-:S04]  /*16f0*/  LOP3.LUT R3, R3, 0xffffe, RZ, 0xc0, !PT ;  /* 0x000ffffe03037812 */ /* 0x000fc800078ec0ff */
[----:B------:R-:W-:Y:S01]  /*1700*/  LOP3.LUT P0, RZ, R4, 0x1bf, RZ, 0xc0, !PT ;  /* 0x000001bf04ff7812 */ /* 0x000fe2000780c0ff */
[----:B------:R-:W-:-:S12]  /*1710*/  IMAD.IADD R16, R0, 0x1, -R3 ;  /* 0x0000000100107824 */ /* 0x000fd800078e0a03 */
        /* <DEDUP_REMOVED lines=17> */
.L_x_770:
[----:B------:R-:W0:Y:S01]  /*1830*/  S2R R3, SR_CgaCtaId ;  /* 0x0000000000037919 */ /* 0x000e220000008800 */
[----:B------:R-:W-:Y:S02]  /*1840*/  R2UR UR5, R204 ;  /* 0x00000000cc0572ca */ /* 0x000fe400000e0000 */
[----:B------:R-:W-:Y:S01]  /*1850*/  MOV R0, 0x400 ;  /* 0x0000040000007802 */ /* 0x000fe20000000f00 */
[----:B------:R-:W1:Y:S10]  /*1860*/  S2R R17, SR_TID.X ;  /* 0x0000000000117919 */ /* 0x000e740000002100 */
[----:B------:R-:W-:-:S04]  /*1870*/  ULEA.HI UR4, UR5, UR5, URZ, 0x1 ;  /* 0x0000000505047291 */ /* 0x000fc8000f8f083f */
[----:B------:R-:W-:-:S04]  /*1880*/  ULOP3.LUT UR4, UR4, 0xfffffffe, URZ, 0xc0, !UPT ;  /* 0xfffffffe04047892 */ /* 0x000fc8000f8ec03f */
[----:B------:R-:W-:-:S06]  /*1890*/  UIADD3 UR4, UR5, -UR4, URZ ;  /* 0x8000000405047290 */ /* 0x000fcc000fffe03f */
[----:B------:R-:W-:Y:S02]  /*18a0*/  MOV R5, UR4 ;  /* 0x0000000400057c02 */ /* 0x000fe40008000f00 */
[----:B0-----:R-:W-:Y:S02]  /*18b0*/  LEA R4, R3, R0, 0x18 ;  /* 0x0000000003047211 */ /* 0x001fe400078ec0ff */
[----:B------:R-:W-:Y:S02]  /*18c0*/  SHF.L.U32 R3, R5, 0x1f, RZ ;  /* 0x0000001f05037819 */ /* 0x000fe400000006ff */
[----:B-1----:R-:W-:Y:S02]  /*18d0*/  SHF.R.U32.HI R17, RZ, 0x7, R17 ;  /* 0x00000007ff117819 */ /* 0x002fe40000011611 */
[----:B------:R-:W0:Y:S03]  /*18e0*/  SYNCS.PHASECHK.TRANS64.TRYWAIT P0, [R4+URZ+0x32400], R3 ;  /* 0x03240003040075a7 */ /* 0x000e26000800017f */
[----:B------:R-:W-:Y:S01]  /*18f0*/  VIADD R185, R17, 0x8 ;  /* 0x0000000811b97836 */ /* 0x000fe20000000000 */
[----:B0-----:R-:W-:Y:S06]  /*1900*/  @!P0 BRA `(.L_x_771) ;  /* 0x000000d000648947 */ /* 0x001fec0003800000 */
.L_x_894:
[----:B------:R-:W-:Y:S05]  /*1910*/  WARPSYNC.ALL ;  /* 0x0000000000007948 */ /* 0x000fea0003800000 */
[----:B------:R-:W-:Y:S01]  /*1920*/  R2UR UR4, R222 ;  /* 0x00000000de0472ca */ /* 0x000fe200000e0000 */
[----:B------:R1:W-:-:S12]  /*1930*/  BAR.SYNC.DEFER_BLOCKING R185, 0x100 ;  /* 0x000400b90000751d */ /* 0x0003d80000010000 */
[----:B------:R-:W-:-:S05]  /*1940*/  IMAD.U32 R0, RZ, RZ, UR4 ;  /* 0x00000004ff007e24 */ /* 0x000fca000f8e00ff */
[----:B------:R-:W-:-:S13]  /*1950*/  ISETP.NE.AND P0, PT, R0, 0x3, PT ;  /* 0x000000030000780c */ /* 0x000fda0003f05270 */
[----:B-1----:R-:W-:Y:S05]  /*1960*/  @!P0 BRA `(.L_x_772) ;  /* 0x0000000000048947 */ /* 0x002fea0003800000 */
[----:B------:R-:W-:Y:S01]  /*1970*/  BPT.TRAP 0x1 ;  /* 0x000000040000795c */ /* 0x000fe20000300000 */
.L_x_772:
[----:B------:R-:W-:Y:S02]  /*1980*/  IMAD.U32 R5, RZ, RZ, UR36 ;  /* 0x00000024ff057e24 */ /* 0x000fe4000f8e00ff */
[----:B------:R-:W-:Y:S02]  /*1990*/  IMAD.U32 R6, RZ, RZ, UR37 ;  /* 0x00000025ff067e24 */ /* 0x000fe4000f8e00ff */
[----:B------:R-:W-:-:S03]  /*19a0*/  IMAD R0, R5, 0x8, R4 ;  /* 0x0000000805007824 */ /* 0x000fc600078e0204 */
[----:B------:R-:W-:-:S04]  /*19b0*/  SHF.L.U32 R5, R6, 0x1f, RZ ;  /* 0x0000001f06057819 */ /* 0x000fc800000006ff */
[----:B------:R1:W2:Y:S01]  /*19c0*/  SYNCS.PHASECHK.TRANS64.TRYWAIT P1, [R0+URZ+0x32430], R5 ;  /* 0x03243005000075a7 */ /* 0x0002a2000802017f */
[----:B------:R-:W-:Y:S05]  /*19d0*/  @!P0 BRA `(.L_x_773) ;  /* 0x0000000000048947 */ /* 0x000fea0003800000 */
[----:B------:R-:W-:Y:S01]  /*19e0*/  BPT.TRAP 0x1 ;  /* 0x000000040000795c */ /* 0x000fe20000300000 */
.L_x_773:
[----:B------:R-:W-:Y:S01]  /*19f0*/  IMAD R16, R16, 0x2000, R4 ;  /* 0x0000200010107824 */ /* 0x000fe200078e0204 */
[----:B--2---:R-:W-:Y:S06]  /*1a00*/  @P1 BRA `(.L_x_774) ;  /* 0x0000000000081947 */ /* 0x004fec0003800000 */
[----:B------:R-:W2:Y:S02]  /*1a10*/  SYNCS.PHASECHK.TRANS64.TRYWAIT P1, [R0+URZ+0x32430], R5 ;  /* 0x03243005000075a7 */ /* 0x000ea4000802017f */
[----:B--2---:R-:W-:Y:S05]  /*1a20*/  @!P1 BRA `(.L_x_775) ;  /* 0x000000d000309947 */ /* 0x004fea0003800000 */
.L_x_774:
[----:B------:R-:W-:Y:S01]  /*1a30*/  R2UR UR4, R4 ;  /* 0x00000000040472ca */ /* 0x000fe200000e0000 */
[----:B------:R-:W-:Y:S01]  /*1a40*/  WARPGROUP.ARRIVE ;  /* 0x00000000000079c5 */ /* 0x000fe20000000000 */
[----:B------:R-:W-:Y:S01]  /*1a50*/  R2UR UR5, R16 ;  /* 0x00000000100572ca */ /* 0x000fe200000e0000 */
[----:B------:R-:W-:Y:S01]  /*1a60*/  UMOV UR13, 0x40000040 ;  /* 0x40000040000d7882 */ /* 0x000fe20000000000 */
[----:B------:R-:W-:Y:S01]  /*1a70*/  UMOV UR15, 0x40000040 ;  /* 0x40000040000f7882 */ /* 0x000fe20000000000 */
[----:B------:R-:W-:-:S08]  /*1a80*/  IMAD.U32 R21, RZ, RZ, UR13 ;  /* 0x0000000dff157e24 */ /* 0x000fd0000f8e00ff */
[----:B------:R-:W-:Y:S02]  /*1a90*/  UIADD3 UR4, UR4, 0x1c400, URZ ;  /* 0x0001c40004047890 */ /* 0x000fe4000fffe03f */
[----:B------:R-:W-:Y:S02]  /*1aa0*/  UIADD3 UR6, UR5, 0x18400, URZ ;  /* 0x0001840005067890 */ /* 0x000fe4000fffe03f */
[----:B------:R-:W-:Y:S02]  /*1ab0*/  USHF.R.U32.HI UR4, URZ, 0x4, UR4 ;  /* 0x000000043f047899 */ /* 0x000fe40008011604 */
[----:B------:R-:W-:Y:S02]  /*1ac0*/  USHF.R.U32.HI UR6, URZ, 0x4, UR6 ;  /* 0x000000043f067899 */ /* 0x000fe40008011606 */
[----:B------:R-:W-:Y:S02]  /*1ad0*/  ULOP3.LUT UR4, UR4, 0x3fff, URZ, 0xc0, !UPT ;  /* 0x00003fff04047892 */ /* 0x000fe4000f8ec03f */
[----:B------:R-:W-:-:S02]  /*1ae0*/  ULOP3.LUT UR6, UR6, 0x3fff, URZ, 0xc0, !UPT ;  /* 0x00003fff06067892 */ /* 0x000fc4000f8ec03f */
[----:B------:R-:W-:Y:S02]  /*1af0*/  ULOP3.LUT UR39, UR4, 0x10000, URZ, 0xfc, !UPT ;  /* 0x0001000004277892 */ /* 0x000fe4000f8efc3f */
[----:B------:R-:W-:Y:S02]  /*1b00*/  ULOP3.LUT UR8, UR6, 0x10000, URZ, 0xfc, !UPT ;  /* 0x0001000006087892 */ /* 0x000fe4000f8efc3f */
[----:B------:R-:W-:Y:S02]  /*1b10*/  UIMAD UR4, UR36, 0x300, UR39 ;  /* 0x00000300240478a4 */ /* 0x000fe4000f8e0227 */
[----:B------:R-:W-:Y:S02]  /*1b20*/  UIADD3 UR6, UR8, 0x2, URZ ;  /* 0x0000000208067890 */ /* 0x000fe4000fffe03f */
[----:B------:R-:W-:Y:S01]  /*1b30*/  UIADD3 UR7, UR4, 0x2, URZ ;  /* 0x0000000204077890 */ /* 0x000fe2000fffe03f */
[----:B------:R-:W-:Y:S02]  /*1b40*/  UMOV UR12, UR8 ;  /* 0x00000008000c7c82 */ /* 0x000fe40008000000 */
[----:B------:R-:W-:Y:S01]  /*1b50*/  UMOV UR14, UR4 ;  /* 0x00000004000e7c82 */ /* 0x000fe20008000000 */
[----:B------:R-:W-:Y:S01]  /*1b60*/  IMAD.U32 R20, RZ, RZ, UR12 ;  /* 0x0000000cff147e24 */ /* 0x000fe2000f8e00ff */
[----:B------:R-:W-:Y:S01]  /*1b70*/  HGMMA.64x96x16.F32.BF16 R24, gdesc[UR12], RZ, !UPT, gsb0 ;  /* 0x016000000c1879f0 */ /* 0x000fe2000c0018ff */
[----:B------:R-:W-:Y:S01]  /*1b80*/  UMOV UR12, UR6 ;  /* 0x00000006000c7c82 */ /* 0x000fe20008000000 */
[----:B------:R-:W-:Y:S01]  /*1b90*/  UMOV UR13, 0x40000040 ;  /* 0x40000040000d7882 */ /* 0x000fe20000000000 */
[----:B------:R-:W-:Y:S01]  /*1ba0*/  UMOV UR14, UR7 ;  /* 0x00000007000e7c82 */ /* 0x000fe20008000000 */
[----:B------:R-:W-:Y:S01]  /*1bb0*/  UMOV UR15, 0x40000040 ;  /* 0x40000040000f7882 */ /* 0x000fe20000000000 */
[----:B------:R-:W-:Y:S01]  /*1bc0*/  UIADD3 UR6, UR8, 0x4, URZ ;  /* 0x0000000408067890 */ /* 0x000fe2000fffe03f */
[----:B------:R-:W-:Y:S01]  /*1bd0*/  IMAD.U32 R18, RZ, RZ, UR12 ;  /* 0x0000000cff127e24 */ /* 0x000fe2000f8e00ff */
[----:B------:R-:W-:Y:S01]  /*1be0*/  UIADD3 UR7, UR4, 0x4, URZ ;  /* 0x0000000404077890 */ /* 0x000fe2000fffe03f */
[----:B------:R-:W-:Y:S01]  /*1bf0*/  IMAD.U32 R19, RZ, RZ, UR13 ;  /* 0x0000000dff137e24 */ /* 0x000fe2000f8e00ff */
[----:B------:R-:W-:Y:S01]  /*1c00*/  UIADD3 UR4, UR4, 0x6, URZ ;  /* 0x0000000604047890 */ /* 0x000fe2000fffe03f */
[----:B------:R-:W-:-:S02]  /*1c10*/  WARPGROUP.DEPBAR.LE gsb0, 0x0 ;  /* 0x00008000000079c5 */ /* 0x000fc40000010000 */
[----:B------:R-:W-:-:S06]  /*1c20*/  WARPGROUP.ARRIVE ;  /* 0x00000000000079c5 */ /* 0x000fcc0000000000 */
[----:B------:R-:W-:Y:S01]  /*1c30*/  HGMMA.64x96x16.F32.BF16 R24, gdesc[UR12], R24, gsb0 ;  /* 0x016000000c1879f0 */ /* 0x000fe20008001818 */
[----:B------:R-:W-:Y:S01]  /*1c40*/  UMOV UR12, UR6 ;  /* 0x00000006000c7c82 */ /* 0x000fe20008000000 */
[----:B------:R-:W-:Y:S01]  /*1c50*/  UMOV UR13, 0x40000040 ;  /* 0x40000040000d7882 */ /* 0x000fe20000000000 */
[----:B------:R-:W-:Y:S01]  /*1c60*/  UMOV UR14, UR7 ;  /* 0x00000007000e7c82 */ /* 0x000fe20008000000 */
[----:B------:R-:W-:Y:S01]  /*1c70*/  UMOV UR15, 0x40000040 ;  /* 0x40000040000f7882 */ /* 0x000fe20000000000 */
[----:B------:R-:W-:Y:S01]  /*1c80*/  UIADD3 UR6, UR8, 0x6, URZ ;  /* 0x0000000608067890 */ /* 0x000fe2000fffe03f */
[----:B------:R-:W-:Y:S02]  /*1c90*/  IMAD.U32 R16, RZ, RZ, UR12 ;  /* 0x0000000cff107e24 */ /* 0x000fe4000f8e00ff */
[----:B------:R-:W-:Y:S01]  /*1ca0*/  IMAD.U32 R17, RZ, RZ, UR13 ;  /* 0x0000000dff117e24 */ /* 0x000fe2000f8e00ff */
[----:B------:R-:W-:Y:S02]  /*1cb0*/  WARPGROUP.DEPBAR.LE gsb0, 0x0 ;  /* 0x00008000000079c5 */ /* 0x000fe40000010000 */
[----:B------:R-:W-:-:S06]  /*1cc0*/  WARPGROUP.ARRIVE ;  /* 0x00000000000079c5 */ /* 0x000fcc0000000000 */
[----:B------:R-:W-:Y:S01]  /*1cd0*/  HGMMA.64x96x16.F32.BF16 R24, gdesc[UR12], R24, gsb0 ;  /* 0x016000000c1879f0 */ /* 0x000fe20008001818 */
[----:B------:R-:W-:Y:S01]  /*1ce0*/  UMOV UR12, UR6 ;  /* 0x00000006000c7c82 */ /* 0x000fe20008000000 */
[----:B------:R-:W-:Y:S01]  /*1cf0*/  UMOV UR13, 0x40000040 ;  /* 0x40000040000d7882 */ /* 0x000fe20000000000 */
[----:B------:R-:W-:Y:S01]  /*1d00*/  UMOV UR14, UR4 ;  /* 0x00000004000e7c82 */ /* 0x000fe20008000000 */
[----:B------:R-:W-:Y:S01]  /*1d10*/  UMOV UR15, 0x40000040 ;  /* 0x40000040000f7882 */ /* 0x000fe20000000000 */
[----:B------:R-:W-:Y:S02]  /*1d20*/  IMAD.U32 R14, RZ, RZ, UR12 ;  /* 0x0000000cff0e7e24 */ /* 0x000fe4000f8e00ff */
[----:B------:R-:W-:Y:S01]  /*1d30*/  IMAD.U32 R15, RZ, RZ, UR13 ;  /* 0x0000000dff0f7e24 */ /* 0x000fe2000f8e00ff */
[----:B------:R-:W-:Y:S02]  /*1d40*/  WARPGROUP.DEPBAR.LE gsb0, 0x0 ;  /* 0x00008000000079c5 */ /* 0x000fe40000010000 */
[----:B------:R-:W-:-:S06]  /*1d50*/  WARPGROUP.ARRIVE ;  /* 0x00000000000079c5 */ /* 0x000fcc0000000000 */
[----:B------:R-:W-:Y:S03]  /*1d60*/  HGMMA.64x96x16.F32.BF16 R24, gdesc[UR12], R24, gsb0 ;  /* 0x016000000c1879f0 */ /* 0x000fe60008001818 */
[----:B------:R-:W-:Y:S02]  /*1d70*/  WARPGROUP.DEPBAR.LE gsb0, 0x0 ;  /* 0x00008000000079c5 */ /* 0x000fe40000010000 */
[----:B------:R-:W3:Y:S02]  /*1d80*/  SYNCS.PHASECHK.TRANS64.TRYWAIT P1, [R4+URZ+0x32410], R3 ;  /* 0x03241003040075a7 */ /* 0x000ee4000802017f */
[----:B---3--:R-:W-:Y:S05]  /*1d90*/  @!P1 BRA `(.L_x_776) ;  /* 0x000000cc00689947 */ /* 0x008fea0003800000 */
.L_x_895:
[----:B------:R-:W-:Y:S05]  /*1da0*/  @!P0 BRA `(.L_x_777) ;  /* 0x0000000000048947 */ /* 0x000fea0003800000 */
[----:B------:R-:W-:Y:S01]  /*1db0*/  BPT.TRAP 0x1 ;  /* 0x000000040000795c */ /* 0x000fe20000300000 */
.L_x_777:
[----:B------:R4:W0:Y:S01]  /*1dc0*/  SYNCS.PHASECHK.TRANS64.TRYWAIT P1, [R0+URZ+0x32450], R5 ;  /* 0x03245005000075a7 */ /* 0x000822000802017f */
[----:B------:R-:W-:Y:S05]  /*1dd0*/  @!P0 BRA `(.L_x_778) ;  /* 0x0000000000048947 */ /* 0x000fea0003800000 */
[----:B------:R-:W-:Y:S01]  /*1de0*/  BPT.TRAP 0x1 ;  /* 0x000000040000795c */ /* 0x000fe20000300000 */
.L_x_778:
[----:B0-----:R-:W-:Y:S05]  /*1df0*/  @P1 BRA `(.L_x_779) ;  /* 0x0000000000081947 */ /* 0x001fea0003800000 */
[----:B------:R-:W0:Y:S02]  /*1e00*/  SYNCS.PHASECHK.TRANS64.TRYWAIT P1, [R0+URZ+0x32450], R5 ;  /* 0x03245005000075a7 */ /* 0x000e24000802017f */
[----:B0-----:R-:W-:Y:S05]  /*1e10*/  @!P1 BRA `(.L_x_780) ;  /* 0x000000cc005c9947 */ /* 0x001fea0003800000 */
.L_x_779:
[----:B------:R-:W-:Y:S01]  /*1e20*/  R2UR UR4, R4 ;  /* 0x00000000040472ca */ /* 0x000fe200000e0000 */
[----:B------:R-:W-:Y:S01]  /*1e30*/  UIADD3 UR5, UR5, 0x22400, URZ ;  /* 0x0002240005057890 */ /* 0x000fe2000fffe03f */
[----:B------:R-:W-:Y:S01]  /*1e40*/  WARPGROUP.ARRIVE ;  /* 0x00000000000079c5 */ /* 0x000fe20000000000 */
[----:B------:R-:W-:Y:S01]  /*1e50*/  UMOV UR9, 0x40000040 ;  /* 0x4000004000097882 */ /* 0x000fe20000000000 */
[----:B------:R-:W-:Y:S01]  /*1e60*/  UMOV UR11, 0x40000040 ;  /* 0x40000040000b7882 */ /* 0x000fe20000000000 */
[----:B------:R-:W-:Y:S01]  /*1e70*/  USHF.R.U32.HI UR5, URZ, 0x4, UR5 ;  /* 0x000000043f057899 */ /* 0x000fe20008011605 */
[----:B-12-4-:R-:W-:Y:S01]  /*1e80*/  IMAD.U32 R5, RZ, RZ, UR9 ;  /* 0x00000009ff057e24 */ /* 0x016fe2000f8e00ff */
[----:B------:R-:W-:Y:S01]  /*1e90*/  UMOV UR13, 0x40000040 ;  /* 0x40000040000d7882 */ /* 0x000fe20000000000 */
[----:B------:R-:W-:Y:S01]  /*1ea0*/  UMOV UR15, 0x40000040 ;  /* 0x40000040000f7882 */ /* 0x000fe20000000000 */
[----:B------:R-:W-:Y:S01]  /*1eb0*/  IMAD.U32 R7, RZ, RZ, UR13 ;  /* 0x0000000dff077e24 */ /* 0x000fe2000f8e00ff */
[----:B------:R-:W-:Y:S01]  /*1ec0*/  UMOV UR17, 0x40000040 ;  /* 0x4000004000117882 */ /* 0x000fe20000000000 */
[----:B------:R-:W-:Y:S01]  /*1ed0*/  UMOV UR19, 0x40000040 ;  /* 0x4000004000137882 */ /* 0x000fe20000000000 */
[----:B------:R-:W-:Y:S01]  /*1ee0*/  UMOV UR21, 0x40000040 ;  /* 0x4000004000157882 */ /* 0x000fe20000000000 */
[----:B------:R-:W-:Y:S01]  /*1ef0*/  UIADD3 UR4, UR4, 0x400, URZ ;  /* 0x0000040004047890 */ /* 0x000fe2000fffe03f */
[----:B------:R-:W0:Y:S01]  /*1f00*/  S2R R74, SR_TID.X ;  /* 0x00000000004a7919 */ /* 0x000e220000002100 */
[----:B------:R-:W-:Y:S01]  /*1f10*/  UMOV UR23, 0x40000040 ;  /* 0x4000004000177882 */ /* 0x000fe20000000000 */
[----:B------:R-:W-:Y:S01]  /*1f20*/  UMOV UR25, 0x40000040 ;  /* 0x4000004000197882 */ /* 0x000fe20000000000 */
[----:B------:R-:W-:Y:S01]  /*1f30*/  USHF.R.U32.HI UR4, URZ, 0x4, UR4 ;  /* 0x000000043f047899 */ /* 0x000fe20008011604 */
[----:B------:R-:W-:Y:S01]  /*1f40*/  UMOV UR27, 0x40000040 ;  /* 0x40000040001b7882 */ /* 0x000fe20000000000 */
[----:B------:R-:W-:-:S02]  /*1f50*/  UMOV UR29, 0x40000040 ;  /* 0x40000040001d7882 */ /* 0x000fc40000000000 */
[----:B------:R-:W-:Y:S02]  /*1f60*/  ULOP3.LUT UR7, UR4, 0x3fff, URZ, 0xc0, !UPT ;  /* 0x00003fff04077892 */ /* 0x000fe4000f8ec03f */
[----:B------:R-:W-:Y:S02]  /*1f70*/  ULOP3.LUT UR4, UR5, 0x3fff, URZ, 0xc0, !UPT ;  /* 0x00003fff05047892 */ /* 0x000fe4000f8ec03f */
[----:B------:R-:W-:Y:S02]  /*1f80*/  ULOP3.LUT UR38, UR7, 0x10000, URZ, 0xfc, !UPT ;  /* 0x0001000007267892 */ /* 0x000fe4000f8efc3f */
[----:B------:R-:W-:Y:S02]  /*1f90*/  ULOP3.LUT UR4, UR4, 0x10000, URZ, 0xfc, !UPT ;  /* 0x0001000004047892 */ /* 0x000fe4000f8efc3f */
[----:B------:R-:W-:Y:S02]  /*1fa0*/  UIMAD UR5, UR36, 0xc00, UR38 ;  /* 0x00000c00240578a4 */ /* 0x000fe4000f8e0226 */
[----:B------:R-:W-:-:S02]  /*1fb0*/  UIADD3 UR6, UR4, 0x2, URZ ;  /* 0x0000000204067890 */ /* 0x000fc4000fffe03f */
[----:B------:R-:W-:Y:S02]  /*1fc0*/  UIADD3 UR16, UR4, 0x406, URZ ;  /* 0x0000040604107890 */ /* 0x000fe4000fffe03f */
[----:B------:R-:W-:Y:S01]  /*1fd0*/  UMOV UR8, UR4 ;  /* 0x0000000400087c82 */ /* 0x000fe20008000000 */
[----:B------:R-:W-:Y:S01]  /*1fe0*/  UMOV UR10, UR5 ;  /* 0x00000005000a7c82 */ /* 0x000fe20008000000 */
[----:B---3--:R-:W-:Y:S01]  /*1ff0*/  IMAD.U32 R4, RZ, RZ, UR8 ;  /* 0x00000008ff047e24 */ /* 0x008fe2000f8e00ff */
[----:B------:R-:W-:Y:S01]  /*2000*/  HGMMA.64x96x16.F32.BF16 R24, gdesc[UR8], R24, gsb0 ;  /* 0x01600000081879f0 */ /* 0x000fe20008001818 */
[----:B------:R-:W-:Y:S01]  /*2010*/  UIADD3 UR8, UR5, 0x2, URZ ;  /* 0x0000000205087890 */ /* 0x000fe2000fffe03f */
[----:B------:R-:W-:Y:S01]  /*2020*/  UMOV UR12, UR6 ;  /* 0x00000006000c7c82 */ /* 0x000fe20008000000 */
[----:B------:R-:W-:Y:S01]  /*2030*/  UIADD3 UR6, UR4, 0x4, URZ ;  /* 0x0000000404067890 */ /* 0x000fe2000fffe03f */
[----:B------:R-:W-:Y:S01]  /*2040*/  MOV R6, UR12 ;  /* 0x0000000c00067c02 */ /* 0x000fe20008000f00 */
[----:B------:R-:W-:-:S03]  /*2050*/  UIADD3 UR10, UR5, 0x302, URZ ;  /* 0x00000302050a7890 */ /* 0x000fc6000fffe03f */
[----:B------:R-:W-:Y:S01]  /*2060*/  UMOV UR14, UR8 ;  /* 0x00000008000e7c82 */ /* 0x000fe20008000000 */
[----:B------:R-:W-:Y:S01]  /*2070*/  UIADD3 UR8, UR5, 0x4, URZ ;  /* 0x0000000405087890 */ /* 0x000fe2000fffe03f */
[----:B------:R-:W-:Y:S01]  /*2080*/  UMOV UR9, 0x40000040 ;  /* 0x4000004000097882 */ /* 0x000fe20000000000 */
[----:B------:R-:W-:Y:S01]  /*2090*/  UMOV UR11, 0x40000040 ;  /* 0x40000040000b7882 */ /* 0x000fe20000000000 */
[----:B------:R-:W-:Y:S02]  /*20a0*/  UIADD3 UR18, UR5, 0x306, URZ ;  /* 0x0000030605127890 */ /* 0x000fe4000fffe03f */
[----:B------:R-:W-:Y:S02]  /*20b0*/  UIADD3 UR20, UR4, 0x800, URZ ;  /* 0x0000080004147890 */ /* 0x000fe4000fffe03f */
[----:B------:R-:W-:Y:S02]  /*20c0*/  UIADD3 UR22, UR5, 0x600, URZ ;  /* 0x0000060005167890 */ /* 0x000fe4000fffe03f */
[----:B------:R-:W-:-:S02]  /*20d0*/  UIADD3 UR24, UR4, 0x802, URZ ;  /* 0x0000080204187890 */ /* 0x000fc4000fffe03f */
[----:B------:R-:W-:Y:S02]  /*20e0*/  UIADD3 UR26, UR5, 0x602, URZ ;  /* 0x00000602051a7890 */ /* 0x000fe4000fffe03f */
[----:B------:R-:W-:Y:S02]  /*20f0*/  UIADD3 UR28, UR4, 0x804, URZ ;  /* 0x00000804041c7890 */ /* 0x000fe4000fffe03f */
[----:B------:R-:W-:Y:S01]  /*2100*/  UIADD3 UR30, UR5, 0x604, URZ ;  /* 0x00000604051e7890 */ /* 0x000fe2000fffe03f */
[----:B------:R-:W-:Y:S01]  /*2110*/  UMOV UR31, 0x40000040 ;  /* 0x40000040001f7882 */ /* 0x000fe20000000000 */
[----:B------:R-:W-:Y:S02]  /*2120*/  UIADD3 UR32, UR4, 0x806, URZ ;  /* 0x0000080604207890 */ /* 0x000fe4000fffe03f */
[----:B------:R-:W-:Y:S01]  /*2130*/  UIADD3 UR34, UR5, 0x606, URZ ;  /* 0x0000060605227890 */ /* 0x000fe2000fffe03f */
[----:B------:R-:W-:Y:S01]  /*2140*/  UMOV UR33, 0x40000040 ;  /* 0x4000004000217882 */ /* 0x000fe20000000000 */
[----:B------:R-:W-:Y:S01]  /*2150*/  UMOV UR35, 0x40000040 ;  /* 0x4000004000237882 */ /* 0x000fe20000000000 */
[----:B------:R-:W-:-:S02]  /*2160*/  UIADD3 UR40, UR4, 0xc00, URZ ;  /* 0x00000c0004287890 */ /* 0x000fc4000fffe03f */
[----:B------:R-:W-:Y:S01]  /*2170*/  UIADD3 UR42, UR5, 0x900, URZ ;  /* 0x00000900052a7890 */ /* 0x000fe2000fffe03f */
[----:B------:R-:W-:Y:S01]  /*2180*/  UMOV UR41, 0x40000040 ;  /* 0x4000004000297882 */ /* 0x000fe20000000000 */
        /* <DEDUP_REMOVED lines=13> */
[----:B------:R-:W-:Y:S02]  /*2260*/  ULOP3.LUT UR7, UR7, 0x3000000, URZ, 0xfc, !UPT ;  /* 0x0300000007077892 */ /* 0x000fe4000f8efc3f */
[----:B------:R-:W-:Y:S01]  /*2270*/  UISETP.GE.AND UP0, UPT, UR52, 0x61, UPT ;  /* 0x000000613400788c */ /* 0x000fe2000bf06270 */
[----:B------:R-:W-:Y:S02]  /*2280*/  WARPGROUP.DEPBAR.LE gsb0, 0x0 ;  /* 0x00008000000079c5 */ /* 0x000fe40000010000 */
[----:B------:R-:W-:-:S06]  /*2290*/  WARPGROUP.ARRIVE ;  /* 0x00000000000079c5 */ /* 0x000fcc0000000000 */
[----:B------:R-:W-:Y:S01]  /*22a0*/  HGMMA.64x96x16.F32.BF16 R24, gdesc[UR12], R24, gsb0 ;  /* 0x016000000c1879f0 */ /* 0x000fe20008001818 */
        /* <DEDUP_REMOVED lines=28> */
[----:B------:R-:W-:Y:S01]  /*2470*/  ULDC UR6, c[0x0][0xa80] ;  /* 0x0002a00000067ab9 */ /* 0x000fe20000000800 */
[----:B------:R-:W-:Y:S01]  /*2480*/  IMAD.U32 R13, RZ, RZ, UR13 ;  /* 0x0000000dff0d7e24 */ /* 0x000fe2000f8e00ff */
        /* <DEDUP_REMOVED lines=10> */
[----:B------:R-:W-:Y:S01]  /*2530*/  IMAD.U32 R72, RZ, RZ, UR4 ;  /* 0x00000004ff487e24 */ /* 0x000fe2000f8e00ff */
[----:B------:R-:W-:-:S03]  /*2540*/  UIMAD UR4, UR36, 0xc00, UR7 ;  /* 0x00000c00240478a4 */ /* 0x000fc6000f8e0207 */
        /* <DEDUP_REMOVED lines=10> */
[----:B------:R-:W-:Y:S01]  /*25f0*/  UMOV UR10, UR4 ;  /* 0x00000004000a7c82 */ /* 0x000fe20008000000 */
[----:B------:R-:W-:Y:S01]  /*2600*/  UMOV UR11, 0x40000040 ;  /* 0x40000040000b7882 */ /* 0x000fe20000000000 */
[----:B------:R-:W-:Y:S02]  /*2610*/  WARPGROUP.DEPBAR.LE gsb0, 0x0 ;  /* 0x00008000000079c5 */ /* 0x000fe40000010000 */
        /* <DEDUP_REMOVED lines=53> */
[----:B-1----:R-:W-:Y:S01]  /*2970*/  FSEL R73, R26, -INF , P4 ;  /* 0xff8000001a497808 */ /* 0x002fe20002000000 */
[----:B------:R-:W-:Y:S01]  /*2980*/  FMUL.FTZ R42, R42, UR5 ;  /* 0x000000052a2a7c20 */ /* 0x000fe20008410000 */
[----:B------:R-:W-:Y:S01]  /*2990*/  FMUL.FTZ R48, R48, UR5 ;  /* 0x0000000530307c20 */ /* 0x000fe20008410000 */
[----:B------:R-:W-:Y:S01]  /*29a0*/  FMUL.FTZ R43, R43, UR5 ;  /* 0x000000052b2b7c20 */ /* 0x000fe20008410000 */
[----:B------:R-:W-:Y:S01]  /*29b0*/  FMUL.FTZ R49, R49, UR5 ;  /* 0x0000000531317c20 */ /* 0x000fe20008410000 */
[----:B------:R-:W-:Y:S01]  /*29c0*/  FMUL.FTZ R46, R46, UR5 ;  /* 0x000000052e2e7c20 */ /* 0x000fe20008410000 */
[----:B------:R-:W-:Y:S01]  /*29d0*/  FMUL.FTZ R52, R52, UR5 ;  /* 0x0000000534347c20 */ /* 0x000fe20008410000 */
[----:B------:R-:W1:Y:S01]  /*29e0*/  MUFU.TANH R30, R30 ;  /* 0x0000001e001e7308 */ /* 0x000e620000002400 */
        /* <DEDUP_REMOVED lines=26> */
[----:B------:R-:W-:Y:S01]  /*2b90*/  FMNMX.FTZ R29, R24, R26, !PT ;  /* 0x0000001a181d7209 */ /* 0x000fe20007810000 */
[----:B------:R-:W-:Y:S01]  /*2ba0*/  FMUL.FTZ R67, R67, UR5 ;  /* 0x0000000543437c20 */ /* 0x000fe20008410000 */
[----:B------:R-:W-:Y:S01]  /*2bb0*/  FMUL.FTZ R69, R69, UR5 ;  /* 0x0000000545457c20 */ /* 0x000fe20008410000 */
[----:B------:R-:W-:Y:S01]  /*2bc0*/  FMUL.FTZ R70, R70, UR5 ;  /* 0x0000000546467c20 */ /* 0x000fe20008410000 */
[----:B------:R-:W-:Y:S01]  /*2bd0*/  FMUL.FTZ R71, R71, UR5 ;  /* 0x0000000547477c20 */ /* 0x000fe20008410000 */
[----:B------:R-:W2:Y:S01]  /*2be0*/  MUFU.TANH R27, R27 ;  /* 0x0000001b001b7308 */ /* 0x000ea20000002400 */
[----:B---3--:R-:W-:-:S02]  /*2bf0*/  FSEL R28, R28, -INF , P6 ;  /* 0xff8000001c1c7808 */ /* 0x008fc40003000000 */
[----:B------:R-:W-:Y:S02]  /*2c00*/  ISETP.GT.AND P6, PT, R3, 0x20, PT ;  /* 0x000000200300780c */ /* 0x000fe40003fc4270 */
[----:B------:R-:W-:-:S03]  /*2c10*/  FMNMX.FTZ R29, R28, R29, !PT ;  /* 0x0000001d1c1d7209 */ /* 0x000fc60007810000 */
[----:B------:R-:W3:Y:S01]  /*2c20*/  MUFU.TANH R33, R33 ;  /* 0x0000002100217308 */ /* 0x000ee20000002400 */
[----:B-1----:R-:W-:Y:S02]  /*2c30*/  FSEL R182, R32, -INF , P2 ;  /* 0xff80000020b67808 */ /* 0x002fe40001000000 */
[----:B------:R-:W-:-:S04]  /*2c40*/  FMNMX.FTZ R29, R30, R29, !PT ;  /* 0x0000001d1e1d7209 */ /* 0x000fc80007810000 */
[----:B------:R-:W-:Y:S01]  /*2c50*/  FMNMX.FTZ R29, R182, R29, !PT ;  /* 0x0000001db61d7209 */ /* 0x000fe20007810000 */
[----:B------:R-:W1:Y:S01]  /*2c60*/  MUFU.TANH R36, R36 ;  /* 0x0000002400247308 */ /* 0x000e620000002400 */
[----:B--2---:R-:W-:Y:S02]  /*2c70*/  FSEL R27, R27, -INF , P5 ;  /* 0xff8000001b1b7808 */ /* 0x004fe40002800000 */
[----:B------:R-:W-:Y:S02]  /*2c80*/  ISETP.GT.AND P5, PT, R3, 0x19, PT ;  /* 0x000000190300780c */ /* 0x000fe40003fa4270 */
[----:B------:R-:W-:-:S03]  /*2c90*/  FMNMX.FTZ R32, R73, R27, !PT ;  /* 0x0000001b49207209 */ /* 0x000fc60007810000 */
[----:B------:R-:W2:Y:S01]  /*2ca0*/  MUFU.TANH R31, R31 ;  /* 0x0000001f001f7308 */ /* 0x000ea20000002400 */
[----:B---3--:R-:W-:Y:S02]  /*2cb0*/  FSEL R184, R33, -INF , P3 ;  /* 0xff80000021b87808 */ /* 0x008fe40001800000 */
[----:B------:R-:W-:Y:S02]  /*2cc0*/  FMNMX.FTZ R32, R25, R32, !PT ;  /* 0x0000002019207209 */ /* 0x000fe40007810000 */
[----:B------:R-:W-:-:S03]  /*2cd0*/  FMNMX.FTZ R29, R184, R29, !PT ;  /* 0x0000001db81d7209 */ /* 0x000fc60007810000 */
[----:B------:R-:W3:Y:S01]  /*2ce0*/  MUFU.TANH R37, R37 ;  /* 0x0000002500257308 */ /* 0x000ee20000002400 */
[----:B-1----:R-:W-:-:S04]  /*2cf0*/  FSEL R188, R36, -INF , P4 ;  /* 0xff80000024bc7808 */ /* 0x002fc80002000000 */
[----:B------:R-:W-:-:S03]  /*2d00*/  FMNMX.FTZ R29, R188, R29, !PT ;  /* 0x0000001dbc1d7209 */ /* 0x000fc60007810000 */
[----:B------:R-:W1:Y:S01]  /*2d10*/  MUFU.TANH R34, R34 ;  /* 0x0000002200227308 */ /* 0x000e620000002400 */
[----:B--2---:R-:W-:Y:S02]  /*2d20*/  FSEL R31, R31, -INF , P1 ;  /* 0xff8000001f1f7808 */ /* 0x004fe40000800000 */
[----:B------:R-:W-:Y:S02]  /*2d30*/  ISETP.GT.AND P1, PT, R3, 0x21, PT ;  /* 0x000000210300780c */ /* 0x000fe40003f24270 */
[----:B------:R-:W-:-:S03]  /*2d40*/  FMNMX.FTZ R32, R31, R32, !PT ;  /* 0x000000201f207209 */ /* 0x000fc60007810000 */
[----:B------:R-:W2:Y:S01]  /*2d50*/  MUFU.TANH R40, R40 ;  /* 0x0000002800287308 */ /* 0x000ea20000002400 */
[----:B---3--:R-:W-:-:S04]  /*2d60*/  FSEL R186, R37, -INF , P5 ;  /* 0xff80000025ba7808 */ /* 0x008fc80002800000 */
[----:B------:R-:W-:-:S03]  /*2d70*/  FMNMX.FTZ R29, R186, R29, !PT ;  /* 0x0000001dba1d7209 */ /* 0x000fc60007810000 */
[----:B------:R-:W3:Y:S01]  /*2d80*/  MUFU.TANH R35, R35 ;  /* 0x0000002300237308 */ /* 0x000ee20000002400 */
[----:B-1----:R-:W-:Y:S02]  /*2d90*/  FSEL R217, R34, -INF , P2 ;  /* 0xff80000022d97808 */ /* 0x002fe40001000000 */
[----:B------:R-:W-:Y:S02]  /*2da0*/  ISETP.GT.AND P2, PT, R3, 0x28, PT ;  /* 0x000000280300780c */ /* 0x000fe40003f44270 */
[----:B------:R-:W-:-:S03]  /*2db0*/  FMNMX.FTZ R32, R217, R32, !PT ;  /* 0x00000020d9207209 */ /* 0x000fc60007810000 */
[----:B------:R-:W1:Y:S01]  /*2dc0*/  MUFU.TANH R41, R41 ;  /* 0x0000002900297308 */ /* 0x000e620000002400 */
[----:B--2---:R-:W-:-:S04]  /*2dd0*/  FSEL R198, R40, -INF , P6 ;  /* 0xff80000028c67808 */ /* 0x004fc80003000000 */
[----:B------:R-:W-:-:S03]  /*2de0*/  FMNMX.FTZ R29, R198, R29, !PT ;  /* 0x0000001dc61d7209 */ /* 0x000fc60007810000 */
[----:B------:R-:W2:Y:S01]  /*2df0*/  MUFU.TANH R38, R38 ;  /* 0x0000002600267308 */ /* 0x000ea20000002400 */
[----:B---3--:R-:W-:Y:S02]  /*2e00*/  FSEL R187, R35, -INF , P3 ;  /* 0xff80000023bb7808 */ /* 0x008fe40001800000 */
[----:B------:R-:W-:Y:S02]  /*2e10*/  ISETP.GT.AND P3, PT, R3, 0x29, PT ;  /* 0x000000290300780c */ /* 0x000fe40003f64270 */
        /* <DEDUP_REMOVED lines=89> */
[----:B--2---:R-:W-:-:S04]  /*33b0*/  FSEL R213, R62, -INF , P4 ;  /* 0xff8000003ed57808 */ /* 0x004fc80002000000 */
[----:B------:R-:W-:-:S03]  /*33c0*/  FMNMX.FTZ R32, R213, R32, !PT ;  /* 0x00000020d5207209 */ /* 0x000fc60007810000 */
[----:B------:R-:W2:Y:S01]  /*33d0*/  MUFU.TANH R66, R66 ;  /* 0x0000004200427308 */ /* 0x000ea20000002400 */
[----:B---3--:R-:W-:-:S04]  /*33e0*/  FSEL R174, R68, -INF , P2 ;  /* 0xff80000044ae7808 */ /* 0x008fc80001000000 */
        /* <DEDUP_REMOVED lines=12> */
[----:B------:R-:W-:Y:S02]  /*34b0*/  FMNMX.FTZ R34, R175, R34, !PT ;  /* 0x00000022af227209 */ /* 0x000fe40007810000 */
[----:B--2---:R-:W-:-:S03]  /*34c0*/  FSEL R178, R70, -INF , P2 ;  /* 0xff80000046b27808 */ /* 0x004fc60001000000 */
        /* <DEDUP_REMOVED lines=27> */
[----:B0-----:R-:W-:Y:S01]  /*3680*/  LOP3.LUT P1, RZ, R74, 0x7f, RZ, 0xc0, !PT ;  /* 0x0000007f4aff7812 */ /* 0x001fe2000782c0ff */
[--C-:B------:R-:W-:Y:S01]  /*3690*/  FFMA.FTZ R166, R166, UR6, -R181.reuse ;  /* 0x00000006a6a67c23 */ /* 0x100fe200080108b5 */
[----:B------:R-:W-:Y:S01]  /*36a0*/  SHF.R.U32.HI R74, RZ, 0x7, R74 ;  /* 0x00000007ff4a7819 */ /* 0x000fe2000001164a */
[--C-:B------:R-:W-:Y:S01]  /*36b0*/  FFMA.FTZ R157, R73, UR6, -R180.reuse ;  /* 0x00000006499d7c23 */ /* 0x100fe200080108b4 */
[--C-:B------:R-:W-:Y:S01]  /*36c0*/  FFMA.FTZ R164, R27, UR6, -R180.reuse ;  /* 0x000000061ba47c23 */ /* 0x100fe200080108b4 */
[--C-:B------:R-:W-:Y:S01]  /*36d0*/  FFMA.FTZ R160, R25, UR6, -R180.reuse ;  /* 0x0000000619a07c23 */ /* 0x100fe200080108b4 */
[----:B------:R-:W-:Y:S01]  /*36e0*/  IADD3 R209, -R74, 0xb, RZ ;  /* 0x0000000b4ad17810 */ /* 0x000fe20007ffe1ff */
[--C-:B------:R-:W-:Y:S01]  /*36f0*/  FFMA.FTZ R161, R31, UR6, -R180.reuse ;  /* 0x000000061fa17c23 */ /* 0x100fe200080108b4 */
[----:B------:R-:W0:Y:S01]  /*3700*/  MUFU.EX2 R3, R3 ;  /* 0x0000000300037308 */ /* 0x000e220000000800 */
[--C-:B------:R-:W-:Y:S01]  /*3710*/  FFMA.FTZ R187, R187, UR6, -R180.reuse ;  /* 0x00000006bbbb7c23 */ /* 0x100fe200080108b4 */
[--C-:B------:R-:W-:Y:S01]  /*3720*/  FFMA.FTZ R188, R211, UR6, -R180.reuse ;  /* 0x00000006d3bc7c23 */ /* 0x100fe200080108b4 */
[----:B------:R-:W-:Y:S01]  /*3730*/  FFMA.FTZ R189, R189, UR6, -R180 ;  /* 0x00000006bdbd7c23 */ /* 0x000fe200080108b4 */
[----:B------:R-:W-:Y:S01]  /*3740*/  FFMA.FTZ R211, R206, UR6, -R181 ;  /* 0x00000006ced37c23 */ /* 0x000fe200080108b5 */
[----:B------:R-:W-:-:S02]  /*3750*/  @!P1 VIADD R24, R0, 0x32440 ;  /* 0x0003244000189836 */ /* 0x000fc40000000000 */
[--C-:B------:R-:W-:Y:S01]  /*3760*/  FFMA.FTZ R206, R210, UR6, -R181.reuse ;  /* 0x00000006d2ce7c23 */ /* 0x100fe200080108b5 */
[--C-:B------:R-:W-:Y:S01]  /*3770*/  FFMA.FTZ R197, R197, UR6, -R180.reuse ;  /* 0x00000006c5c57c23 */ /* 0x100fe200080108b4 */
[----:B------:R-:W-:Y:S01]  /*3780*/  MUFU.EX2 R159, R159 ;  /* 0x0000009f009f7308 */ /* 0x000fe20000000800 */
[----:B------:R-:W-:Y:S01]  /*3790*/  FFMA.FTZ R207, R207, UR6, -R180 ;  /* 0x00000006cfcf7c23 */ /* 0x000fe200080108b4 */
[----:B------:R-:W-:Y:S01]  /*37a0*/  @!P1 PRMT R24, RZ, 0x654, R24 ;  /* 0x00000654ff189816 */ /* 0x000fe20000000018 */
[----:B------:R1:W-:Y:S06]  /*37b0*/  BAR.ARV R209, 0x100 ;  /* 0x000400d10000751d */ /* 0x0003ec0000002000 */
[----:B------:R2:W-:Y:S01]  /*37c0*/  @!P1 SYNCS.ARRIVE.TRANS64.RED.A1T0 RZ, [R24+URZ], RZ ;  /* 0x000000ff18ff99a7 */ /* 0x0005e2000810043f */
[----:B------:R-:W3:Y:S01]  /*37d0*/  MUFU.EX2 R162, R162 ;  /* 0x000000a200a27308 */ /* 0x000ee20000000800 */
[----:B------:R4:W-:Y:S01]  /*37e0*/  BAR.SYNC.DEFER_BLOCKING R185, 0x100 ;  /* 0x000400b90000751d */ /* 0x0009e20000010000 */
[----:B0-----:R-:W-:Y:S01]  /*37f0*/  F2FP.BF16.F32.PACK_AB R152, R3, R158 ;  /* 0x0000009e0398723e */ /* 0x001fe200000010ff */
[--C-:B------:R-:W-:Y:S01]  /*3800*/  FFMA.FTZ R210, R199, UR6, -R180.reuse ;  /* 0x00000006c7d27c23 */ /* 0x100fe200080108b4 */
[--C-:B------:R-:W-:Y:S01]  /*3810*/  FFMA.FTZ R199, R168, UR6, -R181.reuse ;  /* 0x00000006a8c77c23 */ /* 0x100fe200080108b5 */
[--C-:B------:R-:W-:Y:S01]  /*3820*/  FFMA.FTZ R168, R190, UR6, -R181.reuse ;  /* 0x00000006bea87c23 */ /* 0x100fe200080108b5 */
[--C-:B------:R-:W-:Y:S01]  /*3830*/  FFMA.FTZ R190, R167, UR6, -R180.reuse ;  /* 0x00000006a7be7c23 */ /* 0x100fe200080108b4 */
[--C-:B------:R-:W-:Y:S01]  /*3840*/  FFMA.FTZ R165, R165, UR6, -R180.reuse ;  /* 0x00000006a5a57c23 */ /* 0x100fe200080108b4 */
[----:B------:R-:W-:Y:S01]  /*3850*/  MUFU.EX2 R157, R157 ;  /* 0x0000009d009d7308 */ /* 0x000fe20000000800 */
[--C-:B----4-:R-:W-:Y:S01]  /*3860*/  FFMA.FTZ R185, R186, UR6, -R181.reuse ;  /* 0x00000006bab97c23 */ /* 0x110fe200080108b5 */
[--C-:B------:R-:W-:Y:S01]  /*3870*/  FFMA.FTZ R186, R217, UR6, -R180.reuse ;  /* 0x00000006d9ba7c23 */ /* 0x100fe200080108b4 */
[--C-:B------:R-:W-:Y:S01]  /*3880*/  FFMA.FTZ R217, R208, UR6, -R181.reuse ;  /* 0x00000006d0d97c23 */ /* 0x100fe200080108b5 */
[--C-:B------:R-:W-:Y:S01]  /*3890*/  FFMA.FTZ R208, R225, UR6, -R180.reuse ;  /* 0x00000006e1d07c23 */ /* 0x100fe200080108b4 */
[--C-:B------:R-:W-:Y:S01]  /*38a0*/  FFMA.FTZ R225, R192, UR6, -R181.reuse ;  /* 0x00000006c0e17c23 */ /* 0x100fe200080108b5 */
[--C-:B------:R-:W-:Y:S01]  /*38b0*/  FFMA.FTZ R167, R193, UR6, -R180.reuse ;  /* 0x00000006c1a77c23 */ /* 0x100fe200080108b4 */
[--C-:B------:R-:W-:Y:S01]  /*38c0*/  FFMA.FTZ R192, R195, UR6, -R180.reuse ;  /* 0x00000006c3c07c23 */ /* 0x100fe200080108b4 */
[----:B------:R-:W0:Y:S01]  /*38d0*/  MUFU.EX2 R164, R164 ;  /* 0x000000a400a47308 */ /* 0x000e220000000800 */
[----:B---3--:R-:W-:Y:S01]  /*38e0*/  F2FP.BF16.F32.PACK_AB R154, R162, R159 ;  /* 0x0000009fa29a723e */ /* 0x008fe200000010ff */
        /* <DEDUP_REMOVED lines=14> */
[----:B------:R-:W3:Y:S01]  /*39d0*/  MUFU.EX2 R161, R161 ;  /* 0x000000a100a17308 */ /* 0x000ee20000000800 */
[----:B0-----:R-:W-:Y:S01]  /*39e0*/  F2FP.BF16.F32.PACK_AB R153, R164, R157 ;  /* 0x0000009da499723e */ /* 0x001fe200000010ff */
[--C-:B------:R-:W-:Y:S01]  /*39f0*/  FFMA.FTZ R177, R178, UR6, -R180.reuse ;  /* 0x00000006b2b17c23 */ /* 0x100fe200080108b4 */
[----:B------:R-:W-:Y:S01]  /*3a00*/  FFMA.FTZ R163, R163, UR6, -R181 ;  /* 0x00000006a3a37c23 */ /* 0x000fe200080108b5 */
[----:B------:R-:W-:Y:S01]  /*3a10*/  FFMA.FTZ R178, R179, UR6, -R180 ;  /* 0x00000006b3b27c23 */ /* 0x000fe200080108b4 */
[----:B------:R-:W-:Y:S01]  /*3a20*/  FADD.FTZ R158, R158, R3 ;  /* 0x000000039e9e7221 */ /* 0x000fe20000010000 */
[----:B------:R-:W-:Y:S01]  /*3a30*/  FADD.FTZ R157, R157, R164 ;  /* 0x000000a49d9d7221 */ /* 0x000fe20000010000 */
[----:B------:R-:W-:Y:S01]  /*3a40*/  @!P1 VIADD R0, R0, 0x32460 ;  /* 0x0003246000009836 */ /* 0x000fe20000000000 */
[----:B------:R-:W-:Y:S01]  /*3a50*/  MUFU.EX2 R182, R182 ;  /* 0x000000b600b67308 */ /* 0x000fe20000000800 */
[----:B------:R-:W-:-:S03]  /*3a60*/  FADD.FTZ R159, R159, R158 ;  /* 0x0000009e9f9f7221 */ /* 0x000fc60000010000 */
[----:B------:R-:W-:Y:S01]  /*3a70*/  @!P1 PRMT R0, RZ, 0x654, R0 ;  /* 0x00000654ff009816 */ /* 0x000fe20000000000 */
[----:B------:R-:W-:-:S03]  /*3a80*/  FADD.FTZ R159, R162, R159 ;  /* 0x0000009fa29f7221 */ /* 0x000fc60000010000 */
[----:B------:R-:W0:Y:S01]  /*3a90*/  MUFU.EX2 R183, R183 ;  /* 0x000000b700b77308 */ /* 0x000e220000000800 */
[----:B---3--:R-:W-:Y:S01]  /*3aa0*/  F2FP.BF16.F32.PACK_AB R155, R161, R160 ;  /* 0x000000a0a19b723e */ /* 0x008fe200000010ff */
[----:B------:R-:W-:-:S03]  /*3ab0*/  FADD.FTZ R160, R160, R157 ;  /* 0x0000009da0a07221 */ /* 0x000fc60000010000 */
[----:B--2---:R-:W-:Y:S01]  /*3ac0*/  WARPGROUP.ARRIVE ;  /* 0x00000000000079c5 */ /* 0x004fe20000000000 */
[----:B------:R-:W-:Y:S02]  /*3ad0*/  FADD.FTZ R161, R161, R160 ;  /* 0x000000a0a1a17221 */ /* 0x000fe40000010000 */
[----:B------:R-:W-:Y:S03]  /*3ae0*/  MUFU.EX2 R184, R184 ;  /* 0x000000b800b87308 */ /* 0x000fe60000000800 */
[----:B------:R-:W-:Y:S01]  /*3af0*/  HGMMA.64x256x16.F32.BF16 R24, R152, gdesc[UR8].tnspB, RZ, !UPT, gsb0 ;  /* 0x43e0000898187df0 */ /* 0x000fe2000c0018ff */
[----:B------:R-:W-:Y:S01]  /*3b00*/  UIADD3 UR10, UR4, 0x80, URZ ;  /* 0x00000080040a7890 */ /* 0x000fe2000fffe03f */
[----:B------:R-:W-:-:S03]  /*3b10*/  UMOV UR11, 0x40000040 ;  /* 0x40000040000b7882 */ /* 0x000fc60000000000 */
[----:B------:R-:W-:Y:S08]  /*3b20*/  MUFU.EX2 R185, R185 ;  /* 0x000000b900b97308 */ /* 0x000ff00000000800 */
[----:B------:R-:W-:Y:S08]  /*3b30*/  MUFU.EX2 R186, R186 ;  /* 0x000000ba00ba7308 */ /* 0x000ff00000000800 */
[----:B------:R-:W2:Y:S08]  /*3b40*/  MUFU.EX2 R187, R187 ;  /* 0x000000bb00bb7308 */ /* 0x000eb00000000800 */
[----:B------:R-:W-:Y:S08]  /*3b50*/  MUFU.EX2 R188, R188 ;  /* 0x000000bc00bc7308 */ /* 0x000ff00000000800 */
        /* <DEDUP_REMOVED lines=8> */
[----:B------:R-:W1:Y:S08]  /*3be0*/  MUFU.EX2 R210, R210 ;  /* 0x000000d200d27308 */ /* 0x000e700000000800 */
[----:B------:R-:W-:Y:S08]  /*3bf0*/  MUFU.EX2 R166, R166 ;  /* 0x000000a600a67308 */ /* 0x000ff00000000800 */
[----:B------:R-:W1:Y:S08]  /*3c00*/  MUFU.EX2 R199, R199 ;  /* 0x000000c700c77308 */ /* 0x000e700000000800 */
[----:B------:R-:W-:Y:S08]  /*3c10*/  MUFU.EX2 R168, R168 ;  /* 0x000000a800a87308 */ /* 0x000ff00000000800 */
[----:B------:R-:W-:Y:S08]  /*3c20*/  MUFU.EX2 R225, R225 ;  /* 0x000000e100e17308 */ /* 0x000ff00000000800 */
[----:B------:R-:W-:Y:S08]  /*3c30*/  MUFU.EX2 R165, R165 ;  /* 0x000000a500a57308 */ /* 0x000ff00000000800 */
[----:B------:R-:W1:Y:S08]  /*3c40*/  MUFU.EX2 R190, R190 ;  /* 0x000000be00be7308 */ /* 0x000e700000000800 */
        /* <DEDUP_REMOVED lines=14> */
[----:B------:R-:W-:Y:S01]  /*3d30*/  MUFU.EX2 R175, R175 ;  /* 0x000000af00af7308 */ /* 0x000fe20000000800 */
[----:B------:R-:W-:-:S02]  /*3d40*/  WARPGROUP.DEPBAR.LE gsb0, 0x0 ;  /* 0x00008000000079c5 */ /* 0x000fc40000010000 */
[----:B0-----:R-:W-:Y:S01]  /*3d50*/  F2FP.BF16.F32.PACK_AB R152, R183, R182 ;  /* 0x000000b6b798723e */ /* 0x001fe200000010ff */
[----:B------:R-:W-:Y:S01]  /*3d60*/  FADD.FTZ R182, R182, R159 ;  /* 0x0000009fb6b67221 */ /* 0x000fe20000010000 */
[----:B--2---:R-:W-:Y:S01]  /*3d70*/  F2FP.BF16.F32.PACK_AB R153, R187, R186 ;  /* 0x000000babb99723e */ /* 0x004fe200000010ff */
[----:B------:R-:W-:Y:S01]  /*3d80*/  FADD.FTZ R186, R186, R161 ;  /* 0x000000a1baba7221 */ /* 0x000fe20000010000 */
[----:B------:R-:W-:Y:S01]  /*3d90*/  F2FP.BF16.F32.PACK_AB R154, R185, R184 ;  /* 0x000000b8b99a723e */ /* 0x000fe200000010ff */
[----:B------:R-:W0:Y:S01]  /*3da0*/  MUFU.EX2 R176, R176 ;  /* 0x000000b000b07308 */ /* 0x000e220000000800 */
[----:B---3--:R-:W-:Y:S01]  /*3db0*/  F2FP.BF16.F32.PACK_AB R155, R189, R188 ;  /* 0x000000bcbd9b723e */ /* 0x008fe200000010ff */
        /* <DEDUP_REMOVED lines=19> */
[----:B-1----:R-:W-:Y:S01]  /*3ef0*/  F2FP.BF16.F32.PACK_AB R155, R210, R207 ;  /* 0x000000cfd29b723e */ /* 0x002fe200000010ff */
        /* <DEDUP_REMOVED lines=46> */
[----:B0-----:R-:W-:Y:S01]  /*41e0*/  F2FP.BF16.F32.PACK_AB R153, R176, R175 ;  /* 0x000000afb099723e */ /* 0x001fe200000010ff */
[----:B------:R-:W-:Y:S01]  /*41f0*/  FADD.FTZ R175, R175, R196 ;  /* 0x000000c4afaf7221 */ /* 0x000fe20000010000 */
[----:B------:R-:W-:Y:S01]  /*4200*/  F2FP.BF16.F32.PACK_AB R154, R174, R173 ;  /* 0x000000adae9a723e */ /* 0x000fe200000010ff */
[----:B------:R-:W-:Y:S01]  /*4210*/  FADD.FTZ R212, R212, R163 ;  /* 0x000000a3d4d47221 */ /* 0x000fe20000010000 */
[----:B--2---:R-:W-:Y:S01]  /*4220*/  F2FP.BF16.F32.PACK_AB R155, R178, R177 ;  /* 0x000000b1b29b723e */ /* 0x004fe200000010ff */
[----:B------:R-:W-:-:S02]  /*4230*/  FADD.FTZ R176, R176, R175 ;  /* 0x000000afb0b07221 */ /* 0x000fc40000010000 */
[----:B------:R-:W-:Y:S01]  /*4240*/  FADD.FTZ R173, R173, R212 ;  /* 0x000000d4adad7221 */ /* 0x000fe20000010000 */
[----:B------:R-:W-:Y:S01]  /*4250*/  WARPGROUP.ARRIVE ;  /* 0x00000000000079c5 */ /* 0x000fe20000000000 */
[----:B------:R-:W-:-:S04]  /*4260*/  FADD.FTZ R3, R177, R176 ;  /* 0x000000b0b1037221 */ /* 0x000fc80000010000 */
[----:B------:R-:W-:-:S08]  /*4270*/  FADD.FTZ R3, R178, R3 ;  /* 0x00000003b2037221 */ /* 0x000fd00000010000 */
[----:B------:R-:W-:Y:S03]  /*4280*/  HGMMA.64x256x16.F32.BF16 R24, R152, gdesc[UR8].tnspB, R24, gsb0 ;  /* 0x43e0000898187df0 */ /* 0x000fe60008001818 */
[----:B------:R-:W-:Y:S02]  /*4290*/  WARPGROUP.DEPBAR.LE gsb0, 0x0 ;  /* 0x00008000000079c5 */ /* 0x000fe40000010000 */
[----:B------:R0:W-:Y:S02]  /*42a0*/  @!P1 SYNCS.ARRIVE.TRANS64.RED.A1T0 RZ, [R0+URZ], RZ ;  /* 0x000000ff00ff99a7 */ /* 0x0001e4000810043f */
[----:B0-----:R-:W-:Y:S01]  /*42b0*/  FADD.FTZ R0, R174, R173 ;  /* 0x000000adae007221 */ /* 0x001fe20000010000 */
[----:B------:R-:W-:Y:S06]  /*42c0*/  @!P2 BRA `(.L_x_781) ;  /* 0x000000280050a947 */ /* 0x000fec0003800000 */
[----:B------:R-:W-:Y:S01]  /*42d0*/  IMAD.MOV.U32 R207, RZ, RZ, R156 ;  /* 0x000000ffffcf7224 */ /* 0x000fe200078e009c */
[----:B------:R-:W-:Y:S01]  /*42e0*/  UIADD3 UR4, UR53, -0x2, URZ ;  /* 0xfffffffe35047890 */ /* 0x000fe2000fffe03f */
[----:B------:R-:W-:-:S11]  /*42f0*/  IMAD.MOV.U32 R206, RZ, RZ, R191 ;  /* 0x000000ffffce7224 */ /* 0x000fd600078e00bf */
.L_x_790:
        /* <DEDUP_REMOVED lines=10> */
.L_x_782:
[----:B------:R-:W0:Y:S01]  /*43a0*/  S2UR UR6, SR_CgaCtaId ;  /* 0x00000000000679c3 */ /* 0x000e220000008800 */
[----:B------:R-:W-:Y:S01]  /*43b0*/  UMOV UR5, 0x400 ;  /* 0x0000040000057882 */ /* 0x000fe20000000000 */
[----:B------:R-:W-:-:S05]  /*43c0*/  IMAD.U32 R208, RZ, RZ, UR37 ;  /* 0x00000025ffd07e24 */ /* 0x000fca000f8e00ff */
[----:B------:R-:W-:Y:S01]  /*43d0*/  SHF.L.U32 R208, R208, 0x1f, RZ ;  /* 0x0000001fd0d07819 */ /* 0x000fe200000006ff */
[----:B0-----:R-:W-:-:S04]  /*43e0*/  ULEA UR5, UR6, UR5, 0x18 ;  /* 0x0000000506057291 */ /* 0x001fc8000f8ec03f */
[----:B------:R-:W-:-:S09]  /*43f0*/  ULEA UR5, UR36, UR5, 0x3 ;  /* 0x0000000524057291 */ /* 0x000fd2000f8e183f */
[----:B------:R0:W1:Y:S01]  /*4400*/  SYNCS.PHASECHK.TRANS64.TRYWAIT P3, [UR5+0x32430], R208 ;  /* 0x032430d0ff0075a7 */ /* 0x0000620008060145 */
[----:B------:R-:W-:Y:S05]  /*4410*/  @!P0 BRA `(.L_x_783) ;  /* 0x0000000000048947 */ /* 0x000fea0003800000 */
[----:B------:R-:W-:Y:S01]  /*4420*/  BPT.TRAP 0x1 ;  /* 0x000000040000795c */ /* 0x000fe20000300000 */
.L_x_783:
[----:B-1----:R-:W-:Y:S05]  /*4430*/  @P3 BRA `(.L_x_784) ;  /* 0x0000000000083947 */ /* 0x002fea0003800000 */
[----:B------:R-:W1:Y:S02]  /*4440*/  SYNCS.PHASECHK.TRANS64.TRYWAIT P3, [UR5+0x32430], R208 ;  /* 0x032430d0ff0075a7 */ /* 0x000e640008060145 */
[----:B-1----:R-:W-:Y:S05]  /*4450*/  @!P3 BRA `(.L_x_785) ;  /* 0x000000a400e0b947 */ /* 0x002fea0003800000 */
.L_x_784:
[----:B------:R-:W-:Y:S01]  /*4460*/  R2UR UR52, R20 ;  /* 0x00000000143472ca */ /* 0x000fe200000e0000 */
[----:B------:R-:W-:Y:S01]  /*4470*/  UIMAD UR6, UR36, 0x300, UR39 ;  /* 0x00000300240678a4 */ /* 0x000fe2000f8e0227 */
[----:B------:R-:W-:Y:S01]  /*4480*/  R2UR UR53, R21 ;  /* 0x00000000153572ca */ /* 0x000fe200000e0000 */
[----:B-1----:R-:W-:Y:S01]  /*4490*/  WARPGROUP.ARRIVE ;  /* 0x00000000000079c5 */ /* 0x002fe20000000000 */
[----:B------:R-:W-:-:S04]  /*44a0*/  UMOV UR55, 0x40000040 ;  /* 0x4000004000377882 */ /* 0x000fc80000000000 */
[----:B------:R-:W-:-:S07]  /*44b0*/  UMOV UR54, UR6 ;  /* 0x0000000600367c82 */ /* 0x000fce0008000000 */
[----:B------:R-:W-:Y:S01]  /*44c0*/  HGMMA.64x96x16.F32.BF16 R152, gdesc[UR52], RZ, !UPT, gsb0 ;  /* 0x01600000349879f0 */ /* 0x000fe2000c0018ff */
[----:B------:R-:W-:Y:S01]  /*44d0*/  R2UR UR52, R18 ;  /* 0x00000000123472ca */ /* 0x000fe200000e0000 */
[----:B------:R-:W-:Y:S01]  /*44e0*/  UIADD3 UR54, UR6, 0x2, URZ ;  /* 0x0000000206367890 */ /* 0x000fe2000fffe03f */
[----:B------:R-:W-:Y:S01]  /*44f0*/  R2UR UR53, R19 ;  /* 0x00000000133572ca */ /* 0x000fe200000e0000 */
[----:B------:R-:W-:Y:S01]  /*4500*/  UMOV UR55, 0x40000040 ;  /* 0x4000004000377882 */ /* 0x000fe20000000000 */
[----:B------:R-:W-:Y:S02]  /*4510*/  WARPGROUP.DEPBAR.LE gsb0, 0x0 ;  /* 0x00008000000079c5 */ /* 0x000fe40000010000 */
[----:B------:R-:W-:-:S09]  /*4520*/  WARPGROUP.ARRIVE ;  /* 0x00000000000079c5 */ /* 0x000fd20000000000 */
[----:B------:R-:W-:Y:S01]  /*4530*/  HGMMA.64x96x16.F32.BF16 R152, gdesc[UR52], R152, gsb0 ;  /* 0x01600000349879f0 */ /* 0x000fe20008001898 */
        /* <DEDUP_REMOVED lines=13> */
[----:B------:R-:W-:Y:S03]  /*4610*/  HGMMA.64x96x16.F32.BF16 R152, gdesc[UR52], R152, gsb0 ;  /* 0x01600000349879f0 */ /* 0x000fe60008001898 */
[----:B------:R-:W-:Y:S02]  /*4620*/  WARPGROUP.DEPBAR.LE gsb0, 0x0 ;  /* 0x00008000000079c5 */ /* 0x000fe40000010000 */
[----:B------:R-:W-:Y:S05]  /*4630*/  @!P0 BRA `(.L_x_786) ;  /* 0x0000000000048947 */ /* 0x000fea0003800000 */
[----:B------:R-:W-:Y:S01]  /*4640*/  BPT.TRAP 0x1 ;  /* 0x000000040000795c */ /* 0x000fe20000300000 */
.L_x_786:
[----:B------:R1:W2:Y:S01]  /*4650*/  SYNCS.PHASECHK.TRANS64.TRYWAIT P3, [UR5+0x32450], R208 ;  /* 0x032450d0ff0075a7 */ /* 0x0002a20008060145 */
[----:B------:R-:W-:Y:S05]  /*4660*/  @!P0 BRA `(.L_x_787) ;  /* 0x0000000000048947 */ /* 0x000fea0003800000 */
[----:B------:R-:W-:Y:S01]  /*4670*/  BPT.TRAP 0x1 ;  /* 0x000000040000795c */ /* 0x000fe20000300000 */
.L_x_787:
[----:B--2---:R-:W-:Y:S05]  /*4680*/  @P3 BRA `(.L_x_788) ;  /* 0x0000000000083947 */ /* 0x004fea0003800000 */
[----:B------:R-:W2:Y:S02]  /*4690*/  SYNCS.PHASECHK.TRANS64.TRYWAIT P3, [UR5+0x32450], R208 ;  /* 0x032450d0ff0075a7 */ /* 0x000ea40008060145 */
[----:B--2---:R-:W-:Y:S05]  /*46a0*/  @!P3 BRA `(.L_x_789) ;  /* 0x000000a40064b947 */ /* 0x004fea0003800000 */
.L_x_788:
[----:B------:R-:W-:Y:S01]  /*46b0*/  R2UR UR52, R4 ;  /* 0x00000000043472ca */ /* 0x000fe200000e0000 */
[----:B------:R-:W-:Y:S01]  /*46c0*/  UIMAD UR6, UR36, 0xc00, UR38 ;  /* 0x00000c00240678a4 */ /* 0x000fe2000f8e0226 */
[----:B------:R-:W-:Y:S01]  /*46d0*/  R2UR UR53, R5 ;  /* 0x00000000053572ca */ /* 0x000fe200000e0000 */
[----:B------:R-:W-:Y:S01]  /*46e0*/  WARPGROUP.ARRIVE ;  /* 0x00000000000079c5 */ /* 0x000fe20000000000 */
[----:B------:R-:W-:Y:S01]  /*46f0*/  UMOV UR55, 0x40000040 ;  /* 0x4000004000377882 */ /* 0x000fe20000000000 */
[----:B------:R-:W-:-:S04]  /*4700*/  UIADD3 UR10, UR6, 0x302, URZ ;  /* 0x00000302060a7890 */ /* 0x000fc8000fffe03f */
[----:B------:R-:W3:Y:S01]  /*4710*/  S2R R224, SR_TID.X ;  /* 0x0000000000e07919 */ /* 0x000ee20000002100 */
[----:B------:R-:W-:Y:S01]  /*4720*/  UMOV UR11, 0x40000040 ;  /* 0x40000040000b7882 */ /* 0x000fe20000000000 */
[----:B------:R-:W-:Y:S01]  /*4730*/  UMOV UR54, UR6 ;  /* 0x0000000600367c82 */ /* 0x000fe20008000000 */
[----:B------:R-:W-:Y:S01]  /*4740*/  UIADD3 UR14, UR6, 0x304, URZ ;  /* 0x00000304060e7890 */ /* 0x000fe2000fffe03f */
[----:B------:R-:W-:Y:S01]  /*4750*/  UMOV UR15, 0x40000040 ;  /* 0x40000040000f7882 */ /* 0x000fe20000000000 */
[----:B------:R-:W-:Y:S01]  /*4760*/  UIADD3 UR18, UR6, 0x306, URZ ;  /* 0x0000030606127890 */ /* 0x000fe2000fffe03f */
[----:B------:R-:W-:Y:S01]  /*4770*/  UMOV UR19, 0x40000040 ;  /* 0x4000004000137882 */ /* 0x000fe20000000000 */
[----:B------:R-:W-:Y:S01]  /*4780*/  HGMMA.64x96x16.F32.BF16 R152, gdesc[UR52], R152, gsb0 ;  /* 0x01600000349879f0 */ /* 0x000fe20008001898 */
[----:B------:R-:W-:Y:S01]  /*4790*/  R2UR UR52, R6 ;  /* 0x00000000063472ca */ /* 0x000fe200000e0000 */
[----:B------:R-:W-:Y:S01]  /*47a0*/  UIADD3 UR54, UR6, 0x2, URZ ;  /* 0x0000000206367890 */ /* 0x000fe2000fffe03f */
[----:B------:R-:W-:Y:S01]  /*47b0*/  R2UR UR53, R7 ;  /* 0x00000000073572ca */ /* 0x000fe200000e0000 */
[----:B------:R-:W-:Y:S01]  /*47c0*/  UMOV UR55, 0x40000040 ;  /* 0x4000004000377882 */ /* 0x000fe20000000000 */
[----:B------:R-:W-:Y:S01]  /*47d0*/  UIADD3 UR22, UR6, 0x600, URZ ;  /* 0x0000060006167890 */ /* 0x000fe2000fffe03f */
        /* <DEDUP_REMOVED lines=12> */
[----:B---3--:R-:W-:Y:S01]  /*48a0*/  SHF.R.U32.HI R224, RZ, 0x7, R224 ;  /* 0x00000007ffe07819 */ /* 0x008fe200000116e0 */
[----:B------:R-:W-:Y:S01]  /*48b0*/  UMOV UR51, 0x40000040 ;  /* 0x4000004000337882 */ /* 0x000fe20000000000 */
[----:B------:R-:W-:-:S02]  /*48c0*/  WARPGROUP.DEPBAR.LE gsb0, 0x0 ;  /* 0x00008000000079c5 */ /* 0x000fc40000010000 */
[----:B------:R-:W-:-:S06]  /*48d0*/  WARPGROUP.ARRIVE ;  /* 0x00000000000079c5 */ /* 0x000fcc0000000000 */
        /* <DEDUP_REMOVED lines=22> */
[----:B------:R-:W-:Y:S01]  /*4a40*/  UIADD3 UR54, UR6, 0x906, URZ ;  /* 0x0000090606367890 */ /* 0x000fe2000fffe03f */
[----:B------:R-:W-:Y:S01]  /*4a50*/  UMOV UR52, UR56 ;  /* 0x0000003800347c82 */ /* 0x000fe20008000000 */
[----:B------:R-:W-:Y:S01]  /*4a60*/  UMOV UR53, UR57 ;  /* 0x0000003900357c82 */ /* 0x000fe20008000000 */
[----:B------:R-:W-:Y:S01]  /*4a70*/  UMOV UR55, 0x40000040 ;  /* 0x4000004000377882 */ /* 0x000fe20000000000 */
[----:B------:R-:W-:Y:S01]  /*4a80*/  ULDC UR6, c[0x0][0xad0] ;  /* 0x0002b40000067ab9 */ /* 0x000fe20000000800 */
[----:B------:R-:W-:Y:S02]  /*4a90*/  WARPGROUP.DEPBAR.LE gsb0, 0x0 ;  /* 0x00008000000079c5 */ /* 0x000fe40000010000 */
[----:B------:R-:W-:-:S06]  /*4aa0*/  WARPGROUP.ARRIVE ;  /* 0x00000000000079c5 */ /* 0x000fcc0000000000 */
[----:B------:R-:W-:Y:S01]  /*4ab0*/  HGMMA.64x96x16.F32.BF16 R152, gdesc[UR8], R152, gsb0 ;  /* 0x01600000089879f0 */ /* 0x000fe20008001898 */
[----:B------:R-:W-:Y:S02]  /*4ac0*/  UMOV UR11, 0x40000040 ;  /* 0x40000040000b7882 */ /* 0x000fe40000000000 */
        /* <DEDUP_REMOVED lines=34> */
[----:B012---:R-:W-:Y:S01]  /*4cf0*/  FMUL.FTZ R208, R157, UR6 ;  /* 0x000000069dd07c20 */ /* 0x007fe20008410000 */
        /* <DEDUP_REMOVED lines=22> */
[----:B0-----:R-:W-:Y:S01]  /*4e60*/  FMNMX.FTZ R186, R152, R206, !PT ;  /* 0x000000ce98ba7209 */ /* 0x001fe20007810000 */
[----:B------:R-:W-:Y:S01]  /*4e70*/  FMUL.FTZ R161, R164, UR6 ;  /* 0x00000006a4a17c20 */ /* 0x000fe20008410000 */
[----:B------:R-:W-:Y:S01]  /*4e80*/  FMUL.FTZ R174, R178, UR6 ;  /* 0x00000006b2ae7c20 */ /* 0x000fe20008410000 */
[----:B------:R-:W-:Y:S01]  /*4e90*/  FMUL.FTZ R155, R155, UR6 ;  /* 0x000000069b9b7c20 */ /* 0x000fe20008410000 */
[----:B------:R-:W0:Y:S01]  /*4ea0*/  MUFU.TANH R208, R208 ;  /* 0x000000d000d07308 */ /* 0x000e220000002400 */
[----:B------:R-:W-:Y:S01]  /*4eb0*/  FMUL.FTZ R178, R184, UR6 ;  /* 0x00000006b8b27c20 */ /* 0x000fe20008410000 */
[----:B------:R-:W-:Y:S01]  /*4ec0*/  FMUL.FTZ R184, R187, UR6 ;  /* 0x00000006bbb87c20 */ /* 0x000fe20008410000 */
[----:B-1----:R-:W-:Y:S01]  /*4ed0*/  FMNMX.FTZ R187, R153, R186, !PT ;  /* 0x000000ba99bb7209 */ /* 0x002fe20007810000 */
        /* <DEDUP_REMOVED lines=14> */
[----:B------:R-:W-:-:S06]  /*4fc0*/  FMUL.FTZ R187, R189, UR6 ;  /* 0x00000006bdbb7c20 */ /* 0x000fcc0008410000 */
        /* <DEDUP_REMOVED lines=15> */
[----:B------:R-:W-:-:S06]  /*50c0*/  FMUL.FTZ R186, R192, UR6 ;  /* 0x00000006c0ba7c20 */ /* 0x000fcc0008410000 */
        /* <DEDUP_REMOVED lines=38> */
[----:B-1----:R-:W-:Y:S01]  /*5330*/  FMNMX.FTZ R191, R175, R194, !PT ;  /* 0x000000c2afbf7209 */ /* 0x002fe20007810000 */
[----:B------:R-:W-:Y:S01]  /*5340*/  FMUL.FTZ R194, R197, UR6 ;  /* 0x00000006c5c27c20 */ /* 0x000fe20008410000 */
[----:B------:R-:W-:-:S05]  /*5350*/  FMUL.FTZ R197, R198, UR6 ;  /* 0x00000006c6c57c20 */ /* 0x000fca0008410000 */
        /* <DEDUP_REMOVED lines=10> */
[----:B------:R-:W-:-:S06]  /*5400*/  FMUL.FTZ R196, R195, UR6 ;  /* 0x00000006c3c47c20 */ /* 0x000fcc0008410000 */
[----:B------:R-:W0:Y:S01]  /*5410*/  MUFU.TANH R183, R183 ;  /* 0x000000b700b77308 */ /* 0x000e220000002400 */
[----:B-1----:R-:W-:-:S07]  /*5420*/  FMNMX.FTZ R212, R181, R212, !PT ;  /* 0x000000d4b5d47209 */ /* 0x002fce0007810000 */
[----:B------:R-:W1:Y:S01]  /*5430*/  MUFU.TANH R182, R182 ;  /* 0x000000b600b67308 */ /* 0x000e620000002400 */
[----:B--2---:R-:W-:-:S07]  /*5440*/  FMNMX.FTZ R193, R186, R191, !PT ;  /* 0x000000bfbac17209 */ /* 0x004fce0007810000 */
[----:B------:R-:W2:Y:S01]  /*5450*/  MUFU.TANH R184, R184 ;  /* 0x000000b800b87308 */ /* 0x000ea20000002400 */
[----:B0-----:R-:W-:Y:S01]  /*5460*/  FMNMX.FTZ R191, R183, R212, !PT ;  /* 0x000000d4b7bf7209 */ /* 0x001fe20007810000 */
[----:B------:R-:W-:Y:S01]  /*5470*/  FMUL.FTZ R212, R199, UR6 ;  /* 0x00000006c7d47c20 */ /* 0x000fe20008410000 */
[----:B------:R-:W-:-:S05]  /*5480*/  ULDC UR6, c[0x0][0xa80] ;  /* 0x0002a00000067ab9 */ /* 0x000fca0000000800 */
        /* <DEDUP_REMOVED lines=15> */
[----:B--2---:R-:W-:-:S05]  /*5580*/  FMNMX.FTZ R193, R194, R193, !PT ;  /* 0x000000c1c2c17209 */ /* 0x004fca0007810000 */
[----:B------:R-:W2:Y:S02]  /*5590*/  SHFL.BFLY PT, R214, R193, 0x2, 0x1f ;  /* 0x0c401f00c1d67f89 */ /* 0x000ea400000e0000 */
[----:B------:R-:W3:Y:S01]  /*55a0*/  MUFU.TANH R212, R212 ;  /* 0x000000d400d47308 */ /* 0x000ee20000002400 */
[----:B0-----:R-:W-:-:S04]  /*55b0*/  FMNMX.FTZ R198, R196, R191, !PT ;  /* 0x000000bfc4c67209 */ /* 0x001fc80007810000 */
[----:B-1----:R-:W-:-:S04]  /*55c0*/  FMNMX.FTZ R191, R197, R198, !PT ;  /* 0x000000c6c5bf7209 */ /* 0x002fc80007810000 */
[----:B---3--:R-:W-:-:S05]  /*55d0*/  FMNMX.FTZ R195, R212, R191, !PT ;  /* 0x000000bfd4c37209 */ /* 0x008fca0007810000 */
[----:B------:R-:W0:Y:S01]  /*55e0*/  SHFL.BFLY PT, R198, R195, 0x2, 0x1f ;  /* 0x0c401f00c3c67f89 */ /* 0x000e2200000e0000 */
[----:B--2---:R-:W-:-:S05]  /*55f0*/  FMNMX.FTZ R214, R193, R214, !PT ;  /* 0x000000d6c1d67209 */ /* 0x004fca0007810000 */
[----:B------:R-:W1:Y:S01]  /*5600*/  SHFL.BFLY PT, R191, R214, 0x1, 0x1f ;  /* 0x0c201f00d6bf7f89 */ /* 0x000e6200000e0000 */
[----:B0-----:R-:W-:-:S05]  /*5610*/  FMNMX.FTZ R199, R195, R198, !PT ;  /* 0x000000c6c3c77209 */ /* 0x001fca0007810000 */
[----:B------:R-:W0:Y:S01]  /*5620*/  SHFL.BFLY PT, R216, R199, 0x1, 0x1f ;  /* 0x0c201f00c7d87f89 */ /* 0x000e2200000e0000 */
[----:B-1----:R-:W-:Y:S01]  /*5630*/  FMNMX.FTZ R191, R214, R191, !PT ;  /* 0x000000bfd6bf7209 */ /* 0x002fe20007810000 */
[----:B------:R-:W-:Y:S01]  /*5640*/  IMAD.U32 R214, RZ, RZ, UR5 ;  /* 0x00000005ffd67e24 */ /* 0x000fe2000f8e00ff */
[----:B------:R-:W-:-:S03]  /*5650*/  UIMAD UR5, UR36, 0xc00, UR7 ;  /* 0x00000c00240578a4 */ /* 0x000fc6000f8e0207 */
[C---:B------:R-:W-:Y:S01]  /*5660*/  FADD.FTZ R193, -R191.reuse, R206 ;  /* 0x000000cebfc17221 */ /* 0x040fe20000010100 */
[----:B------:R-:W-:-:S03]  /*5670*/  FMUL.FTZ R206, R191, UR6 ;  /* 0x00000006bfce7c20 */ /* 0x000fc60008410000 */
[----:B------:R-:W-:Y:S01]  /*5680*/  FMUL.FTZ R193, R193, UR6 ;  /* 0x00000006c1c17c20 */ /* 0x000fe20008410000 */
[--C-:B------:R-:W-:Y:S01]  /*5690*/  FFMA.FTZ R198, R153, UR6, -R206.reuse ;  /* 0x0000000699c67c23 */ /* 0x100fe200080108ce */
[--C-:B------:R-:W-:Y:S01]  /*56a0*/  FFMA.FTZ R153, R156, UR6, -R206.reuse ;  /* 0x000000069c997c23 */ /* 0x100fe200080108ce */
[--C-:B------:R-:W-:Y:S01]  /*56b0*/  FFMA.FTZ R213, R152, UR6, -R206.reuse ;  /* 0x0000000698d57c23 */ /* 0x100fe200080108ce */
[--C-:B------:R-:W-:Y:S01]  /*56c0*/  FFMA.FTZ R208, R208, UR6, -R206.reuse ;  /* 0x00000006d0d07c23 */ /* 0x100fe200080108ce */
[----:B------:R-:W-:Y:S01]  /*56d0*/  UMOV UR10, UR5 ;  /* 0x00000005000a7c82 */ /* 0x000fe20008000000 */
[----:B------:R-:W1:Y:S01]  /*56e0*/  MUFU.EX2 R193, R193 ;  /* 0x000000c100c17308 */ /* 0x000e620000000800 */
[--C-:B------:R-:W-:Y:S01]  /*56f0*/  FFMA.FTZ R157, R157, UR6, -R206.reuse ;  /* 0x000000069d9d7c23 */ /* 0x100fe200080108ce */
[--C-:B------:R-:W-:Y:S01]  /*5700*/  FFMA.FTZ R158, R158, UR6, -R206.reuse ;  /* 0x000000069e9e7c23 */ /* 0x100fe200080108ce */
[--C-:B------:R-:W-:Y:S01]  /*5710*/  FFMA.FTZ R161, R161, UR6, -R206.reuse ;  /* 0x00000006a1a17c23 */ /* 0x100fe200080108ce */
[--C-:B------:R-:W-:Y:S01]  /*5720*/  FFMA.FTZ R163, R163, UR6, -R206.reuse ;  /* 0x00000006a3a37c23 */ /* 0x100fe200080108ce */
[--C-:B------:R-:W-:Y:S01]  /*5730*/  FFMA.FTZ R162, R162, UR6, -R206.reuse ;  /* 0x00000006a2a27c23 */ /* 0x100fe200080108ce */
[--C-:B------:R-:W-:Y:S01]  /*5740*/  FFMA.FTZ R164, R164, UR6, -R206.reuse ;  /* 0x00000006a4a47c23 */ /* 0x100fe200080108ce */
[--C-:B------:R-:W-:Y:S01]  /*5750*/  FFMA.FTZ R169, R169, UR6, -R206.reuse ;  /* 0x00000006a9a97c23 */ /* 0x100fe200080108ce */
[----:B0-----:R-:W-:Y:S01]  /*5760*/  FMNMX.FTZ R156, R199, R216, !PT ;  /* 0x000000d8c79c7209 */ /* 0x001fe20007810000 */
[----:B------:R0:W-:Y:S01]  /*5770*/  MUFU.EX2 R195, R213 ;  /* 0x000000d500c37308 */ /* 0x0001e20000000800 */
[--C-:B------:R-:W-:Y:S01]  /*5780*/  FFMA.FTZ R171, R171, UR6, -R206.reuse ;  /* 0x00000006abab7c23 */ /* 0x100fe200080108ce */
[--C-:B------:R-:W-:Y:S01]  /*5790*/  FFMA.FTZ R225, R172, UR6, -R206.reuse ;  /* 0x00000006ace17c23 */ /* 0x100fe200080108ce */
[--C-:B------:R-:W-:Y:S01]  /*57a0*/  FFMA.FTZ R172, R177, UR6, -R206.reuse ;  /* 0x00000006b1ac7c23 */ /* 0x100fe200080108ce */
[C---:B------:R-:W-:Y:S01]  /*57b0*/  FADD.FTZ R152, -R156.reuse, R207 ;  /* 0x000000cf9c987221 */ /* 0x040fe20000010100 */
[----:B------:R-:W-:Y:S01]  /*57c0*/  FMUL.FTZ R217, R156, UR6 ;  /* 0x000000069cd97c20 */ /* 0x000fe20008410000 */
[--C-:B------:R-:W-:Y:S01]  /*57d0*/  FFMA.FTZ R177, R179, UR6, -R206.reuse ;  /* 0x00000006b3b17c23 */ /* 0x100fe200080108ce */
[----:B------:R-:W-:Y:S01]  /*57e0*/  FFMA.FTZ R170, R170, UR6, -R206 ;  /* 0x00000006aaaa7c23 */ /* 0x000fe200080108ce */
[----:B------:R-:W-:Y:S01]  /*57f0*/  FMUL.FTZ R207, R152, UR6 ;  /* 0x0000000698cf7c20 */ /* 0x000fe20008410000 */
[----:B------:R-:W-:-:S02]  /*5800*/  @!P1 VIADD R152, R214, 0x32440 ;  /* 0x00032440d6989836 */ /* 0x000fc40000000000 */
[--C-:B------:R-:W-:Y:S01]  /*5810*/  FFMA.FTZ R216, R209, UR6, -R217.reuse ;  /* 0x00000006d1d87c23 */ /* 0x100fe200080108d9 */
[----:B------:R-:W-:Y:S01]  /*5820*/  IADD3 R209, -R224, 0xb, RZ ;  /* 0x0000000be0d17810 */ /* 0x000fe20007ffe1ff */
[----:B------:R2:W-:Y:S01]  /*5830*/  MUFU.EX2 R199, R153 ;  /* 0x0000009900c77308 */ /* 0x0005e20000000800 */
[--C-:B0-----:R-:W-:Y:S01]  /*5840*/  FFMA.FTZ R213, R154, UR6, -R217.reuse ;  /* 0x000000069ad57c23 */ /* 0x101fe200080108d9 */
[----:B------:R-:W-:Y:S01]  /*5850*/  @!P1 PRMT R152, RZ, 0x654, R152 ;  /* 0x00000654ff989816 */ /* 0x000fe20000000098 */
[--C-:B------:R-:W-:Y:S01]  /*5860*/  FFMA.FTZ R215, R155, UR6, -R217.reuse ;  /* 0x000000069bd77c23 */ /* 0x100fe200080108d9 */
[--C-:B------:R-:W-:Y:S01]  /*5870*/  FFMA.FTZ R210, R210, UR6, -R217.reuse ;  /* 0x00000006d2d27c23 */ /* 0x100fe200080108d9 */
[----:B------:R0:W-:Y:S06]  /*5880*/  BAR.ARV R209, 0x100 ;  /* 0x000400d10000751d */ /* 0x0001ec0000002000 */
[----:B--2---:R-:W-:Y:S01]  /*5890*/  IADD3 R153, R224, 0x8, RZ ;  /* 0x00000008e0997810 */ /* 0x004fe20007ffe0ff */
[----:B------:R2:W-:Y:S01]  /*58a0*/  @!P1 SYNCS.ARRIVE.TRANS64.RED.A1T0 RZ, [R152+URZ], RZ ;  /* 0x000000ff98ff99a7 */ /* 0x0005e2000810043f */
        /* <DEDUP_REMOVED lines=32> */
[----:B------:R-:W4:Y:S01]  /*5ab0*/  MUFU.EX2 R215, R215 ;  /* 0x000000d700d77308 */ /* 0x000f220000000800 */
        /* <DEDUP_REMOVED lines=39> */
[-C--:B---3--:R-:W-:Y:S01]  /*5d30*/  FMUL.FTZ R26, R26, R207.reuse ;  /* 0x000000cf1a1a7220 */ /* 0x088fe20000410000 */
        /* <DEDUP_REMOVED lines=63> */
[----:B--2---:R-:W-:Y:S01]  /*6130*/  F2FP.BF16.F32.PACK_AB R152, R198, R195 ;  /* 0x000000c3c698723e */ /* 0x004fe200000010ff */
[--C-:B------:R-:W-:Y:S01]  /*6140*/  FFMA.FTZ R159, R159, UR6, -R217.reuse ;  /* 0x000000069f9f7c23 */ /* 0x100fe200080108d9 */
[----:B-1----:R-:W-:Y:S01]  /*6150*/  F2FP.BF16.F32.PACK_AB R154, R208, R199 ;  /* 0x000000c7d09a723e */ /* 0x002fe200000010ff */
[--C-:B------:R-:W-:Y:S01]  /*6160*/  FFMA.FTZ R160, R160, UR6, -R217.reuse ;  /* 0x00000006a0a07c23 */ /* 0x100fe200080108d9 */
[----:B----4-:R-:W-:Y:S01]  /*6170*/  F2FP.BF16.F32.PACK_AB R153, R215, R213 ;  /* 0x000000d5d799723e */ /* 0x010fe200000010ff */
[--C-:B------:R-:W-:Y:S01]  /*6180*/  FFMA.FTZ R165, R165, UR6, -R217.reuse ;  /* 0x00000006a5a57c23 */ /* 0x100fe200080108d9 */
[----:B-----5:R-:W-:Y:S01]  /*6190*/  F2FP.BF16.F32.PACK_AB R155, R210, R216 ;  /* 0x000000d8d29b723e */ /* 0x020fe200000010ff */
        /* <DEDUP_REMOVED lines=26> */
[----:B------:R-:W2:Y:S01]  /*6340*/  MUFU.EX2 R163, R163 ;  /* 0x000000a300a37308 */ /* 0x000ea20000000800 */
[--C-:B------:R-:W-:Y:S01]  /*6350*/  FFMA.FTZ R192, R197, UR6, -R217.reuse ;  /* 0x00000006c5c07c23 */ /* 0x100fe200080108d9 */
[--C-:B------:R-:W-:Y:S01]  /*6360*/  FFMA.FTZ R186, R186, UR6, -R206.reuse ;  /* 0x00000006baba7c23 */ /* 0x100fe200080108ce */
[----:B------:R-:W-:Y:S01]  /*6370*/  FFMA.FTZ R227, R194, UR6, -R206 ;  /* 0x00000006c2e37c23 */ /* 0x000fe200080108ce */
[--C-:B------:R-:W-:Y:S01]  /*6380*/  FFMA.FTZ R190, R190, UR6, -R217.reuse ;  /* 0x00000006bebe7c23 */ /* 0x100fe200080108d9 */
[--C-:B------:R-:W-:Y:S01]  /*6390*/  FFMA.FTZ R229, R196, UR6, -R217.reuse ;  /* 0x00000006c4e57c23 */ /* 0x100fe200080108d9 */
[----:B------:R-:W-:Y:S01]  /*63a0*/  FFMA.FTZ R197, R212, UR6, -R217 ;  /* 0x00000006d4c57c23 */ /* 0x000fe200080108d9 */
[----:B------:R-:W-:Y:S01]  /*63b0*/  FFMA.FTZ R193, R193, R0, R195 ;  /* 0x00000000c1c17223 */ /* 0x000fe200000100c3 */
[----:B------:R-:W-:Y:S01]  /*63c0*/  MUFU.EX2 R159, R159 ;  /* 0x0000009f009f7308 */ /* 0x000fe20000000800 */
[----:B------:R-:W-:Y:S01]  /*63d0*/  FFMA.FTZ R0, R207, R3, R213 ;  /* 0x00000003cf007223 */ /* 0x000fe200000100d5 */
[----:B------:R-:W-:-:S02]  /*63e0*/  @!P1 VIADD R214, R214, 0x32460 ;  /* 0x00032460d6d69836 */ /* 0x000fc40000000000 */
[----:B------:R-:W-:Y:S01]  /*63f0*/  FADD.FTZ R198, R198, R193 ;  /* 0x000000c1c6c67221 */ /* 0x000fe20000010000 */
[----:B------:R-:W-:Y:S02]  /*6400*/  IMAD.MOV.U32 R207, RZ, RZ, R156 ;  /* 0x000000ffffcf7224 */ /* 0x000fe400078e009c */
[----:B------:R-:W-:Y:S01]  /*6410*/  FADD.FTZ R215, R215, R0 ;  /* 0x00000000d7d77221 */ /* 0x000fe20000010000 */
[----:B------:R-:W-:Y:S02]  /*6420*/  IMAD.MOV.U32 R206, RZ, RZ, R191 ;  /* 0x000000ffffce7224 */ /* 0x000fe400078e00bf */
[----:B------:R-:W-:Y:S01]  /*6430*/  FADD.FTZ R199, R199, R198 ;  /* 0x000000c6c7c77221 */ /* 0x000fe20000010000 */
[----:B------:R-:W3:Y:S01]  /*6440*/  MUFU.EX2 R160, R160 ;  /* 0x000000a000a07308 */ /* 0x000ee20000000800 */
[----:B------:R-:W-:Y:S01]  /*6450*/  FADD.FTZ R215, R216, R215 ;  /* 0x000000d7d8d77221 */ /* 0x000fe20000010000 */
[----:B------:R-:W-:Y:S01]  /*6460*/  @!P1 PRMT R214, RZ, 0x654, R214 ;  /* 0x00000654ffd69816 */ /* 0x000fe200000000d6 */
[----:B------:R-:W-:-:S02]  /*6470*/  FADD.FTZ R208, R208, R199 ;  /* 0x000000c7d0d07221 */ /* 0x000fc40000010000 */
[----:B------:R-:W-:-:S03]  /*6480*/  FADD.FTZ R210, R210, R215 ;  /* 0x000000d7d2d27221 */ /* 0x000fc60000010000 */
[----:B------:R-:W-:Y:S08]  /*6490*/  MUFU.EX2 R165, R165 ;  /* 0x000000a500a57308 */ /* 0x000ff00000000800 */
[----:B------:R-:W4:Y:S08]  /*64a0*/  MUFU.EX2 R167, R167 ;  /* 0x000000a700a77308 */ /* 0x000f300000000800 */
[----:B------:R-:W5:Y:S08]  /*64b0*/  MUFU.EX2 R162, R162 ;  /* 0x000000a200a27308 */ /* 0x000f700000000800 */
[----:B------:R-:W-:Y:S08]  /*64c0*/  MUFU.EX2 R164, R164 ;  /* 0x000000a400a47308 */ /* 0x000ff00000000800 */
[----:B------:R-:W-:Y:S08]  /*64d0*/  MUFU.EX2 R169, R169 ;  /* 0x000000a900a97308 */ /* 0x000ff00000000800 */
[----:B------:R-:W-:Y:S08]  /*64e0*/  MUFU.EX2 R171, R171 ;  /* 0x000000ab00ab7308 */ /* 0x000ff00000000800 */
[----:B------:R-:W0:Y:S08]  /*64f0*/  MUFU.EX2 R166, R166 ;  /* 0x000000a600a67308 */ /* 0x000e300000000800 */
[----:B------:R-:W0:Y:S08]  /*6500*/  MUFU.EX2 R168, R168 ;  /* 0x000000a800a87308 */ /* 0x000e300000000800 */
[----:B------:R-:W-:Y:S08]  /*6510*/  MUFU.EX2 R173, R173 ;  /* 0x000000ad00ad7308 */ /* 0x000ff00000000800 */
        /* <DEDUP_REMOVED lines=19> */
[----:B------:R-:W-:Y:S01]  /*6650*/  MUFU.EX2 R188, R188 ;  /* 0x000000bc00bc7308 */ /* 0x000fe20000000800 */
[----:B------:R-:W-:-:S02]  /*6660*/  WARPGROUP.DEPBAR.LE gsb0, 0x0 ;  /* 0x00008000000079c5 */ /* 0x000fc40000010000 */
[----:B-1----:R-:W-:-:S05]  /*6670*/  F2FP.BF16.F32.PACK_AB R152, R158, R157 ;  /* 0x0000009d9e98723e */ /* 0x002fca00000010ff */
[----:B------:R-:W1:Y:S01]  /*6680*/  MUFU.EX2 R227, R227 ;  /* 0x000000e300e37308 */ /* 0x000e620000000800 */
[----:B--2---:R-:W-:Y:S01]  /*6690*/  F2FP.BF16.F32.PACK_AB R154, R163, R161 ;  /* 0x000000a1a39a723e */ /* 0x004fe200000010ff */
[----:B------:R-:W-:Y:S01]  /*66a0*/  FADD.FTZ R157, R157, R208 ;  /* 0x000000d09d9d7221 */ /* 0x000fe20000010000 */
[----:B---3--:R-:W-:Y:S01]  /*66b0*/  F2FP.BF16.F32.PACK_AB R153, R160, R159 ;  /* 0x0000009fa099723e */ /* 0x008fe200000010ff */
[----:B------:R-:W-:Y:S01]  /*66c0*/  FADD.FTZ R159, R159, R210 ;  /* 0x000000d29f9f7221 */ /* 0x000fe20000010000 */
[----:B----4-:R-:W-:Y:S01]  /*66d0*/  F2FP.BF16.F32.PACK_AB R155, R167, R165 ;  /* 0x000000a5a79b723e */ /* 0x010fe200000010ff */
        /* <DEDUP_REMOVED lines=8> */
[----:B------:R-:W2:Y:S01]  /*6760*/  MUFU.EX2 R229, R229 ;  /* 0x000000e500e57308 */ /* 0x000ea20000000800 */
[----:B------:R-:W-:Y:S01]  /*6770*/  UMOV UR11, 0x40000040 ;  /* 0x40000040000b7882 */ /* 0x000fe20000000000 */
[----:B------:R-:W-:Y:S01]  /*6780*/  FADD.FTZ R163, R163, R158 ;  /* 0x0000009ea3a37221 */ /* 0x000fe20000010000 */
[----:B------:R-:W-:-:S03]  /*6790*/  FADD.FTZ R167, R167, R160 ;  /* 0x000000a0a7a77221 */ /* 0x000fc60000010000 */
[----:B-----5:R-:W-:Y:S01]  /*67a0*/  FADD.FTZ R163, R162, R163 ;  /* 0x000000a3a2a37221 */ /* 0x020fe20000010000 */
[----:B0-----:R-:W-:Y:S01]  /*67b0*/  FADD.FTZ R167, R166, R167 ;  /* 0x000000a7a6a77221 */ /* 0x001fe20000010000 */
[----:B------:R-:W-:Y:S08]  /*67c0*/  MUFU.EX2 R192, R192 ;  /* 0x000000c000c07308 */ /* 0x000ff00000000800 */
[----:B------:R-:W0:Y:S01]  /*67d0*/  MUFU.EX2 R197, R197 ;  /* 0x000000c500c57308 */ /* 0x000e220000000800 */
[----:B------:R-:W-:-:S02]  /*67e0*/  WARPGROUP.DEPBAR.LE gsb0, 0x0 ;  /* 0x00008000000079c5 */ /* 0x000fc40000010000 */
[C---:B------:R-:W-:Y:S01]  /*67f0*/  F2FP.BF16.F32.PACK_AB R152, R164.reuse, R162 ;  /* 0x000000a2a498723e */ /* 0x040fe200000010ff */
[----:B------:R-:W-:Y:S01]  /*6800*/  FADD.FTZ R164, R164, R163 ;  /* 0x000000a3a4a47221 */ /* 0x000fe20000010000 */
[----:B------:R-:W-:Y:S02]  /*6810*/  F2FP.BF16.F32.PACK_AB R154, R171, R169 ;  /* 0x000000a9ab9a723e */ /* 0x000fe400000010ff */
[C---:B------:R-:W-:Y:S01]  /*6820*/  F2FP.BF16.F32.PACK_AB R153, R168.reuse, R166 ;  /* 0x000000a6a899723e */ /* 0x040fe200000010ff */
[----:B------:R-:W-:Y:S01]  /*6830*/  FADD.FTZ R168, R168, R167 ;  /* 0x000000a7a8a87221 */ /* 0x000fe20000010000 */
[----:B------:R-:W-:Y:S01]  /*6840*/  F2FP.BF16.F32.PACK_AB R155, R175, R173 ;  /* 0x000000adaf9b723e */ /* 0x000fe200000010ff */
[----:B------:R-:W-:Y:S02]  /*6850*/  FADD.FTZ R164, R169, R164 ;  /* 0x000000a4a9a47221 */ /* 0x000fe40000010000 */
[----:B------:R-:W-:Y:S01]  /*6860*/  FADD.FTZ R168, R173, R168 ;  /* 0x000000a8ada87221 */ /* 0x000fe20000010000 */
[----:B------:R-:W-:Y:S01]  /*6870*/  WARPGROUP.ARRIVE ;  /* 0x00000000000079c5 */ /* 0x000fe20000000000 */
[----:B------:R-:W-:-:S02]  /*6880*/  FADD.FTZ R171, R171, R164 ;  /* 0x000000a4abab7221 */ /* 0x000fc40000010000 */
[----:B------:R-:W-:-:S03]  /*6890*/  FADD.FTZ R175, R175, R168 ;  /* 0x000000a8afaf7221 */ /* 0x000fc60000010000 */
[----:B------:R-:W-:Y:S01]  /*68a0*/  HGMMA.64x256x16.F32.BF16 R24, R152, gdesc[UR8].tnspB, R24, gsb0 ;  /* 0x43e0000898187df0 */ /* 0x000fe20008001818 */
[----:B------:R-:W-:Y:S01]  /*68b0*/  UIADD3 UR10, UR5, 0x180, URZ ;  /* 0x00000180050a7890 */ /* 0x000fe2000fffe03f */
[----:B------:R-:W-:Y:S01]  /*68c0*/  UMOV UR11, 0x40000040 ;  /* 0x40000040000b7882 */ /* 0x000fe20000000000 */
[----:B------:R-:W-:Y:S02]  /*68d0*/  WARPGROUP.DEPBAR.LE gsb0, 0x0 ;  /* 0x00008000000079c5 */ /* 0x000fe40000010000 */
[----:B------:R-:W-:Y:S01]  /*68e0*/  F2FP.BF16.F32.PACK_AB R152, R225, R170 ;  /* 0x000000aae198723e */ /* 0x000fe200000010ff */
[----:B------:R-:W-:Y:S01]  /*68f0*/  FADD.FTZ R170, R170, R171 ;  /* 0x000000abaaaa7221 */ /* 0x000fe20000010000 */
[----:B------:R-:W-:Y:S02]  /*6900*/  F2FP.BF16.F32.PACK_AB R154, R177, R172 ;  /* 0x000000acb19a723e */ /* 0x000fe400000010ff */
        /* <DEDUP_REMOVED lines=11> */
[----:B------:R-:W-:Y:S01]  /*69c0*/  FADD.FTZ R181, R181, R176 ;  /* 0x000000b0b5b57221 */ /* 0x000fe20000010000 */
        /* <DEDUP_REMOVED lines=13> */
[----:B------:R-:W-:-:S07]  /*6aa0*/  FADD.FTZ R185, R185, R180 ;  /* 0x000000b4b9b97221 */ /* 0x000fce0000010000 */
[----:B------:R-:W-:Y:S01]  /*6ab0*/  HGMMA.64x256x16.F32.BF16 R24, R152, gdesc[UR8].tnspB, R24, gsb0 ;  /* 0x43e0000898187df0 */ /* 0x000fe20008001818 */
[----:B------:R-:W-:Y:S01]  /*6ac0*/  UIADD3 UR10, UR5, 0x280, URZ ;  /* 0x00000280050a7890 */ /* 0x000fe2000fffe03f */
[----:B------:R-:W-:Y:S01]  /*6ad0*/  FADD.FTZ R189, R189, R184 ;  /* 0x000000b8bdbd7221 */ /* 0x000fe20000010000 */
[----:B------:R-:W-:Y:S01]  /*6ae0*/  UMOV UR11, 0x40000040 ;  /* 0x40000040000b7882 */ /* 0x000fe20000000000 */
[----:B------:R-:W-:Y:S02]  /*6af0*/  WARPGROUP.DEPBAR.LE gsb0, 0x0 ;  /* 0x00008000000079c5 */ /* 0x000fe40000010000 */
[----:B------:R-:W-:Y:S01]  /*6b00*/  F2FP.BF16.F32.PACK_AB R152, R211, R186 ;  /* 0x000000bad398723e */ /* 0x000fe200000010ff */
[----:B------:R-:W-:Y:S01]  /*6b10*/  FADD.FTZ R186, R186, R185 ;  /* 0x000000b9baba7221 */ /* 0x000fe20000010000 */
[----:B-1----:R-:W-:Y:S02]  /*6b20*/  F2FP.BF16.F32.PACK_AB R154, R227, R188 ;  /* 0x000000bce39a723e */ /* 0x002fe400000010ff */
[----:B--2---:R-:W-:Y:S01]  /*6b30*/  F2FP.BF16.F32.PACK_AB R153, R229, R190 ;  /* 0x000000bee599723e */ /* 0x004fe200000010ff */
[----:B------:R-:W-:Y:S01]  /*6b40*/  FADD.FTZ R190, R190, R189 ;  /* 0x000000bdbebe7221 */ /* 0x000fe20000010000 */
[----:B0-----:R-:W-:Y:S01]  /*6b50*/  F2FP.BF16.F32.PACK_AB R155, R197, R192 ;  /* 0x000000c0c59b723e */ /* 0x001fe200000010ff */
[----:B------:R-:W-:-:S02]  /*6b60*/  FADD.FTZ R211, R211, R186 ;  /* 0x000000bad3d37221 */ /* 0x000fc40000010000 */
[----:B------:R-:W-:Y:S01]  /*6b70*/  FADD.FTZ R229, R229, R190 ;  /* 0x000000bee5e57221 */ /* 0x000fe20000010000 */
[----:B------:R-:W-:Y:S01]  /*6b80*/  WARPGROUP.ARRIVE ;  /* 0x00000000000079c5 */ /* 0x000fe20000000000 */
[----:B------:R-:W-:Y:S02]  /*6b90*/  FADD.FTZ R0, R188, R211 ;  /* 0x000000d3bc007221 */ /* 0x000fe40000010000 */
[----:B------:R-:W-:Y:S02]  /*6ba0*/  FADD.FTZ R192, R192, R229 ;  /* 0x000000e5c0c07221 */ /* 0x000fe40000010000 */
[----:B------:R-:W-:-:S07]  /*6bb0*/  FADD.FTZ R0, R227, R0 ;  /* 0x00000000e3007221 */ /* 0x000fce0000010000 */
[----:B------:R-:W-:Y:S01]  /*6bc0*/  HGMMA.64x256x16.F32.BF16 R24, R152, gdesc[UR8].tnspB, R24, gsb0 ;  /* 0x43e0000898187df0 */ /* 0x000fe20008001818 */
[----:B------:R-:W-:Y:S02]  /*6bd0*/  FADD.FTZ R3, R197, R192 ;  /* 0x000000c0c5037221 */ /* 0x000fe40000010000 */
[----:B------:R-:W-:Y:S02]  /*6be0*/  WARPGROUP.DEPBAR.LE gsb0, 0x0 ;  /* 0x00008000000079c5 */ /* 0x000fe40000010000 */
[----:B------:R0:W-:Y:S01]  /*6bf0*/  @!P1 SYNCS.ARRIVE.TRANS64.RED.A1T0 RZ, [R214+URZ], RZ ;  /* 0x000000ffd6ff99a7 */ /* 0x0001e2000810043f */
[----:B------:R-:W-:Y:S05]  /*6c00*/  @P2 BRA `(.L_x_790) ;  /* 0xffffffd400bc2947 */ /* 0x000fea000383ffff */
.L_x_781:
[----:B------:R-:W1:Y:S01]  /*6c10*/  SHFL.BFLY PT, R5, R0, 0x2, 0x1f ;  /* 0x0c401f0000057f89 */ /* 0x000e6200000e0000 */
[----:B------:R-:W-:Y:S01]  /*6c20*/  R2UR UR4, R204 ;  /* 0x00000000cc0472ca */ /* 0x000fe200000e0000 */
[----:B------:R-:W-:Y:S01]  /*6c30*/  UIADD3 UR36, UR36, 0x1, URZ ;  /* 0x0000000124247890 */ /* 0x000fe2000fffe03f */
[----:B------:R-:W-:Y:S01]  /*6c40*/  IMAD.U32 R10, RZ, RZ, UR6 ;  /* 0x00000006ff0a7e24 */ /* 0x000fe2000f8e00ff */
[----:B------:R-:W2:Y:S01]  /*6c50*/  SHFL.BFLY PT, R6, R3, 0x2, 0x1f ;  /* 0x0c401f0003067f89 */ /* 0x000ea200000e0000 */
[----:B------:R-:W-:Y:S01]  /*6c60*/  IMAD.MOV.U32 R8, RZ, RZ, -0x800000 ;  /* 0xff800000ff087424 */ /* 0x000fe200078e00ff */
[----:B------:R-:W-:Y:S01]  /*6c70*/  UISETP.NE.AND UP0, UPT, UR36, 0x2, UPT ;  /* 0x000000022400788c */ /* 0x000fe2000bf05270 */
[----:B------:R3:W-:Y:S07]  /*6c80*/  BAR.ARV R209, 0x100 ;  /* 0x000400d10000751d */ /* 0x0007ee0000002000 */
[----:B------:R-:W-:Y:S01]  /*6c90*/  UIADD3 UR4, UR4, 0x1, URZ ;  /* 0x0000000104047890 */ /* 0x000fe2000fffe03f */
[----:B------:R-:W-:Y:S06]  /*6ca0*/  BAR.ARV 0x8, 0x120 ;  /* 0x0204800000007b1d */ /* 0x000fec0000002000 */
[----:B------:R-:W-:Y:S01]  /*6cb0*/  IMAD.U32 R204, RZ, RZ, UR4 ;  /* 0x00000004ffcc7e24 */ /* 0x000fe2000f8e00ff */
[----:B------:R-:W-:Y:S01]  /*6cc0*/  USEL UR4, URZ, 0x1, UP0 ;  /* 0x000000013f047887 */ /* 0x000fe20008000000 */
[----:B-1----:R-:W-:Y:S01]  /*6cd0*/  FADD.FTZ R5, R5, R0 ;  /* 0x0000000005057221 */ /* 0x002fe20000010000 */
[----:B------:R-:W-:Y:S01]  /*6ce0*/  IMAD.MOV.U32 R0, RZ, RZ, RZ ;  /* 0x000000ffff007224 */ /* 0x000fe200078e00ff */
[----:B------:R-:W-:Y:S01]  /*6cf0*/  PLOP3.LUT P0, PT, PT, PT, PT, 0x8, 0x0 ;  /* 0x000000000000781c */ /* 0x000fe20003f0e170 */
[----:B------:R-:W-:Y:S01]  /*6d00*/  USEL UR36, UR36, URZ, UP0 ;  /* 0x0000003f24247287 */ /* 0x000fe20008000000 */
[----:B--2---:R-:W-:Y:S01]  /*6d10*/  FADD.FTZ R6, R6, R3 ;  /* 0x0000000306067221 */ /* 0x004fe20000010000 */
[----:B------:R-:W1:Y:S01]  /*6d20*/  SHFL.BFLY PT, R4, R5, 0x1, 0x1f ;  /* 0x0c201f0005047f89 */ /* 0x000e6200000e0000 */
[----:B------:R-:W-:Y:S01]  /*6d30*/  IMAD.MOV.U32 R3, RZ, RZ, -0x800000 ;  /* 0xff800000ff037424 */ /* 0x000fe200078e00ff */
[----:B------:R-:W-:-:S02]  /*6d40*/  ULOP3.LUT UR37, UR37, UR4, URZ, 0x3c, !UPT ;  /* 0x0000000425257292 */ /* 0x000fc4000f8e3c3f */
[----:B------:R-:W2:Y:S01]  /*6d50*/  SHFL.BFLY PT, R7, R6, 0x1, 0x1f ;  /* 0x0c201f0006077f89 */ /* 0x000ea200000e0000 */
[----:B-1----:R-:W-:Y:S01]  /*6d60*/  FADD.FTZ R9, R5, R4 ;  /* 0x0000000405097221 */ /* 0x002fe20000010000 */
[----:B------:R-:W-:Y:S02]  /*6d70*/  IMAD.MOV.U32 R4, RZ, RZ, RZ ;  /* 0x000000ffff047224 */ /* 0x000fe400078e00ff */
[----:B--2---:R-:W-:Y:S02]  /*6d80*/  FADD.FTZ R7, R6, R7 ;  /* 0x0000000706077221 */ /* 0x004fe40000010000 */
[----:B------:R-:W-:-:S03]  /*6d90*/  FSETP.NE.FTZ.AND P1, PT, R9, RZ, PT ;  /* 0x000000ff0900720b */ /* 0x000fc60003f35000 */
[----:B------:R-:W-:-:S10]  /*6da0*/  FSETP.NE.FTZ.AND P2, PT, R7, RZ, PT ;  /* 0x000000ff0700720b */ /* 0x000fd40003f55000 */
[----:B------:R-:W1:Y:S03]  /*6db0*/  @P1 MUFU.RCP R4, R9 ;  /* 0x0000000900041308 */ /* 0x000e660000001000 */
[----:B------:R-:W-:-:S05]  /*6dc0*/  @P2 FMUL.FTZ R10, R10, 0.69314718246459960938 ;  /* 0x3f3172180a0a2820 */ /* 0x000fca0000410000 */
[----:B------:R-:W2:Y:S08]  /*6dd0*/  @P1 MUFU.LG2 R5, R9 ;  /* 0x0000000900051308 */ /* 0x000eb00000000c00 */
[----:B------:R-:W4:Y:S01]  /*6de0*/  @P2 MUFU.LG2 R6, R7 ;  /* 0x0000000700062308 */ /* 0x000f220000000c00 */
[-C--:B-1----:R-:W-:Y:S01]  /*6df0*/  FMUL.FTZ R24, R24, R4.reuse ;  /* 0x0000000418187220 */ /* 0x082fe20000410000 */
[-C--:B------:R-:W-:Y:S01]  /*6e00*/  FMUL.FTZ R25, R25, R4.reuse ;  /* 0x0000000419197220 */ /* 0x080fe20000410000 */
[-C--:B------:R-:W-:Y:S01]  /*6e10*/  FMUL.FTZ R28, R28, R4.reuse ;  /* 0x000000041c1c7220 */ /* 0x080fe20000410000 */
[-C--:B------:R-:W-:Y:S01]  /*6e20*/  FMUL.FTZ R29, R29, R4.reuse ;  /* 0x000000041d1d7220 */ /* 0x080fe20000410000 */
[-C--:B------:R-:W-:Y:S01]  /*6e30*/  FMUL.FTZ R32, R32, R4.reuse ;  /* 0x0000000420207220 */ /* 0x080fe20000410000 */
[-C--:B------:R-:W-:Y:S01]  /*6e40*/  FMUL.FTZ R33, R33, R4.reuse ;  /* 0x0000000421217220 */ /* 0x080fe20000410000 */
[-C--:B------:R-:W-:Y:S01]  /*6e50*/  FMUL.FTZ R36, R36, R4.reuse ;  /* 0x0000000424247220 */ /* 0x080fe20000410000 */
[----:B------:R4:W1:Y:S01]  /*6e60*/  @P2 MUFU.RCP R0, R7 ;  /* 0x0000000700002308 */ /* 0x0008620000001000 */
        /* <DEDUP_REMOVED lines=58> */
[----:B--2---:R-:W-:Y:S01]  /*7210*/  @P1 FMUL.FTZ R5, R5, 0.69314718246459960938 ;  /* 0x3f31721805051820 */ /* 0x004fe20000410000 */
[----:B----4-:R-:W-:Y:S01]  /*7220*/  @P2 FMUL.FTZ R7, R6, 0.69314718246459960938 ;  /* 0x3f31721806072820 */ /* 0x010fe20000410000 */
[-C--:B-1----:R-:W-:Y:S01]  /*7230*/  FMUL.FTZ R9, R83, R0.reuse ;  /* 0x0000000053097220 */ /* 0x082fe20000410000 */
[----:B------:R-:W-:Y:S01]  /*7240*/  @P1 FMUL.FTZ R4, R4, 0.69314718246459960938 ;  /* 0x3f31721804041820 */ /* 0x000fe20000410000 */
        /* <DEDUP_REMOVED lines=64> */
[----:B---3--:R-:W-:-:S07]  /*7650*/  @P2 FFMA.FTZ R3, R10, R156, R7 ;  /* 0x0000009c0a032223 */ /* 0x008fce0000010007 */
.L_x_769:
[----:B------:R-:W1:Y:S01]  /*7660*/  S2R R4, SR_CgaCtaId ;  /* 0x0000000000047919 */ /* 0x000e620000008800 */
[----:B------:R-:W-:Y:S01]  /*7670*/  MOV R151, 0x400 ;  /* 0x0000040000977802 */ /* 0x000fe20000000f00 */
[----:B------:R-:W-:Y:S01]  /*7680*/  BSSY B0, `(.L_x_791) ;  /* 0x00002b0000007945 */ /* 0x000fe20003800000 */
[----:B------:R-:W-:Y:S02]  /*7690*/  BAR.SYNC.DEFER_BLOCKING 0x5, 0x120 ;  /* 0x0144800000007b1d */ /* 0x000fe40000010000 */
[----:B-1----:R-:W-:-:S05]  /*76a0*/  LEA R151, R4, R151, 0x18 ;  /* 0x0000009704977211 */ /* 0x002fca00078ec0ff */
[----:B------:R-:W1:Y:S02]  /*76b0*/  LDS.128 R4, [R151+0x324d0] ;  /* 0x0324d00097047984 */ /* 0x000e640000000c00 */
[----:B-1----:R-:W-:Y:S01]  /*76c0*/  R2UR UR5, R6 ;  /* 0x00000000060572ca */ /* 0x002fe200000e0000 */
[----:B------:R-:W-:Y:S06]  /*76d0*/  BAR.ARV 0x4, 0x120 ;  /* 0x0104800000007b1d */ /* 0x000fec0000002000 */
[----:B------:R-:W-:Y:S08]  /*76e0*/  @P0 BRA `(.L_x_792) ;  /* 0x0000001c00840947 */ /* 0x000ff00003800000 */
[----:B------:R-:W1:Y:S01]  /*76f0*/  S2R R4, SR_SWINHI ;  /* 0x0000000000047919 */ /* 0x000e620000002f00 */
[----:B------:R-:W-:Y:S02]  /*7700*/  R2UR UR4, R202 ;  /* 0x00000000ca0472ca */ /* 0x000fe400000e0000 */
[----:B------:R-:W-:Y:S01]  /*7710*/  R2UR UR6, R203 ;  /* 0x00000000cb0672ca */ /* 0x000fe200000e0000 */
[----:B------:R-:W-:Y:S01]  /*7720*/  BAR.SYNC.DEFER_BLOCKING 0x1, 0x100 ;  /* 0x0044000000007b1d */ /* 0x000fe20000010000 */
[----:B------:R-:W-:Y:S02]  /*7730*/  F2FP.BF16.F32.PACK_AB R24, R25, R24 ;  /* 0x000000181918723e */ /* 0x000fe400000010ff */
[----:B------:R-:W-:Y:S02]  /*7740*/  F2FP.BF16.F32.PACK_AB R25, R165, R26 ;  /* 0x0000001aa519723e */ /* 0x000fe400000010ff */
[----:B------:R-:W-:Y:S02]  /*7750*/  F2FP.BF16.F32.PACK_AB R26, R29, R28 ;  /* 0x0000001c1d1a723e */ /* 0x000fe400000010ff */
[----:B------:R-:W-:-:S02]  /*7760*/  F2FP.BF16.F32.PACK_AB R32, R33, R32 ;  /* 0x000000202120723e */ /* 0x000fc400000010ff */
[----:B------:R-:W-:Y:S01]  /*7770*/  F2FP.BF16.F32.PACK_AB R27, R12, R27 ;  /* 0x0000001b0c1b723e */ /* 0x000fe200000010ff */
[----:B------:R-:W-:Y:S01]  /*7780*/  USHF.L.U32 UR8, UR4, 0x2, URZ ;  /* 0x0000000204087899 */ /* 0x000fe2000800063f */
        /* <DEDUP_REMOVED lines=15> */
[----:B------:R-:W-:Y:S02]  /*7880*/  MOV R10, R151 ;  /* 0x00000097000a7202 */ /* 0x000fe40000000f00 */
[----:B-1----:R-:W-:Y:S02]  /*7890*/  MOV R11, R4 ;  /* 0x00000004000b7202 */ /* 0x002fe40000000f00 */
[----:B------:R-:W-:Y:S02]  /*78a0*/  F2FP.BF16.F32.PACK_AB R56, R57, R56 ;  /* 0x000000383938723e */ /* 0x000fe400000010ff */
[----:B------:R-:W-:Y:S01]  /*78b0*/  F2FP.BF16.F32.PACK_AB R50, R53, R52 ;  /* 0x000000343532723e */ /* 0x000fe200000010ff */
[----:B------:R-:W-:Y:S01]  /*78c0*/  IMAD.WIDE R106, R221, 0x2, R10 ;  /* 0x00000002dd6a7825 */ /* 0x000fe200078e020a */
[----:B------:R-:W-:-:S02]  /*78d0*/  F2FP.BF16.F32.PACK_AB R51, R159, R51 ;  /* 0x000000339f33723e */ /* 0x000fc400000010ff */
[----:B------:R-:W-:Y:S02]  /*78e0*/  F2FP.BF16.F32.PACK_AB R57, R158, R58 ;  /* 0x0000003a9e39723e */ /* 0x000fe400000010ff */
[C---:B------:R-:W-:Y:S02]  /*78f0*/  IADD3 R173, P1, R106.reuse, 0x20, RZ ;  /* 0x000000206aad7810 */ /* 0x040fe40007f3e0ff */
[C---:B------:R-:W-:Y:S02]  /*7900*/  IADD3 R175, P0, R106.reuse, 0x40, RZ ;  /* 0x000000406aaf7810 */ /* 0x040fe40007f1e0ff */
[C---:B------:R-:W-:Y:S01]  /*7910*/  IADD3 R183, P5, R106.reuse, 0x4040, RZ ;  /* 0x000040406ab77810 */ /* 0x040fe20007fbe0ff */
[--C-:B------:R-:W-:Y:S01]  /*7920*/  IMAD.X R15, RZ, RZ, R107.reuse, P1 ;  /* 0x000000ffff0f7224 */ /* 0x100fe200008e066b */
[C---:B------:R-:W-:Y:S01]  /*7930*/  IADD3 R177, P4, R106.reuse, 0x60, RZ ;  /* 0x000000606ab17810 */ /* 0x040fe20007f9e0ff */
[--C-:B------:R-:W-:Y:S01]  /*7940*/  IMAD.X R17, RZ, RZ, R107.reuse, P0 ;  /* 0x000000ffff117224 */ /* 0x100fe200000e066b */
[C---:B------:R-:W-:Y:S01]  /*7950*/  LOP3.LUT R13, R106.reuse, 0x380, RZ, 0xc0, !PT ;  /* 0x000003806a0d7812 */ /* 0x040fe200078ec0ff */
[--C-:B------:R-:W-:Y:S01]  /*7960*/  IMAD.X R39, RZ, RZ, R107.reuse, P5 ;  /* 0x000000ffff277224 */ /* 0x100fe200028e066b */
[C---:B------:R-:W-:Y:S01]  /*7970*/  IADD3 R179, P3, R106.reuse, 0x4000, RZ ;  /* 0x000040006ab37810 */ /* 0x040fe20007f7e0ff */
[----:B------:R-:W-:Y:S01]  /*7980*/  IMAD.X R19, RZ, RZ, R107, P4 ;  /* 0x000000ffff137224 */ /* 0x000fe200020e066b */
[----:B------:R-:W-:-:S02]  /*7990*/  IADD3 R181, P6, R106, 0x4020, RZ ;  /* 0x000040206ab57810 */ /* 0x000fc40007fde0ff */
[C---:B------:R-:W-:Y:S01]  /*79a0*/  IADD3 R187, P1, R106.reuse, 0x8000, RZ ;  /* 0x000080006abb7810 */ /* 0x040fe20007f3e0ff */
[--C-:B------:R-:W-:Y:S01]  /*79b0*/  IMAD.X R21, RZ, RZ, R107.reuse, P3 ;  /* 0x000000ffff157224 */ /* 0x100fe200018e066b */
[----:B------:R-:W-:Y:S01]  /*79c0*/  LOP3.LUT R14, R173, 0x380, RZ, 0xc0, !PT ;  /* 0x00000380ad0e7812 */ /* 0x000fe200078ec0ff */
[--C-:B------:R-:W-:Y:S01]  /*79d0*/  IMAD.X R31, RZ, RZ, R107.reuse, P6 ;  /* 0x000000ffff1f7224 */ /* 0x100fe200030e066b */
[C---:B------:R-:W-:Y:S01]  /*79e0*/  IADD3 R185, P2, R106.reuse, 0x4060, RZ ;  /* 0x000040606ab97810 */ /* 0x040fe20007f5e0ff */
[----:B------:R-:W-:Y:S01]  /*79f0*/  IMAD.X R55, RZ, RZ, R107, P1 ;  /* 0x000000ffff377224 */ /* 0x000fe200008e066b */
[----:B------:R-:W-:Y:S02]  /*7a00*/  LOP3.LUT R16, R175, 0x380, RZ, 0xc0, !PT ;  /* 0x00000380af107812 */ /* 0x000fe400078ec0ff */
[----:B------:R-:W-:Y:S02]  /*7a10*/  LOP3.LUT R18, R177, 0x380, RZ, 0xc0, !PT ;  /* 0x00000380b1127812 */ /* 0x000fe400078ec0ff */
[----:B------:R-:W-:-:S02]  /*7a20*/  IADD3 R4, P5, R106, 0xc020, RZ ;  /* 0x0000c0206a047810 */ /* 0x000fc40007fbe0ff */
[----:B------:R-:W-:Y:S02]  /*7a30*/  SHF.R.U64 R13, R13, 0x3, RZ ;  /* 0x000000030d0d7819 */ /* 0x000fe400000012ff */
[----:B------:R-:W-:Y:S01]  /*7a40*/  LOP3.LUT R20, R179, 0x380, RZ, 0xc0, !PT ;  /* 0x00000380b3147812 */ /* 0x000fe200078ec0ff */
[--C-:B------:R-:W-:Y:S01]  /*7a50*/  IMAD.X R99, RZ, RZ, R107.reuse, P5 ;  /* 0x000000ffff637224 */ /* 0x100fe200028e066b */
[----:B------:R-:W-:Y:S02]  /*7a60*/  IADD3 R189, P0, R106, 0x8020, RZ ;  /* 0x000080206abd7810 */ /* 0x000fe40007f1e0ff */
[----:B------:R-:W-:Y:S02]  /*7a70*/  SHF.R.U64 R14, R14, 0x3, RZ ;  /* 0x000000030e0e7819 */ /* 0x000fe400000012ff */
[----:B------:R-:W-:Y:S01]  /*7a80*/  LOP3.LUT R30, R181, 0x380, RZ, 0xc0, !PT ;  /* 0x00000380b51e7812 */ /* 0x000fe200078ec0ff */
[----:B------:R-:W-:Y:S01]  /*7a90*/  IMAD.X R63, RZ, RZ, R107, P0 ;  /* 0x000000ffff3f7224 */ /* 0x000fe200000e066b */
[----:B------:R-:W-:-:S02]  /*7aa0*/  IADD3 R191, P4, R106, 0x8040, RZ ;  /* 0x000080406abf7810 */ /* 0x000fc40007f9e0ff */
[----:B------:R-:W-:Y:S02]  /*7ab0*/  IADD3.X R47, RZ, R107, RZ, P2, !PT ;  /* 0x0000006bff2f7210 */ /* 0x000fe400017fe4ff */
[----:B------:R-:W-:Y:S01]  /*7ac0*/  SHF.R.U64 R16, R16, 0x3, RZ ;  /* 0x0000000310107819 */ /* 0x000fe200000012ff */
[--C-:B------:R-:W-:Y:S01]  /*7ad0*/  IMAD.X R71, RZ, RZ, R107.reuse, P4 ;  /* 0x000000ffff477224 */ /* 0x100fe200020e066b */
[----:B------:R-:W-:Y:S02]  /*7ae0*/  LOP3.LUT R38, R183, 0x380, RZ, 0xc0, !PT ;  /* 0x00000380b7267812 */ /* 0x000fe400078ec0ff */
[C---:B------:R-:W-:Y:S02]  /*7af0*/  IADD3 R193, P3, R106.reuse, 0x8060, RZ ;  /* 0x000080606ac17810 */ /* 0x040fe40007f7e0ff */
[C---:B------:R-:W-:Y:S02]  /*7b00*/  IADD3 R195, P6, R106.reuse, 0xc000, RZ ;  /* 0x0000c0006ac37810 */ /* 0x040fe40007fde0ff */
[C---:B------:R-:W-:Y:S01]  /*7b10*/  IADD3 R102, P2, R106.reuse, 0xc040, RZ ;  /* 0x0000c0406a667810 */ /* 0x040fe20007f5e0ff */
[--C-:B------:R-:W-:Y:S01]  /*7b20*/  IMAD.X R79, RZ, RZ, R107.reuse, P3 ;  /* 0x000000ffff4f7224 */ /* 0x100fe200018e066b */
[----:B------:R-:W-:Y:S01]  /*7b30*/  IADD3 R6, P1, R106, 0xc060, RZ ;  /* 0x0000c0606a067810 */ /* 0x000fe20007f3e0ff */
[--C-:B------:R-:W-:Y:S01]  /*7b40*/  IMAD.X R95, RZ, RZ, R107.reuse, P6 ;  /* 0x000000ffff5f7224 */ /* 0x100fe200030e066b */
[----:B------:R-:W-:Y:S01]  /*7b50*/  SHF.R.U64 R18, R18, 0x3, RZ ;  /* 0x0000000312127819 */ /* 0x000fe200000012ff */
[----:B------:R-:W-:Y:S01]  /*7b60*/  IMAD.X R103, RZ, RZ, R107, P2 ;  /* 0x000000ffff677224 */ /* 0x000fe200010e066b */
[----:B------:R-:W-:-:S02]  /*7b70*/  LOP3.LUT R46, R185, 0x380, RZ, 0xc0, !PT ;  /* 0x00000380b92e7812 */ /* 0x000fc400078ec0ff */
[----:B------:R-:W-:Y:S01]  /*7b80*/  LOP3.LUT R106, R13, R106, RZ, 0x3c, !PT ;  /* 0x0000006a0d6a7212 */ /* 0x000fe200078e3cff */
[----:B------:R-:W-:Y:S01]  /*7b90*/  IMAD.X R13, RZ, RZ, R107, P1 ;  /* 0x000000ffff0d7224 */ /* 0x000fe200008e066b */
[----:B------:R-:W-:Y:S02]  /*7ba0*/  SHF.R.U64 R20, R20, 0x3, RZ ;  /* 0x0000000314147819 */ /* 0x000fe400000012ff */
[----:B------:R-:W-:Y:S02]  /*7bb0*/  LOP3.LUT R54, R187, 0x380, RZ, 0xc0, !PT ;  /* 0x00000380bb367812 */ /* 0x000fe400078ec0ff */
[----:B------:R-:W-:Y:S02]  /*7bc0*/  LOP3.LUT R98, R4, 0x380, RZ, 0xc0, !PT ;  /* 0x0000038004627812 */ /* 0x000fe400078ec0ff */
[----:B------:R-:W-:Y:S02]  /*7bd0*/  LOP3.LUT R14, R14, R173, RZ, 0x3c, !PT ;  /* 0x000000ad0e0e7212 */ /* 0x000fe400078e3cff */
[----:B------:R-:W-:-:S02]  /*7be0*/  SHF.R.U64 R30, R30, 0x3, RZ ;  /* 0x000000031e1e7819 */ /* 0x000fc400000012ff */
[----:B------:R-:W-:Y:S02]  /*7bf0*/  LOP3.LUT R62, R189, 0x380, RZ, 0xc0, !PT ;  /* 0x00000380bd3e7812 */ /* 0x000fe400078ec0ff */
[----:B------:R-:W-:Y:S02]  /*7c00*/  LOP3.LUT R16, R16, R175, RZ, 0x3c, !PT ;  /* 0x000000af10107212 */ /* 0x000fe400078e3cff */
[----:B------:R-:W-:Y:S02]  /*7c10*/  SHF.R.U64 R38, R38, 0x3, RZ ;  /* 0x0000000326267819 */ /* 0x000fe400000012ff */
[----:B------:R-:W-:Y:S02]  /*7c20*/  LOP3.LUT R70, R191, 0x380, RZ, 0xc0, !PT ;  /* 0x00000380bf467812 */ /* 0x000fe400078ec0ff */
[----:B------:R-:W-:Y:S02]  /*7c30*/  LOP3.LUT R18, R18, R177, RZ, 0x3c, !PT ;  /* 0x000000b112127212 */ /* 0x000fe400078e3cff */
[----:B------:R-:W-:-:S02]  /*7c40*/  SHF.R.U64 R46, R46, 0x3, RZ ;  /* 0x000000032e2e7819 */ /* 0x000fc400000012ff */
[----:B------:R-:W-:Y:S02]  /*7c50*/  LOP3.LUT R78, R193, 0x380, RZ, 0xc0, !PT ;  /* 0x00000380c14e7812 */ /* 0x000fe400078ec0ff */
[----:B------:R-:W-:Y:S02]  /*7c60*/  LOP3.LUT R165, R6, 0x380, RZ, 0xc0, !PT ;  /* 0x0000038006a57812 */ /* 0x000fe400078ec0ff */
[----:B------:R-:W-:Y:S02]  /*7c70*/  LOP3.LUT R20, R20, R179, RZ, 0x3c, !PT ;  /* 0x000000b314147212 */ /* 0x000fe400078e3cff */
[----:B------:R-:W-:Y:S02]  /*7c80*/  SHF.R.U64 R54, R54, 0x3, RZ ;  /* 0x0000000336367819 */ /* 0x000fe400000012ff */
[----:B------:R-:W-:Y:S02]  /*7c90*/  LOP3.LUT R94, R195, 0x380, RZ, 0xc0, !PT ;  /* 0x00000380c35e7812 */ /* 0x000fe400078ec0ff */
[----:B------:R-:W-:-:S02]  /*7ca0*/  MOV R106, R106 ;  /* 0x0000006a006a7202 */ /* 0x000fc40000000f00 */
[----:B------:R-:W-:Y:S02]  /*7cb0*/  SHF.R.U64 R29, R98, 0x3, RZ ;  /* 0x00000003621d7819 */ /* 0x000fe400000012ff */
[----:B------:R-:W-:Y:S01]  /*7cc0*/  LOP3.LUT R30, R30, R181, RZ, 0x3c, !PT ;  /* 0x000000b51e1e7212 */ /* 0x000fe200078e3cff */
[----:B------:R1:W-:Y:S01]  /*7cd0*/  STSM.16.M88.4 [R106], R24 ;  /* 0x000000186a007844 */ /* 0x0003e20000000200 */
[----:B------:R-:W-:Y:S02]  /*7ce0*/  SHF.R.U64 R62, R62, 0x3, RZ ;  /* 0x000000033e3e7819 */ /* 0x000fe400000012ff */
[----:B------:R-:W-:Y:S02]  /*7cf0*/  LOP3.LUT R107, R102, 0x380, RZ, 0xc0, !PT ;  /* 0x00000380666b7812 */ /* 0x000fe400078ec0ff */
[----:B------:R-:W-:Y:S02]  /*7d00*/  MOV R14, R14 ;  /* 0x0000000e000e7202 */ /* 0x000fe40000000f00 */
[----:B------:R-:W-:-:S02]  /*7d10*/  LOP3.LUT R38, R38, R183, RZ, 0x3c, !PT ;  /* 0x000000b726267212 */ /* 0x000fc400078e3cff */
[----:B------:R-:W-:Y:S01]  /*7d20*/  SHF.R.U64 R70, R70, 0x3, RZ ;  /* 0x0000000346467819 */ /* 0x000fe200000012ff */
[----:B------:R2:W-:Y:S01]  /*7d30*/  STSM.16.M88.4 [R14], R32 ;  /* 0x000000200e007844 */ /* 0x0005e20000000200 */
[----:B------:R-:W-:Y:S02]  /*7d40*/  MOV R16, R16 ;  /* 0x0000001000107202 */ /* 0x000fe40000000f00 */
[----:B------:R-:W-:Y:S02]  /*7d50*/  LOP3.LUT R46, R46, R185, RZ, 0x3c, !PT ;  /* 0x000000b92e2e7212 */ /* 0x000fe400078e3cff */
[----:B------:R-:W-:Y:S01]  /*7d60*/  SHF.R.U64 R78, R78, 0x3, RZ ;  /* 0x000000034e4e7819 */ /* 0x000fe200000012ff */
[----:B------:R3:W-:Y:S01]  /*7d70*/  STSM.16.M88.4 [R16], R40 ;  /* 0x0000002810007844 */ /* 0x0007e20000000200 */
[----:B------:R-:W-:Y:S02]  /*7d80*/  SHF.R.U64 R165, R165, 0x3, RZ ;  /* 0x00000003a5a57819 */ /* 0x000fe400000012ff */
[----:B------:R-:W-:-:S02]  /*7d90*/  MOV R18, R18 ;  /* 0x0000001200127202 */ /* 0x000fc40000000f00 */
[----:B------:R-:W-:Y:S02]  /*7da0*/  F2FP.BF16.F32.PACK_AB R64, R65, R64 ;  /* 0x000000404140723e */ /* 0x000fe400000010ff */
[----:B------:R-:W-:Y:S01]  /*7db0*/  LOP3.LUT R54, R54, R187, RZ, 0x3c, !PT ;  /* 0x000000bb36367212 */ /* 0x000fe200078e3cff */
[----:B------:R3:W-:Y:S01]  /*7dc0*/  STSM.16.M88.4 [R18], R48 ;  /* 0x0000003012007844 */ /* 0x0007e20000000200 */
[----:B------:R-:W-:Y:S02]  /*7dd0*/  SHF.R.U64 R94, R94, 0x3, RZ ;  /* 0x000000035e5e7819 */ /* 0x000fe400000012ff */
[----:B------:R-:W-:Y:S02]  /*7de0*/  LOP3.LUT R98, R29, R4, RZ, 0x3c, !PT ;  /* 0x000000041d627212 */ /* 0x000fe400078e3cff */
[----:B------:R-:W-:Y:S02]  /*7df0*/  MOV R20, R20 ;  /* 0x0000001400147202 */ /* 0x000fe40000000f00 */
[----:B------:R-:W-:-:S02]  /*7e00*/  F2FP.BF16.F32.PACK_AB R58, R61, R60 ;  /* 0x0000003c3d3a723e */ /* 0x000fc400000010ff */
[----:B------:R-:W-:Y:S02]  /*7e10*/  F2FP.BF16.F32.PACK_AB R59, R157, R59 ;  /* 0x0000003b9d3b723e */ /* 0x000fe400000010ff */
[----:B------:R-:W-:Y:S02]  /*7e20*/  F2FP.BF16.F32.PACK_AB R65, R155, R66 ;  /* 0x000000429b41723e */ /* 0x000fe400000010ff */
[----:B------:R-:W-:Y:S01]  /*7e30*/  F2FP.BF16.F32.PACK_AB R72, R73, R72 ;  /* 0x000000484948723e */ /* 0x000fe200000010ff */
[----:B------:R3:W-:Y:S01]  /*7e40*/  STSM.16.M88.4 [R20], R56 ;  /* 0x0000003814007844 */ /* 0x0007e20000000200 */
[----:B------:R-:W-:Y:S02]  /*7e50*/  LOP3.LUT R62, R62, R189, RZ, 0x3c, !PT ;  /* 0x000000bd3e3e7212 */ /* 0x000fe400078e3cff */
[----:B------:R-:W-:Y:S02]  /*7e60*/  SHF.R.U64 R107, R107, 0x3, RZ ;  /* 0x000000036b6b7819 */ /* 0x000fe400000012ff */
[----:B------:R-:W-:-:S02]  /*7e70*/  MOV R30, R30 ;  /* 0x0000001e001e7202 */ /* 0x000fc40000000f00 */
[----:B------:R-:W-:Y:S02]  /*7e80*/  F2FP.BF16.F32.PACK_AB R66, R69, R68 ;  /* 0x000000444542723e */ /* 0x000fe400000010ff */
[----:B------:R-:W-:Y:S02]  /*7e90*/  F2FP.BF16.F32.PACK_AB R67, R154, R67 ;  /* 0x000000439a43723e */ /* 0x000fe400000010ff */
[----:B------:R-:W-:Y:S02]  /*7ea0*/  F2FP.BF16.F32.PACK_AB R73, R153, R74 ;  /* 0x0000004a9949723e */ /* 0x000fe400000010ff */
[----:B------:R-:W-:Y:S01]  /*7eb0*/  F2FP.BF16.F32.PACK_AB R80, R81, R80 ;  /* 0x000000505150723e */ /* 0x000fe200000010ff */
[----:B------:R3:W-:Y:S01]  /*7ec0*/  STSM.16.M88.4 [R30], R64 ;  /* 0x000000401e007844 */ /* 0x0007e20000000200 */
[----:B------:R-:W-:Y:S02]  /*7ed0*/  LOP3.LUT R70, R70, R191, RZ, 0x3c, !PT ;  /* 0x000000bf46467212 */ /* 0x000fe400078e3cff */
[----:B------:R-:W-:-:S02]  /*7ee0*/  MOV R38, R38 ;  /* 0x0000002600267202 */ /* 0x000fc40000000f00 */
[----:B------:R-:W-:Y:S02]  /*7ef0*/  F2FP.BF16.F32.PACK_AB R74, R77, R76 ;  /* 0x0000004c4d4a723e */ /* 0x000fe400000010ff */
[----:B------:R-:W-:Y:S02]  /*7f00*/  F2FP.BF16.F32.PACK_AB R75, R152, R75 ;  /* 0x0000004b984b723e */ /* 0x000fe400000010ff */
[----:B------:R-:W-:Y:S02]  /*7f10*/  F2FP.BF16.F32.PACK_AB R81, R9, R82 ;  /* 0x000000520951723e */ /* 0x000fe400000010ff */
[----:B------:R-:W-:Y:S01]  /*7f20*/  LOP3.LUT R78, R78, R193, RZ, 0x3c, !PT ;  /* 0x000000c14e4e7212 */ /* 0x000fe200078e3cff */
[----:B------:R3:W-:Y:S01]  /*7f30*/  STSM.16.M88.4 [R38], R72 ;  /* 0x0000004826007844 */ /* 0x0007e20000000200 */
[----:B------:R-:W-:Y:S02]  /*7f40*/  LOP3.LUT R12, R165, R6, RZ, 0x3c, !PT ;  /* 0x00000006a50c7212 */ /* 0x000fe400078e3cff */
[----:B------:R-:W-:-:S02]  /*7f50*/  MOV R46, R46 ;  /* 0x0000002e002e7202 */ /* 0x000fc40000000f00 */
[----:B------:R-:W-:Y:S02]  /*7f60*/  F2FP.BF16.F32.PACK_AB R82, R85, R84 ;  /* 0x000000545552723e */ /* 0x000fe400000010ff */
[----:B------:R-:W-:Y:S02]  /*7f70*/  F2FP.BF16.F32.PACK_AB R83, R83, R86 ;  /* 0x000000565353723e */ /* 0x000fe400000010ff */
[----:B------:R-:W-:Y:S02]  /*7f80*/  LOP3.LUT R94, R94, R195, RZ, 0x3c, !PT ;  /* 0x000000c35e5e7212 */ /* 0x000fe400078e3cff */
[----:B------:R-:W-:Y:S01]  /*7f90*/  MOV R54, R54 ;  /* 0x0000003600367202 */ /* 0x000fe20000000f00 */
[----:B------:R3:W-:Y:S01]  /*7fa0*/  STSM.16.M88.4 [R46], R80 ;  /* 0x000000502e007844 */ /* 0x0007e20000000200 */
[----:B------:R-:W-:Y:S02]  /*7fb0*/  MOV R6, R98 ;  /* 0x0000006200067202 */ /* 0x000fe40000000f00 */
[----:B------:R-:W-:-:S02]  /*7fc0*/  F2FP.BF16.F32.PACK_AB R84, R89, R88 ;  /* 0x000000585954723e */ /* 0x000fc400000010ff */
[----:B------:R-:W-:Y:S02]  /*7fd0*/  F2FP.BF16.F32.PACK_AB R85, R91, R90 ;  /* 0x0000005a5b55723e */ /* 0x000fe400000010ff */
[----:B------:R-:W-:Y:S02]  /*7fe0*/  F2FP.BF16.F32.PACK_AB R86, R93, R92 ;  /* 0x0000005c5d56723e */ /* 0x000fe400000010ff */
[----:B------:R-:W-:Y:S02]  /*7ff0*/  F2FP.BF16.F32.PACK_AB R87, R166, R87 ;  /* 0x00000057a657723e */ /* 0x000fe400000010ff */
[----:B------:R-:W-:Y:S02]  /*8000*/  F2FP.BF16.F32.PACK_AB R96, R97, R96 ;  /* 0x000000606160723e */ /* 0x000fe400000010ff */
[----:B------:R-:W-:Y:S01]  /*8010*/  LOP3.LUT R102, R107, R102, RZ, 0x3c, !PT ;  /* 0x000000666b667212 */ /* 0x000fe200078e3cff */
[----:B------:R3:W-:Y:S01]  /*8020*/  STSM.16.M88.4 [R54], R84 ;  /* 0x0000005436007844 */ /* 0x0007e20000000200 */
[----:B------:R-:W-:-:S02]  /*8030*/  MOV R62, R62 ;  /* 0x0000003e003e7202 */ /* 0x000fc40000000f00 */
[----:B------:R-:W-:Y:S02]  /*8040*/  F2FP.BF16.F32.PACK_AB R97, R168, R167 ;  /* 0x000000a7a861723e */ /* 0x000fe400000010ff */
[----:B------:R-:W-:Y:S02]  /*8050*/  F2FP.BF16.F32.PACK_AB R98, R101, R100 ;  /* 0x000000646562723e */ /* 0x000fe400000010ff */
[----:B------:R-:W-:Y:S02]  /*8060*/  F2FP.BF16.F32.PACK_AB R99, R170, R169 ;  /* 0x000000a9aa63723e */ /* 0x000fe400000010ff */
[----:B------:R-:W-:Y:S02]  /*8070*/  F2FP.BF16.F32.PACK_AB R104, R105, R104 ;  /* 0x000000686968723e */ /* 0x000fe400000010ff */
[----:B------:R-:W-:Y:S01]  /*8080*/  F2FP.BF16.F32.PACK_AB R112, R113, R112 ;  /* 0x000000707170723e */ /* 0x000fe200000010ff */
[----:B------:R3:W-:Y:S01]  /*8090*/  STSM.16.M88.4 [R62], R96 ;  /* 0x000000603e007844 */ /* 0x0007e20000000200 */
[----:B------:R-:W-:-:S02]  /*80a0*/  MOV R70, R70 ;  /* 0x0000004600467202 */ /* 0x000fc40000000f00 */
[----:B------:R-:W-:Y:S02]  /*80b0*/  F2FP.BF16.F32.PACK_AB R105, R172, R171 ;  /* 0x000000abac69723e */ /* 0x000fe400000010ff */
[----:B-1----:R-:W-:Y:S02]  /*80c0*/  F2FP.BF16.F32.PACK_AB R106, R109, R108 ;  /* 0x0000006c6d6a723e */ /* 0x002fe400000010ff */
        /* <DEDUP_REMOVED lines=25> */
[----:B------:R-:W-:Y:S01]  /*8260*/  MOV R4, R12 ;  /* 0x0000000c00047202 */ /* 0x000fe20000000f00 */
[----:B------:R-:W-:Y:S01]  /*8270*/  IMAD.U32 R13, RZ, RZ, UR6 ;  /* 0x00000006ff0d7e24 */ /* 0x000fe2000f8e00ff */
[----:B------:R-:W-:Y:S01]  /*8280*/  F2FP.BF16.F32.PACK_AB R146, R149, R148 ;  /* 0x000000949592723e */ /* 0x000fe200000010ff */
[----:B------:R3:W-:Y:S01]  /*8290*/  STSM.16.M88.4 [R102], R136 ;  /* 0x0000008866007844 */ /* 0x0007e20000000200 */
[----:B------:R-:W-:Y:S01]  /*82a0*/  F2FP.BF16.F32.PACK_AB R147, R0, R150 ;  /* 0x000000960093723e */ /* 0x000fe200000010ff */
[----:B------:R-:W-:Y:S01]  /*82b0*/  ULDC.64 UR6, c[0x0][0xce0] ;  /* 0x0003380000067ab9 */ /* 0x000fe20000000a00 */
[----:B------:R-:W1:Y:S01]  /*82c0*/  LDC R77, c[0x0][0xb88] ;  /* 0x0002e200ff4d7b82 */ /* 0x000e620000000800 */
[----:B------:R-:W-:Y:S01]  /*82d0*/  UISETP.NE.U32.AND UP1, UPT, UR6, URZ, UPT ;  /* 0x0000003f0600728c */ /* 0x000fe2000bf25070 */
[----:B------:R-:W-:Y:S01]  /*82e0*/  PLOP3.LUT P1, PT, PT, PT, UP0, 0x80, 0x0 ;  /* 0x000000000000781c */ /* 0x000fe20003f2f008 */
[----:B------:R3:W-:Y:S01]  /*82f0*/  STSM.16.M88.4 [R4], R144 ;  /* 0x0000009004007844 */ /* 0x0007e20000000200 */
[----:B------:R-:W-:-:S04]  /*8300*/  IMAD.U32 R12, RZ, RZ, UR4 ;  /* 0x00000004ff0c7e24 */ /* 0x000fc8000f8e00ff */
[----:B------:R-:W-:Y:S01]  /*8310*/  BAR.SYNC.DEFER_BLOCKING 0x1, 0x100 ;  /* 0x0044000000007b1d */ /* 0x000fe20000010000 */
[----:B------:R-:W-:-:S06]  /*8320*/  UISETP.NE.AND.EX UP1, UPT, UR7, URZ, UPT, UP1 ;  /* 0x0000003f0700728c */ /* 0x000fcc000bf25310 */
[----:B------:R-:W-:-:S05]  /*8330*/  PLOP3.LUT P2, PT, PT, PT, UP1, 0x80, 0x0 ;  /* 0x000000000000781c */ /* 0x000fca0003f4f018 */
[----:B------:R-:W-:-:S04]  /*8340*/  @UP1 UIADD3 UR6, UP2, UR8, UR6, URZ ;  /* 0x0000000608061290 */ /* 0x000fc8000ff5e03f */
[----:B------:R-:W-:Y:S02]  /*8350*/  @UP1 UIADD3.X UR7, UR9, UR7, URZ, UP2, !UPT ;  /* 0x0000000709071290 */ /* 0x000fe400097fe43f */
[----:B--2---:R-:W-:-:S04]  /*8360*/  IMAD.U32 R14, RZ, RZ, UR6 ;  /* 0x00000006ff0e7e24 */ /* 0x004fc8000f8e00ff */
[----:B------:R-:W-:Y:S01]  /*8370*/  IMAD.U32 R15, RZ, RZ, UR7 ;  /* 0x00000007ff0f7e24 */ /* 0x000fe2000f8e00ff */
[----:B------:R-:W2:Y:S01]  /*8380*/  @P1 LDG.E R0, desc[UR60][R12.64] ;  /* 0x0000003c0c001981 */ /* 0x000ea2000c1e1900 */
[----:B------:R-:W-:Y:S01]  /*8390*/  IMAD R9, R22, 0x40, R2 ;  /* 0x0000004016097824 */ /* 0x000fe200078e0202 */
[----:B------:R-:W-:Y:S02]  /*83a0*/  UMOV UR4, URZ ;  /* 0x0000003f00047c82 */ /* 0x000fe40008000000 */
[----:B-1----:R3:W5:Y:S01]  /*83b0*/  @P2 LDG.E R77, desc[UR60][R14.64] ;  /* 0x0000003c0e4d2981 */ /* 0x002762000c1e1900 */
[----:B------:R-:W-:-:S03]  /*83c0*/  IMAD.WIDE R10, R9, 0x2, R10 ;  /* 0x00000002090a7825 */ /* 0x000fc600078e020a */
[----:B------:R-:W-:Y:S02]  /*83d0*/  IADD3 R25, P0, R10, 0x1000, RZ ;  /* 0x000010000a197810 */ /* 0x000fe40007f1e0ff */
[----:B--2---:R-:W-:Y:S01]  /*83e0*/  @P1 R2UR UR4, R0 ;  /* 0x00000000000412ca */ /* 0x004fe200000e0000 */
[----:B---3--:R-:W-:-:S14]  /*83f0*/  @P2 BRA `(.L_x_793) ;  /* 0x0000000000102947 */ /* 0x008fdc0003800000 */
[----:B------:R-:W-:Y:S05]  /*8400*/  @!P1 BRA `(.L_x_793) ;  /* 0x00000000000c9947 */ /* 0x000fea0003800000 */
[----:B------:R-:W2:Y:S04]  /*8410*/  LDG.E R0, desc[UR60][R12.64] ;  /* 0x0000003c0c007981 */ /* 0x000ea8000c1e1900 */
[----:B-----5:R-:W2:Y:S02]  /*8420*/  LDG.E R77, desc[UR60][R12.64+0x4] ;  /* 0x0000043c0c4d7981 */ /* 0x020ea4000c1e1900 */
[----:B--2---:R-:W-:-:S07]  /*8430*/  IMAD.IADD R77, R77, 0x1, -R0 ;  /* 0x000000014d4d7824 */ /* 0x004fce00078e0a00 */
.L_x_793:
[----:B------:R-:W-:Y:S01]  /*8440*/  R2UR UR16, R201 ;  /* 0x00000000c91072ca */ /* 0x000fe200000e0000 */
[----:B------:R-:W-:Y:S01]  /*8450*/  ULDC.64 UR12, c[0x0][0xc70] ;  /* 0x00031c00000c7ab9 */ /* 0x000fe20000000a00 */
[----:B------:R-:W-:Y:S01]  /*8460*/  R2UR UR15, R203 ;  /* 0x00000000cb0f72ca */ /* 0x000fe200000e0000 */
[----:B------:R-:W-:Y:S01]  /*8470*/  USHF.R.S32.HI UR9, URZ, 0x1f, UR4 ;  /* 0x0000001f3f097899 */ /* 0x000fe20008011404 */
[----:B------:R-:W-:Y:S01]  /*8480*/  R2UR UR14, R202 ;  /* 0x00000000ca0e72ca */ /* 0x000fe200000e0000 */
[----:B------:R-:W-:Y:S01]  /*8490*/  UMOV UR8, UR4 ;  /* 0x0000000400087c82 */ /* 0x000fe20008000000 */
[----:B------:R-:W-:Y:S01]  /*84a0*/  LOP3.LUT R24, R25, 0x380, RZ, 0xc0, !PT ;  /* 0x0000038019187812 */ /* 0x000fe200078ec0ff */
[----:B------:R-:W-:Y:S01]  /*84b0*/  IMAD R6, R200, 0x80, R220 ;  /* 0x00000080c8067824 */ /* 0x000fe200078e02dc */
[----:B------:R-:W-:Y:S02]  /*84c0*/  IADD3 R17, P1, R10, 0x2000, RZ ;  /* 0x000020000a117810 */ /* 0x000fe40007f3e0ff */
[----:B------:R-:W-:-:S02]  /*84d0*/  SHF.R.U64 R24, R24, 0x3, RZ ;  /* 0x0000000318187819 */ /* 0x000fc400000012ff */
[----:B------:R-:W-:Y:S01]  /*84e0*/  LOP3.LUT R16, R17, 0x380, RZ, 0xc0, !PT ;  /* 0x0000038011107812 */ /* 0x000fe200078ec0ff */
[----:B------:R-:W-:Y:S01]  /*84f0*/  USHF.R.S32.HI UR11, URZ, 0x1f, UR16 ;  /* 0x0000001f3f0b7899 */ /* 0x000fe20008011410 */
[----:B------:R-:W-:Y:S01]  /*8500*/  IADD3 R13, P2, R10, 0x3000, RZ ;  /* 0x000030000a0d7810 */ /* 0x000fe20007f5e0ff */
[----:B------:R-:W-:Y:S01]  /*8510*/  USEL UR15, UR15, URZ, !UP0 ;  /* 0x0000003f0f0f7287 */ /* 0x000fe2000c000000 */
[----:B------:R-:W-:Y:S01]  /*8520*/  SHF.R.S32.HI R0, RZ, 0x1f, R6 ;  /* 0x0000001fff007819 */ /* 0x000fe20000011406 */
[----:B------:R-:W-:Y:S01]  /*8530*/  UIMAD UR10, UR11, UR12, URZ ;  /* 0x0000000c0b0a72a4 */ /* 0x000fe2000f8e023f */
[----:B------:R-:W-:Y:S01]  /*8540*/  LOP3.LUT R24, R24, R25, RZ, 0x3c, !PT ;  /* 0x0000001918187212 */ /* 0x000fe200078e3cff */
[----:B------:R-:W-:Y:S01]  /*8550*/  UIMAD.WIDE.U32 UR6, UR16, UR12, UR8 ;  /* 0x0000000c100672a5 */ /* 0x000fe2000f8e0008 */
[----:B------:R-:W-:Y:S01]  /*8560*/  SHF.R.U64 R16, R16, 0x3, RZ ;  /* 0x0000000310107819 */ /* 0x000fe200000012ff */
[----:B------:R-:W-:Y:S01]  /*8570*/  UIMAD UR10, UR16, UR13, UR10 ;  /* 0x0000000d100a72a4 */ /* 0x000fe2000f8e020a */
[----:B------:R-:W-:Y:S01]  /*8580*/  LOP3.LUT R12, R13, 0x380, RZ, 0xc0, !PT ;  /* 0x000003800d0c7812 */ /* 0x000fe200078ec0ff */
[----:B------:R-:W-:Y:S01]  /*8590*/  USEL UR14, UR14, URZ, !UP0 ;  /* 0x0000003f0e0e7287 */ /* 0x000fe2000c000000 */
[----:B------:R-:W-:Y:S01]  /*85a0*/  IADD3.X R25, RZ, R11, RZ, P0, !PT ;  /* 0x0000000bff197210 */ /* 0x000fe200007fe4ff */
[----:B------:R-:W-:Y:S01]  /*85b0*/  ULDC.64 UR12, c[0x0][0xc78] ;  /* 0x00031e00000c7ab9 */ /* 0x000fe20000000a00 */
[----:B------:R-:W-:Y:S01]  /*85c0*/  UIADD3 UR7, UR7, UR10, URZ ;  /* 0x0000000a07077290 */ /* 0x000fe2000fffe03f */
[----:B------:R-:W-:Y:S01]  /*85d0*/  IADD3 R69, P0, R10, 0x8000, RZ ;  /* 0x000080000a457810 */ /* 0x000fe20007f1e0ff */
[----:B------:R-:W-:Y:S01]  /*85e0*/  UIMAD UR8, UR15, UR12, URZ ;  /* 0x0000000c0f0872a4 */ /* 0x000fe2000f8e023f */
[----:B------:R-:W-:Y:S01]  /*85f0*/  LOP3.LUT R16, R16, R17, RZ, 0x3c, !PT ;  /* 0x0000001110107212 */ /* 0x000fe200078e3cff */
[----:B------:R-:W-:Y:S01]  /*8600*/  UIMAD.WIDE.U32 UR6, UR14, UR12, UR6 ;  /* 0x0000000c0e0672a5 */ /* 0x000fe2000f8e0006 */
[----:B------:R-:W-:Y:S01]  /*8610*/  SHF.R.U64 R12, R12, 0x3, RZ ;  /* 0x000000030c0c7819 */ /* 0x000fe200000012ff */
[----:B------:R-:W-:Y:S01]  /*8620*/  UIMAD UR8, UR14, UR13, UR8 ;  /* 0x0000000d0e0872a4 */ /* 0x000fe2000f8e0208 */
[----:B------:R-:W-:Y:S01]  /*8630*/  IMAD.X R17, RZ, RZ, R11, P1 ;  /* 0x000000ffff117224 */ /* 0x000fe200008e060b */
[----:B------:R-:W-:Y:S01]  /*8640*/  IADD3 R61, P1, R10, 0x9000, RZ ;  /* 0x000090000a3d7810 */ /* 0x000fe20007f3e0ff */
[----:B------:R-:W-:Y:S01]  /*8650*/  ULDC.64 UR12, c[0x0][0xba0] ;  /* 0x0002e800000c7ab9 */ /* 0x000fe20000000a00 */
[----:B------:R-:W-:-:S02]  /*8660*/  IADD3 R4, P3, R6, UR6, RZ ;  /* 0x0000000606047c10 */ /* 0x000fc4000ff7e0ff */
[----:B------:R-:W-:Y:S01]  /*8670*/  IMAD.U32 R9, RZ, RZ, UR8 ;  /* 0x00000008ff097e24 */ /* 0x000fe2000f8e00ff */
[----:B------:R-:W-:Y:S02]  /*8680*/  LOP3.LUT R68, R69, 0x380, RZ, 0xc0, !PT ;  /* 0x0000038045447812 */ /* 0x000fe400078ec0ff */
[----:B------:R-:W-:Y:S02]  /*8690*/  IADD3 R45, P6, R10, 0x4000, RZ ;  /* 0x000040000a2d7810 */ /* 0x000fe40007fde0ff */
[----:B------:R-:W-:Y:S01]  /*86a0*/  IADD3.X R9, R0, UR7, R9, P3, !PT ;  /* 0x0000000700097c10 */ /* 0x000fe20009ffe409 */
[----:B------:R-:W-:Y:S01]  /*86b0*/  ULDC.64 UR6, c[0x0][0xc40] ;  /* 0x0003100000067ab9 */ /* 0x000fe20000000a00 */
[----:B------:R-:W-:Y:S01]  /*86c0*/  LOP3.LUT R12, R12, R13, RZ, 0x3c, !PT ;  /* 0x0000000d0c0c7212 */ /* 0x000fe200078e3cff */
[----:B------:R-:W-:Y:S01]  /*86d0*/  IMAD.X R13, RZ, RZ, R11, P2 ;  /* 0x000000ffff0d7224 */ /* 0x000fe200010e060b */
[----:B------:R-:W-:Y:S01]  /*86e0*/  LEA R50, P3, R4, UR6, 0x2 ;  /* 0x0000000604327c11 */ /* 0x000fe2000f8610ff */
[----:B------:R-:W-:Y:S01]  /*86f0*/  VIADD R0, R6, 0x8 ;  /* 0x0000000806007836 */ /* 0x000fe20000000000 */
[----:B------:R-:W-:-:S02]  /*8700*/  IADD3 R41, P5, R10, 0x5000, RZ ;  /* 0x000050000a297810 */ /* 0x000fc40007fbe0ff */
[----:B------:R-:W-:Y:S02]  /*8710*/  LEA.HI.X R51, R4, UR7, R9, 0x2, P3 ;  /* 0x0000000704337c11 */ /* 0x000fe400098f1409 */
[C---:B------:R-:W-:Y:S02]  /*8720*/  IADD3 R37, P4, R10.reuse, 0x6000, RZ ;  /* 0x000060000a257810 */ /* 0x040fe40007f9e0ff */
[----:B------:R-:W-:Y:S02]  /*8730*/  IADD3 R29, P3, R10, 0x7000, RZ ;  /* 0x000070000a1d7810 */ /* 0x000fe40007f7e0ff */
[----:B------:R-:W-:Y:S02]  /*8740*/  LOP3.LUT R60, R61, 0x380, RZ, 0xc0, !PT ;  /* 0x000003803d3c7812 */ /* 0x000fe400078ec0ff */
[----:B------:R-:W-:Y:S02]  /*8750*/  SHF.R.U64 R68, R68, 0x3, RZ ;  /* 0x0000000344447819 */ /* 0x000fe400000012ff */
[----:B------:R-:W-:-:S02]  /*8760*/  LOP3.LUT R44, R45, 0x380, RZ, 0xc0, !PT ;  /* 0x000003802d2c7812 */ /* 0x000fc400078ec0ff */
[----:B------:R-:W-:Y:S02]  /*8770*/  IADD3 R49, P2, R10, 0xa000, RZ ;  /* 0x0000a0000a317810 */ /* 0x000fe40007f5e0ff */
[----:B------:R-:W-:Y:S02]  /*8780*/  LOP3.LUT R40, R41, 0x380, RZ, 0xc0, !PT ;  /* 0x0000038029287812 */ /* 0x000fe400078ec0ff */
[----:B------:R-:W-:Y:S02]  /*8790*/  LOP3.LUT R36, R37, 0x380, RZ, 0xc0, !PT ;  /* 0x0000038025247812 */ /* 0x000fe400078ec0ff */
[----:B------:R-:W-:Y:S02]  /*87a0*/  LOP3.LUT R28, R29, 0x380, RZ, 0xc0, !PT ;  /* 0x000003801d1c7812 */ /* 0x000fe400078ec0ff */
[----:B------:R-:W-:Y:S02]  /*87b0*/  SHF.R.U64 R60, R60, 0x3, RZ ;  /* 0x000000033c3c7819 */ /* 0x000fe400000012ff */
[----:B------:R-:W-:Y:S01]  /*87c0*/  LOP3.LUT R68, R68, R69, RZ, 0x3c, !PT ;  /* 0x0000004544447212 */ /* 0x000fe200078e3cff */
[----:B------:R-:W-:Y:S01]  /*87d0*/  IMAD.X R69, RZ, RZ, R11, P0 ;  /* 0x000000ffff457224 */ /* 0x000fe200000e060b */
[----:B------:R-:W-:-:S02]  /*87e0*/  SHF.R.U64 R44, R44, 0x3, RZ ;  /* 0x000000032c2c7819 */ /* 0x000fc400000012ff */
[----:B------:R-:W-:Y:S02]  /*87f0*/  LOP3.LUT R48, R49, 0x380, RZ, 0xc0, !PT ;  /* 0x0000038031307812 */ /* 0x000fe400078ec0ff */
[----:B------:R-:W-:Y:S02]  /*8800*/  LOP3.LUT P0, RZ, R205, 0x3, RZ, 0xc0, !PT ;  /* 0x00000003cdff7812 */ /* 0x000fe4000780c0ff */
[----:B------:R-:W-:Y:S02]  /*8810*/  SHF.R.U64 R40, R40, 0x3, RZ ;  /* 0x0000000328287819 */ /* 0x000fe400000012ff */
[----:B------:R-:W-:Y:S02]  /*8820*/  SHF.R.U64 R36, R36, 0x3, RZ ;  /* 0x0000000324247819 */ /* 0x000fe400000012ff */
[----:B------:R-:W-:Y:S02]  /*8830*/  SHF.R.U64 R28, R28, 0x3, RZ ;  /* 0x000000031c1c7819 */ /* 0x000fe400000012ff */
[----:B------:R-:W-:Y:S01]  /*8840*/  LOP3.LUT R60, R60, R61, RZ, 0x3c, !PT ;  /* 0x0000003d3c3c7212 */ /* 0x000fe200078e3cff */
[--C-:B------:R-:W-:Y:S01]  /*8850*/  IMAD.X R61, RZ, RZ, R11.reuse, P1 ;  /* 0x000000ffff3d7224 */ /* 0x100fe200008e060b */
[----:B------:R-:W-:Y:S01]  /*8860*/  LOP3.LUT R44, R44, R45, RZ, 0x3c, !PT ;  /* 0x0000002d2c2c7212 */ /* 0x000fe200078e3cff */
[----:B------:R-:W-:Y:S01]  /*8870*/  IMAD.X R45, RZ, RZ, R11, P6 ;  /* 0x000000ffff2d7224 */ /* 0x000fe200030e060b */
[----:B------:R-:W-:-:S02]  /*8880*/  SHF.R.U64 R48, R48, 0x3, RZ ;  /* 0x0000000330307819 */ /* 0x000fc400000012ff */
[-C--:B-----5:R-:W-:Y:S02]  /*8890*/  ISETP.GE.OR P1, PT, R6, R77.reuse, P0 ;  /* 0x0000004d0600720c */ /* 0x0a0fe40000726670 */
[----:B------:R-:W-:Y:S02]  /*88a0*/  IADD3 R21, P6, R10, 0xb000, RZ ;  /* 0x0000b0000a157810 */ /* 0x000fe40007fde0ff */
[----:B------:R-:W-:Y:S02]  /*88b0*/  ISETP.GE.OR P0, PT, R0, R77, P0 ;  /* 0x0000004d0000720c */ /* 0x000fe40000706670 */
        /* <DEDUP_REMOVED lines=9> */
[C---:B------:R-:W-:Y:S01]  /*8950*/  LOP3.LUT R15, R10.reuse, 0x380, RZ, 0xc0, !PT ;  /* 0x000003800a0f7812 */ /* 0x040fe200078ec0ff */
[----:B------:R1:W-:Y:S01]  /*8960*/  @!P0 STG.E desc[UR60][R50.64+0x20], R3 ;  /* 0x0000200332008986 */ /* 0x0003e2000c10193c */
[C---:B------:R-:W-:Y:S02]  /*8970*/  IADD3 R65, P4, R10.reuse, 0xd000, RZ ;  /* 0x0000d0000a417810 */ /* 0x040fe40007f9e0ff */
[C---:B------:R-:W-:Y:S01]  /*8980*/  IADD3 R57, P3, R10.reuse, 0xe000, RZ ;  /* 0x0000e0000a397810 */ /* 0x040fe20007f7e0ff */
[----:B------:R-:W-:Y:S01]  /*8990*/  UIMAD UR6, UR9, UR12, URZ ;  /* 0x0000000c090672a4 */ /* 0x000fe2000f8e023f */
[----:B------:R-:W-:Y:S01]  /*89a0*/  LOP3.LUT R20, R21, 0x380, RZ, 0xc0, !PT ;  /* 0x0000038015147812 */ /* 0x000fe200078ec0ff */
[----:B------:R-:W-:Y:S01]  /*89b0*/  IMAD.U32 R23, RZ, RZ, UR12 ;  /* 0x0000000cff177e24 */ /* 0x000fe2000f8e00ff */
[----:B------:R-:W-:Y:S01]  /*89c0*/  IADD3 R9, P2, R10, 0xf000, RZ ;  /* 0x0000f0000a097810 */ /* 0x000fe20007f5e0ff */
[----:B------:R2:W-:Y:S01]  /*89d0*/  @!P1 STG.E desc[UR60][R50.64], R8 ;  /* 0x0000000832009986 */ /* 0x0005e2000c10193c */
[----:B------:R-:W-:-:S02]  /*89e0*/  LOP3.LUT R72, R73, 0x380, RZ, 0xc0, !PT ;  /* 0x0000038049487812 */ /* 0x000fc400078ec0ff */
[----:B------:R-:W-:Y:S01]  /*89f0*/  LOP3.LUT R64, R65, 0x380, RZ, 0xc0, !PT ;  /* 0x0000038041407812 */ /* 0x000fe200078ec0ff */
[----:B------:R-:W-:Y:S01]  /*8a00*/  IMAD.X R53, RZ, RZ, R11, P2 ;  /* 0x000000ffff357224 */ /* 0x000fe200010e060b */
[----:B------:R-:W-:Y:S02]  /*8a10*/  LOP3.LUT R56, R57, 0x380, RZ, 0xc0, !PT ;  /* 0x0000038039387812 */ /* 0x000fe400078ec0ff */
[----:B------:R-:W-:Y:S02]  /*8a20*/  SHF.R.U64 R15, R15, 0x3, RZ ;  /* 0x000000030f0f7819 */ /* 0x000fe400000012ff */
[----:B-1----:R-:W-:Y:S01]  /*8a30*/  SHF.R.S32.HI R3, RZ, 0x1f, R2 ;  /* 0x0000001fff037819 */ /* 0x002fe20000011402 */
[----:B------:R-:W-:Y:S01]  /*8a40*/  UIMAD UR6, UR4, UR13, UR6 ;  /* 0x0000000d040672a4 */ /* 0x000fe2000f8e0206 */
[----:B------:R-:W-:Y:S01]  /*8a50*/  SHF.R.U64 R20, R20, 0x3, RZ ;  /* 0x0000000314147819 */ /* 0x000fe200000012ff */
[----:B------:R-:W5:Y:S01]  /*8a60*/  LD.E.128 R24, desc[UR60][R24.64] ;  /* 0x0000003c18187980 */ /* 0x000f62000c101d00 */
[----:B------:R-:W-:-:S02]  /*8a70*/  LOP3.LUT R0, R9, 0x380, RZ, 0xc0, !PT ;  /* 0x0000038009007812 */ /* 0x000fc400078ec0ff */
[----:B------:R-:W-:Y:S01]  /*8a80*/  SHF.R.U64 R72, R72, 0x3, RZ ;  /* 0x0000000348487819 */ /* 0x000fe200000012ff */
[----:B------:R-:W5:Y:S01]  /*8a90*/  LD.E.128 R16, desc[UR60][R16.64] ;  /* 0x0000003c10107980 */ /* 0x000f62000c101d00 */
[----:B------:R-:W-:Y:S02]  /*8aa0*/  SHF.R.U64 R64, R64, 0x3, RZ ;  /* 0x0000000340407819 */ /* 0x000fe400000012ff */
[----:B------:R-:W-:Y:S01]  /*8ab0*/  SHF.R.U64 R56, R56, 0x3, RZ ;  /* 0x0000000338387819 */ /* 0x000fe200000012ff */
[----:B------:R-:W5:Y:S01]  /*8ac0*/  LD.E.128 R44, desc[UR60][R44.64] ;  /* 0x0000003c2c2c7980 */ /* 0x000f62000c101d00 */
[----:B------:R-:W-:Y:S01]  /*8ad0*/  LOP3.LUT R20, R20, R21, RZ, 0x3c, !PT ;  /* 0x0000001514147212 */ /* 0x000fe200078e3cff */
[----:B------:R-:W-:Y:S01]  /*8ae0*/  IMAD.X R21, RZ, RZ, R11, P6 ;  /* 0x000000ffff157224 */ /* 0x000fe200030e060b */
[----:B------:R-:W-:Y:S01]  /*8af0*/  LOP3.LUT R10, R15, R10, RZ, 0x3c, !PT ;  /* 0x0000000a0f0a7212 */ /* 0x000fe200078e3cff */
[----:B------:R-:W5:Y:S01]  /*8b00*/  LD.E.128 R40, desc[UR60][R40.64] ;  /* 0x0000003c28287980 */ /* 0x000f62000c101d00 */
[----:B------:R-:W-:-:S02]  /*8b10*/  SHF.R.U64 R0, R0, 0x3, RZ ;  /* 0x0000000300007819 */ /* 0x000fc400000012ff */
[----:B------:R-:W-:Y:S01]  /*8b20*/  LOP3.LUT R72, R72, R73, RZ, 0x3c, !PT ;  /* 0x0000004948487212 */ /* 0x000fe200078e3cff */
[--C-:B------:R-:W-:Y:S01]  /*8b30*/  IMAD.X R73, RZ, RZ, R11.reuse, P5 ;  /* 0x000000ffff497224 */ /* 0x100fe200028e060b */
[----:B------:R-:W-:Y:S01]  /*8b40*/  LOP3.LUT R64, R64, R65, RZ, 0x3c, !PT ;  /* 0x0000004140407212 */ /* 0x000fe200078e3cff */
[--C-:B------:R-:W-:Y:S01]  /*8b50*/  IMAD.X R65, RZ, RZ, R11.reuse, P4 ;  /* 0x000000ffff417224 */ /* 0x100fe200020e060b */
[----:B------:R-:W-:Y:S01]  /*8b60*/  LOP3.LUT R56, R56, R57, RZ, 0x3c, !PT ;  /* 0x0000003938387212 */ /* 0x000fe200078e3cff */
[----:B------:R-:W-:Y:S01]  /*8b70*/  IMAD.X R57, RZ, RZ, R11, P3 ;  /* 0x000000ffff397224 */ /* 0x000fe200018e060b */
[----:B------:R-:W-:Y:S01]  /*8b80*/  LOP3.LUT R52, R0, R9, RZ, 0x3c, !PT ;  /* 0x0000000900347212 */ /* 0x000fe200078e3cff */
[----:B------:R-:W5:Y:S04]  /*8b90*/  LD.E.128 R32, desc[UR60][R10.64] ;  /* 0x0000003c0a207980 */ /* 0x000f68000c101d00 */
[----:B------:R-:W5:Y:S04]  /*8ba0*/  LD.E.128 R12, desc[UR60][R12.64] ;  /* 0x0000003c0c0c7980 */ /* 0x000f68000c101d00 */
[----:B------:R-:W5:Y:S04]  /*8bb0*/  LD.E.128 R36, desc[UR60][R36.64] ;  /* 0x0000003c24247980 */ /* 0x000f68000c101d00 */
[----:B--2---:R1:W5:Y:S04]  /*8bc0*/  LD.E.128 R8, desc[UR60][R20.64] ;  /* 0x0000003c14087980 */ /* 0x004368000c101d00 */
[----:B------:R-:W5:Y:S04]  /*8bd0*/  LD.E.128 R28, desc[UR60][R28.64] ;  /* 0x0000003c1c1c7980 */ /* 0x000f68000c101d00 */
[----:B------:R-:W5:Y:S01]  /*8be0*/  LD.E.128 R68, desc[UR60][R68.64] ;  /* 0x0000003c44447980 */ /* 0x000f62000c101d00 */
[----:B-1----:R-:W-:-:S03]  /*8bf0*/  IMAD.WIDE.U32 R20, R23, UR4, R2 ;  /* 0x0000000417147c25 */ /* 0x002fc6000f8e0002 */
[----:B------:R-:W5:Y:S01]  /*8c00*/  LD.E.128 R60, desc[UR60][R60.64] ;  /* 0x0000003c3c3c7980 */ /* 0x000f62000c101d00 */
[----:B------:R-:W-:Y:S01]  /*8c10*/  VIADD R21, R21, UR6 ;  /* 0x0000000615157c36 */ /* 0x000fe20008000000 */
[----:B------:R-:W-:Y:S02]  /*8c20*/  ULDC.64 UR6, c[0x0][0xbe0] ;  /* 0x0002f80000067ab9 */ /* 0x000fe40000000a00 */
[----:B------:R-:W5:Y:S04]  /*8c30*/  LD.E.128 R48, desc[UR60][R48.64] ;  /* 0x0000003c30307980 */ /* 0x000f68000c101d00 */
        /* <DEDUP_REMOVED lines=10> */
[----:B-1----:R-:W1:Y:S01]  /*8ce0*/  FENCE.VIEW.ASYNC.S ;  /* 0x00000000000073c6 */ /* 0x002e620000000000 */
[----:B------:R-:W-:Y:S01]  /*8cf0*/  IMAD.U32 R23, RZ, RZ, UR6 ;  /* 0x00000006ff177e24 */ /* 0x000fe2000f8e00ff */
[----:B------:R-:W-:Y:S01]  /*8d00*/  UIMAD UR4, UR16, UR7, UR4 ;  /* 0x00000007100472a4 */ /* 0x000fe2000f8e0204 */
[----:B------:R-:W-:-:S02]  /*8d10*/  IMAD R77, R200, -0x80, R77 ;  /* 0xffffff80c84d7824 */ /* 0x000fc400078e024d */
[----:B------:R-:W-:Y:S01]  /*8d20*/  IMAD.WIDE.U32 R20, R23, UR16, R20 ;  /* 0x0000001017147c25 */ /* 0x000fe2000f8e0014 */
[----:B------:R-:W-:Y:S02]  /*8d30*/  ULDC.64 UR6, c[0x0][0xbe8] ;  /* 0x0002fa0000067ab9 */ /* 0x000fe40000000a00 */
[CC--:B------:R-:W-:Y:S01]  /*8d40*/  ISETP.GE.AND P3, PT, R22.reuse, R77.reuse, PT ;  /* 0x0000004d1600720c */ /* 0x0c0fe20003f66270 */
[----:B------:R-:W-:Y:S01]  /*8d50*/  VIADD R21, R21, UR4 ;  /* 0x0000000415157c36 */ /* 0x000fe20008000000 */
[----:B------:R-:W-:Y:S01]  /*8d60*/  UIMAD UR4, UR15, UR6, URZ ;  /* 0x000000060f0472a4 */ /* 0x000fe2000f8e023f */
[----:B------:R-:W-:Y:S01]  /*8d70*/  VIADD R151, R151, 0x32420 ;  /* 0x0003242097977836 */ /* 0x000fe20000000000 */
[C---:B------:R-:W-:Y:S01]  /*8d80*/  IADD3 R0, R22.reuse, 0x20, RZ ;  /* 0x0000002016007810 */ /* 0x040fe20007ffe0ff */
[----:B------:R-:W-:Y:S01]  /*8d90*/  IMAD.U32 R79, RZ, RZ, UR6 ;  /* 0x00000006ff4f7e24 */ /* 0x000fe2000f8e00ff */
[----:B------:R-:W-:Y:S01]  /*8da0*/  UIMAD UR4, UR14, UR7, UR4 ;  /* 0x000000070e0472a4 */ /* 0x000fe2000f8e0204 */
[----:B------:R-:W-:Y:S01]  /*8db0*/  VIADD R3, R22, 0x60 ;  /* 0x0000006016037836 */ /* 0x000fe20000000000 */
[----:B------:R-:W-:Y:S01]  /*8dc0*/  ISETP.GE.AND P0, PT, R0, R77, PT ;  /* 0x0000004d0000720c */ /* 0x000fe20003f06270 */
[----:B------:R-:W-:Y:S01]  /*8dd0*/  IMAD.WIDE.U32 R78, R79, UR14, R20 ;  /* 0x0000000e4f4e7c25 */ /* 0x000fe2000f8e0014 */
[----:B------:R-:W-:-:S02]  /*8de0*/  PRMT R151, RZ, 0x654, R151 ;  /* 0x00000654ff977816 */ /* 0x000fc40000000097 */
[--C-:B------:R-:W-:Y:S01]  /*8df0*/  SHF.R.S32.HI R23, RZ, 0x1f, R22.reuse ;  /* 0x0000001fff177819 */ /* 0x100fe20000011416 */
[----:B------:R-:W-:Y:S01]  /*8e00*/  VIADD R0, R22, 0x40 ;  /* 0x0000004016007836 */ /* 0x000fe20000000000 */
[----:B------:R-:W-:Y:S01]  /*8e10*/  BSSY B1, `(.L_x_794) ;  /* 0x000001d000017945 */ /* 0x000fe20003800000 */
[----:B------:R-:W-:Y:S01]  /*8e20*/  VIADD R83, R79, UR4 ;  /* 0x000000044f537c36 */ /* 0x000fe20008000000 */
[----:B-1----:R1:W-:Y:S01]  /*8e30*/  SYNCS.ARRIVE.TRANS64.RED.A1T0 RZ, [R151+URZ], RZ ;  /* 0x000000ff97ff79a7 */ /* 0x0023e2000810043f */
[-C--:B------:R-:W-:Y:S02]  /*8e40*/  ISETP.GE.AND P2, PT, R3, R77.reuse, PT ;  /* 0x0000004d0300720c */ /* 0x080fe40003f46270 */
[----:B------:R-:W-:Y:S01]  /*8e50*/  ISETP.GE.AND P1, PT, R0, R77, PT ;  /* 0x0000004d0000720c */ /* 0x000fe20003f26270 */
[----:B------:R-:W-:Y:S01]  /*8e60*/  IMAD.WIDE R76, R200, 0x80, R22 ;  /* 0x00000080c84c7825 */ /* 0x000fe200078e0216 */
[----:B------:R-:W-:Y:S11]  /*8e70*/  @P3 BRA `(.L_x_795) ;  /* 0x0000000000583947 */ /* 0x000ff60003800000 */
        /* <DEDUP_REMOVED lines=13> */
[----:B------:R-:W-:Y:S02]  /*8f50*/  IMAD.IADD R3, R21, 0x1, R3 ;  /* 0x0000000115037824 */ /* 0x000fe400078e0203 */
[----:B------:R-:W-:Y:S01]  /*8f60*/  VIADD R4, R2, 0xc0 ;  /* 0x000000c002047836 */ /* 0x000fe20000000000 */
[----:B------:R-:W-:Y:S02]  /*8f70*/  ISETP.GE.AND P5, PT, R0, UR4, PT ;  /* 0x0000000400007c0c */ /* 0x000fe4000bfa6270 */
[----:B------:R-:W-:-:S02]  /*8f80*/  LEA.HI.X R81, R20, UR7, R3, 0x1, P6 ;  /* 0x0000000714517c11 */ /* 0x000fc4000b0f0c03 */
[----:B------:R-:W-:-:S03]  /*8f90*/  ISETP.GE.AND P6, PT, R4, UR4, PT ;  /* 0x0000000404007c0c */ /* 0x000fc6000bfc6270 */
[----:B-----5:R2:W-:Y:S04]  /*8fa0*/  @!P4 STG.E.128 desc[UR60][R80.64], R32 ;  /* 0x000000205000c986 */ /* 0x0205e8000c101d3c */
[----:B------:R2:W-:Y:S04]  /*8fb0*/  @!P3 STG.E.128 desc[UR60][R80.64+0x80], R44 ;  /* 0x0000802c5000b986 */ /* 0x0005e8000c101d3c */
[----:B------:R2:W-:Y:S04]  /*8fc0*/  @!P5 STG.E.128 desc[UR60][R80.64+0x100], R68 ;  /* 0x000100445000d986 */ /* 0x0005e8000c101d3c */
[----:B------:R2:W-:Y:S02]  /*8fd0*/  @!P6 STG.E.128 desc[UR60][R80.64+0x180], R72 ;  /* 0x000180485000e986 */ /* 0x0005e4000c101d3c */
.L_x_795:
[----:B------:R-:W-:Y:S05]  /*8fe0*/  BSYNC B1 ;  /* 0x0000000000017941 */ /* 0x000fea0003800000 */
.L_x_794:
[----:B------:R-:W-:Y:S04]  /*8ff0*/  BSSY B1, `(.L_x_796) ;  /* 0x000001a000017945 */ /* 0x000fe80003800000 */
[----:B------:R-:W-:Y:S05]  /*9000*/  @P0 BRA `(.L_x_797) ;  /* 0x0000000000600947 */ /* 0x000fea0003800000 */
[----:B------:R-:W-:Y:S01]  /*9010*/  IADD3 R3, P0, R76, 0x20, RZ ;  /* 0x000000204c037810 */ /* 0x000fe20007f1e0ff */
[----:B------:R-:W-:Y:S01]  /*9020*/  VIADD R4, R2, 0x40 ;  /* 0x0000004002047836 */ /* 0x000fe20000000000 */
[----:B------:R-:W-:Y:S01]  /*9030*/  ULDC UR4, c[0x0][0xb8c] ;  /* 0x0002e30000047ab9 */ /* 0x000fe20000000800 */
[----:B------:R-:W-:Y:S01]  /*9040*/  ULDC.64 UR6, c[0x0][0xbd8] ;  /* 0x0002f60000067ab9 */ /* 0x000fe20000000a00 */
[----:B------:R-:W-:Y:S01]  /*9050*/  IADD3.X R0, RZ, R77, RZ, P0, !PT ;  /* 0x0000004dff007210 */ /* 0x000fe200007fe4ff */
[----:B------:R-:W-:Y:S01]  /*9060*/  IMAD.MOV.U32 R20, RZ, RZ, R78 ;  /* 0x000000ffff147224 */ /* 0x000fe200078e004e */
[----:B------:R-:W-:Y:S01]  /*9070*/  ISETP.GE.AND P4, PT, R4, UR4, PT ;  /* 0x0000000404007c0c */ /* 0x000fe2000bf86270 */
[----:B------:R-:W-:Y:S01]  /*9080*/  IMAD.MOV.U32 R21, RZ, RZ, R83 ;  /* 0x000000ffff157224 */ /* 0x000fe200078e0053 */
[C---:B------:R-:W-:Y:S01]  /*9090*/  ISETP.GE.AND P3, PT, R2.reuse, UR4, PT ;  /* 0x0000000402007c0c */ /* 0x040fe2000bf66270 */
[----:B------:R-:W-:Y:S02]  /*90a0*/  VIADD R6, R2, 0x80 ;  /* 0x0000008002067836 */ /* 0x000fe40000000000 */
[----:B------:R-:W-:-:S02]  /*90b0*/  IMAD R0, R0, UR6, RZ ;  /* 0x0000000600007c24 */ /* 0x000fc4000f8e02ff */
[----:B------:R-:W-:Y:S01]  /*90c0*/  VIADD R4, R2, 0xc0 ;  /* 0x000000c002047836 */ /* 0x000fe20000000000 */
[----:B------:R-:W-:Y:S01]  /*90d0*/  ISETP.GE.AND P5, PT, R6, UR4, PT ;  /* 0x0000000406007c0c */ /* 0x000fe2000bfa6270 */
[----:B------:R-:W-:-:S03]  /*90e0*/  IMAD.WIDE.U32 R20, R3, UR6, R20 ;  /* 0x0000000603147c25 */ /* 0x000fc6000f8e0014 */
[----:B------:R-:W-:Y:S01]  /*90f0*/  ISETP.GE.AND P6, PT, R4, UR4, PT ;  /* 0x0000000404007c0c */ /* 0x000fe2000bfc6270 */
[----:B------:R-:W-:Y:S01]  /*9100*/  IMAD R3, R3, UR7, R0 ;  /* 0x0000000703037c24 */ /* 0x000fe2000f8e0200 */
[----:B------:R-:W-:Y:S02]  /*9110*/  ULDC.64 UR6, c[0x0][0xb80] ;  /* 0x0002e00000067ab9 */ /* 0x000fe40000000a00 */
[----:B--2--5:R-:W-:Y:S01]  /*9120*/  LEA R32, P0, R20, UR6, 0x1 ;  /* 0x0000000614207c11 */ /* 0x024fe2000f8008ff */
[----:B------:R-:W-:-:S05]  /*9130*/  IMAD.IADD R3, R21, 0x1, R3 ;  /* 0x0000000115037824 */ /* 0x000fca00078e0203 */
[----:B------:R-:W-:-:S05]  /*9140*/  LEA.HI.X R33, R20, UR7, R3, 0x1, P0 ;  /* 0x0000000714217c11 */ /* 0x000fca00080f0c03 */
[----:B------:R3:W-:Y:S04]  /*9150*/  @!P3 STG.E.128 desc[UR60][R32.64], R24 ;  /* 0x000000182000b986 */ /* 0x0007e8000c101d3c */
[----:B------:R3:W-:Y:S04]  /*9160*/  @!P4 STG.E.128 desc[UR60][R32.64+0x80], R40 ;  /* 0x000080282000c986 */ /* 0x0007e8000c101d3c */
[----:B------:R3:W-:Y:S04]  /*9170*/  @!P5 STG.E.128 desc[UR60][R32.64+0x100], R60 ;  /* 0x0001003c2000d986 */ /* 0x0007e8000c101d3c */
[----:B------:R3:W-:Y:S02]  /*9180*/  @!P6 STG.E.128 desc[UR60][R32.64+0x180], R64 ;  /* 0x000180402000e986 */ /* 0x0007e4000c101d3c */
.L_x_797:
[----:B------:R-:W-:Y:S05]  /*9190*/  BSYNC B1 ;  /* 0x0000000000017941 */ /* 0x000fea0003800000 */
.L_x_796:
[----:B------:R-:W-:Y:S04]  /*91a0*/  BSSY B1, `(.L_x_798) ;  /* 0x000001a000017945 */ /* 0x000fe80003800000 */
        /* <DEDUP_REMOVED lines=18> */
[----:B---3-5:R-:W-:Y:S01]  /*92d0*/  LEA R24, P0, R20, UR6, 0x1 ;  /* 0x0000000614187c11 */ /* 0x028fe2000f8008ff */
[----:B------:R-:W-:-:S05]  /*92e0*/  IMAD.IADD R3, R21, 0x1, R3 ;  /* 0x0000000115037824 */ /* 0x000fca00078e0203 */
[----:B------:R-:W-:-:S05]  /*92f0*/  LEA.HI.X R25, R20, UR7, R3, 0x1, P0 ;  /* 0x0000000714197c11 */ /* 0x000fca00080f0c03 */
[----:B------:R4:W-:Y:S04]  /*9300*/  @!P1 STG.E.128 desc[UR60][R24.64], R16 ;  /* 0x0000001018009986 */ /* 0x0009e8000c101d3c */
[----:B------:R4:W-:Y:S04]  /*9310*/  @!P3 STG.E.128 desc[UR60][R24.64+0x80], R36 ;  /* 0x000080241800b986 */ /* 0x0009e8000c101d3c */
[----:B------:R4:W-:Y:S04]  /*9320*/  @!P4 STG.E.128 desc[UR60][R24.64+0x100], R48 ;  /* 0x000100301800c986 */ /* 0x0009e8000c101d3c */
[----:B------:R4:W-:Y:S02]  /*9330*/  @!P5 STG.E.128 desc[UR60][R24.64+0x180], R56 ;  /* 0x000180381800d986 */ /* 0x0009e4000c101d3c */
.L_x_799:
[----:B------:R-:W-:Y:S05]  /*9340*/  BSYNC B1 ;  /* 0x0000000000017941 */ /* 0x000fea0003800000 */
.L_x_798:
[----:B------:R-:W-:Y:S05]  /*9350*/  @P2 BRA `(.L_x_800) ;  /* 0x0000000c00882947 */ /* 0x000fea0003800000 */
[----:B------:R-:W-:Y:S01]  /*9360*/  IADD3 R3, P0, R76, 0x60, RZ ;  /* 0x000000604c037810 */ /* 0x000fe20007f1e0ff */
[C---:B------:R-:W-:Y:S01]  /*9370*/  VIADD R0, R2.reuse, 0x40 ;  /* 0x0000004002007836 */ /* 0x040fe20000000000 */
[----:B------:R-:W-:Y:S01]  /*9380*/  ULDC UR4, c[0x0][0xb8c] ;  /* 0x0002e30000047ab9 */ /* 0x000fe20000000800 */
[----:B------:R-:W-:Y:S01]  /*9390*/  ULDC.64 UR6, c[0x0][0xbd8] ;  /* 0x0002f60000067ab9 */ /* 0x000fe20000000a00 */
[----:B----45:R-:W-:Y:S01]  /*93a0*/  IMAD.MOV.U32 R16, RZ, RZ, R78 ;  /* 0x000000ffff107224 */ /* 0x030fe200078e004e */
        /* <DEDUP_REMOVED lines=11> */
[----:B------:R-:W-:Y:S02]  /*9460*/  LEA R18, P0, R16, UR6, 0x1 ;  /* 0x0000000610127c11 */ /* 0x000fe4000f8008ff */
[----:B------:R-:W-:-:S04]  /*9470*/  IADD3 R3, R17, R3, RZ ;  /* 0x0000000311037210 */ /* 0x000fc80007ffe0ff */
        /* <DEDUP_REMOVED lines=8> */
.L_x_792:
[----:B------:R-:W-:Y:S01]  /*9500*/  R2UR UR4, R202 ;  /* 0x00000000ca0472ca */ /* 0x000fe200000e0000 */
[----:B------:R-:W-:Y:S01]  /*9510*/  ULDC.64 UR6, c[0x0][0xcd8] ;  /* 0x0003360000067ab9 */ /* 0x000fe20000000a00 */
[----:B------:R-:W-:Y:S01]  /*9520*/  R2UR UR9, R203 ;  /* 0x00000000cb0972ca */ /* 0x000fe200000e0000 */
[----:B------:R-:W-:Y:S01]  /*9530*/  UISETP.NE.U32.AND UP0, UPT, UR6, URZ, UPT ;  /* 0x0000003f0600728c */ /* 0x000fe2000bf05070 */
[----:B------:R-:W-:-:S03]  /*9540*/  IMAD.MOV.U32 R15, RZ, RZ, RZ ;  /* 0x000000ffff0f7224 */ /* 0x000fc600078e00ff */
[----:B------:R-:W-:-:S06]  /*9550*/  UISETP.NE.AND.EX UP0, UPT, UR7, URZ, UPT, UP0 ;  /* 0x0000003f0700728c */ /* 0x000fcc000bf05300 */
[----:B------:R-:W-:Y:S01]  /*9560*/  USHF.L.U32 UR8, UR4, 0x2, URZ ;  /* 0x0000000204087899 */ /* 0x000fe2000800063f */
[----:B------:R-:W1:Y:S01]  /*9570*/  LDC R13, c[0x0][0xb88] ;  /* 0x0002e200ff0d7b82 */ /* 0x000e620000000800 */
[----:B------:R-:W-:Y:S01]  /*9580*/  USHF.L.U64.HI UR9, UR4, 0x2, UR9 ;  /* 0x0000000204097899 */ /* 0x000fe20008010209 */
[----:B------:R-:W-:Y:S01]  /*9590*/  PLOP3.LUT P1, PT, PT, PT, UP0, 0x80, 0x0 ;  /* 0x000000000000781c */ /* 0x000fe20003f2f008 */
[----:B------:R-:W-:-:S04]  /*95a0*/  UIADD3 UR4, UP1, UR8, UR6, URZ ;  /* 0x0000000608047290 */ /* 0x000fc8000ff3e03f */
[----:B------:R-:W-:Y:S02]  /*95b0*/  UIADD3.X UR6, UR9, UR7, URZ, UP1, !UPT ;  /* 0x0000000709067290 */ /* 0x000fe40008ffe43f */
[----:B------:R-:W-:-:S04]  /*95c0*/  IMAD.U32 R8, RZ, RZ, UR4 ;  /* 0x00000004ff087e24 */ /* 0x000fc8000f8e00ff */
[----:B------:R-:W-:Y:S01]  /*95d0*/  IMAD.U32 R9, RZ, RZ, UR6 ;  /* 0x00000006ff097e24 */ /* 0x000fe2000f8e00ff */
[----:B------:R-:W-:Y:S02]  /*95e0*/  ULDC.64 UR6, c[0x0][0xce0] ;  /* 0x0003380000067ab9 */ /* 0x000fe40000000a00 */
[----:B------:R-:W-:Y:S02]  /*95f0*/  UISETP.NE.U32.AND UP1, UPT, UR6, URZ, UPT ;  /* 0x0000003f0600728c */ /* 0x000fe4000bf25070 */
[----:B------:R2:W5:Y:S02]  /*9600*/  @P1 LDG.E R15, desc[UR60][R8.64] ;  /* 0x0000003c080f1981 */ /* 0x000564000c1e1900 */
[----:B------:R-:W-:-:S06]  /*9610*/  UISETP.NE.AND.EX UP1, UPT, UR7, URZ, UPT, UP1 ;  /* 0x0000003f0700728c */ /* 0x000fcc000bf25310 */
[----:B------:R-:W-:-:S05]  /*9620*/  PLOP3.LUT P2, PT, PT, PT, UP1, 0x80, 0x0 ;  /* 0x000000000000781c */ /* 0x000fca0003f4f018 */
[----:B------:R-:W-:-:S04]  /*9630*/  @UP1 UIADD3 UR6, UP2, UR8, UR6, URZ ;  /* 0x0000000608061290 */ /* 0x000fc8000ff5e03f */
[----:B------:R-:W-:Y:S02]  /*9640*/  @UP1 UIADD3.X UR7, UR9, UR7, URZ, UP2, !UPT ;  /* 0x0000000709071290 */ /* 0x000fe400097fe43f */
[----:B------:R-:W-:-:S04]  /*9650*/  IMAD.U32 R10, RZ, RZ, UR6 ;  /* 0x00000006ff0a7e24 */ /* 0x000fc8000f8e00ff */
[----:B------:R-:W-:-:S05]  /*9660*/  IMAD.U32 R11, RZ, RZ, UR7 ;  /* 0x00000007ff0b7e24 */ /* 0x000fca000f8e00ff */
[----:B-1----:R2:W5:Y:S01]  /*9670*/  @P2 LDG.E R13, desc[UR60][R10.64] ;  /* 0x0000003c0a0d2981 */ /* 0x002562000c1e1900 */
[----:B------:R-:W-:Y:S01]  /*9680*/  ISETP.GE.AND P0, PT, R223, 0x80, PT ;  /* 0x00000080df00780c */ /* 0x000fe20003f06270 */
[----:B------:R-:W-:-:S12]  /*9690*/  @P2 BRA `(.L_x_801) ;  /* 0x0000000000102947 */ /* 0x000fd80003800000 */
[----:B------:R-:W-:Y:S05]  /*96a0*/  @!P1 BRA `(.L_x_801) ;  /* 0x00000000000c9947 */ /* 0x000fea0003800000 */
[----:B------:R-:W3:Y:S04]  /*96b0*/  LDG.E R0, desc[UR60][R8.64] ;  /* 0x0000003c08007981 */ /* 0x000ee8000c1e1900 */
[----:B-----5:R-:W3:Y:S02]  /*96c0*/  LDG.E R13, desc[UR60][R8.64+0x4] ;  /* 0x0000043c080d7981 */ /* 0x020ee4000c1e1900 */
[----:B---3--:R-:W-:-:S07]  /*96d0*/  IMAD.IADD R13, R13, 0x1, -R0 ;  /* 0x000000010d0d7824 */ /* 0x008fce00078e0a00 */
.L_x_801:
[----:B------:R-:W-:Y:S01]  /*96e0*/  R2UR UR7, R201 ;  /* 0x00000000c90772ca */ /* 0x000fe200000e0000 */
[----:B------:R-:W-:Y:S01]  /*96f0*/  BSSY B1, `(.L_x_802) ;  /* 0x0000022000017945 */ /* 0x000fe20003800000 */
[----:B------:R-:W-:Y:S02]  /*9700*/  R2UR UR6, R202 ;  /* 0x00000000ca0672ca */ /* 0x000fe400000e0000 */
[----:B------:R-:W-:Y:S02]  /*9710*/  R2UR UR4, R203 ;  /* 0x00000000cb0472ca */ /* 0x000fe400000e0000 */
[----:B------:R-:W-:Y:S02]  /*9720*/  SHF.R.S32.HI R17, RZ, 0x1f, R2 ;  /* 0x0000001fff117819 */ /* 0x000fe40000011402 */
[----:B-----5:R-:W-:-:S05]  /*9730*/  SHF.R.S32.HI R4, RZ, 0x1f, R15 ;  /* 0x0000001fff047819 */ /* 0x020fca000001140f */
[----:B------:R-:W-:Y:S02]  /*9740*/  USHF.R.S32.HI UR7, URZ, 0x1f, UR7 ;  /* 0x0000001f3f077899 */ /* 0x000fe40008011407 */
[----:B------:R-:W-:Y:S02]  /*9750*/  USEL UR8, UR6, URZ, !UP0 ;  /* 0x0000003f06087287 */ /* 0x000fe4000c000000 */
[----:B------:R-:W-:Y:S01]  /*9760*/  USEL UR9, UR4, URZ, !UP0 ;  /* 0x0000003f04097287 */ /* 0x000fe2000c000000 */
[----:B------:R-:W-:Y:S11]  /*9770*/  @P0 BRA `(.L_x_803) ;  /* 0x0000000000640947 */ /* 0x000ff60003800000 */
[----:B------:R-:W1:Y:S02]  /*9780*/  S2R R0, SR_TID.X ;  /* 0x0000000000007919 */ /* 0x000e640000002100 */
[----:B-1----:R-:W-:-:S04]  /*9790*/  IMAD R0, R200, 0x80, R0 ;  /* 0x00000080c8007824 */ /* 0x002fc800078e0200 */
[----:B------:R-:W-:-:S05]  /*97a0*/  VIADD R0, R0, 0xffffff80 ;  /* 0xffffff8000007836 */ /* 0x000fca0000000000 */
[----:B------:R-:W-:-:S13]  /*97b0*/  ISETP.GE.AND P0, PT, R0, R13, PT ;  /* 0x0000000d0000720c */ /* 0x000fda0003f06270 */
[----:B------:R-:W-:Y:S05]  /*97c0*/  @P0 BRA `(.L_x_803) ;  /* 0x0000000000500947 */ /* 0x000fea0003800000 */
[----:B------:R-:W-:Y:S01]  /*97d0*/  R2UR UR6, R201 ;  /* 0x00000000c90672ca */ /* 0x000fe200000e0000 */
[----:B------:R-:W-:Y:S01]  /*97e0*/  ULDC.64 UR10, c[0x0][0xc70] ;  /* 0x00031c00000a7ab9 */ /* 0x000fe20000000a00 */
[C---:B--2---:R-:W-:Y:S01]  /*97f0*/  IADD3 R8, P0, R0.reuse, R15, RZ ;  /* 0x0000000f00087210 */ /* 0x044fe20007f1e0ff */
[----:B------:R-:W-:Y:S02]  /*9800*/  UIMAD UR4, UR7, UR10, URZ ;  /* 0x0000000a070472a4 */ /* 0x000fe4000f8e023f */
[----:B------:R-:W-:Y:S01]  /*9810*/  IMAD.U32 R3, RZ, RZ, UR10 ;  /* 0x0000000aff037e24 */ /* 0x000fe2000f8e00ff */
[----:B------:R-:W-:-:S07]  /*9820*/  LEA.HI.X.SX32 R9, R0, R4, 0x1, P0 ;  /* 0x0000000400097211 */ /* 0x000fce00000f0eff */
[----:B------:R-:W-:Y:S02]  /*9830*/  UIMAD UR4, UR6, UR11, UR4 ;  /* 0x0000000b060472a4 */ /* 0x000fe4000f8e0204 */
[----:B------:R-:W-:Y:S01]  /*9840*/  IMAD.WIDE.U32 R8, R3, UR6, R8 ;  /* 0x0000000603087c25 */ /* 0x000fe2000f8e0008 */
[----:B------:R-:W-:Y:S02]  /*9850*/  ULDC.64 UR10, c[0x0][0xc78] ;  /* 0x00031e00000a7ab9 */ /* 0x000fe40000000a00 */
        /* <DEDUP_REMOVED lines=11> */
.L_x_803:
[----:B------:R-:W-:Y:S05]  /*9910*/  BSYNC B1 ;  /* 0x0000000000017941 */ /* 0x000fea0003800000 */
.L_x_802:
[----:B------:R-:W-:Y:S01]  /*9920*/  R2UR UR6, R201 ;  /* 0x00000000c90672ca */ /* 0x000fe200000e0000 */
[----:B------:R-:W-:Y:S01]  /*9930*/  ULDC.64 UR10, c[0x0][0xba0] ;  /* 0x0002e800000a7ab9 */ /* 0x000fe20000000a00 */
[----:B-1----:R-:W-:Y:S01]  /*9940*/  IMAD.MOV.U32 R3, RZ, RZ, R17 ;  /* 0x000000ffff037224 */ /* 0x002fe200078e0011 */
[----:B------:R-:W-:Y:S01]  /*9950*/  BSSY B1, `(.L_x_804) ;  /* 0x0000032000017945 */ /* 0x000fe20003800000 */
[----:B------:R-:W-:Y:S02]  /*9960*/  IMAD R0, R4, UR10, RZ ;  /* 0x0000000a04007c24 */ /* 0x000fe4000f8e02ff */
[----:B--2---:R-:W-:-:S04]  /*9970*/  IMAD.WIDE.U32 R8, R15, UR10, R2 ;  /* 0x0000000a0f087c25 */ /* 0x004fc8000f8e0002 */
[----:B------:R-:W-:Y:S01]  /*9980*/  IMAD R15, R15, UR11, R0 ;  /* 0x0000000b0f0f7c24 */ /* 0x000fe2000f8e0200 */
[----:B------:R-:W-:Y:S01]  /*9990*/  ULDC.64 UR10, c[0x0][0xbe0] ;  /* 0x0002f800000a7ab9 */ /* 0x000fe20000000a00 */
[----:B------:R-:W-:Y:S01]  /*99a0*/  VIADD R0, R22, 0x20 ;  /* 0x0000002016007836 */ /* 0x000fe20000000000 */
[----:B------:R-:W-:Y:S02]  /*99b0*/  UIMAD UR4, UR7, UR10, URZ ;  /* 0x0000000a070472a4 */ /* 0x000fe4000f8e023f */
[----:B------:R-:W-:Y:S01]  /*99c0*/  MOV R3, UR10 ;  /* 0x0000000a00037c02 */ /* 0x000fe20008000f00 */
[----:B------:R-:W-:Y:S01]  /*99d0*/  IMAD.IADD R9, R9, 0x1, R15 ;  /* 0x0000000109097824 */ /* 0x000fe200078e020f */
[----:B------:R-:W-:Y:S01]  /*99e0*/  UIMAD UR4, UR6, UR11, UR4 ;  /* 0x0000000b060472a4 */ /* 0x000fe2000f8e0204 */
[----:B------:R-:W-:Y:S01]  /*99f0*/  IMAD R15, R200, -0x80, R13 ;  /* 0xffffff80c80f7824 */ /* 0x000fe200078e020d */
[----:B------:R-:W-:Y:S01]  /*9a00*/  SHF.R.S32.HI R13, RZ, 0x1f, R22 ;  /* 0x0000001fff0d7819 */ /* 0x000fe20000011416 */
[----:B------:R-:W-:Y:S01]  /*9a10*/  IMAD.WIDE.U32 R8, R3, UR6, R8 ;  /* 0x0000000603087c25 */ /* 0x000fe2000f8e0008 */
[----:B------:R-:W-:-:S02]  /*9a20*/  ULDC.64 UR6, c[0x0][0xbe8] ;  /* 0x0002fa0000067ab9 */ /* 0x000fc40000000a00 */
        /* <DEDUP_REMOVED lines=9> */
[----:B------:R-:W-:Y:S02]  /*9ac0*/  IMAD.MOV.U32 R12, RZ, RZ, R22 ;  /* 0x000000ffff0c7224 */ /* 0x000fe400078e0016 */
[----:B------:R-:W-:Y:S02]  /*9ad0*/  VIADD R17, R11, UR4 ;  /* 0x000000040b117c36 */ /* 0x000fe40008000000 */
[----:B------:R-:W-:-:S04]  /*9ae0*/  IMAD.WIDE R12, R200, 0x80, R12 ;  /* 0x00000080c80c7825 */ /* 0x000fc800078e020c */
[----:B------:R-:W-:Y:S01]  /*9af0*/  VIADD R0, R22, 0x60 ;  /* 0x0000006016007836 */ /* 0x000fe20000000000 */
[----:B------:R-:W-:Y:S06]  /*9b00*/  @P2 BRA `(.L_x_805) ;  /* 0x0000000000582947 */ /* 0x000fec0003800000 */
[C---:B------:R-:W-:Y:S01]  /*9b10*/  VIADD R3, R2.reuse, 0x40 ;  /* 0x0000004002037836 */ /* 0x040fe20000000000 */
[----:B------:R-:W-:Y:S01]  /*9b20*/  ULDC UR4, c[0x0][0xb8c] ;  /* 0x0002e30000047ab9 */ /* 0x000fe20000000800 */
[----:B------:R-:W-:Y:S01]  /*9b30*/  VIADD R4, R2, 0x80 ;  /* 0x0000008002047836 */ /* 0x000fe20000000000 */
[----:B------:R-:W-:Y:S01]  /*9b40*/  ULDC.64 UR6, c[0x0][0xbd8] ;  /* 0x0002f60000067ab9 */ /* 0x000fe20000000a00 */
[----:B------:R-:W-:Y:S01]  /*9b50*/  IMAD.MOV.U32 R8, RZ, RZ, R10 ;  /* 0x000000ffff087224 */ /* 0x000fe200078e000a */
[----:B------:R-:W-:Y:S01]  /*9b60*/  ISETP.GE.AND P4, PT, R3, UR4, PT ;  /* 0x0000000403007c0c */ /* 0x000fe2000bf86270 */
[----:B------:R-:W-:Y:S01]  /*9b70*/  IMAD R3, R13, UR6, RZ ;  /* 0x000000060d037c24 */ /* 0x000fe2000f8e02ff */
[----:B------:R-:W-:Y:S01]  /*9b80*/  ISETP.GE.AND P5, PT, R4, UR4, PT ;  /* 0x0000000404007c0c */ /* 0x000fe2000bfa6270 */
[C---:B------:R-:W-:Y:S01]  /*9b90*/  VIADD R4, R2.reuse, 0xc0 ;  /* 0x000000c002047836 */ /* 0x040fe20000000000 */
[----:B------:R-:W-:Y:S01]  /*9ba0*/  ISETP.GE.AND P3, PT, R2, UR4, PT ;  /* 0x0000000402007c0c */ /* 0x000fe2000bf66270 */
[----:B------:R-:W-:-:S02]  /*9bb0*/  IMAD.MOV.U32 R9, RZ, RZ, R17 ;  /* 0x000000ffff097224 */ /* 0x000fc400078e0011 */
        /* <DEDUP_REMOVED lines=11> */
.L_x_805:
[----:B------:R-:W-:Y:S05]  /*9c70*/  BSYNC B1 ;  /* 0x0000000000017941 */ /* 0x000fea0003800000 */
.L_x_804:
[----:B------:R-:W-:Y:S01]  /*9c80*/  BSSY B1, `(.L_x_806) ;  /* 0x000001b000017945 */ /* 0x000fe20003800000 */
[----:B------:R-:W-:-:S03]  /*9c90*/  ISETP.GE.AND P2, PT, R0, R15, PT ;  /* 0x0000000f0000720c */ /* 0x000fc60003f46270 */
[----:B------:R-:W-:Y:S10]  /*9ca0*/  @P1 BRA `(.L_x_807) ;  /* 0x0000000000601947 */ /* 0x000ff40003800000 */
        /* <DEDUP_REMOVED lines=8> */
[----:B------:R-:W-:Y:S01]  /*9d30*/  IMAD.MOV.U32 R9, RZ, RZ, R17 ;  /* 0x000000ffff097224 */ /* 0x000fe200078e0011 */
[C---:B------:R-:W-:Y:S01]  /*9d40*/  IADD3 R4, R2.reuse, 0xc0, RZ ;  /* 0x000000c002047810 */ /* 0x040fe20007ffe0ff */
[----:B------:R-:W-:-:S02]  /*9d50*/  VIADD R6, R2, 0x80 ;  /* 0x0000008002067836 */ /* 0x000fc40000000000 */
[----:B------:R-:W-:Y:S01]  /*9d60*/  IMAD R0, R0, UR6, RZ ;  /* 0x0000000600007c24 */ /* 0x000fe2000f8e02ff */
[----:B------:R-:W-:Y:S01]  /*9d70*/  ISETP.GE.AND P6, PT, R4, UR4, PT ;  /* 0x0000000404007c0c */ /* 0x000fe2000bfc6270 */
[----:B------:R-:W-:Y:S01]  /*9d80*/  IMAD.WIDE.U32 R8, R3, UR6, R8 ;  /* 0x0000000603087c25 */ /* 0x000fe2000f8e0008 */
[----:B------:R-:W-:-:S03]  /*9d90*/  ISETP.GE.AND P5, PT, R6, UR4, PT ;  /* 0x0000000406007c0c */ /* 0x000fc6000bfa6270 */
        /* <DEDUP_REMOVED lines=9> */
.L_x_807:
[----:B------:R-:W-:Y:S05]  /*9e30*/  BSYNC B1 ;  /* 0x0000000000017941 */ /* 0x000fea0003800000 */
.L_x_806:
        /* <DEDUP_REMOVED lines=26> */
.L_x_809:
[----:B------:R-:W-:Y:S05]  /*9fe0*/  BSYNC B1 ;  /* 0x0000000000017941 */ /* 0x000fea0003800000 */
.L_x_808:
        /* <DEDUP_REMOVED lines=18> */
[----:B------:R-:W-:Y:S02]  /*a110*/  LEA R10, P0, R8, UR6, 0x1 ;  /* 0x00000006080a7c11 */ /* 0x000fe4000f8008ff */
[----:B------:R-:W-:-:S04]  /*a120*/  IADD3 R3, R9, R3, RZ ;  /* 0x0000000309037210 */ /* 0x000fc80007ffe0ff */
[----:B------:R-:W-:-:S05]  /*a130*/  LEA.HI.X R11, R8, UR7, R3, 0x1, P0 ;  /* 0x00000007080b7c11 */ /* 0x000fca00080f0c03 */
[----:B------:R4:W-:Y:S04]  /*a140*/  @!P1 STG.E.128 desc[UR60][R10.64], RZ ;  /* 0x000000ff0a009986 */ /* 0x0009e8000c101d3c */
[----:B------:R4:W-:Y:S04]  /*a150*/  @!P2 STG.E.128 desc[UR60][R10.64+0x80], RZ ;  /* 0x000080ff0a00a986 */ /* 0x0009e8000c101d3c */
[----:B------:R4:W-:Y:S04]  /*a160*/  @!P3 STG.E.128 desc[UR60][R10.64+0x100], RZ ;  /* 0x000100ff0a00b986 */ /* 0x0009e8000c101d3c */
[----:B------:R4:W-:Y:S02]  /*a170*/  @!P4 STG.E.128 desc[UR60][R10.64+0x180], RZ ;  /* 0x000180ff0a00c986 */ /* 0x0009e4000c101d3c */
.L_x_800:
[----:B------:R-:W-:Y:S05]  /*a180*/  BSYNC B0 ;  /* 0x0000000000007941 */ /* 0x000fea0003800000 */
.L_x_791:
[----:B------:R-:W-:Y:S02]  /*a190*/  ULDC UR4, c[0x0][0xd14] ;  /* 0x0003450000047ab9 */ /* 0x000fe40000000800 */
[----:B------:R-:W-:-:S13]  /*a1a0*/  ISETP.GE.AND P0, PT, R7, UR4, PT ;  /* 0x0000000407007c0c */ /* 0x000fda000bf06270 */
[----:B------:R-:W-:Y:S05]  /*a1b0*/  @!P0 BRA `(.L_x_810) ;  /* 0xffffff6c00288947 */ /* 0x000fea000383ffff */
[----:B------:R-:W-:Y:S05]  /*a1c0*/  EXIT ;  /* 0x000000000000794d */ /* 0x000fea0003800000 */
.L_x_766:
[----:B------:R-:W-:-:S08]  /*a1d0*/  NOP ;  /* 0x0000000000007918 */ /* 0x000fd00000000000 */
[----:B0-----:R-:W0:-:S00]  /*a1e0*/  USETMAXREG.DEALLOC.CTAPOOL 0x18 ;  /* 0x00000018000079c8 */ /* 0x001e0000080e0500 */
[----:B0-----:R-:W-:-:S06]  /*a1f0*/  LOP3.LUT R0, R0, 0x3, RZ, 0xc0, !PT ;  /* 0x0000000300007812 */ /* 0x001fcc00078ec0ff */
[----:B------:R-:W0:Y:S02]  /*a200*/  SHFL.IDX PT, R0, R0, RZ, 0x1f ;  /* 0x00001fff00007589 */ /* 0x000e2400000e0000 */
[----:B0-----:R-:W-:-:S13]  /*a210*/  ISETP.NE.AND P0, PT, R0, RZ, PT ;  /* 0x000000ff0000720c */ /* 0x001fda0003f05270 */
[----:B------:R-:W-:Y:S05]  /*a220*/  @P0 EXIT ;  /* 0x000000000000094d */ /* 0x000fea0003800000 */
        /* <DEDUP_REMOVED lines=55> */
.L_x_815:
        /* <DEDUP_REMOVED lines=16> */
.L_x_814:
[----:B------:R-:W-:Y:S05]  /*a6a0*/  BSYNC B0 ;  /* 0x0000000000007941 */ /* 0x000fea0003800000 */
.L_x_813:
[----:B0----5:R-:W0:Y:S01]  /*a6b0*/  SHFL.UP PT, R2, R0, 0x1, RZ ;  /* 0x0420000000027989 */ /* 0x021e2200000e00ff */
[C---:B------:R-:W-:Y:S02]  /*a6c0*/  ISETP.NE.AND P0, PT, R8.reuse, RZ, PT ;  /* 0x000000ff0800720c */ /* 0x040fe40003f05270 */
[----:B------:R-:W-:Y:S02]  /*a6d0*/  ISETP.GE.U32.AND P1, PT, R8, 0x2, PT ;  /* 0x000000020800780c */ /* 0x000fe40003f26070 */
[----:B0-----:R-:W-:Y:S02]  /*a6e0*/  SEL R3, R2, RZ, P0 ;  /* 0x000000ff02037207 */ /* 0x001fe40000000000 */
        /* <DEDUP_REMOVED lines=22> */
.L_x_811:
        /* <DEDUP_REMOVED lines=16> */
.L_x_816:
[----:B-1----:R-:W-:Y:S02]  /*a950*/  IMAD R16, R16, UR4, R7 ;  /* 0x0000000410107c24 */ /* 0x002fe4000f8e0207 */
[----:B------:R-:W-:Y:S02]  /*a960*/  IMAD R7, R11, R6, RZ ;  /* 0x000000060b077224 */ /* 0x000fe400078e02ff */
[----:B0-----:R-:W-:Y:S01]  /*a970*/  IMAD.MOV.U32 R2, RZ, RZ, RZ ;  /* 0x000000ffff027224 */ /* 0x001fe200078e00ff */
[----:B------:R-:W-:Y:S01]  /*a980*/  IADD3 R17, -R16, UR6, RZ ;  /* 0x0000000610117c10 */ /* 0x000fe2000fffe1ff */
[----:B------:R-:W-:Y:S02]  /*a990*/  IMAD.IADD R19, R5, 0x1, R19 ;  /* 0x0000000105137824 */ /* 0x000fe400078e0213 */
        /* <DEDUP_REMOVED lines=15> */
[----:B------:R-:W-:-:S04]  /*aa90*/  @!P0 LOP3.LUT R2, RZ, R0, RZ, 0x33, !PT ;  /* 0x00000000ff028212 */ /* 0x000fc800078e33ff */
[----:B------:R-:W-:Y:S01]  /*aaa0*/  IADD3 R3, -R2, RZ, RZ ;  /* 0x000000ff02037210 */ /* 0x000fe20007ffe1ff */
[----:B------:R-:W-:-:S04]  /*aab0*/  IMAD.MOV.U32 R18, RZ, RZ, R2 ;  /* 0x000000ffff127224 */ /* 0x000fc800078e0002 */
[----:B------:R-:W-:Y:S01]  /*aac0*/  IMAD R17, R0, R3, R17 ;  /* 0x0000000300117224 */ /* 0x000fe200078e0211 */
[----:B------:R-:W-:Y:S06]  /*aad0*/  BRA `(.L_x_817) ;  /* 0x00000000000c7947 */ /* 0x000fec0003800000 */
.L_x_812:
[----:B------:R-:W-:Y:S02]  /*aae0*/  IMAD.MOV.U32 R17, RZ, RZ, RZ ;  /* 0x000000ffff117224 */ /* 0x000fe400078e00ff */
[----:B------:R-:W-:Y:S02]  /*aaf0*/  IMAD.U32 R16, RZ, RZ, UR6 ;  /* 0x00000006ff107e24 */ /* 0x000fe4000f8e00ff */
[----:B------:R-:W-:-:S07]  /*ab00*/  IMAD.MOV.U32 R18, RZ, RZ, RZ ;  /* 0x000000ffff127224 */ /* 0x000fce00078e00ff */
.L_x_817:
[----:B------:R-:W0:Y:S01]  /*ab10*/  S2R R0, SR_TID.X ;  /* 0x0000000000007919 */ /* 0x000e220000002100 */
[----:B------:R-:W-:Y:S01]  /*ab20*/  UMOV UR50, URZ ;  /* 0x0000003f00327c82 */ /* 0x000fe20008000000 */
[----:B------:R-:W-:Y:S01]  /*ab30*/  STL [R1], RZ ;  /* 0x000000ff01007387 */ /* 0x000fe20000100800 */
        /* <DEDUP_REMOVED lines=9> */
[----:B------:R0:W-:Y:S07]  /*abd0*/  STL [R1+0x4], R0 ;  /* 0x0000040001007387 */ /* 0x0001ee0000100800 */
[----:B------:R-:W-:Y:S05]  /*abe0*/  @P0 BRA `(.L_x_818) ;  /* 0x0000003800b80947 */ /* 0x000fea0003800000 */
[----:B0-----:R-:W-:Y:S01]  /*abf0*/  IMAD.MOV.U32 R0, RZ, RZ, 0x1 ;  /* 0x00000001ff007424 */ /* 0x001fe200078e00ff */
[----:B------:R0:W-:Y:S01]  /*ac00*/  STL [R1], RZ ;  /* 0x000000ff01007387 */ /* 0x0001e20000100800 */
[----:B------:R-:W-:Y:S01]  /*ac10*/  ULDC UR51, c[0x0][0xc] ;  /* 0x0000030000337ab9 */ /* 0x000fe20000000800 */
[----:B------:R-:W-:Y:S01]  /*ac20*/  ULDC.64 UR48, c[0x0][0x198] ;  /* 0x0000660000307ab9 */ /* 0x000fe20000000a00 */
[----:B------:R-:W-:Y:S01]  /*ac30*/  UMOV UR50, URZ ;  /* 0x0000003f00327c82 */ /* 0x000fe20008000000 */
[----:B------:R0:W-:Y:S04]  /*ac40*/  STL [R1+0x4], R0 ;  /* 0x0000040001007387 */ /* 0x0001e80000100800 */
.L_x_882:
[----:B-12---:R-:W1:Y:S02]  /*ac50*/  LDC.64 R2, c[0x0][0xd60] ;  /* 0x00035800ff027b82 */ /* 0x006e640000000a00 */
[----:B-1----:R-:W-:-:S05]  /*ac60*/  IMAD.WIDE R2, R19, 0x4, R2 ;  /* 0x0000000413027825 */ /* 0x002fca00078e0202 */
[----:B------:R-:W2:Y:S01]  /*ac70*/  LDG.E R5, desc[UR60][R2.64] ;  /* 0x0000003c02057981 */ /* 0x000ea2000c1e1900 */
[----:B------:R-:W-:Y:S05]  /*ac80*/  YIELD ;  /* 0x0000000000007946 */ /* 0x000fea0003800000 */
[----:B------:R-:W-:Y:S01]  /*ac90*/  ULDC.64 UR4, c[0x0][0xb20] ;  /* 0x0002c80000047ab9 */ /* 0x000fe20000000a00 */
[----:B0-----:R-:W-:Y:S01]  /*aca0*/  IMAD.MOV.U32 R0, RZ, RZ, RZ ;  /* 0x000000ffff007224 */ /* 0x001fe200078e00ff */
[----:B------:R-:W-:-:S04]  /*acb0*/  ISETP.NE.U32.AND P0, PT, RZ, UR4, PT ;  /* 0x00000004ff007c0c */ /* 0x000fc8000bf05070 */
[----:B------:R-:W-:Y:S01]  /*acc0*/  ISETP.NE.AND.EX P0, PT, RZ, UR5, PT, P0 ;  /* 0x00000005ff007c0c */ /* 0x000fe2000bf05300 */
[----:B------:R-:W-:Y:S01]  /*acd0*/  IMAD.MOV.U32 R6, RZ, RZ, RZ ;  /* 0x000000ffff067224 */ /* 0x000fe200078e00ff */
[----:B--2---:R-:W-:Y:S01]  /*ace0*/  SHF.R.S32.HI R4, RZ, 0x1f, R5 ;  /* 0x0000001fff047819 */ /* 0x004fe20000011405 */
[----:B------:R-:W-:-:S10]  /*acf0*/  IMAD.SHL.U32 R7, R5, 0x4, RZ ;  /* 0x0000000405077824 */ /* 0x000fd400078e00ff */
        /* <DEDUP_REMOVED lines=40> */
.L_x_819:
        /* <DEDUP_REMOVED lines=29> */
.L_x_821:
[----:B------:R-:W1:Y:S01]  /*b150*/  S2R R3, SR_CgaCtaId ;  /* 0x0000000000037919 */ /* 0x000e620000008800 */
[----:B0-----:R-:W-:-:S04]  /*b160*/  MOV R0, 0x400 ;  /* 0x0000040000007802 */ /* 0x001fc80000000f00 */
[----:B-1----:R-:W-:-:S04]  /*b170*/  LEA R2, R3, R0, 0x18 ;  /* 0x0000000003027211 */ /* 0x002fc800078ec0ff */
[----:B------:R-:W-:Y:S01]  /*b180*/  IADD3 R0, R2, 0x1c400, RZ ;  /* 0x0001c40002007810 */ /* 0x000fe20007ffe0ff */
[----:B------:R0:W-:Y:S03]  /*b190*/  STL [R1+0xc], R2 ;  /* 0x00000c0201007387 */ /* 0x0001e60000100800 */
[----:B------:R-:W-:-:S13]  /*b1a0*/  LOP3.LUT P0, RZ, R0, 0x3ff, RZ, 0xc0, !PT ;  /* 0x000003ff00ff7812 */ /* 0x000fda000780c0ff */
[----:B0-----:R-:W-:Y:S05]  /*b1b0*/  @!P0 BRA `(.L_x_823) ;  /* 0x0000000000408947 */ /* 0x001fea0003800000 */
        /* <DEDUP_REMOVED lines=16> */
.L_x_823:
        /* <DEDUP_REMOVED lines=9> */
[----:B------:R-:W-:Y:S01]  /*b350*/  IMAD.U32 R4, RZ, RZ, UR6 ;  /* 0x00000006ff047e24 */ /* 0x000fe2000f8e00ff */
[----:B------:R-:W-:Y:S01]  /*b360*/  MOV R8, 0x70 ;  /* 0x0000007000087802 */ /* 0x000fe20000000f00 */
[----:B------:R-:W-:Y:S02]  /*b370*/  IMAD.U32 R5, RZ, RZ, UR7 ;  /* 0x00000007ff057e24 */ /* 0x000fe4000f8e00ff */
[----:B------:R-:W-:Y:S02]  /*b380*/  IMAD.U32 R6, RZ, RZ, UR8 ;  /* 0x00000008ff067e24 */ /* 0x000fe4000f8e00ff */
[----:B------:R-:W-:-:S02]  /*b390*/  IMAD.U32 R7, RZ, RZ, UR9 ;  /* 0x00000009ff077e24 */ /* 0x000fc4000f8e00ff */
[----:B------:R-:W-:Y:S02]  /*b3a0*/  IMAD.U32 R10, RZ, RZ, UR4 ;  /* 0x00000004ff0a7e24 */ /* 0x000fe4000f8e00ff */
[----:B------:R-:W-:Y:S02]  /*b3b0*/  IMAD.U32 R11, RZ, RZ, UR5 ;  /* 0x00000005ff0b7e24 */ /* 0x000fe4000f8e00ff */
[----:B------:R-:W-:Y:S02]  /*b3c0*/  IMAD.MOV.U32 R12, RZ, RZ, 0x1 ;  /* 0x00000001ff0c7424 */ /* 0x000fe400078e00ff */
[----:B0-----:R-:W-:-:S07]  /*b3d0*/  IMAD.MOV.U32 R13, RZ, RZ, RZ ;  /* 0x000000ffff0d7224 */ /* 0x001fce00078e00ff */
[----:B------:R-:W-:-:S07]  /*b3e0*/  LEPC R20, `(.L_x_825) ;  /* 0x000000001014794e */ /* 0x000fce0000000000 */
[----:B-1----:R-:W-:Y:S05]  /*b3f0*/  CALL.ABS.NOINC R2 ;  /* 0x0000000002007343 */ /* 0x002fea0003c00000 */
.L_x_825:
        /* <DEDUP_REMOVED lines=16> */
.L_x_824:
[----:B------:R-:W2:Y:S01]  /*b500*/  LDL.LU R2, [R1+0x18] ;  /* 0x0000180001027983 */ /* 0x000ea20000300800 */
[----:B------:R-:W-:Y:S01]  /*b510*/  ULDC.64 UR4, c[0x0][0xaf0] ;  /* 0x0002bc0000047ab9 */ /* 0x000fe20000000a00 */
[----:B------:R-:W0:Y:S02]  /*b520*/  LDC R4, c[0x0][0x428] ;  /* 0x00010a00ff047b82 */ /* 0x000e240000000800 */
[----:B------:R-:W3:Y:S04]  /*b530*/  LDL.LU R0, [R1+0x1c] ;  /* 0x00001c0001007983 */ /* 0x000ee80000300800 */
[----:B------:R-:W4:Y:S04]  /*b540*/  LDL.LU R9, [R1+0x10] ;  /* 0x0000100001097983 */ /* 0x000f280000300800 */
[----:B------:R-:W4:Y:S01]  /*b550*/  LDL.LU R8, [R1+0x28] ;  /* 0x0000280001087983 */ /* 0x000f220000300800 */
[----:B------:R-:W-:-:S04]  /*b560*/  ISETP.NE.U32.AND P0, PT, RZ, UR4, PT ;  /* 0x00000004ff007c0c */ /* 0x000fc8000bf05070 */
[----:B------:R-:W-:Y:S01]  /*b570*/  ISETP.NE.AND.EX P0, PT, RZ, UR5, PT, P0 ;  /* 0x00000005ff007c0c */ /* 0x000fe2000bf05300 */
[----:B------:R-:W1:Y:S02]  /*b580*/  S2R R10, SR_TID.X ;  /* 0x00000000000a7919 */ /* 0x000e640000002100 */
[----:B-1----:R-:W-:-:S04]  /*b590*/  LOP3.LUT R10, R10, 0x1f, RZ, 0xc0, !PT ;  /* 0x0000001f0a0a7812 */ /* 0x002fc800078ec0ff */
        /* <DEDUP_REMOVED lines=8> */
[----:B----4-:R-:W-:-:S06]  /*b620*/  IMAD.MOV.U32 R0, RZ, RZ, R9 ;  /* 0x000000ffff007224 */ /* 0x010fcc00078e0009 */
[----:B------:R1:W5:Y:S01]  /*b630*/  @P0 LDG.E R0, desc[UR60][R2.64] ;  /* 0x0000003c02000981 */ /* 0x000362000c1e1900 */
[----:B0-----:R-:W-:Y:S01]  /*b640*/  ISETP.NE.AND P0, PT, R4, 0x1, PT ;  /* 0x000000010400780c */ /* 0x001fe20003f05270 */
[----:B------:R-:W-:Y:S01]  /*b650*/  IMAD.MOV.U32 R4, RZ, RZ, R18 ;  /* 0x000000ffff047224 */ /* 0x000fe200078e0012 */
[----:B------:R-:W-:Y:S01]  /*b660*/  PLOP3.LUT P1, PT, P6, PT, PT, 0x8, 0x0 ;  /* 0x000000000000781c */ /* 0x000fe2000372e170 */
[----:B------:R-:W-:-:S10]  /*b670*/  IMAD R17, R17, 0x80, R8 ;  /* 0x0000008011117824 */ /* 0x000fd400078e0208 */
[----:B------:R-:W0:Y:S08]  /*b680*/  @P0 LDC R7, c[0x0][0x42c] ;  /* 0x00010b00ff070b82 */ /* 0x000e300000000800 */
[----:B------:R-:W2:Y:S01]  /*b690*/  @P0 LDC R5, c[0x0][0x430] ;  /* 0x00010c00ff050b82 */ /* 0x000ea20000000800 */
[----:B0-----:R-:W-:-:S05]  /*b6a0*/  @P0 IMAD.HI.U32 R6, R18, R7, RZ ;  /* 0x0000000712060227 */ /* 0x001fca00078e00ff */
[----:B--2---:R-:W-:Y:S02]  /*b6b0*/  @P0 SHF.R.U32.HI R4, RZ, R5, R6 ;  /* 0x00000005ff040219 */ /* 0x004fe40000011606 */
[----:B------:R-:W-:-:S04]  /*b6c0*/  ISETP.NE.U32.AND P0, PT, RZ, UR4, PT ;  /* 0x00000004ff007c0c */ /* 0x000fc8000bf05070 */
[----:B------:R-:W-:-:S04]  /*b6d0*/  ISETP.NE.AND.EX P0, PT, RZ, UR5, PT, P0 ;  /* 0x00000005ff007c0c */ /* 0x000fc8000bf05300 */
[----:B-1----:R-:W-:-:S09]  /*b6e0*/  SEL R6, R9, RZ, !P0 ;  /* 0x000000ff09067207 */ /* 0x002fd20004000000 */
.L_x_826:
        /* <DEDUP_REMOVED lines=17> */
.L_x_898:
[----:B------:R-:W2:Y:S01]  /*b800*/  LDL R8, [R1+0x14] ;  /* 0x0000140001087983 */ /* 0x000ea20000100800 */
[----:B------:R-:W-:Y:S01]  /*b810*/  UMOV UR4, 0xffffffff ;  /* 0xffffffff00047882 */ /* 0x000fe20000000000 */
[----:B------:R-:W-:Y:S01]  /*b820*/  SHF.R.S32.HI R5, RZ, 0x1f, R0 ;  /* 0x0000001fff057819 */ /* 0x000fe20000011400 */
[----:B--2---:R-:W-:Y:S01]  /*b830*/  VIADD R9, R8, 0xffffffff ;  /* 0xffffffff08097836 */ /* 0x004fe20000000000 */
[----:B------:R-:W-:Y:S06]  /*b840*/  BRA.DIV UR4, `(.L_x_828) ;  /* 0x0000003604487947 */ /* 0x000fec000b800000 */
[----:B------:R-:W-:-:S13]  /*b850*/  ELECT P6, URZ, PT ;  /* 0x00000000003f782f */ /* 0x000fda00038c0000 */
.L_x_901:
        /* <DEDUP_REMOVED lines=24> */
.L_x_830:
        /* <DEDUP_REMOVED lines=9> */
.L_x_902:
        /* <DEDUP_REMOVED lines=11> */
.L_x_832:
        /* <DEDUP_REMOVED lines=23> */
.L_x_829:
[----:B------:R-:W0:Y:S01]  /*bc90*/  S2R R10, SR_CgaCtaId ;  /* 0x00000000000a7919 */ /* 0x000e220000008800 */
[----:B------:R-:W-:Y:S05]  /*bca0*/  WARPSYNC.ALL ;  /* 0x0000000000007948 */ /* 0x000fea0003800000 */
[----:B------:R-:W-:Y:S01]  /*bcb0*/  BAR.SYNC.DEFER_BLOCKING 0x8, 0x120 ;  /* 0x0204800000007b1d */ /* 0x000fe20000010000 */
[----:B------:R-:W-:Y:S02]  /*bcc0*/  ELECT P0, URZ, PT ;  /* 0x00000000003f782f */ /* 0x000fe40003800000 */
[----:B------:R-:W-:-:S03]  /*bcd0*/  MOV R8, 0x400 ;  /* 0x0000040000087802 */ /* 0x000fc60000000f00 */
[----:B------:R-:W-:Y:S01]  /*bce0*/  BSSY B0, `(.L_x_833) ;  /* 0x0000032000007945 */ /* 0x000fe20003800000 */
[----:B0-----:R-:W-:-:S07]  /*bcf0*/  LEA R8, R10, R8, 0x18 ;  /* 0x000000080a087211 */ /* 0x001fce00078ec0ff */
[----:B------:R-:W-:Y:S05]  /*bd00*/  @!P0 BRA `(.L_x_834) ;  /* 0x0000000000bc8947 */ /* 0x000fea0003800000 */
[----:B------:R-:W-:Y:S01]  /*bd10*/  R2UR UR16, R8 ;  /* 0x00000000081072ca */ /* 0x000fe200000e0000 */
[----:B------:R-:W-:Y:S01]  /*bd20*/  UIADD3 UR4, UP0, UR48, 0x270, URZ ;  /* 0x0000027030047890 */ /* 0x000fe2000ff1e03f */
[----:B------:R-:W-:Y:S01]  /*bd30*/  R2UR UR11, R17 ;  /* 0x00000000110b72ca */ /* 0x000fe200000e0000 */
[----:B------:R-:W-:Y:S01]  /*bd40*/  UMOV UR14, 0x0 ;  /* 0x00000000000e7882 */ /* 0x000fe20000000000 */
[----:B------:R-:W-:Y:S01]  /*bd50*/  R2UR UR12, R18 ;  /* 0x00000000120c72ca */ /* 0x000fe200000e0000 */
[----:B------:R-:W-:Y:S01]  /*bd60*/  UIADD3.X UR5, URZ, UR49, URZ, UP0, !UPT ;  /* 0x000000313f057290 */ /* 0x000fe200087fe43f */
[----:B------:R-:W-:Y:S01]  /*bd70*/  R2UR UR13, R6 ;  /* 0x00000000060d72ca */ /* 0x000fe200000e0000 */
[----:B------:R-:W-:Y:S01]  /*bd80*/  UIADD3 UR6, UP0, UR48, 0x770, URZ ;  /* 0x0000077030067890 */ /* 0x000fe2000ff1e03f */
[----:B------:R-:W-:Y:S01]  /*bd90*/  IMAD.MOV.U32 R6, RZ, RZ, 0x4000 ;  /* 0x00004000ff067424 */ /* 0x000fe200078e00ff */
[----:B------:R-:W-:Y:S01]  /*bda0*/  UMOV UR15, 0x12f00000 ;  /* 0x12f00000000f7882 */ /* 0x000fe20000000000 */
[----:B------:R-:W-:Y:S01]  /*bdb0*/  UMOV UR10, URZ ;  /* 0x0000003f000a7c82 */ /* 0x000fe20008000000 */
[----:B------:R-:W-:Y:S01]  /*bdc0*/  UIADD3.X UR7, URZ, UR49, URZ, UP0, !UPT ;  /* 0x000000313f077290 */ /* 0x000fe200087fe43f */
[----:B------:R0:W-:Y:S01]  /*bdd0*/  SYNCS.ARRIVE.TRANS64 RZ, [R8+URZ+0x32400], R6 ;  /* 0x0324000608ff79a7 */ /* 0x0001e2000800003f */
[----:B------:R-:W-:-:S02]  /*bde0*/  UIADD3 UR8, UR16, 0x18400, URZ ;  /* 0x0001840010087890 */ /* 0x000fc4000fffe03f */
[----:B------:R-:W-:Y:S02]  /*bdf0*/  UIADD3 UR9, UR16, 0x32400, URZ ;  /* 0x0003240010097890 */ /* 0x000fe4000fffe03f */
[----:B------:R-:W-:Y:S02]  /*be00*/  UIADD3 UR40, UR16, 0x22400, URZ ;  /* 0x0002240010287890 */ /* 0x000fe4000fffe03f */
[----:B------:R-:W-:Y:S02]  /*be10*/  UIADD3 UR41, UR16, 0x32410, URZ ;  /* 0x0003241010297890 */ /* 0x000fe4000fffe03f */
[----:B------:R-:W-:Y:S01]  /*be20*/  UIADD3 UR32, UR16, 0x26400, URZ ;  /* 0x0002640010207890 */ /* 0x000fe2000fffe03f */
[----:B0-----:R-:W-:Y:S01]  /*be30*/  IMAD.MOV.U32 R6, RZ, RZ, 0x10000 ;  /* 0x00010000ff067424 */ /* 0x001fe200078e00ff */
[----:B------:R-:W-:Y:S01]  /*be40*/  UIADD3 UR24, UR16, 0x2a400, URZ ;  /* 0x0002a40010187890 */ /* 0x000fe2000fffe03f */
[----:B------:R0:W-:Y:S01]  /*be50*/  UTMALDG.4D [UR8], [UR4], desc[UR14] ;  /* 0x00000e08040075b4 */ /* 0x0001e20008019000 */
[----:B------:R-:W-:Y:S01]  /*be60*/  UIADD3 UR16, UR16, 0x2e400, URZ ;  /* 0x0002e40010107890 */ /* 0x000fe2000fffe03f */
[----:B------:R-:W-:Y:S01]  /*be70*/  UMOV UR43, UR11 ;  /* 0x0000000b002b7c82 */ /* 0x000fe20008000000 */
        /* <DEDUP_REMOVED lines=23> */
[----:B0-----:R-:W-:Y:S01]  /*bff0*/  NOP ;  /* 0x0000000000007918 */ /* 0x001fe20000000000 */
.L_x_834:
[----:B------:R-:W-:Y:S05]  /*c000*/  BSYNC B0 ;  /* 0x0000000000007941 */ /* 0x000fea0003800000 */
.L_x_833:
[----:B------:R-:W-:-:S04]  /*c010*/  UIADD3 UR50, UR50, 0x1, URZ ;  /* 0x0000000132327890 */ /* 0x000fc8000fffe03f */
[----:B------:R-:W-:-:S04]  /*c020*/  ULEA.HI UR4, UR50, UR50, URZ, 0x1 ;  /* 0x0000003232047291 */ /* 0x000fc8000f8f083f */
[----:B------:R-:W-:-:S04]  /*c030*/  ULOP3.LUT UR4, UR4, 0xfffffffe, URZ, 0xc0, !UPT ;  /* 0xfffffffe04047892 */ /* 0x000fc8000f8ec03f */
[----:B------:R-:W-:-:S06]  /*c040*/  UIADD3 UR4, UR50, -UR4, URZ ;  /* 0x8000000432047290 */ /* 0x000fcc000fffe03f */
[----:B------:R-:W-:-:S05]  /*c050*/  IMAD.U32 R6, RZ, RZ, UR4 ;  /* 0x00000004ff067e24 */ /* 0x000fca000f8e00ff */
[----:B------:R-:W-:-:S04]  /*c060*/  SHF.L.U32 R6, R6, 0x1f, RZ ;  /* 0x0000001f06067819 */ /* 0x000fc800000006ff */
[----:B------:R-:W0:Y:S02]  /*c070*/  SYNCS.PHASECHK.TRANS64.TRYWAIT P0, [R8+URZ+0x32420], R6 ;  /* 0x03242006080075a7 */ /* 0x000e24000800017f */
[----:B0-----:R-:W-:Y:S05]  /*c080*/  @!P0 BRA `(.L_x_835) ;  /* 0x0000002c006c8947 */ /* 0x001fea0003800000 */
.L_x_903:
[----:B------:R-:W-:Y:S01]  /*c090*/  ULDC.64 UR38, c[0x0][0x3f8] ;  /* 0x0000fe0000267ab9 */ /* 0x000fe20000000a00 */
[----:B------:R-:W-:Y:S01]  /*c0a0*/  ULDC.64 UR46, c[0x0][0x408] ;  /* 0x00010200002e7ab9 */ /* 0x000fe20000000a00 */
        /* <DEDUP_REMOVED lines=11> */
.L_x_904:
        /* <DEDUP_REMOVED lines=11> */
.L_x_839:
        /* <DEDUP_REMOVED lines=38> */
.L_x_837:
[----:B------:R-:W-:Y:S05]  /*c470*/  BSYNC B0 ;  /* 0x0000000000007941 */ /* 0x000fea0003800000 */
.L_x_836:
        /* <DEDUP_REMOVED lines=30> */
[----:B------:R-:W-:Y:S02]  /*c660*/  ULDC.64 UR4, c[0x0][0x408] ;  /* 0x0001020000047ab9 */ /* 0x000fe40000000a00 */
[----:B------:R-:W-:-:S04]  /*c670*/  IMAD R12, R5, UR4, RZ ;  /* 0x00000004050c7c24 */ /* 0x000fc8000f8e02ff */
[----:B------:R-:W-:Y:S01]  /*c680*/  IMAD R12, R0, UR5, R12 ;  /* 0x00000005000c7c24 */ /* 0x000fe2000f8e020c */
[----:B-1----:R-:W-:-:S13]  /*c690*/  ISETP.NE.AND P0, PT, R13, 0x1, PT ;  /* 0x000000010d00780c */ /* 0x002fda0003f05270 */
[----:B------:R-:W1:Y:S02]  /*c6a0*/  @P0 LDC.64 R6, c[0x0][0x420] ;  /* 0x00010800ff060b82 */ /* 0x000e640000000a00 */
[----:B-1----:R-:W-:-:S05]  /*c6b0*/  @P0 IMAD.HI.U32 R6, R8, R6, RZ ;  /* 0x0000000608060227 */ /* 0x002fca00078e00ff */
[----:B------:R-:W-:-:S04]  /*c6c0*/  @P0 SHF.R.U32.HI R10, RZ, R7, R6 ;  /* 0x00000007ff0a0219 */ /* 0x000fc80000011606 */
[--C-:B------:R-:W-:Y:S01]  /*c6d0*/  SHF.R.S32.HI R7, RZ, 0x1f, R10.reuse ;  /* 0x0000001fff077819 */ /* 0x100fe2000001140a */
[----:B------:R-:W-:-:S04]  /*c6e0*/  IMAD.MOV.U32 R6, RZ, RZ, R10 ;  /* 0x000000ffff067224 */ /* 0x000fc800078e000a */
[----:B------:R-:W-:-:S05]  /*c6f0*/  IMAD.WIDE.U32 R6, R0, UR4, R6 ;  /* 0x0000000400067c25 */ /* 0x000fca000f8e0006 */
[----:B------:R-:W-:Y:S02]  /*c700*/  IADD3 R12, R12, R7, RZ ;  /* 0x000000070c0c7210 */ /* 0x000fe40007ffe0ff */
[----:B------:R-:W-:-:S04]  /*c710*/  LEA R2, P0, R6, R2, 0x2 ;  /* 0x0000000206027211 */ /* 0x000fc800078010ff */
[----:B------:R-:W-:Y:S01]  /*c720*/  LEA.HI.X R3, R6, R3, R12, 0x2, P0 ;  /* 0x0000000306037211 */ /* 0x000fe200000f140c */
[----:B------:R-:W-:-:S04]  /*c730*/  IMAD.MOV R6, RZ, RZ, -R10 ;  /* 0x000000ffff067224 */ /* 0x000fc800078e0a0a */
[----:B------:R1:W5:Y:S01]  /*c740*/  LDG.E R7, desc[UR60][R2.64] ;  /* 0x0000003c02077981 */ /* 0x000362000c1e1900 */
[----:B------:R-:W-:-:S07]  /*c750*/  IMAD R8, R13, R6, R8 ;  /* 0x000000060d087224 */ /* 0x000fce00078e0208 */
.L_x_846:
[----:B-1----:R-:W1:Y:S01]  /*c760*/  S2R R3, SR_CgaCtaId ;  /* 0x0000000000037919 */ /* 0x002e620000008800 */
[----:B------:R-:W-:Y:S02]  /*c770*/  MOV R2, 0x400 ;  /* 0x0000040000027802 */ /* 0x000fe40000000f00 */
[----:B------:R-:W-:Y:S02]  /*c780*/  SHF.L.U32 R6, R14, 0x1f, RZ ;  /* 0x0000001f0e067819 */ /* 0x000fe400000006ff */
[----:B-1----:R-:W-:-:S05]  /*c790*/  LEA R2, R3, R2, 0x18 ;  /* 0x0000000203027211 */ /* 0x002fca00078ec0ff */
[----:B------:R-:W-:-:S04]  /*c7a0*/  IMAD R3, R15, 0x8, R2 ;  /* 0x000000080f037824 */ /* 0x000fc800078e0202 */
[----:B------:R-:W1:Y:S02]  /*c7b0*/  SYNCS.PHASECHK.TRANS64.TRYWAIT P0, [R3+URZ+0x32440], R6 ;  /* 0x03244006030075a7 */ /* 0x000e64000800017f */
[----:B-1----:R-:W-:Y:S05]  /*c7c0*/  @!P0 BRA `(.L_x_847) ;  /* 0x0000002400d08947 */ /* 0x002fea0003800000 */
.L_x_905:
        /* <DEDUP_REMOVED lines=11> */
.L_x_848:
        /* <DEDUP_REMOVED lines=22> */
.L_x_906:
        /* <DEDUP_REMOVED lines=8> */
.L_x_850:
        /* <DEDUP_REMOVED lines=34> */
.L_x_845:
[----:B------:R-:W-:Y:S05]  /*cc80*/  BSYNC B2 ;  /* 0x0000000000027941 */ /* 0x000fea0003800000 */
.L_x_844:
[----:B------:R-:W2:Y:S02]  /*cc90*/  LDL.LU R2, [R1+0x14] ;  /* 0x0000140001027983 */ /* 0x000ea40000300800 */
[----:B--2---:R-:W-:-:S07]  /*cca0*/  VIADD R8, R2, 0xfffffffd ;  /* 0xfffffffd02087836 */ /* 0x004fce0000000000 */
.L_x_843:
[----:B------:R-:W-:Y:S05]  /*ccb0*/  BSYNC B1 ;  /* 0x0000000000017941 */ /* 0x000fea0003800000 */
.L_x_842:
[----:B------:R-:W-:-:S05]  /*ccc0*/  IMAD.MOV R2, RZ, RZ, -R11 ;  /* 0x000000ffff027224 */ /* 0x000fca00078e0a0b */
[----:B------:R-:W-:-:S13]  /*ccd0*/  ISETP.NE.AND P0, PT, R9, R2, PT ;  /* 0x000000020900720c */ /* 0x000fda0003f05270 */
[----:B------:R-:W-:Y:S05]  /*cce0*/  @!P0 BRA `(.L_x_841) ;  /* 0x0000000c00908947 */ /* 0x000fea0003800000 */
.L_x_865:
        /* <DEDUP_REMOVED lines=10> */
[----:B------:R-:W-:Y:S01]  /*cd90*/  ISETP.NE.U32.AND P0, PT, RZ, UR38, PT ;  /* 0x00000026ff007c0c */ /* 0x000fe2000bf05070 */
[----:B------:R-:W-:-:S03]  /*cda0*/  IMAD.MOV.U32 R12, RZ, RZ, R8 ;  /* 0x000000ffff0c7224 */ /* 0x000fc600078e0008 */
[----:B------:R-:W-:-:S13]  /*cdb0*/  ISETP.NE.AND.EX P0, PT, RZ, UR39, PT, P0 ;  /* 0x00000027ff007c0c */ /* 0x000fda000bf05300 */
[----:B------:R-:W-:Y:S05]  /*cdc0*/  @!P0 BRA `(.L_x_853) ;  /* 0x0000000000448947 */ /* 0x000fea0003800000 */
[----:B------:R-:W1:Y:S01]  /*cdd0*/  LDC R12, c[0x0][0x41c] ;  /* 0x00010700ff0c7b82 */ /* 0x000e620000000800 */
[----:B------:R-:W-:Y:S02]  /*cde0*/  IMAD.MOV.U32 R11, RZ, RZ, R8 ;  /* 0x000000ffff0b7224 */ /* 0x000fe400078e0008 */
        /* <DEDUP_REMOVED lines=8> */
[----:B------:R-:W-:-:S04]  /*ce70*/  IMAD.WIDE.U32 R2, R0, UR46, R2 ;  /* 0x0000002e00027c25 */ /* 0x000fc8000f8e0002 */
[----:B------:R-:W-:Y:S01]  /*ce80*/  IMAD.IADD R3, R6, 0x1, R3 ;  /* 0x0000000106037824 */ /* 0x000fe200078e0203 */
[----:B------:R-:W-:-:S04]  /*ce90*/  LEA R6, P0, R2, UR38, 0x2 ;  /* 0x0000002602067c11 */ /* 0x000fc8000f8010ff */
[----:B------:R-:W-:Y:S01]  /*cea0*/  LEA.HI.X R7, R2, UR39, R3, 0x2, P0 ;  /* 0x0000002702077c11 */ /* 0x000fe200080f1403 */
[----:B------:R-:W-:-:S04]  /*ceb0*/  IMAD.MOV R3, RZ, RZ, -R11 ;  /* 0x000000ffff037224 */ /* 0x000fc800078e0a0b */
[----:B------:R-:W-:Y:S01]  /*cec0*/  IMAD R12, R12, R3, R8 ;  /* 0x000000030c0c7224 */ /* 0x000fe200078e0208 */
[----:B------:R1:W5:Y:S06]  /*ced0*/  LDG.E R7, desc[UR60][R6.64] ;  /* 0x0000003c06077981 */ /* 0x00036c000c1e1900 */
.L_x_853:
[----:B------:R-:W2:Y:S01]  /*cee0*/  S2R R3, SR_CgaCtaId ;  /* 0x0000000000037919 */ /* 0x000ea20000008800 */
[----:B------:R-:W-:-:S04]  /*cef0*/  MOV R2, 0x400 ;  /* 0x0000040000027802 */ /* 0x000fc80000000f00 */
[----:B--2---:R-:W-:Y:S02]  /*cf00*/  LEA R2, R3, R2, 0x18 ;  /* 0x0000000203027211 */ /* 0x004fe400078ec0ff */
[----:B------:R-:W-:-:S03]  /*cf10*/  SHF.L.U32 R3, R10, 0x1f, RZ ;  /* 0x0000001f0a037819 */ /* 0x000fc600000006ff */
[----:B------:R-:W-:-:S04]  /*cf20*/  IMAD R2, R9, 0x8, R2 ;  /* 0x0000000809027824 */ /* 0x000fc800078e0202 */
[----:B------:R-:W2:Y:S02]  /*cf30*/  SYNCS.PHASECHK.TRANS64.TRYWAIT P0, [R2+URZ+0x32440], R3 ;  /* 0x03244003020075a7 */ /* 0x000ea4000800017f */
[----:B--2---:R-:W-:Y:S05]  /*cf40*/  @!P0 BRA `(.L_x_854) ;  /* 0x0000002000188947 */ /* 0x004fea0003800000 */
.L_x_907:
        /* <DEDUP_REMOVED lines=11> */
.L_x_855:
        /* <DEDUP_REMOVED lines=21> */
.L_x_908:
        /* <DEDUP_REMOVED lines=8> */
.L_x_857:
        /* <DEDUP_REMOVED lines=33> */
.L_x_852:
[----:B------:R-:W-:Y:S05]  /*d3e0*/  BSYNC B1 ;  /* 0x0000000000017941 */ /* 0x000fea0003800000 */
.L_x_851:
        /* <DEDUP_REMOVED lines=9> */
[----:B------:R-:W-:Y:S02]  /*d480*/  ISETP.NE.U32.AND P0, PT, RZ, UR38, PT ;  /* 0x00000026ff007c0c */ /* 0x000fe4000bf05070 */
[----:B------:R-:W-:Y:S02]  /*d490*/  IADD3 R9, R8, -0x1, RZ ;  /* 0xffffffff08097810 */ /* 0x000fe40007ffe0ff */
[----:B------:R-:W-:-:S13]  /*d4a0*/  ISETP.NE.AND.EX P0, PT, RZ, UR39, PT, P0 ;  /* 0x00000027ff007c0c */ /* 0x000fda000bf05300 */
[----:B------:R-:W-:Y:S05]  /*d4b0*/  @!P0 BRA `(.L_x_860) ;  /* 0x0000000000408947 */ /* 0x000fea0003800000 */
[----:B------:R-:W2:Y:S01]  /*d4c0*/  LDC R6, c[0x0][0x41c] ;  /* 0x00010700ff067b82 */ /* 0x000ea20000000800 */
        /* <DEDUP_REMOVED lines=15> */
.L_x_860:
[----:B------:R-:W3:Y:S01]  /*d5c0*/  S2R R3, SR_CgaCtaId ;  /* 0x0000000000037919 */ /* 0x000ee20000008800 */
[----:B------:R-:W-:-:S04]  /*d5d0*/  MOV R2, 0x400 ;  /* 0x0000040000027802 */ /* 0x000fc80000000f00 */
[----:B---3--:R-:W-:Y:S02]  /*d5e0*/  LEA R2, R3, R2, 0x18 ;  /* 0x0000000203027211 */ /* 0x008fe400078ec0ff */
[----:B------:R-:W-:-:S03]  /*d5f0*/  SHF.L.U32 R3, R11, 0x1f, RZ ;  /* 0x0000001f0b037819 */ /* 0x000fc600000006ff */
[----:B------:R-:W-:-:S04]  /*d600*/  IMAD R2, R12, 0x8, R2 ;  /* 0x000000080c027824 */ /* 0x000fc800078e0202 */
[----:B------:R-:W3:Y:S02]  /*d610*/  SYNCS.PHASECHK.TRANS64.TRYWAIT P0, [R2+URZ+0x32440], R3 ;  /* 0x03244003020075a7 */ /* 0x000ee4000800017f */
[----:B---3--:R-:W-:Y:S05]  /*d620*/  @!P0 BRA `(.L_x_861) ;  /* 0x0000001800888947 */ /* 0x008fea0003800000 */
.L_x_909:
        /* <DEDUP_REMOVED lines=11> */
.L_x_862:
        /* <DEDUP_REMOVED lines=22> */
.L_x_910:
        /* <DEDUP_REMOVED lines=8> */
.L_x_864:
        /* <DEDUP_REMOVED lines=34> */
.L_x_859:
[----:B------:R-:W-:Y:S05]  /*dae0*/  BSYNC B1 ;  /* 0x0000000000017941 */ /* 0x000fea0003800000 */
.L_x_858:
[C---:B------:R-:W-:Y:S01]  /*daf0*/  ISETP.GT.AND P0, PT, R8.reuse, 0x1, PT ;  /* 0x000000010800780c */ /* 0x040fe20003f04270 */
[----:B------:R-:W-:-:S04]  /*db00*/  VIADD R2, R8, 0xfffffffe ;  /* 0xfffffffe08027836 */ /* 0x000fc80000000000 */
[----:B------:R-:W-:-:S08]  /*db10*/  IMAD.MOV.U32 R8, RZ, RZ, R2 ;  /* 0x000000ffff087224 */ /* 0x000fd000078e0002 */
[----:B------:R-:W-:Y:S05]  /*db20*/  @P0 BRA `(.L_x_865) ;  /* 0xfffffff000700947 */ /* 0x000fea000383ffff */
.L_x_841:
[----:B------:R-:W-:Y:S05]  /*db30*/  BSYNC B0 ;  /* 0x0000000000007941 */ /* 0x000fea0003800000 */
.L_x_840:
[----:B------:R-:W2:Y:S01]  /*db40*/  LDL.LU R3, [R1] ;  /* 0x0000000001037983 */ /* 0x000ea20000300800 */
[----:B------:R-:W-:Y:S01]  /*db50*/  BSSY B0, `(.L_x_866) ;  /* 0x0000016000007945 */ /* 0x000fe20003800000 */
[----:B------:R-:W3:Y:S02]  /*db60*/  S2R R2, SR_TID.X ;  /* 0x0000000000027919 */ /* 0x000ee40000002100 */
[----:B---3--:R-:W-:-:S04]  /*db70*/  LOP3.LUT R2, R2, 0x1f, RZ, 0xc0, !PT ;  /* 0x0000001f02027812 */ /* 0x008fc800078ec0ff */
[----:B------:R-:W-:Y:S01]  /*db80*/  ISETP.NE.AND P1, PT, R2, RZ, PT ;  /* 0x000000ff0200720c */ /* 0x000fe20003f25270 */
[----:B--2---:R-:W-:-:S05]  /*db90*/  VIADD R0, R3, 0x1 ;  /* 0x0000000103007836 */ /* 0x004fca0000000000 */
        /* <DEDUP_REMOVED lines=17> */
.L_x_867:
[----:B------:R-:W-:Y:S05]  /*dcb0*/  BSYNC B0 ;  /* 0x0000000000007941 */ /* 0x000fea0003800000 */
.L_x_866:
[----:B--2---:R-:W2:Y:S02]  /*dcc0*/  LDL.LU R2, [R1+0x4] ;  /* 0x0000040001027983 */ /* 0x004ea40000300800 */
[----:B--2---:R-:W-:-:S05]  /*dcd0*/  LOP3.LUT R2, R2, R0, RZ, 0x3c, !PT ;  /* 0x0000000002027212 */ /* 0x004fca00078e3cff */
[----:B------:R2:W-:Y:S02]  /*dce0*/  STL [R1+0x4], R2 ;  /* 0x0000040201007387 */ /* 0x0005e40000100800 */
.L_x_822:
[----:B------:R-:W-:Y:S05]  /*dcf0*/  BSYNC B6 ;  /* 0x0000000000067941 */ /* 0x000fea0003800000 */
.L_x_820:
[----:B------:R-:W-:-:S03]  /*dd00*/  UMOV UR4, 0xffffffff ;  /* 0xffffffff00047882 */ /* 0x000fc60000000000 */
[----:B------:R-:W-:Y:S05]  /*dd10*/  BRA.DIV UR4, `(.L_x_868) ;  /* 0x0000001204f47947 */ /* 0x000fea000b800000 */
[----:B------:R3:W4:Y:S04]  /*dd20*/  SHFL.IDX PT, R4, R16, RZ, 0x1f ;  /* 0x00001fff10047589 */ /* 0x00072800000e0000 */
[----:B------:R3:W0:Y:S02]  /*dd30*/  SHFL.IDX PT, R5, R16, 0x1, 0x1f ;  /* 0x00201f0010057f89 */ /* 0x00062400000e0000 */
.L_x_914:
        /* <DEDUP_REMOVED lines=13> */
.L_x_870:
[----:B------:R-:W-:Y:S05]  /*de10*/  BSYNC B0 ;  /* 0x0000000000007941 */ /* 0x000fea0003800000 */
.L_x_869:
        /* <DEDUP_REMOVED lines=20> */
[----:B0-----:R-:W-:-:S04]  /*df60*/  SEL R14, R14, RZ, P0 ;  /* 0x000000ff0e0e7207 */ /* 0x001fc80000000000 */
[----:B------:R-:W-:-:S05]  /*df70*/  IADD3 R2, R7, R14, RZ ;  /* 0x0000000e07027210 */ /* 0x000fca0007ffe0ff */
[----:B------:R0:W2:Y:S02]  /*df80*/  SHFL.IDX PT, R14, R2, 0x1f, 0x1f ;  /* 0x03e01f00020e7f89 */ /* 0x0000a400000e0000 */
.L_x_922:
[----:B------:R-:W-:Y:S02]  /*df90*/  ULDC UR4, c[0x0][0xd10] ;  /* 0x0003440000047ab9 */ /* 0x000fe40000000800 */
[----:B---3--:R-:W-:-:S04]  /*dfa0*/  IMAD.U32 R16, RZ, RZ, UR4 ;  /* 0x00000004ff107e24 */ /* 0x008fc8000f8e00ff */
[----:B--2---:R-:W-:-:S04]  /*dfb0*/  IMAD R6, R14, R16, RZ ;  /* 0x000000100e067224 */ /* 0x004fc800078e02ff */
[----:B------:R-:W-:-:S05]  /*dfc0*/  IMAD.IADD R5, R5, 0x1, R6 ;  /* 0x0000000105057824 */ /* 0x000fca00078e0206 */
[----:B----4-:R-:W-:-:S13]  /*dfd0*/  ISETP.GT.AND P0, PT, R5, R4, PT ;  /* 0x000000040500720c */ /* 0x010fda0003f04270 */
[----:B------:R-:W-:Y:S05]  /*dfe0*/  @P0 BRA `(.L_x_872) ;  /* 0x0000000000b40947 */ /* 0x000fea0003800000 */
[----:B------:R-:W2:Y:S02]  /*dff0*/  LDC R0, c[0x0][0xd14] ;  /* 0x00034500ff007b82 */ /* 0x000ea40000000800 */
.L_x_877:
        /* <DEDUP_REMOVED lines=14> */
.L_x_875:
[----:B------:R-:W-:Y:S05]  /*e0e0*/  BSYNC B0 ;  /* 0x0000000000007941 */ /* 0x000fea0003800000 */
.L_x_874:
[----:B------:R-:W-:-:S03]  /*e0f0*/  UMOV UR4, 0xffffffff ;  /* 0xffffffff00047882 */ /* 0x000fc60000000000 */
[----:B------:R-:W-:Y:S05]  /*e100*/  BRA.DIV UR4, `(.L_x_876) ;  /* 0x0000001604147947 */ /* 0x000fea000b800000 */
[----:B-----5:R-:W2:Y:S01]  /*e110*/  SHFL.UP PT, R14, R3, 0x1, RZ ;  /* 0x04200000030e7989 */ /* 0x020ea200000e00ff */
[C---:B------:R-:W-:Y:S02]  /*e120*/  ISETP.NE.AND P0, PT, R8.reuse, RZ, PT ;  /* 0x000000ff0800720c */ /* 0x040fe40003f05270 */
[----:B------:R-:W-:Y:S02]  /*e130*/  ISETP.GE.U32.AND P1, PT, R8, 0x2, PT ;  /* 0x000000020800780c */ /* 0x000fe40003f26070 */
        /* <DEDUP_REMOVED lines=18> */
.L_x_930:
[----:B------:R-:W-:Y:S02]  /*e260*/  ULDC UR4, c[0x0][0xd10] ;  /* 0x0003440000047ab9 */ /* 0x000fe40000000800 */
[----:B------:R-:W-:-:S04]  /*e270*/  IMAD.U32 R16, RZ, RZ, UR4 ;  /* 0x00000004ff107e24 */ /* 0x000fc8000f8e00ff */
[----:B--2---:R-:W-:-:S04]  /*e280*/  IMAD R6, R14, R16, RZ ;  /* 0x000000100e067224 */ /* 0x004fc800078e02ff */
[----:B------:R-:W-:-:S05]  /*e290*/  IMAD.IADD R5, R6, 0x1, R5 ;  /* 0x0000000106057824 */ /* 0x000fca00078e0205 */
[----:B------:R-:W-:-:S13]  /*e2a0*/  ISETP.GT.AND P0, PT, R5, R4, PT ;  /* 0x000000040500720c */ /* 0x000fda0003f04270 */
[----:B------:R-:W-:Y:S05]  /*e2b0*/  @!P0 BRA `(.L_x_877) ;  /* 0xfffffffc00508947 */ /* 0x000fea000383ffff */
.L_x_872:
        /* <DEDUP_REMOVED lines=8> */
.L_x_934:
[----:B------:R-:W-:Y:S01]  /*e340*/  ISETP.NE.AND P0, PT, R7, RZ, PT ;  /* 0x000000ff0700720c */ /* 0x000fe20003f05270 */
[----:B------:R-:W-:-:S12]  /*e350*/  IMAD.MOV.U32 R14, RZ, RZ, RZ ;  /* 0x000000ffff0e7224 */ /* 0x000fd800078e00ff */
[----:B------:R-:W-:Y:S05]  /*e360*/  @!P0 BRA `(.L_x_879) ;  /* 0x0000000000108947 */ /* 0x000fea0003800000 */
[----:B------:R-:W-:Y:S01]  /*e370*/  UMOV UR4, 0xffffffff ;  /* 0xffffffff00047882 */ /* 0x000fe20000000000 */
[----:B-1----:R-:W-:Y:S02]  /*e380*/  VIADD R12, R5, 0xffffffff ;  /* 0xffffffff050c7836 */ /* 0x002fe40000000000 */
[----:B------:R-:W-:Y:S05]  /*e390*/  BRA.DIV UR4, `(.L_x_880) ;  /* 0x0000001604887947 */ /* 0x000fea000b800000 */
[----:B------:R4:W1:Y:S02]  /*e3a0*/  SHFL.IDX PT, R14, R2, R12, 0x1f ;  /* 0x00001f0c020e7589 */ /* 0x00086400000e0000 */
.L_x_879:
[----:B---3--:R-:W-:Y:S01]  /*e3b0*/  IABS R7, R17 ;  /* 0x0000001100077213 */ /* 0x008fe20000000000 */
[----:B-1----:R-:W-:Y:S02]  /*e3c0*/  IMAD R16, R14, R16, R6 ;  /* 0x000000100e107224 */ /* 0x002fe400078e0206 */
[----:B------:R-:W-:Y:S01]  /*e3d0*/  IMAD.IADD R19, R5, 0x1, R19 ;  /* 0x0000000105137824 */ /* 0x000fe200078e0213 */
[----:B------:R-:W1:Y:S08]  /*e3e0*/  I2F.RP R8, R7 ;  /* 0x0000000700087306 */ /* 0x000e700000209400 */
[----:B-1----:R-:W2:Y:S02]  /*e3f0*/  MUFU.RCP R8, R8 ;  /* 0x0000000800087308 */ /* 0x002ea40000001000 */
[----:B--2---:R-:W-:-:S06]  /*e400*/  VIADD R3, R8, 0xffffffe ;  /* 0x0ffffffe08037836 */ /* 0x004fcc0000000000 */
[----:B------:R-:W0:Y:S02]  /*e410*/  F2I.FTZ.U32.TRUNC.NTZ R3, R3 ;  /* 0x0000000300037305 */ /* 0x000e24000021f000 */
[----:B0---4-:R-:W-:-:S05]  /*e420*/  IADD3 R2, RZ, -R3, RZ ;  /* 0x80000003ff027210 */ /* 0x011fca0007ffe0ff */
[----:B------:R-:W-:Y:S02]  /*e430*/  IMAD R9, R2, R7, RZ ;  /* 0x0000000702097224 */ /* 0x000fe400078e02ff */
[----:B------:R-:W-:-:S04]  /*e440*/  IMAD.MOV.U32 R2, RZ, RZ, RZ ;  /* 0x000000ffff027224 */ /* 0x000fc800078e00ff */
[----:B------:R-:W-:-:S04]  /*e450*/  IMAD.HI.U32 R6, R3, R9, R2 ;  /* 0x0000000903067227 */ /* 0x000fc800078e0002 */
[----:B------:R-:W-:Y:S01]  /*e460*/  IMAD.IADD R2, R4, 0x1, -R16 ;  /* 0x0000000104027824 */ /* 0x000fe200078e0a10 */
[----:B------:R-:W-:-:S04]  /*e470*/  IABS R4, R17 ;  /* 0x0000001100047213 */ /* 0x000fc80000000000 */
[----:B------:R-:W-:Y:S01]  /*e480*/  IABS R3, R2 ;  /* 0x0000000200037213 */ /* 0x000fe20000000000 */
[----:B------:R-:W-:-:S04]  /*e490*/  IMAD.MOV R4, RZ, RZ, -R4 ;  /* 0x000000ffff047224 */ /* 0x000fc800078e0a04 */
        /* <DEDUP_REMOVED lines=16> */
.L_x_873:
[----:B------:R-:W-:Y:S01]  /*e5a0*/  UMOV UR4, URZ ;  /* 0x0000003f00047c82 */ /* 0x000fe20008000000 */
[----:B------:R-:W-:Y:S01]  /*e5b0*/  UMOV UR5, URZ ;  /* 0x0000003f00057c82 */ /* 0x000fe20008000000 */
[----:B------:R-:W-:Y:S01]  /*e5c0*/  ULDC UR6, c[0x0][0xd14] ;  /* 0x0003450000067ab9 */ /* 0x000fe20000000800 */
[----:B------:R-:W-:Y:S02]  /*e5d0*/  IMAD.MOV.U32 R16, RZ, RZ, R4 ;  /* 0x000000ffff107224 */ /* 0x000fe400078e0004 */
[----:B------:R-:W-:Y:S02]  /*e5e0*/  IMAD.U32 R17, RZ, RZ, UR4 ;  /* 0x00000004ff117e24 */ /* 0x000fe4000f8e00ff */
[----:B------:R-:W-:Y:S02]  /*e5f0*/  IMAD.U32 R18, RZ, RZ, UR5 ;  /* 0x00000005ff127e24 */ /* 0x000fe4000f8e00ff */
[----:B------:R-:W-:-:S07]  /*e600*/  IMAD.U32 R19, RZ, RZ, UR6 ;  /* 0x00000006ff137e24 */ /* 0x000fce000f8e00ff */
.L_x_881:
        /* <DEDUP_REMOVED lines=12> */
.L_x_818:
[----:B------:R-:W3:Y:S01]  /*e6d0*/  S2R R3, SR_CgaCtaId ;  /* 0x0000000000037919 */ /* 0x000ee20000008800 */
[----:B------:R-:W-:Y:S01]  /*e6e0*/  UIADD3 UR4, UR50, 0x1, URZ ;  /* 0x0000000132047890 */ /* 0x000fe2000fffe03f */
[----:B0-----:R-:W-:-:S03]  /*e6f0*/  MOV R0, 0x400 ;  /* 0x0000040000007802 */ /* 0x001fc60000000f00 */
[----:B------:R-:W-:-:S04]  /*e700*/  ULEA.HI UR5, UR4, UR4, URZ, 0x1 ;  /* 0x0000000404057291 */ /* 0x000fc8000f8f083f */
[----:B------:R-:W-:-:S04]  /*e710*/  ULOP3.LUT UR5, UR5, 0xfffffffe, URZ, 0xc0, !UPT ;  /* 0xfffffffe05057892 */ /* 0x000fc8000f8ec03f */
[----:B------:R-:W-:Y:S01]  /*e720*/  UIADD3 UR5, UR4, -UR5, URZ ;  /* 0x8000000504057290 */ /* 0x000fe2000fffe03f */
[----:B---3--:R-:W-:-:S05]  /*e730*/  LEA R0, R3, R0, 0x18 ;  /* 0x0000000003007211 */ /* 0x008fca00078ec0ff */
[----:B------:R-:W-:-:S05]  /*e740*/  IMAD.U32 R3, RZ, RZ, UR5 ;  /* 0x00000005ff037e24 */ /* 0x000fca000f8e00ff */
[----:B------:R-:W-:-:S04]  /*e750*/  SHF.L.U32 R3, R3, 0x1f, RZ ;  /* 0x0000001f03037819 */ /* 0x000fc800000006ff */
[----:B------:R-:W0:Y:S02]  /*e760*/  SYNCS.PHASECHK.TRANS64.TRYWAIT P0, [R0+URZ+0x32420], R3 ;  /* 0x03242003000075a7 */ /* 0x000e24000800017f */
[----:B0-----:R-:W-:Y:S05]  /*e770*/  @!P0 BRA `(.L_x_883) ;  /* 0x0000001000b48947 */ /* 0x001fea0003800000 */
.L_x_937:
[----:B------:R-:W-:-:S03]  /*e780*/  UMOV UR4, 0xffffffff ;  /* 0xffffffff00047882 */ /* 0x000fc60000000000 */
[----:B------:R-:W-:Y:S05]  /*e790*/  BRA.DIV UR4, `(.L_x_884) ;  /* 0x0000001204c07947 */ /* 0x000fea000b800000 */
[----:B--2---:R-:W2:Y:S02]  /*e7a0*/  S2R R2, SR_TID.X ;  /* 0x0000000000027919 */ /* 0x004ea40000002100 */
[----:B--2---:R-:W-:-:S04]  /*e7b0*/  SHF.R.U32.HI R2, RZ, 0x5, R2 ;  /* 0x00000005ff027819 */ /* 0x004fc80000011602 */
[----:B------:R-:W-:-:S05]  /*e7c0*/  LOP3.LUT R2, R2, 0x3, RZ, 0xc0, !PT ;  /* 0x0000000302027812 */ /* 0x000fca00078ec0ff */
[----:B------:R2:W3:Y:S02]  /*e7d0*/  SHFL.IDX PT, R14, R2, RZ, 0x1f ;  /* 0x00001fff020e7589 */ /* 0x0004e400000e0000 */
.L_x_940:
[----:B---3--:R-:W-:Y:S01]  /*e7e0*/  ISETP.NE.AND P0, PT, R14, RZ, PT ;  /* 0x000000ff0e00720c */ /* 0x008fe20003f05270 */
[----:B------:R-:W-:-:S12]  /*e7f0*/  BSSY B0, `(.L_x_885) ;  /* 0x0000029000007945 */ /* 0x000fd80003800000 */
[----:B------:R-:W-:Y:S05]  /*e800*/  @P0 BRA `(.L_x_886) ;  /* 0x00000000009c0947 */ /* 0x000fea0003800000 */
[----:B------:R-:W-:-:S03]  /*e810*/  UMOV UR4, 0xffffffff ;  /* 0xffffffff00047882 */ /* 0x000fc60000000000 */
[----:B------:R-:W-:Y:S05]  /*e820*/  BRA.DIV UR4, `(.L_x_887) ;  /* 0x0000001204d07947 */ /* 0x000fea000b800000 */
[----:B------:R-:W-:-:S13]  /*e830*/  ELECT P6, URZ, PT ;  /* 0x00000000003f782f */ /* 0x000fda00038c0000 */
.L_x_943:
[----:B------:R-:W-:Y:S05]  /*e840*/  @!P6 BRA `(.L_x_886) ;  /* 0x00000000008ce947 */ /* 0x000fea0003800000 */
[----:B--2---:R-:W2:Y:S02]  /*e850*/  LDL R2, [R1+0x2c] ;  /* 0x00002c0001027983 */ /* 0x004ea40000100800 */
[----:B--2---:R-:W-:-:S13]  /*e860*/  R2UR UR4, R2 ;  /* 0x00000000020472ca */ /* 0x004fda00000e0000 */
[----:B------:R-:W-:-:S06]  /*e870*/  ULOP3.LUT UR4, UR4, 0x2, URZ, 0xfc, !UPT ;  /* 0x0000000204047892 */ /* 0x000fcc000f8efc3f */
[----:B------:R-:W-:-:S05]  /*e880*/  IMAD.U32 R2, RZ, RZ, UR4 ;  /* 0x00000004ff027e24 */ /* 0x000fca000f8e00ff */
[----:B------:R-:W-:-:S13]  /*e890*/  ISETP.NE.AND P2, PT, R2, 0x3, PT ;  /* 0x000000030200780c */ /* 0x000fda0003f45270 */
[----:B------:R-:W-:Y:S05]  /*e8a0*/  @!P2 BRA `(.L_x_888) ;  /* 0x000000000004a947 */ /* 0x000fea0003800000 */
[----:B------:R-:W-:Y:S01]  /*e8b0*/  BPT.TRAP 0x1 ;  /* 0x000000040000795c */ /* 0x000fe20000300000 */
.L_x_888:
[----:B0-----:R-:W2:Y:S04]  /*e8c0*/  LDL R3, [R1] ;  /* 0x0000000001037983 */ /* 0x001ea80000100800 */
[----:B------:R-:W3:Y:S01]  /*e8d0*/  LDL.LU R7, [R1+0x4] ;  /* 0x0000040001077983 */ /* 0x000ee20000300800 */
[----:B------:R-:W-:-:S05]  /*e8e0*/  IADD3 R2, R0, 0x32440, RZ ;  /* 0x0003244000027810 */ /* 0x000fca0007ffe0ff */
        /* <DEDUP_REMOVED lines=11> */
.L_x_944:
[----:B------:R-:W2:Y:S02]  /*e9a0*/  SYNCS.PHASECHK.TRANS64.TRYWAIT P0, [R7+URZ], R2 ;  /* 0x00000002070075a7 */ /* 0x000ea4000800017f */
[----:B--2---:R-:W-:Y:S05]  /*e9b0*/  @!P0 BRA `(.L_x_890) ;  /* 0x0000001000a08947 */ /* 0x004fea0003800000 */
.L_x_945:
[----:B------:R-:W-:Y:S05]  /*e9c0*/  @!P2 BRA `(.L_x_891) ;  /* 0x000000000004a947 */ /* 0x000fea0003800000 */
[----:B------:R-:W-:Y:S01]  /*e9d0*/  BPT.TRAP 0x1 ;  /* 0x000000040000795c */ /* 0x000fe20000300000 */
.L_x_891:
[----:B------:R-:W3:Y:S01]  /*e9e0*/  LDL.LU R4, [R1] ;  /* 0x0000000001047983 */ /* 0x000ee20000300800 */
[----:B------:R-:W-:-:S04]  /*e9f0*/  VIADD R0, R0, 0x32460 ;  /* 0x0003246000007836 */ /* 0x000fc80000000000 */
[----:B---3--:R-:W-:-:S04]  /*ea00*/  IMAD R4, R4, 0x8, R0 ;  /* 0x0000000804047824 */ /* 0x008fc800078e0200 */
[----:B------:R-:W3:Y:S02]  /*ea10*/  SYNCS.PHASECHK.TRANS64.TRYWAIT P0, [R4+URZ], R5 ;  /* 0x00000005040075a7 */ /* 0x000ee4000800017f */
[----:B---3--:R-:W-:Y:S05]  /*ea20*/  @!P0 BRA `(.L_x_892) ;  /* 0x0000001000988947 */ /* 0x008fea0003800000 */
.L_x_946:
[----:B------:R-:W-:-:S07]  /*ea30*/  IMAD R3, R3, 0x8, R0 ;  /* 0x0000000803037824 */ /* 0x000fce00078e0200 */
.L_x_893:
[----:B----4-:R4:W0:Y:S02]  /*ea40*/  SYNCS.PHASECHK.TRANS64.TRYWAIT P0, [R3+URZ], R2 ;  /* 0x00000002030075a7 */ /* 0x010824000800017f */
[----:B0-----:R-:W-:Y:S05]  /*ea50*/  @!P0 NANOSLEEP.SYNCS 0x989680 ;  /* 0x009896800000895d */ /* 0x001fea0003900000 */
[----:B------:R-:W0:Y:S02]  /*ea60*/  @!P0 SYNCS.PHASECHK.TRANS64 P0, [R3+URZ], R2 ;  /* 0x00000002030085a7 */ /* 0x000e24000800007f */
[----:B0-----:R-:W-:Y:S05]  /*ea70*/  @!P0 BRA `(.L_x_893) ;  /* 0xfffffffc00f08947 */ /* 0x001fea000383ffff */
.L_x_886:
[----:B------:R-:W-:Y:S05]  /*ea80*/  BSYNC B0 ;  /* 0x0000000000007941 */ /* 0x000fea0003800000 */
.L_x_885:
[----:B------:R-:W-:Y:S05]  /*ea90*/  EXIT ;  /* 0x000000000000794d */ /* 0x000fea0003800000 */
.L_x_771:
[----:B0-----:R0:W1:Y:S02]  /*eaa0*/  SYNCS.PHASECHK.TRANS64.TRYWAIT P0, [R4+URZ+0x32400], R3 ;  /* 0x03240003040075a7 */ /* 0x001064000800017f */
[----:B-1----:R-:W-:Y:S05]  /*eab0*/  @!P0 NANOSLEEP.SYNCS 0x989680 ;  /* 0x009896800000895d */ /* 0x002fea0003900000 */
[----:B------:R-:W1:Y:S02]  /*eac0*/  @!P0 SYNCS.PHASECHK.TRANS64 P0, [R4+URZ+0x32400], R3 ;  /* 0x03240003040085a7 */ /* 0x000e64000800007f */
[----:B-1----:R-:W-:Y:S05]  /*ead0*/  @!P0 BRA `(.L_x_771) ;  /* 0xfffffffc00f08947 */ /* 0x002fea000383ffff */
[----:B------:R-:W-:Y:S05]  /*eae0*/  BRA `(.L_x_894) ;  /* 0xffffff2c00887947 */ /* 0x000fea000383ffff */
.L_x_775:
[----:B--2---:R2:W3:Y:S02]  /*eaf0*/  SYNCS.PHASECHK.TRANS64.TRYWAIT P1, [R0+URZ+0x32430], R5 ;  /* 0x03243005000075a7 */ /* 0x0044e4000802017f */
[----:B---3--:R-:W-:Y:S05]  /*eb00*/  @!P1 NANOSLEEP.SYNCS 0x989680 ;  /* 0x009896800000995d */ /* 0x008fea0003900000 */
[----:B------:R-:W3:Y:S02]  /*eb10*/  @!P1 SYNCS.PHASECHK.TRANS64 P1, [R0+URZ+0x32430], R5 ;  /* 0x03243005000095a7 */ /* 0x000ee4000802007f */
[----:B---3--:R-:W-:Y:S05]  /*eb20*/  @!P1 BRA `(.L_x_775) ;  /* 0xfffffffc00f09947 */ /* 0x008fea000383ffff */
[----:B------:R-:W-:Y:S05]  /*eb30*/  BRA `(.L_x_774) ;  /* 0xffffff2c00bc7947 */ /* 0x000fea000383ffff */
.L_x_776:
[----:B---3--:R3:W4:Y:S02]  /*eb40*/  SYNCS.PHASECHK.TRANS64.TRYWAIT P1, [R4+URZ+0x32410], R3 ;  /* 0x03241003040075a7 */ /* 0x008724000802017f */
[----:B----4-:R-:W-:Y:S05]  /*eb50*/  @!P1 NANOSLEEP.SYNCS 0x989680 ;  /* 0x009896800000995d */ /* 0x010fea0003900000 */
[----:B------:R-:W4:Y:S02]  /*eb60*/  @!P1 SYNCS.PHASECHK.TRANS64 P1, [R4+URZ+0x32410], R3 ;  /* 0x03241003040095a7 */ /* 0x000f24000802007f */
[----:B----4-:R-:W-:Y:S05]  /*eb70*/  @!P1 BRA `(.L_x_776) ;  /* 0xfffffffc00f09947 */ /* 0x010fea000383ffff */
[----:B------:R-:W-:Y:S05]  /*eb80*/  BRA `(.L_x_895) ;  /* 0xffffff3000847947 */ /* 0x000fea000383ffff */
.L_x_780:
[----:B------:R0:W0:Y:S02]  /*eb90*/  SYNCS.PHASECHK.TRANS64.TRYWAIT P1, [R0+URZ+0x32450], R5 ;  /* 0x03245005000075a7 */ /* 0x000024000802017f */
[----:B0-----:R-:W-:Y:S05]  /*eba0*/  @!P1 NANOSLEEP.SYNCS 0x989680 ;  /* 0x009896800000995d */ /* 0x001fea0003900000 */
[----:B------:R-:W0:Y:S02]  /*ebb0*/  @!P1 SYNCS.PHASECHK.TRANS64 P1, [R0+URZ+0x32450], R5 ;  /* 0x03245005000095a7 */ /* 0x000e24000802007f */
[----:B0-----:R-:W-:Y:S05]  /*ebc0*/  @!P1 BRA `(.L_x_780) ;  /* 0xfffffffc00f09947 */ /* 0x001fea000383ffff */
[----:B------:R-:W-:Y:S05]  /*ebd0*/  BRA `(.L_x_779) ;  /* 0xffffff3000907947 */ /* 0x000fea000383ffff */
.L_x_785:
[----:B-1----:R-:W-:-:S04]  /*ebe0*/  IMAD.U32 R153, RZ, RZ, UR5 ;  /* 0x00000005ff997e24 */ /* 0x002fc8000f8e00ff */
[----:B------:R1:W2:Y:S03]  /*ebf0*/  SYNCS.PHASECHK.TRANS64.TRYWAIT P3, [R153+URZ+0x32430], R208 ;  /* 0x032430d0990075a7 */ /* 0x0002a6000806017f */
[----:B--2---:R-:W-:Y:S05]  /*ec00*/  @!P3 NANOSLEEP.SYNCS 0x989680 ;  /* 0x009896800000b95d */ /* 0x004fea0003900000 */
[----:B------:R-:W2:Y:S02]  /*ec10*/  @!P3 SYNCS.PHASECHK.TRANS64 P3, [R153+URZ+0x32430], R208 ;  /* 0x032430d09900b5a7 */ /* 0x000ea4000806007f */
[----:B--2---:R-:W-:Y:S05]  /*ec20*/  @!P3 BRA `(.L_x_785) ;  /* 0xfffffffc00ecb947 */ /* 0x004fea000383ffff */
[----:B------:R-:W-:Y:S05]  /*ec30*/  BRA `(.L_x_784) ;  /* 0xffffff5800087947 */ /* 0x000fea000383ffff */
.L_x_789:
[----:B--2---:R-:W-:-:S04]  /*ec40*/  IMAD.U32 R209, RZ, RZ, UR5 ;  /* 0x00000005ffd17e24 */ /* 0x004fc8000f8e00ff */
[----:B------:R2:W3:Y:S03]  /*ec50*/  SYNCS.PHASECHK.TRANS64.TRYWAIT P3, [R209+URZ+0x32450], R208 ;  /* 0x032450d0d10075a7 */ /* 0x0004e6000806017f */
[----:B---3--:R-:W-:Y:S05]  /*ec60*/  @!P3 NANOSLEEP.SYNCS 0x989680 ;  /* 0x009896800000b95d */ /* 0x008fea0003900000 */
[----:B------:R-:W3:Y:S02]  /*ec70*/  @!P3 SYNCS.PHASECHK.TRANS64 P3, [R209+URZ+0x32450], R208 ;  /* 0x032450d0d100b5a7 */ /* 0x000ee4000806007f */
[----:B---3--:R-:W-:Y:S05]  /*ec80*/  @!P3 BRA `(.L_x_789) ;  /* 0xfffffffc00ecb947 */ /* 0x008fea000383ffff */
[----:B------:R-:W-:Y:S05]  /*ec90*/  BRA `(.L_x_788) ;  /* 0xffffff5800847947 */ /* 0x000fea000383ffff */
.L_x_827:
        /* <DEDUP_REMOVED lines=8> */
[----:B------:R-:W-:Y:S05]  /*ed20*/  WARPSYNC.COLLECTIVE R15, `(.L_x_897) ;  /* 0x000000000f087348 */ /* 0x000fea0003c00000 */
[----:B------:R0:W1:Y:S02]  /*ed30*/  SHFL.IDX P6, R14, R13, R12, R11 ;  /* 0x0000000c0d0e7389 */ /* 0x00006400000c000b */
[----:B01----:R-:W-:Y:S01]  /*ed40*/  ENDCOLLECTIVE ;  /* 0x000000000000791b */ /* 0x003fe20003800000 */
.L_x_897:
[----:B------:R-:W-:Y:S05]  /*ed50*/  BSYNC B0 ;  /* 0x0000000000007941 */ /* 0x000fea0003800000 */
.L_x_896:
[----:B------:R-:W-:Y:S05]  /*ed60*/  BRA `(.L_x_898) ;  /* 0xffffffc800a47947 */ /* 0x000fea000383ffff */
.L_x_828:
[----:B------:R-:W-:Y:S01]  /*ed70*/  BSSY B0, `(.L_x_899) ;  /* 0x0000006000007945 */ /* 0x000fe20003800000 */
[----:B------:R-:W-:-:S07]  /*ed80*/  IMAD.MOV.U32 R15, RZ, RZ, -0x1 ;  /* 0xffffffffff0f7424 */ /* 0x000fce00078e00ff */
[----:B------:R-:W-:Y:S05]  /*ed90*/  WARPSYNC.COLLECTIVE R15, `(.L_x_900) ;  /* 0x000000000f0c7348 */ /* 0x000fea0003c00000 */
[----:B------:R-:W-:Y:S02]  /*eda0*/  ELECT P6, UR62, PT ;  /* 0x00000000003e782f */ /* 0x000fe400038c0000 */
[----:B------:R-:W-:Y:S01]  /*edb0*/  MOV R14, UR62 ;  /* 0x0000003e000e7c02 */ /* 0x000fe20008000f00 */
[----:B------:R-:W-:Y:S10]  /*edc0*/  ENDCOLLECTIVE ;  /* 0x000000000000791b */ /* 0x000ff40003800000 */
.L_x_900:
[----:B------:R-:W-:Y:S05]  /*edd0*/  BSYNC B0 ;  /* 0x0000000000007941 */ /* 0x000fea0003800000 */
.L_x_899:
[----:B------:R-:W-:Y:S05]  /*ede0*/  BRA `(.L_x_901) ;  /* 0xffffffc8009c7947 */ /* 0x000fea000383ffff */
.L_x_831:
[----:B0-----:R0:W1:Y:S02]  /*edf0*/  SYNCS.PHASECHK.TRANS64.TRYWAIT P0, [R8+URZ+0x32440], R10 ;  /* 0x0324400a080075a7 */ /* 0x001064000800017f */
[----:B-1----:R-:W-:Y:S05]  /*ee00*/  @!P0 NANOSLEEP.SYNCS 0x989680 ;  /* 0x009896800000895d */ /* 0x002fea0003900000 */
[----:B------:R-:W1:Y:S02]  /*ee10*/  @!P0 SYNCS.PHASECHK.TRANS64 P0, [R8+URZ+0x32440], R10 ;  /* 0x0324400a080085a7 */ /* 0x000e64000800007f */
[----:B-1----:R-:W-:Y:S05]  /*ee20*/  @!P0 BRA `(.L_x_831) ;  /* 0xfffffffc00f08947 */ /* 0x002fea000383ffff */
[----:B------:R-:W-:Y:S05]  /*ee30*/  BRA `(.L_x_902) ;  /* 0xffffffcc000c7947 */ /* 0x000fea000383ffff */
.L_x_835:
        /* <DEDUP_REMOVED lines=8> */
.L_x_838:
[----:B0-----:R0:W1:Y:S02]  /*eec0*/  SYNCS.PHASECHK.TRANS64.TRYWAIT P0, [R8+URZ+0x32460], R6 ;  /* 0x03246006080075a7 */ /* 0x001064000800017f */
[----:B-1----:R-:W-:Y:S05]  /*eed0*/  @!P0 NANOSLEEP.SYNCS 0x989680 ;  /* 0x009896800000895d */ /* 0x002fea0003900000 */
[----:B------:R-:W1:Y:S02]  /*eee0*/  @!P0 SYNCS.PHASECHK.TRANS64 P0, [R8+URZ+0x32460], R6 ;  /* 0x03246006080085a7 */ /* 0x000e64000800007f */
[----:B-1----:R-:W-:Y:S05]  /*eef0*/  @!P0 BRA `(.L_x_838) ;  /* 0xfffffffc00f08947 */ /* 0x002fea000383ffff */
[----:B------:R-:W-:Y:S05]  /*ef00*/  BRA `(.L_x_904) ;  /* 0xffffffd000947947 */ /* 0x000fea000383ffff */
.L_x_847:
[----:B-1----:R1:W2:Y:S02]  /*ef10*/  SYNCS.PHASECHK.TRANS64.TRYWAIT P0, [R3+URZ+0x32440], R6 ;  /* 0x03244006030075a7 */ /* 0x0022a4000800017f */
[----:B--2---:R-:W-:Y:S05]  /*ef20*/  @!P0 NANOSLEEP.SYNCS 0x989680 ;  /* 0x009896800000895d */ /* 0x004fea0003900000 */
[----:B------:R-:W2:Y:S02]  /*ef30*/  @!P0 SYNCS.PHASECHK.TRANS64 P0, [R3+URZ+0x32440], R6 ;  /* 0x03244006030085a7 */ /* 0x000ea4000800007f */
[----:B--2---:R-:W-:Y:S05]  /*ef40*/  @!P0 BRA `(.L_x_847) ;  /* 0xfffffffc00f08947 */ /* 0x004fea000383ffff */
[----:B------:R-:W-:Y:S05]  /*ef50*/  BRA `(.L_x_905) ;  /* 0xffffffd8001c7947 */ /* 0x000fea000383ffff */
.L_x_849:
[----:B--2---:R2:W3:Y:S02]  /*ef60*/  SYNCS.PHASECHK.TRANS64.TRYWAIT P0, [R3+URZ+0x32460], R6 ;  /* 0x03246006030075a7 */ /* 0x0044e4000800017f */
[----:B---3--:R-:W-:Y:S05]  /*ef70*/  @!P0 NANOSLEEP.SYNCS 0x989680 ;  /* 0x009896800000895d */ /* 0x008fea0003900000 */
[----:B------:R-:W3:Y:S02]  /*ef80*/  @!P0 SYNCS.PHASECHK.TRANS64 P0, [R3+URZ+0x32460], R6 ;  /* 0x03246006030085a7 */ /* 0x000ee4000800007f */
[----:B---3--:R-:W-:Y:S05]  /*ef90*/  @!P0 BRA `(.L_x_849) ;  /* 0xfffffffc00f08947 */ /* 0x008fea000383ffff */
[----:B------:R-:W-:Y:S05]  /*efa0*/  BRA `(.L_x_906) ;  /* 0xffffffd8008c7947 */ /* 0x000fea000383ffff */
.L_x_854:
[----:B--2---:R2:W3:Y:S02]  /*efb0*/  SYNCS.PHASECHK.TRANS64.TRYWAIT P0, [R2+URZ+0x32440], R3 ;  /* 0x03244003020075a7 */ /* 0x0044e4000800017f */
[----:B---3--:R-:W-:Y:S05]  /*efc0*/  @!P0 NANOSLEEP.SYNCS 0x989680 ;  /* 0x009896800000895d */ /* 0x008fea0003900000 */
[----:B------:R-:W3:Y:S02]  /*efd0*/  @!P0 SYNCS.PHASECHK.TRANS64 P0, [R2+URZ+0x32440], R3 ;  /* 0x03244003020085a7 */ /* 0x000ee4000800007f */
[----:B---3--:R-:W-:Y:S05]  /*efe0*/  @!P0 BRA `(.L_x_854) ;  /* 0xfffffffc00f08947 */ /* 0x008fea000383ffff */
[----:B------:R-:W-:Y:S05]  /*eff0*/  BRA `(.L_x_907) ;  /* 0xffffffdc00d47947 */ /* 0x000fea000383ffff */
.L_x_856:
[----:B-1----:R1:W3:Y:S02]  /*f000*/  SYNCS.PHASECHK.TRANS64.TRYWAIT P1, [R2+URZ+0x32460], R3 ;  /* 0x03246003020075a7 */ /* 0x0022e4000802017f */
[----:B---3--:R-:W-:Y:S05]  /*f010*/  @!P1 NANOSLEEP.SYNCS 0x989680 ;  /* 0x009896800000995d */ /* 0x008fea0003900000 */
[----:B------:R-:W3:Y:S02]  /*f020*/  @!P1 SYNCS.PHASECHK.TRANS64 P1, [R2+URZ+0x32460], R3 ;  /* 0x03246003020095a7 */ /* 0x000ee4000802007f */
[----:B---3--:R-:W-:Y:S05]  /*f030*/  @!P1 BRA `(.L_x_856) ;  /* 0xfffffffc00f09947 */ /* 0x008fea000383ffff */
[----:B------:R-:W-:Y:S05]  /*f040*/  BRA `(.L_x_908) ;  /* 0xffffffe000407947 */ /* 0x000fea000383ffff */
.L_x_861:
[----:B---3--:R3:W4:Y:S02]  /*f050*/  SYNCS.PHASECHK.TRANS64.TRYWAIT P0, [R2+URZ+0x32440], R3 ;  /* 0x03244003020075a7 */ /* 0x008724000800017f */
[----:B----4-:R-:W-:Y:S05]  /*f060*/  @!P0 NANOSLEEP.SYNCS 0x989680 ;  /* 0x009896800000895d */ /* 0x010fea0003900000 */
[----:B------:R-:W4:Y:S02]  /*f070*/  @!P0 SYNCS.PHASECHK.TRANS64 P0, [R2+URZ+0x32440], R3 ;  /* 0x03244003020085a7 */ /* 0x000f24000800007f */
[----:B----4-:R-:W-:Y:S05]  /*f080*/  @!P0 BRA `(.L_x_861) ;  /* 0xfffffffc00f08947 */ /* 0x010fea000383ffff */
[----:B------:R-:W-:Y:S05]  /*f090*/  BRA `(.L_x_909) ;  /* 0xffffffe400647947 */ /* 0x000fea000383ffff */
.L_x_863:
[----:B-1----:R1:W2:Y:S02]  /*f0a0*/  SYNCS.PHASECHK.TRANS64.TRYWAIT P1, [R2+URZ+0x32460], R3 ;  /* 0x03246003020075a7 */ /* 0x0022a4000802017f */
[----:B--2---:R-:W-:Y:S05]  /*f0b0*/  @!P1 NANOSLEEP.SYNCS 0x989680 ;  /* 0x009896800000995d */ /* 0x004fea0003900000 */
[----:B------:R-:W2:Y:S02]  /*f0c0*/  @!P1 SYNCS.PHASECHK.TRANS64 P1, [R2+URZ+0x32460], R3 ;  /* 0x03246003020095a7 */ /* 0x000ea4000802007f */
[----:B--2---:R-:W-:Y:S05]  /*f0d0*/  @!P1 BRA `(.L_x_863) ;  /* 0xfffffffc00f09947 */ /* 0x004fea000383ffff */
[----:B------:R-:W-:Y:S05]  /*f0e0*/  BRA `(.L_x_910) ;  /* 0xffffffe400d47947 */ /* 0x000fea000383ffff */
.L_x_868:
[----:B------:R-:W-:Y:S01]  /*f0f0*/  BSSY B0, `(.L_x_911) ;  /* 0x0000008000007945 */ /* 0x000fe20003800000 */
[----:B------:R-:W-:Y:S01]  /*f100*/  IMAD.MOV.U32 R13, RZ, RZ, R16 ;  /* 0x000000ffff0d7224 */ /* 0x000fe200078e0010 */
[----:B0-----:R-:W-:Y:S01]  /*f110*/  MOV R15, 0xffffffff ;  /* 0xffffffff000f7802 */ /* 0x001fe20000000f00 */
[----:B-1----:R-:W-:Y:S02]  /*f120*/  IMAD.MOV.U32 R12, RZ, RZ, RZ ;  /* 0x000000ffff0c7224 */ /* 0x002fe400078e00ff */
[----:B------:R-:W-:-:S07]  /*f130*/  IMAD.MOV.U32 R11, RZ, RZ, 0x1f ;  /* 0x0000001fff0b7424 */ /* 0x000fce00078e00ff */
[----:B--2---:R-:W-:Y:S05]  /*f140*/  WARPSYNC.COLLECTIVE R15, `(.L_x_912) ;  /* 0x000000000f087348 */ /* 0x004fea0003c00000 */
[----:B------:R0:W1:Y:S02]  /*f150*/  SHFL.IDX P6, R14, R13, R12, R11 ;  /* 0x0000000c0d0e7389 */ /* 0x00006400000c000b */
[----:B012---:R-:W-:Y:S01]  /*f160*/  ENDCOLLECTIVE ;  /* 0x000000000000791b */ /* 0x007fe20003800000 */
.L_x_912:
[----:B------:R-:W-:Y:S05]  /*f170*/  BSYNC B0 ;  /* 0x0000000000007941 */ /* 0x000fea0003800000 */
.L_x_911:
        /* <DEDUP_REMOVED lines=8> */
.L_x_913:
[----:B------:R-:W-:Y:S01]  /*f200*/  IMAD.MOV.U32 R5, RZ, RZ, R14 ;  /* 0x000000ffff057224 */ /* 0x000fe200078e000e */
[----:B------:R-:W-:Y:S06]  /*f210*/  BRA `(.L_x_914) ;  /* 0xffffffe800c87947 */ /* 0x000fec000383ffff */
.L_x_871:
[----:B------:R-:W-:Y:S01]  /*f220*/  BSSY B0, `(.L_x_915) ;  /* 0x0000008000007945 */ /* 0x000fe20003800000 */
[----:B-----5:R-:W-:Y:S02]  /*f230*/  IMAD.MOV.U32 R13, RZ, RZ, R3 ;  /* 0x000000ffff0d7224 */ /* 0x020fe400078e0003 */
[----:B-1----:R-:W-:Y:S02]  /*f240*/  IMAD.MOV.U32 R12, RZ, RZ, 0x1 ;  /* 0x00000001ff0c7424 */ /* 0x002fe400078e00ff */
[----:B------:R-:W-:Y:S02]  /*f250*/  IMAD.MOV.U32 R11, RZ, RZ, RZ ;  /* 0x000000ffff0b7224 */ /* 0x000fe400078e00ff */
[----:B------:R-:W-:-:S07]  /*f260*/  IMAD.MOV.U32 R15, RZ, RZ, -0x1 ;  /* 0xffffffffff0f7424 */ /* 0x000fce00078e00ff */
[----:B0-234-:R-:W-:Y:S05]  /*f270*/  WARPSYNC.COLLECTIVE R15, `(.L_x_916) ;  /* 0x000000000f087348 */ /* 0x01dfea0003c00000 */
[----:B------:R1:W0:Y:S02]  /*f280*/  SHFL.UP P6, R14, R13, R12, R11 ;  /* 0x0400000c0d0e7389 */ /* 0x00022400000c000b */
[----:B01234-:R-:W-:Y:S01]  /*f290*/  ENDCOLLECTIVE ;  /* 0x000000000000791b */ /* 0x01ffe20003800000 */
.L_x_916:
[----:B------:R-:W-:Y:S05]  /*f2a0*/  BSYNC B0 ;  /* 0x0000000000007941 */ /* 0x000fea0003800000 */
.L_x_915:
        /* <DEDUP_REMOVED lines=10> */
.L_x_917:
        /* <DEDUP_REMOVED lines=8> */
.L_x_918:
        /* <DEDUP_REMOVED lines=8> */
.L_x_919:
        /* <DEDUP_REMOVED lines=8> */
.L_x_920:
        /* <DEDUP_REMOVED lines=8> */
.L_x_921:
[----:B------:R-:W-:Y:S05]  /*f550*/  BRA `(.L_x_922) ;  /* 0xffffffe8008c7947 */ /* 0x000fea000383ffff */
.L_x_876:
        /* <DEDUP_REMOVED lines=8> */
.L_x_924:
[----:B------:R-:W-:Y:S05]  /*f5e0*/  BSYNC B0 ;  /* 0x0000000000007941 */ /* 0x000fea0003800000 */
.L_x_923:
[----:B------:R-:W-:Y:S01]  /*f5f0*/  ISETP.NE.AND P0, PT, R8, RZ, PT ;  /* 0x000000ff0800720c */ /* 0x000fe20003f05270 */
[----:B------:R-:W-:Y:S01]  /*f600*/  IMAD.MOV.U32 R11, RZ, RZ, RZ ;  /* 0x000000ffff0b7224 */ /* 0x000fe200078e00ff */
[----:B------:R-:W-:Y:S01]  /*f610*/  MOV R12, 0x2 ;  /* 0x00000002000c7802 */ /* 0x000fe20000000f00 */
[----:B------:R-:W-:Y:S01]  /*f620*/  IMAD.MOV.U32 R15, RZ, RZ, -0x1 ;  /* 0xffffffffff0f7424 */ /* 0x000fe200078e00ff */
[----:B------:R-:W-:Y:S02]  /*f630*/  SEL R14, R14, RZ, P0 ;  /* 0x000000ff0e0e7207 */ /* 0x000fe40000000000 */
[----:B------:R-:W-:-:S03]  /*f640*/  ISETP.GE.U32.AND P0, PT, R8, 0x2, PT ;  /* 0x000000020800780c */ /* 0x000fc60003f06070 */
[----:B------:R-:W-:-:S10]  /*f650*/  IMAD.IADD R13, R3, 0x1, R14 ;  /* 0x00000001030d7824 */ /* 0x000fd400078e020e */
[----:B------:R-:W-:Y:S05]  /*f660*/  WARPSYNC.COLLECTIVE R15, `(.L_x_925) ;  /* 0x000000000f087348 */ /* 0x000fea0003c00000 */
[----:B------:R0:W1:Y:S02]  /*f670*/  SHFL.UP P6, R14, R13, R12, R11 ;  /* 0x0400000c0d0e7389 */ /* 0x00006400000c000b */
[----:B01----:R-:W-:Y:S01]  /*f680*/  ENDCOLLECTIVE ;  /* 0x000000000000791b */ /* 0x003fe20003800000 */
.L_x_925:
        /* <DEDUP_REMOVED lines=8> */
.L_x_926:
        /* <DEDUP_REMOVED lines=8> */
.L_x_927:
        /* <DEDUP_REMOVED lines=8> */
.L_x_928:
        /* <DEDUP_REMOVED lines=8> */
.L_x_929:
[----:B------:R-:W-:Y:S05]  /*f890*/  BRA `(.L_x_930) ;  /* 0xffffffe800707947 */ /* 0x000fea000383ffff */
.L_x_878:
[----:B------:R-:W-:Y:S01]  /*f8a0*/  BSSY B0, `(.L_x_931) ;  /* 0x0000006000007945 */ /* 0x000fe20003800000 */
[----:B------:R-:W-:Y:S02]  /*f8b0*/  PLOP3.LUT P6, PT, P6, PT, PT, 0x8, 0x0 ;  /* 0x000000000000781c */ /* 0x000fe400037ce170 */
[----:B------:R-:W-:-:S11]  /*f8c0*/  MOV R15, 0xffffffff ;  /* 0xffffffff000f7802 */ /* 0x000fd60000000f00 */
[----:B01----:R-:W-:Y:S05]  /*f8d0*/  WARPSYNC.COLLECTIVE R15, `(.L_x_932) ;  /* 0x000000000f087348 */ /* 0x003fea0003c00000 */
[----:B------:R-:W-:Y:S01]  /*f8e0*/  VOTE.ANY R14, PT, P6 ;  /* 0x00000000000e7806 */ /* 0x000fe200030e0100 */
[----:B01----:R-:W-:Y:S06]  /*f8f0*/  ENDCOLLECTIVE ;  /* 0x000000000000791b */ /* 0x003fec0003800000 */
.L_x_932:
[----:B------:R-:W-:Y:S05]  /*f900*/  BSYNC B0 ;  /* 0x0000000000007941 */ /* 0x000fea0003800000 */
.L_x_931:
        /* <DEDUP_REMOVED lines=9> */
.L_x_933:
[----:B------:R-:W-:Y:S01]  /*f9a0*/  IMAD.MOV.U32 R17, RZ, RZ, R14 ;  /* 0x000000ffff117224 */ /* 0x000fe200078e000e */
[----:B------:R-:W-:Y:S06]  /*f9b0*/  BRA `(.L_x_934) ;  /* 0xffffffe800607947 */ /* 0x000fec000383ffff */
.L_x_880:
[----:B------:R-:W-:Y:S01]  /*f9c0*/  BSSY B0, `(.L_x_935) ;  /* 0x0000007000007945 */ /* 0x000fe20003800000 */
[----:B------:R-:W-:Y:S02]  /*f9d0*/  IMAD.MOV.U32 R13, RZ, RZ, R2 ;  /* 0x000000ffff0d7224 */ /* 0x000fe400078e0002 */
[----:B------:R-:W-:Y:S02]  /*f9e0*/  IMAD.MOV.U32 R11, RZ, RZ, 0x1f ;  /* 0x0000001fff0b7424 */ /* 0x000fe400078e00ff */
[----:B------:R-:W-:-:S07]  /*f9f0*/  IMAD.MOV.U32 R15, RZ, RZ, -0x1 ;  /* 0xffffffffff0f7424 */ /* 0x000fce00078e00ff */
[----:B0-23--:R-:W-:Y:S05]  /*fa00*/  WARPSYNC.COLLECTIVE R15, `(.L_x_936) ;  /* 0x000000000f087348 */ /* 0x00dfea0003c00000 */
[----:B------:R1:W4:Y:S02]  /*fa10*/  SHFL.IDX P6, R14, R13, R12, R11 ;  /* 0x0000000c0d0e7389 */ /* 0x00032400000c000b */
[----:B01234-:R-:W-:Y:S01]  /*fa20*/  ENDCOLLECTIVE ;  /* 0x000000000000791b */ /* 0x01ffe20003800000 */
.L_x_936:
[----:B------:R-:W-:Y:S05]  /*fa30*/  BSYNC B0 ;  /* 0x0000000000007941 */ /* 0x000fea0003800000 */
.L_x_935:
[----:B------:R-:W-:Y:S05]  /*fa40*/  BRA `(.L_x_879) ;  /* 0xffffffe800587947 */ /* 0x000fea000383ffff */
.L_x_883:
[----:B0-----:R0:W3:Y:S02]  /*fa50*/  SYNCS.PHASECHK.TRANS64.TRYWAIT P0, [R0+URZ+0x32420], R3 ;  /* 0x03242003000075a7 */ /* 0x0010e4000800017f */
[----:B---3--:R-:W-:Y:S05]  /*fa60*/  @!P0 NANOSLEEP.SYNCS 0x989680 ;  /* 0x009896800000895d */ /* 0x008fea0003900000 */
[----:B------:R-:W3:Y:S02]  /*fa70*/  @!P0 SYNCS.PHASECHK.TRANS64 P0, [R0+URZ+0x32420], R3 ;  /* 0x03242003000085a7 */ /* 0x000ee4000800007f */
[----:B---3--:R-:W-:Y:S05]  /*fa80*/  @!P0 BRA `(.L_x_883) ;  /* 0xfffffffc00f08947 */ /* 0x008fea000383ffff */
[----:B------:R-:W-:Y:S05]  /*fa90*/  BRA `(.L_x_937) ;  /* 0xffffffec00387947 */ /* 0x000fea000383ffff */
.L_x_884:
[----:B--2---:R-:W2:Y:S01]  /*faa0*/  S2R R2, SR_TID.X ;  /* 0x0000000000027919 */ /* 0x004ea20000002100 */
        /* <DEDUP_REMOVED lines=10> */
.L_x_939:
[----:B------:R-:W-:Y:S05]  /*fb50*/  BSYNC B0 ;  /* 0x0000000000007941 */ /* 0x000fea0003800000 */
.L_x_938:
[----:B------:R-:W-:Y:S05]  /*fb60*/  BRA `(.L_x_940) ;  /* 0xffffffec001c7947 */ /* 0x000fea000383ffff */
.L_x_887:
[----:B------:R-:W-:Y:S01]  /*fb70*/  BSSY B1, `(.L_x_941) ;  /* 0x0000006000017945 */ /* 0x000fe20003800000 */
[----:B------:R-:W-:-:S07]  /*fb80*/  IMAD.MOV.U32 R15, RZ, RZ, -0x1 ;  /* 0xffffffffff0f7424 */ /* 0x000fce00078e00ff */
[----:B012---:R-:W-:Y:S05]  /*fb90*/  WARPSYNC.COLLECTIVE R15, `(.L_x_942) ;  /* 0x000000000f0c7348 */ /* 0x007fea0003c00000 */
[----:B------:R-:W-:Y:S02]  /*fba0*/  ELECT P6, UR62, PT ;  /* 0x00000000003e782f */ /* 0x000fe400038c0000 */
[----:B------:R-:W-:Y:S01]  /*fbb0*/  MOV R14, UR62 ;  /* 0x0000003e000e7c02 */ /* 0x000fe20008000f00 */
[----:B012---:R-:W-:Y:S10]  /*fbc0*/  ENDCOLLECTIVE ;  /* 0x000000000000791b */ /* 0x007ff40003800000 */
.L_x_942:
[----:B------:R-:W-:Y:S05]  /*fbd0*/  BSYNC B1 ;  /* 0x0000000000017941 */ /* 0x000fea0003800000 */
.L_x_941:
[----:B------:R-:W-:Y:S05]  /*fbe0*/  BRA `(.L_x_943) ;  /* 0xffffffec00147947 */ /* 0x000fea000383ffff */
.L_x_889:
[----:B0-----:R0:W2:Y:S02]  /*fbf0*/  SYNCS.PHASECHK.TRANS64.TRYWAIT P0, [R6+URZ], R5 ;  /* 0x00000005060075a7 */ /* 0x0010a4000800017f */
[----:B--2---:R-:W-:Y:S05]  /*fc00*/  @!P0 NANOSLEEP.SYNCS 0x989680 ;  /* 0x009896800000895d */ /* 0x004fea0003900000 */
[----:B------:R-:W2:Y:S02]  /*fc10*/  @!P0 SYNCS.PHASECHK.TRANS64 P0, [R6+URZ], R5 ;  /* 0x00000005060085a7 */ /* 0x000ea4000800007f */
[----:B--2---:R-:W-:Y:S05]  /*fc20*/  @!P0 BRA `(.L_x_889) ;  /* 0xfffffffc00f08947 */ /* 0x004fea000383ffff */
[----:B------:R-:W-:Y:S05]  /*fc30*/  BRA `(.L_x_944) ;  /* 0xffffffec00587947 */ /* 0x000fea000383ffff */
.L_x_890:
[----:B--2---:R2:W3:Y:S02]  /*fc40*/  SYNCS.PHASECHK.TRANS64.TRYWAIT P0, [R7+URZ], R2 ;  /* 0x00000002070075a7 */ /* 0x0044e4000800017f */
[----:B---3--:R-:W-:Y:S05]  /*fc50*/  @!P0 NANOSLEEP.SYNCS 0x989680 ;  /* 0x009896800000895d */ /* 0x008fea0003900000 */
[----:B------:R-:W3:Y:S02]  /*fc60*/  @!P0 SYNCS.PHASECHK.TRANS64 P0, [R7+URZ], R2 ;  /* 0x00000002070085a7 */ /* 0x000ee4000800007f */
[----:B---3--:R-:W-:Y:S05]  /*fc70*/  @!P0 BRA `(.L_x_890) ;  /* 0xfffffffc00f08947 */ /* 0x008fea000383ffff */
[----:B------:R-:W-:Y:S05]  /*fc80*/  BRA `(.L_x_945) ;  /* 0xffffffec004c7947 */ /* 0x000fea000383ffff */
.L_x_892:
[----:B---3--:R3:W4:Y:S02]  /*fc90*/  SYNCS.PHASECHK.TRANS64.TRYWAIT P0, [R4+URZ], R5 ;  /* 0x00000005040075a7 */ /* 0x008724000800017f */
[----:B----4-:R-:W-:Y:S05]  /*fca0*/  @!P0 NANOSLEEP.SYNCS 0x989680 ;  /* 0x009896800000895d */ /* 0x010fea0003900000 */
[----:B------:R-:W4:Y:S02]  /*fcb0*/  @!P0 SYNCS.PHASECHK.TRANS64 P0, [R4+URZ], R5 ;  /* 0x00000005040085a7 */ /* 0x000f24000800007f */
[----:B----4-:R-:W-:Y:S05]  /*fcc0*/  @!P0 BRA `(.L_x_892) ;  /* 0xfffffffc00f08947 */ /* 0x010fea000383ffff */
[----:B------:R-:W-:Y:S05]  /*fcd0*/  BRA `(.L_x_946) ;  /* 0xffffffec00547947 */ /* 0x000fea000383ffff */
.L_x_947:
        /* <DEDUP_REMOVED lines=10> */
.L_x_4718:


//--------------------- .text._ZN7cutlass13device_kernelIN5flash11enable_sm90INS1_16FlashAttnFwdSm90INS1_25CollectiveMainloopFwdSm90ILi2EN4cute5tupleIJNS5_1CILi1EEES8_S8_EEENS6_IJNS7_ILi128EEENS7_ILi96EEENS7_ILi64EEEEEELi256ENS_10bfloat16_tEfNS_4arch4Sm90ELb0ELb0ELb1ELb1ELb0ELb1ELb1ELb1ELb0ELb0ELb0ELb0EEENS1_21CollectiveEpilogueFwdINS6_IJSA_NS7_ILi256EEESB_EEES9_SE_SG_Li256ELb1ELb0ELb0ELb0EEENS1_36VarlenDynamicPersistentTileSchedulerILi128ELi96ELi256ELi32ELb0ELb0ELb1ELb0ELb1ELb1EEEEEEEEEvNT_6ParamsE --------------------------
	.section	.text._ZN7cutlass13device_kernelIN5flash11enable_sm90INS1_16FlashAttnFwdSm90INS1_25CollectiveMainloopFwdSm90ILi2EN4cute5tupleIJNS5_1CILi1EEES8_S8_EEENS6_IJNS7_ILi128EEENS7_ILi96EEENS7_ILi64EEEEEELi256ENS_10bfloat16_tEfNS_4arch4Sm90ELb0ELb0ELb1ELb1ELb0ELb1ELb1ELb1ELb0ELb0ELb0ELb0EEENS1_21CollectiveEpilogueFwdINS6_IJSA_NS7_ILi256EEESB_EEES9_SE_SG_Li256ELb1ELb0ELb0ELb0EEENS1_36VarlenDynamicPersistentTileSchedulerILi128ELi96ELi256ELi32ELb0ELb0ELb1ELb0ELb1ELb1EEEEEEEEEvNT_6ParamsE,"ax",@progbits
	.align	128
.text._ZN7cutlass13device_kernelIN5flash11enable_sm90INS1_16FlashAttnFwdSm90INS1_25CollectiveMainloopFwdSm90ILi2EN4cute5tupleIJNS5_1CILi1EEES8_S8_EEENS6_IJNS7_ILi128EEENS7_ILi96EEENS7_ILi64EEEEEELi256ENS_10bfloat16_tEfNS_4arch4Sm90ELb0ELb0ELb1ELb1ELb0ELb1ELb1ELb1ELb0ELb0ELb0ELb0EEENS1_21CollectiveEpilogueFwdINS6_IJSA_NS7_ILi256EEESB_EEES9_SE_SG_Li256ELb1ELb0ELb0ELb0EEENS1_36VarlenDynamicPersistentTileSchedulerILi128ELi96ELi256ELi32ELb0ELb0ELb1ELb0ELb1ELb1EEEEEEEEEvNT_6ParamsE:
        .type           _ZN7cutlass13device_kernelIN5flash11enable_sm90INS1_16FlashAttnFwdSm90INS1_25CollectiveMainloopFwdSm90ILi2EN4cute5tupleIJNS5_1CILi1EEES8_S8_EEENS6_IJNS7_ILi128EEENS7_ILi96EEENS7_ILi64EEEEEELi256ENS_10bfloat16_tEfNS_4arch4Sm90ELb0ELb0ELb1ELb1ELb0ELb1ELb1ELb1ELb0ELb0ELb0ELb0EEENS1_21CollectiveEpilogueFwdINS6_IJSA_NS7_ILi256EEESB_EEES9_SE_SG_Li256ELb1ELb0ELb0ELb0EEENS1_36VarlenDynamicPersistentTileSchedulerILi128ELi96ELi256ELi32ELb0ELb0ELb1ELb0ELb1ELb1EEEEEEEEEvNT_6ParamsE,@function
        .size           _ZN7cutlass13device_kernelIN5flash11enable_sm90INS1_16FlashAttnFwdSm90INS1_25CollectiveMainloopFwdSm90ILi2EN4cute5tupleIJNS5_1CILi1EEES8_S8_EEENS6_IJNS7_ILi128EEENS7_ILi96EEENS7_ILi64EEEEEELi256ENS_10bfloat16_tEfNS_4arch4Sm90ELb0ELb0ELb1ELb1ELb0ELb1ELb1ELb1ELb0ELb0ELb0ELb0EEENS1_21CollectiveEpilogueFwdINS6_IJSA_NS7_ILi256EEESB_EEES9_SE_SG_Li256ELb1ELb0ELb0ELb0EEENS1_36VarlenDynamicPersistentTileSchedulerILi128ELi96ELi256ELi32ELb0ELb0ELb1ELb0ELb1ELb1EEEEEEEEEvNT_6ParamsE,(.L_x_4719 - _ZN7cutlass13device_kernelIN5flash11enable_sm90INS1_16FlashAttnFwdSm90INS1_25CollectiveMainloopFwdSm90ILi2EN4cute5tupleIJNS5_1CILi1EEES8_S8_EEENS6_IJNS7_ILi128EEENS7_ILi96EEENS7_ILi64EEEEEELi256ENS_10bfloat16_tEfNS_4arch4Sm90ELb0ELb0ELb1ELb1ELb0ELb1ELb1ELb1ELb0ELb0ELb0ELb0EEENS1_21CollectiveEpilogueFwdINS6_IJSA_NS7_ILi256EEESB_EEES9_SE_SG_Li256ELb1ELb0ELb0ELb0EEENS1_36VarlenDynamicPersistentTileSchedulerILi128ELi96ELi256ELi32ELb0ELb0ELb1ELb0ELb1ELb1EEEEEEEEEvNT_6ParamsE)
        .other          _ZN7cutlass13device_kernelIN5flash11enable_sm90INS1_16FlashAttnFwdSm90INS1_25CollectiveMainloopFwdSm90ILi2EN4cute5tupleIJNS5_1CILi1EEES8_S8_EEENS6_IJNS7_ILi128EEENS7_ILi96EEENS7_ILi64EEEEEELi256ENS_10bfloat16_tEfNS_4arch4Sm90ELb0ELb0ELb1ELb1ELb0ELb1ELb1ELb1ELb0ELb0ELb0ELb0EEENS1_21CollectiveEpilogueFwdINS6_IJSA_NS7_ILi256EEESB_EEES9_SE_SG_Li256ELb1ELb0ELb0ELb0EEENS1_36VarlenDynamicPersistentTileSchedulerILi128ELi96ELi256ELi32ELb0ELb0ELb1ELb0ELb1ELb1EEEEEEEEEvNT_6ParamsE,@"STO_CUDA_ENTRY STV_DEFAULT"
_ZN7cutlass13device_kernelIN5flash11enable_sm90INS1_16FlashAttnFwdSm90INS1_25CollectiveMainloopFwdSm90ILi2EN4cute5tupleIJNS5_1CILi1EEES8_S8_EEENS6_IJNS7_ILi128EEENS7_ILi96EEENS7_ILi64EEEEEELi256ENS_10bfloat16_tEfNS_4arch4Sm90ELb0ELb0ELb1ELb1ELb0ELb1ELb1ELb1ELb0ELb0ELb0ELb0EEENS1_21CollectiveEpilogueFwdINS6_IJSA_NS7_ILi256EEESB_EEES9_SE_SG_Li256ELb1ELb0ELb0ELb0EEENS1_36VarlenDynamicPersistentTileSchedulerILi128ELi96ELi256ELi32ELb0ELb0ELb1ELb0ELb1ELb1EEEEEEEEEvNT_6ParamsE:
        /* <DEDUP_REMOVED lines=17> */
[----:B------:R-:W-:Y:S02]  /*0110*/  UIADD3 UR4, UP5, UR4, 0x670, URZ ;  /* 0x0000067004047890 */ /* 0x000fe4000ffbe03f */
[----:B------:R-:W-:Y:S02]  /*0120*/  UIADD3.X UR9, URZ, UR5, URZ, UP1, !UPT ;  /* 0x000000053f097290 */ /* 0x000fe40008ffe43f */
[----:B------:R-:W-:Y:S02]  /*0130*/  UIADD3.X UR11, URZ, UR5, URZ, UP2, !UPT ;  /* 0x000000053f0b7290 */ /* 0x000fe400097fe43f */
[----:B------:R-:W-:Y:S01]  /*0140*/  UIADD3.X UR13, URZ, UR5, URZ, UP3, !UPT ;  /* 0x000000053f0d7290 */ /* 0x000fe20009ffe43f */
[----:B------:R0:W-:Y:S01]  /*0150*/  UTMACCTL.PF [UR6] ;  /* 0x00000000060079b9 */ /* 0x0001e20008040000 */
[----:B------:R-:W-:-:S03]  /*0160*/  UIADD3.X UR15, URZ, UR5, URZ, UP4, !UPT ;  /* 0x000000053f0f7290 */ /* 0x000fc6000a7fe43f */
[----:B------:R0:W-:Y:S01]  /*0170*/  UTMACCTL.PF [UR8] ;  /* 0x00000000080079b9 */ /* 0x0001e20008040000 */
[----:B------:R-:W-:Y:S01]  /*0180*/  UIADD3.X UR5, URZ, UR5, URZ, UP5, !UPT ;  /* 0x000000053f057290 */ /* 0x000fe2000affe43f */
[----:B------:R0:W-:Y:S02]  /*0190*/  UTMACCTL.PF [UR10] ;  /* 0x000000000a0079b9 */ /* 0x0001e40008040000 */
[----:B------:R0:W-:Y:S02]  /*01a0*/  UTMACCTL.PF [UR12] ;  /* 0x000000000c0079b9 */ /* 0x0001e40008040000 */
[----:B------:R0:W-:Y:S04]  /*01b0*/  UTMACCTL.PF [UR14] ;  /* 0x000000000e0079b9 */ /* 0x0001e80008040000 */
[----:B------:R0:W-:Y:S02]  /*01c0*/  UTMACCTL.PF [UR4] ;  /* 0x00000000040079b9 */ /* 0x0001e40008040000 */
[----:B0-----:R-:W-:Y:S01]  /*01d0*/  NOP ;  /* 0x0000000000007918 */ /* 0x001fe20000000000 */
.L_x_949:
[----:B------:R-:W-:Y:S05]  /*01e0*/  BSYNC B0 ;  /* 0x0000000000007941 */ /* 0x000fea0003800000 */
.L_x_948:
        /* <DEDUP_REMOVED lines=43> */
.L_x_950:
        /* <DEDUP_REMOVED lines=22> */
.L_x_951:
        /* <DEDUP_REMOVED lines=18> */
.L_x_952:
        /* <DEDUP_REMOVED lines=22> */
.L_x_953:
        /* <DEDUP_REMOVED lines=22> */
.L_x_954:
[----:B0-----:R-:W-:Y:S01]  /*09e0*/  UMOV UR4, 0x1 ;  /* 0x0000000100047882 */ /* 0x001fe20000000000 */
[----:B------:R-:W-:Y:S01]  /*09f0*/  PLOP3.LUT P0, PT, PT, PT, UP0, 0x80, 0x0 ;  /* 0x000000000000781c */ /* 0x000fe20003f0f008 */
[----:B------:R-:W-:Y:S01]  /*0a00*/  USEL UR4, UR4, 0x2, !UP0 ;  /* 0x0000000204047887 */ /* 0x000fe2000c000000 */
[----:B------:R-:W-:Y:S01]  /*0a10*/  NOP ;  /* 0x0000000000007918 */ /* 0x000fe20000000000 */
[----:B------:R-:W-:Y:S01]  /*0a20*/  ULDC.64 UR60, c[0x0][0x208] ;  /* 0x00008200003c7ab9 */ /* 0x000fe20000000a00 */
[----:B------:R-:W-:Y:S03]  /*0a30*/  BSSY B7, `(.L_x_955) ;  /* 0x000164b000077945 */ /* 0x000fe60003800000 */
[----:B------:R-:W-:-:S05]  /*0a40*/  IMAD.U32 R2, RZ, RZ, UR4 ;  /* 0x00000004ff027e24 */ /* 0x000fca000f8e00ff */
[----:B------:R0:W-:Y:S01]  /*0a50*/  STL [R1+0x98], R2 ;  /* 0x0000980201007387 */ /* 0x0001e20000100800 */
[----:B-123--:R-:W-:Y:S06]  /*0a60*/  BAR.SYNC.DEFER_BLOCKING 0x0 ;  /* 0x0000000000007b1d */ /* 0x00efec0000010000 */
[----:B------:R-:W-:Y:S05]  /*0a70*/  @!P0 BRA `(.L_x_956) ;  /* 0x0000010c00288947 */ /* 0x000fea0003800000 */
.L_x_957:
        /* <DEDUP_REMOVED lines=8> */
[----:B--2---:R-:W-:-:S06]  /*0b00*/  ULEA UR4, UR5, UR4, 0x18 ;  /* 0x0000000405047291 */ /* 0x004fcc000f8ec03f */
[----:B------:R-:W-:Y:S01]  /*0b10*/  IMAD.U32 R18, RZ, RZ, UR4 ;  /* 0x00000004ff127e24 */ /* 0x000fe2000f8e00ff */
[----:B-1----:R-:W-:Y:S01]  /*0b20*/  SHF.R.U32.HI R0, RZ, 0x7, R0 ;  /* 0x00000007ff007819 */ /* 0x002fe20000011600 */
[----:B------:R-:W-:-:S03]  /*0b30*/  ULDC UR4, c[0x0][0xd14] ;  /* 0x0003450000047ab9 */ /* 0x000fc60000000800 */
[----:B------:R-:W-:-:S13]  /*0b40*/  ISETP.NE.AND P0, PT, R0, 0x1, PT ;  /* 0x000000010000780c */ /* 0x000fda0003f05270 */
[----:B------:R-:W-:Y:S08]  /*0b50*/  @!P0 BAR.ARV 0x9, 0x100 ;  /* 0x0244000000008b1d */ /* 0x000ff00000002000 */
[----:B------:R-:W-:Y:S06]  /*0b60*/  BAR.SYNC.DEFER_BLOCKING 0x5, 0x120 ;  /* 0x0144800000007b1d */ /* 0x000fec0000010000 */
[----:B------:R-:W1:Y:S02]  /*0b70*/  LDS.128 R32, [R18+0x324d0] ;  /* 0x0324d00012207984 */ /* 0x000e640000000c00 */
[----:B------:R-:W-:Y:S06]  /*0b80*/  BAR.ARV 0x4, 0x120 ;  /* 0x0104800000007b1d */ /* 0x000fec0000002000 */
[----:B-1----:R-:W-:-:S13]  /*0b90*/  ISETP.GE.AND P0, PT, R35, UR4, PT ;  /* 0x0000000423007c0c */ /* 0x002fda000bf06270 */
[----:B------:R-:W-:Y:S05]  /*0ba0*/  @P0 BRA `(.L_x_958) ;  /* 0x0000016000cc0947 */ /* 0x000fea0003800000 */
[----:B------:R-:W2:Y:S01]  /*0bb0*/  LDL R3, [R1+0x98] ;  /* 0x0000980001037983 */ /* 0x000ea20000100800 */
[----:B------:R-:W-:Y:S01]  /*0bc0*/  CS2R R22, SRZ ;  /* 0x0000000000167805 */ /* 0x000fe2000001ff00 */
[----:B------:R-:W-:Y:S01]  /*0bd0*/  IMAD.MOV.U32 R200, RZ, RZ, RZ ;  /* 0x000000ffffc87224 */ /* 0x000fe200078e00ff */
[----:B0-----:R-:W0:Y:S01]  /*0be0*/  S2R R2, SR_TID.X ;  /* 0x0000000000027919 */ /* 0x001e220000002100 */
[----:B------:R-:W-:Y:S02]  /*0bf0*/  IMAD.MOV.U32 R235, RZ, RZ, RZ ;  /* 0x000000ffffeb7224 */ /* 0x000fe400078e00ff */
[----:B0-----:R-:W-:-:S05]  /*0c00*/  VIADD R11, R2, 0xffffff80 ;  /* 0xffffff80020b7836 */ /* 0x001fca0000000000 */
[----:B------:R-:W-:-:S04]  /*0c10*/  SHF.R.S32.HI R0, RZ, 0x1f, R11 ;  /* 0x0000001fff007819 */ /* 0x000fc8000001140b */
[CC--:B------:R-:W-:Y:S02]  /*0c20*/  LEA.HI R2, R0.reuse, R11.reuse, RZ, 0x7 ;  /* 0x0000000b00027211 */ /* 0x0c0fe400078f38ff */
[----:B------:R-:W-:Y:S02]  /*0c30*/  LEA.HI R228, R0, R11, RZ, 0x5 ;  /* 0x0000000b00e47211 */ /* 0x000fe400078f28ff */
[----:B------:R-:W-:Y:S02]  /*0c40*/  SHF.R.S32.HI R12, RZ, 0x7, R2 ;  /* 0x00000007ff0c7819 */ /* 0x000fe40000011402 */
[----:B------:R-:W-:Y:S02]  /*0c50*/  SHF.R.S32.HI R228, RZ, 0x5, R228 ;  /* 0x00000005ffe47819 */ /* 0x000fe400000114e4 */
[----:B--2---:R-:W-:Y:S02]  /*0c60*/  R2UR UR4, R3 ;  /* 0x00000000030472ca */ /* 0x004fe400000e0000 */
[----:B------:R-:W-:-:S02]  /*0c70*/  LOP3.LUT R3, R2, 0xffffff80, RZ, 0xc0, !PT ;  /* 0xffffff8002037812 */ /* 0x000fc400078ec0ff */
[----:B------:R-:W-:-:S03]  /*0c80*/  LEA.HI R2, R2, R12, RZ, 0x1 ;  /* 0x0000000c02027211 */ /* 0x000fc600078f08ff */
[----:B------:R-:W-:Y:S01]  /*0c90*/  IMAD.IADD R10, R11, 0x1, -R3 ;  /* 0x000000010b0a7824 */ /* 0x000fe200078e0a03 */
[----:B------:R-:W-:-:S04]  /*0ca0*/  LOP3.LUT R2, R2, 0x3fffffe, RZ, 0xc0, !PT ;  /* 0x03fffffe02027812 */ /* 0x000fc800078ec0ff */
[----:B------:R-:W-:Y:S01]  /*0cb0*/  SHF.R.S32.HI R5, RZ, 0x1f, R10 ;  /* 0x0000001fff057819 */ /* 0x000fe2000001140a */
[----:B------:R-:W-:Y:S01]  /*0cc0*/  ULOP3.LUT UR4, UR4, 0x1, URZ, 0xfc, !UPT ;  /* 0x0000000104047892 */ /* 0x000fe2000f8efc3f */
[----:B------:R-:W-:Y:S02]  /*0cd0*/  IMAD.IADD R2, R12, 0x1, -R2 ;  /* 0x000000010c027824 */ /* 0x000fe400078e0a02 */
[CC--:B------:R-:W-:Y:S02]  /*0ce0*/  LEA.HI R7, R5.reuse, R10.reuse, RZ, 0x2 ;  /* 0x0000000a05077211 */ /* 0x0c0fe400078f10ff */
[----:B------:R-:W-:Y:S02]  /*0cf0*/  LEA.HI R8, R5, R10, RZ, 0x5 ;  /* 0x0000000a05087211 */ /* 0x000fe400078f28ff */
[--C-:B------:R-:W-:Y:S02]  /*0d00*/  SHF.R.S32.HI R4, RZ, 0x2, R7.reuse ;  /* 0x00000002ff047819 */ /* 0x100fe40000011407 */
[----:B------:R-:W-:-:S02]  /*0d10*/  SHF.R.S32.HI R3, RZ, 0x1f, R7 ;  /* 0x0000001fff037819 */ /* 0x000fc40000011407 */
[----:B------:R-:W-:Y:S02]  /*0d20*/  SHF.R.S32.HI R8, RZ, 0x5, R8 ;  /* 0x00000005ff087819 */ /* 0x000fe40000011408 */
[----:B------:R-:W-:Y:S02]  /*0d30*/  LEA.HI R6, R3, R4, RZ, 0x3 ;  /* 0x0000000403067211 */ /* 0x000fe400078f18ff */
[----:B------:R-:W-:Y:S02]  /*0d40*/  LEA.HI R3, R0, R11, RZ, 0x4 ;  /* 0x0000000b00037211 */ /* 0x000fe400078f20ff */
[----:B------:R-:W-:Y:S02]  /*0d50*/  LOP3.LUT R9, R6, 0xfffffff8, RZ, 0xc0, !PT ;  /* 0xfffffff806097812 */ /* 0x000fe400078ec0ff */
[----:B------:R-:W-:Y:S02]  /*0d60*/  SHF.R.S32.HI R6, RZ, 0x4, R3 ;  /* 0x00000004ff067819 */ /* 0x000fe40000011403 */
[----:B------:R-:W-:Y:S01]  /*0d70*/  LOP3.LUT R7, R7, 0x7ffffffc, RZ, 0xc0, !PT ;  /* 0x7ffffffc07077812 */ /* 0x000fe200078ec0ff */
[----:B------:R-:W-:Y:S01]  /*0d80*/  IMAD.IADD R9, R4, 0x1, -R9 ;  /* 0x0000000104097824 */ /* 0x000fe200078e0a09 */
[----:B------:R-:W-:-:S02]  /*0d90*/  LOP3.LUT R4, R3, 0x3fffff0, RZ, 0xc0, !PT ;  /* 0x03fffff003047812 */ /* 0x000fc400078ec0ff */
[----:B------:R-:W-:Y:S01]  /*0da0*/  LEA.HI R3, R3, R6, RZ, 0x1 ;  /* 0x0000000603037211 */ /* 0x000fe200078f08ff */
[----:B------:R-:W-:-:S03]  /*0db0*/  IMAD R9, R8, 0x10, R9 ;  /* 0x0000001008097824 */ /* 0x000fc600078e0209 */
[----:B------:R-:W-:Y:S01]  /*0dc0*/  LOP3.LUT R5, R3, 0x1ffffffe, RZ, 0xc0, !PT ;  /* 0x1ffffffe03057812 */ /* 0x000fe200078ec0ff */
[----:B------:R-:W-:Y:S02]  /*0dd0*/  IMAD.IADD R3, R11, 0x1, -R4 ;  /* 0x000000010b037824 */ /* 0x000fe400078e0a04 */
[----:B------:R-:W-:Y:S02]  /*0de0*/  IMAD R2, R2, 0x40, R9 ;  /* 0x0000004002027824 */ /* 0x000fe400078e0209 */
[----:B------:R-:W-:Y:S01]  /*0df0*/  IMAD R4, R228, 0x10, R3 ;  /* 0x00000010e4047824 */ /* 0x000fe200078e0203 */
[-C--:B------:R-:W-:Y:S01]  /*0e00*/  LEA.HI R3, R0, R11.reuse, RZ, 0x2 ;  /* 0x0000000b00037211 */ /* 0x080fe200078f10ff */
[----:B------:R-:W-:Y:S01]  /*0e10*/  IMAD.IADD R5, R6, 0x1, -R5 ;  /* 0x0000000106057824 */ /* 0x000fe200078e0a05 */
[----:B------:R0:W-:Y:S01]  /*0e20*/  STL [R1+0x90], R2 ;  /* 0x0000900201007387 */ /* 0x0001e20000100800 */
[----:B------:R-:W-:Y:S02]  /*0e30*/  LEA.HI R0, R0, R11, RZ, 0x3 ;  /* 0x0000000b00007211 */ /* 0x000fe400078f18ff */
[----:B------:R-:W-:Y:S01]  /*0e40*/  SHF.R.S32.HI R19, RZ, 0x2, R3 ;  /* 0x00000002ff137819 */ /* 0x000fe20000011403 */
[----:B------:R-:W-:Y:S01]  /*0e50*/  IMAD R5, R4, 0x8, R5 ;  /* 0x0000000804057824 */ /* 0x000fe200078e0205 */
[----:B------:R-:W-:Y:S01]  /*0e60*/  SHF.R.S32.HI R6, RZ, 0x1f, R3 ;  /* 0x0000001fff067819 */ /* 0x000fe20000011403 */
[----:B------:R-:W-:Y:S01]  /*0e70*/  IMAD.U32 R4, RZ, RZ, UR4 ;  /* 0x00000004ff047e24 */ /* 0x000fe2000f8e00ff */
[----:B------:R-:W-:Y:S01]  /*0e80*/  SHF.R.S32.HI R226, RZ, 0x3, R0 ;  /* 0x00000003ffe27819 */ /* 0x000fe20000011400 */
[----:B------:R-:W-:Y:S01]  /*0e90*/  VIADD R234, R19, 0x40 ;  /* 0x0000004013ea7836 */ /* 0x000fe20000000000 */
[----:B------:R-:W-:Y:S01]  /*0ea0*/  LOP3.LUT R0, R0, 0x1ffffff8, RZ, 0xc0, !PT ;  /* 0x1ffffff800007812 */ /* 0x000fe200078ec0ff */
[----:B0-----:R-:W-:Y:S01]  /*0eb0*/  IMAD.MOV.U32 R2, RZ, RZ, RZ ;  /* 0x000000ffff027224 */ /* 0x001fe200078e00ff */
[----:B------:R0:W-:Y:S01]  /*0ec0*/  STL [R1+0x7c], R4 ;  /* 0x00007c0401007387 */ /* 0x0001e20000100800 */
[----:B------:R-:W-:Y:S01]  /*0ed0*/  IMAD.SHL.U32 R224, R234, 0x40, RZ ;  /* 0x00000040eae07824 */ /* 0x000fe200078e00ff */
[----:B------:R-:W-:Y:S01]  /*0ee0*/  LEA.HI R6, R6, R19, RZ, 0x3 ;  /* 0x0000001306067211 */ /* 0x000fe200078f18ff */
[----:B------:R-:W-:Y:S01]  /*0ef0*/  IMAD.IADD R0, R11, 0x1, -R0 ;  /* 0x000000010b007824 */ /* 0x000fe200078e0a00 */
[----:B------:R-:W-:-:S02]  /*0f00*/  SHF.R.S32.HI R237, RZ, 0x1f, R19 ;  /* 0x0000001fffed7819 */ /* 0x000fc40000011413 */
[----:B------:R-:W-:Y:S02]  /*0f10*/  LOP3.LUT R224, R224, 0x1c0, RZ, 0xc0, !PT ;  /* 0x000001c0e0e07812 */ /* 0x000fe400078ec0ff */
[----:B------:R-:W-:Y:S02]  /*0f20*/  LOP3.LUT R6, R6, 0xfffffff8, RZ, 0xc0, !PT ;  /* 0xfffffff806067812 */ /* 0x000fe400078ec0ff */
[----:B0-----:R-:W-:Y:S02]  /*0f30*/  LOP3.LUT R4, R3, 0xfffffffc, RZ, 0xc0, !PT ;  /* 0xfffffffc03047812 */ /* 0x001fe400078ec0ff */
[----:B------:R-:W-:Y:S02]  /*0f40*/  SHF.R.S32.HI R3, RZ, 0x1f, R234 ;  /* 0x0000001fff037819 */ /* 0x000fe400000114ea */
[----:B------:R-:W-:Y:S01]  /*0f50*/  SHF.R.U32.HI R8, RZ, 0x3, R224 ;  /* 0x00000003ff087819 */ /* 0x000fe200000116e0 */
[----:B------:R-:W-:Y:S01]  /*0f60*/  IMAD.IADD R4, R11, 0x1, -R4 ;  /* 0x000000010b047824 */ /* 0x000fe200078e0a04 */
[----:B------:R-:W-:-:S02]  /*0f70*/  LEA.HI R3, R3, R234, RZ, 0x3 ;  /* 0x000000ea03037211 */ /* 0x000fc400078f18ff */
[----:B------:R-:W-:Y:S01]  /*0f80*/  SHF.L.U32 R201, R0, 0x3, RZ ;  /* 0x0000000300c97819 */ /* 0x000fe200000006ff */
[----:B------:R-:W-:Y:S02]  /*0f90*/  IMAD.SHL.U32 R16, R4, 0x8, RZ ;  /* 0x0000000804107824 */ /* 0x000fe400078e00ff */
[----:B------:R-:W-:Y:S02]  /*0fa0*/  IMAD.SHL.U32 R3, R3, 0x40, RZ ;  /* 0x0000004003037824 */ /* 0x000fe400078e00ff */
[----:B------:R-:W-:Y:S01]  /*0fb0*/  IMAD.IADD R0, R19, 0x1, -R6 ;  /* 0x0000000113007824 */ /* 0x000fe200078e0a06 */
[--C-:B------:R-:W-:Y:S01]  /*0fc0*/  LOP3.LUT R4, R224, 0x38, R16.reuse, 0xf8, !PT ;  /* 0x00000038e0047812 */ /* 0x100fe200078ef810 */
[----:B------:R-:W-:Y:S01]  /*0fd0*/  IMAD.IADD R6, R10, 0x1, -R7 ;  /* 0x000000010a067824 */ /* 0x000fe200078e0a07 */
[----:B------:R-:W-:Y:S02]  /*0fe0*/  LOP3.LUT R229, R3, 0xfffffe00, RZ, 0xc0, !PT ;  /* 0xfffffe0003e57812 */ /* 0x000fe400078ec0ff */
[----:B------:R0:W-:Y:S01]  /*0ff0*/  STL [R1+0x80], R0 ;  /* 0x0000800001007387 */ /* 0x0001e20000100800 */
[----:B------:R-:W-:-:S02]  /*1000*/  SHF.R.S32.HI R17, RZ, 0x1f, R16 ;  /* 0x0000001fff117819 */ /* 0x000fc40000011410 */
[----:B------:R-:W-:Y:S01]  /*1010*/  LOP3.LUT R3, R229, R4, R8, 0xf6, !PT ;  /* 0x00000004e5037212 */ /* 0x000fe200078ef608 */
[----:B------:R-:W-:Y:S01]  /*1020*/  IMAD.SHL.U32 R4, R5, 0x8, RZ ;  /* 0x0000000805047824 */ /* 0x000fe200078e00ff */
[----:B------:R1:W-:Y:S03]  /*1030*/  STL [R1+0x8c], R6 ;  /* 0x00008c0601007387 */ /* 0x0003e60000100800 */
[----:B0-----:R-:W-:-:S05]  /*1040*/  IMAD R0, R3, 0x2, R18 ;  /* 0x0000000203007824 */ /* 0x001fca00078e0212 */
[----:B------:R1:W-:Y:S04]  /*1050*/  STL [R1+0x88], R0 ;  /* 0x0000880001007387 */ /* 0x0003e80000100800 */
[----:B------:R1:W-:Y:S02]  /*1060*/  STL [R1+0x94], R4 ;  /* 0x0000940401007387 */ /* 0x0003e40000100800 */
.L_x_1093:
[----:B01---5:R-:W0:Y:S02]  /*1070*/  LDC.64 R4, c[0x0][0xd60] ;  /* 0x00035800ff047b82 */ /* 0x023e240000000a00 */
[----:B0-----:R-:W-:-:S05]  /*1080*/  IMAD.WIDE R4, R35, 0x4, R4 ;  /* 0x0000000423047825 */ /* 0x001fca00078e0204 */
[----:B--2---:R-:W2:Y:S01]  /*1090*/  LDG.E R233, desc[UR60][R4.64] ;  /* 0x0000003c04e97981 */ /* 0x004ea2000c1e1900 */
[----:B------:R-:W-:Y:S05]  /*10a0*/  YIELD ;  /* 0x0000000000007946 */ /* 0x000fea0003800000 */
[----:B------:R-:W-:Y:S01]  /*10b0*/  ULDC.64 UR4, c[0x0][0xb20] ;  /* 0x0002c80000047ab9 */ /* 0x000fe20000000a00 */
[----:B------:R-:W-:Y:S01]  /*10c0*/  ULDC.64 UR6, c[0x0][0xb00] ;  /* 0x0002c00000067ab9 */ /* 0x000fe20000000a00 */
[----:B------:R-:W-:Y:S01]  /*10d0*/  ISETP.NE.U32.AND P1, PT, RZ, UR4, PT ;  /* 0x00000004ff007c0c */ /* 0x000fe2000bf25070 */
[----:B------:R-:W-:Y:S01]  /*10e0*/  IMAD.MOV.U32 R3, RZ, RZ, RZ ;  /* 0x000000ffff037224 */ /* 0x000fe200078e00ff */
[----:B------:R-:W-:Y:S01]  /*10f0*/  ISETP.NE.U32.AND P0, PT, RZ, UR6, PT ;  /* 0x00000006ff007c0c */ /* 0x000fe2000bf05070 */
[----:B------:R-:W-:Y:S01]  /*1100*/  IMAD.MOV.U32 R35, RZ, RZ, RZ ;  /* 0x000000ffff237224 */ /* 0x000fe200078e00ff */
[----:B------:R-:W-:-:S02]  /*1110*/  ISETP.NE.AND.EX P1, PT, RZ, UR5, PT, P1 ;  /* 0x00000005ff007c0c */ /* 0x000fc4000bf25310 */
[----:B------:R-:W-:Y:S02]  /*1120*/  ISETP.NE.AND.EX P0, PT, RZ, UR7, PT, P0 ;  /* 0x00000007ff007c0c */ /* 0x000fe4000bf05300 */
[----:B--2---:R-:W-:Y:S01]  /*1130*/  SHF.R.S32.HI R0, RZ, 0x1f, R233 ;  /* 0x0000001fff007819 */ /* 0x004fe200000114e9 */
[----:B------:R-:W-:-:S08]  /*1140*/  IMAD.SHL.U32 R231, R233, 0x4, RZ ;  /* 0x00000004e9e77824 */ /* 0x000fd000078e00ff */
[C---:B---3--:R-:W-:Y:S02]  /*1150*/  @P1 LEA R6, P2, R233.reuse, UR4, 0x2 ;  /* 0x00000004e9061c11 */ /* 0x048fe4000f8410ff */
[C-C-:B------:R-:W-:Y:S01]  /*1160*/  SHF.L.U64.HI R232, R233.reuse, 0x2, R0.reuse ;  /* 0x00000002e9e87819 */ /* 0x140fe20000010200 */
[----:B------:R0:W-:Y:S01]  /*1170*/  STL [R1+0x84], R0 ;  /* 0x0000840001007387 */ /* 0x0001e20000100800 */
[----:B------:R-:W-:Y:S01]  /*1180*/  @P1 LEA.HI.X R7, R233, UR5, R0, 0x2, P2 ;  /* 0x00000005e9071c11 */ /* 0x000fe200090f1400 */
[----:B------:R-:W-:Y:S01]  /*1190*/  ULDC.64 UR4, c[0x0][0xb10] ;  /* 0x0002c40000047ab9 */ /* 0x000fe20000000a00 */
[----:B------:R-:W-:Y:S02]  /*11a0*/  IADD3 R8, P3, R231, UR6, RZ ;  /* 0x00000006e7087c10 */ /* 0x000fe4000ff7e0ff */
[----:B------:R-:W-:Y:S01]  /*11b0*/  ISETP.NE.U32.AND P2, PT, RZ, UR4, PT ;  /* 0x00000004ff007c0c */ /* 0x000fe2000bf45070 */
[----:B------:R0:W5:Y:S01]  /*11c0*/  @P1 LDG.E R3, desc[UR60][R6.64] ;  /* 0x0000003c06031981 */ /* 0x000162000c1e1900 */
[----:B------:R-:W-:-:S02]  /*11d0*/  IADD3.X R9, R232, UR7, RZ, P3, !PT ;  /* 0x00000007e8097c10 */ /* 0x000fc40009ffe4ff */
[----:B------:R-:W-:-:S03]  /*11e0*/  ISETP.NE.AND.EX P2, PT, RZ, UR5, PT, P2 ;  /* 0x00000005ff007c0c */ /* 0x000fc6000bf45320 */
[----:B------:R0:W5:Y:S10]  /*11f0*/  @P0 LDG.E R35, desc[UR60][R8.64] ;  /* 0x0000003c08230981 */ /* 0x000174000c1e1900 */
[----:B------:R-:W-:Y:S01]  /*1200*/  @P2 IADD3 R4, P1, R231, UR4, RZ ;  /* 0x00000004e7042c10 */ /* 0x000fe2000ff3e0ff */
[----:B------:R-:W-:-:S02]  /*1210*/  ULDC UR4, c[0x0][0x288] ;  /* 0x0000a20000047ab9 */ /* 0x000fc40000000800 */
[----:B------:R-:W-:Y:S01]  /*1220*/  IMAD.U32 R99, RZ, RZ, UR4 ;  /* 0x00000004ff637e24 */ /* 0x000fe2000f8e00ff */
[----:B------:R-:W-:Y:S01]  /*1230*/  @P2 IADD3.X R5, R232, UR5, RZ, P1, !PT ;  /* 0x00000005e8052c10 */ /* 0x000fe20008ffe4ff */
[----:B------:R-:W-:-:S04]  /*1240*/  ULDC.64 UR4, c[0x0][0x3f8] ;  /* 0x0000fe0000047ab9 */ /* 0x000fc80000000a00 */
        /* <DEDUP_REMOVED lines=11> */
[----:B0---4-:R-:W-:Y:S06]  /*1300*/  @P2 BRA `(.L_x_959) ;  /* 0x0000000000242947 */ /* 0x011fec0003800000 */
        /* <DEDUP_REMOVED lines=9> */
.L_x_959:
        /* <DEDUP_REMOVED lines=10> */
.L_x_960:
[----:B------:R-:W-:Y:S05]  /*1440*/  @!P0 BRA `(.L_x_961) ;  /* 0x00000000000c8947 */ /* 0x000fea0003800000 */
[----:B------:R-:W2:Y:S04]  /*1450*/  LDG.E R5, desc[UR60][R8.64] ;  /* 0x0000003c08057981 */ /* 0x000ea8000c1e1900 */
[----:B------:R-:W2:Y:S02]  /*1460*/  LDG.E R30, desc[UR60][R8.64+0x4] ;  /* 0x0000043c081e7981 */ /* 0x000ea4000c1e1900 */
[----:B--2---:R-:W-:-:S07]  /*1470*/  IMAD.IADD R30, R30, 0x1, -R5 ;  /* 0x000000011e1e7824 */ /* 0x004fce00078e0a05 */
.L_x_961:
        /* <DEDUP_REMOVED lines=8> */
[----:B------:R0:W2:Y:S01]  /*1500*/  @P0 LDG.E R9, desc[UR60][R4.64+0x4] ;  /* 0x0000043c04090981 */ /* 0x0000a2000c1e1900 */
[----:B------:R-:W-:Y:S01]  /*1510*/  ISETP.NE.U32.AND P1, PT, RZ, UR4, PT ;  /* 0x00000004ff007c0c */ /* 0x000fe2000bf25070 */
[----:B------:R-:W-:-:S03]  /*1520*/  IMAD.MOV.U32 R28, RZ, RZ, R30 ;  /* 0x000000ffff1c7224 */ /* 0x000fc600078e001e */
[----:B------:R-:W-:Y:S01]  /*1530*/  ISETP.NE.AND.EX P1, PT, RZ, UR5, PT, P1 ;  /* 0x00000005ff007c0c */ /* 0x000fe2000bf25310 */
[----:B0-----:R-:W-:-:S05]  /*1540*/  IMAD.MOV R4, RZ, RZ, -R8 ;  /* 0x000000ffff047224 */ /* 0x001fca00078e0a08 */
[----:B------:R-:W-:-:S07]  /*1550*/  VIMNMX R4, RZ, R4, !PT ;  /* 0x00000004ff047248 */ /* 0x000fce0007fe0100 */
        /* <DEDUP_REMOVED lines=22> */
[----:B------:R-:W-:Y:S01]  /*16c0*/  IADD3 R25, R18, 0x1c400, RZ ;  /* 0x0001c40012197810 */ /* 0x000fe20007ffe0ff */
[----:B------:R-:W-:Y:S03]  /*16d0*/  BSSY B6, `(.L_x_963) ;  /* 0x0000013000067945 */ /* 0x000fe60003800000 */
        /* <DEDUP_REMOVED lines=18> */
.L_x_964:
[----:B------:R-:W-:Y:S05]  /*1800*/  BSYNC B6 ;  /* 0x0000000000067941 */ /* 0x000fea0003800000 */
.L_x_963:
        /* <DEDUP_REMOVED lines=20> */
.L_x_966:
[----:B------:R-:W-:Y:S05]  /*1950*/  BSYNC B6 ;  /* 0x0000000000067941 */ /* 0x000fea0003800000 */
.L_x_965:
[----:B------:R-:W-:Y:S01]  /*1960*/  ULDC.64 UR4, c[0x0][0xaf0] ;  /* 0x0002bc0000047ab9 */ /* 0x000fe20000000a00 */
[----:B------:R-:W2:Y:S01]  /*1970*/  LDL R48, [R1+0x80] ;  /* 0x0000800001307983 */ /* 0x000ea20000100800 */
[----:B------:R-:W-:Y:S01]  /*1980*/  ISETP.NE.U32.AND P0, PT, RZ, UR4, PT ;  /* 0x00000004ff007c0c */ /* 0x000fe2000bf05070 */
[----:B------:R-:W0:Y:S08]  /*1990*/  LDC R0, c[0x0][0x428] ;  /* 0x00010a00ff007b82 */ /* 0x000e300000000800 */
[----:B------:R-:W1:Y:S01]  /*19a0*/  LDC.64 R12, c[0x0][0x2f0] ;  /* 0x0000bc00ff0c7b82 */ /* 0x000e620000000a00 */
[----:B------:R-:W-:Y:S01]  /*19b0*/  ISETP.NE.AND.EX P0, PT, RZ, UR5, PT, P0 ;  /* 0x00000005ff007c0c */ /* 0x000fe2000bf05300 */
[----:B------:R-:W3:Y:S01]  /*19c0*/  S2R R36, SR_TID.X ;  /* 0x0000000000247919 */ /* 0x000ee20000002100 */
[----:B------:R-:W-:Y:S01]  /*19d0*/  IMAD.IADD R72, R35, 0x1, R30 ;  /* 0x0000000123487824 */ /* 0x000fe200078e021e */
[----:B------:R-:W-:-:S04]  /*19e0*/  ULDC.64 UR6, c[0x0][0xb00] ;  /* 0x0002c00000067ab9 */ /* 0x000fc80000000a00 */
[----:B------:R-:W4:Y:S06]  /*19f0*/  LDC R97, c[0x0][0x3d4] ;  /* 0x0000f500ff617b82 */ /* 0x000f2c0000000800 */
[----:B------:R-:W-:Y:S02]  /*1a00*/  @P0 IADD3 R4, P1, R231, UR4, RZ ;  /* 0x00000004e7040c10 */ /* 0x000fe4000ff3e0ff */
[----:B------:R-:W4:Y:S02]  /*1a10*/  LDC.64 R64, c[0x0][0x3e8] ;  /* 0x0000fa00ff407b82 */ /* 0x000f240000000a00 */
[----:B------:R-:W-:Y:S01]  /*1a20*/  @P0 IADD3.X R5, R232, UR5, RZ, P1, !PT ;  /* 0x00000005e8050c10 */ /* 0x000fe20008ffe4ff */
[----:B------:R-:W-:-:S04]  /*1a30*/  ULDC.64 UR4, c[0x0][0x2f8] ;  /* 0x0000be0000047ab9 */ /* 0x000fc80000000a00 */
[----:B------:R3:W2:Y:S01]  /*1a40*/  @P0 LDG.E R31, desc[UR60][R4.64] ;  /* 0x0000003c041f0981 */ /* 0x0006a2000c1e1900 */
[----:B0-----:R-:W-:Y:S01]  /*1a50*/  ISETP.NE.AND P0, PT, R0, 0x1, PT ;  /* 0x000000010000780c */ /* 0x001fe20003f05270 */
[----:B------:R-:W0:Y:S01]  /*1a60*/  LDC.64 R70, c[0x0][0x3d8] ;  /* 0x0000f600ff467b82 */ /* 0x000e220000000a00 */
[----:B------:R-:W-:Y:S01]  /*1a70*/  SHF.R.S32.HI R44, RZ, 0x1f, R72 ;  /* 0x0000001fff2c7819 */ /* 0x000fe20000011448 */
[C---:B------:R-:W-:Y:S02]  /*1a80*/  VIADD R10, R16.reuse, 0xc0 ;  /* 0x000000c0100a7836 */ /* 0x040fe40000000000 */
[----:B------:R-:W-:Y:S02]  /*1a90*/  VIADD R11, R16, 0xe0 ;  /* 0x000000e0100b7836 */ /* 0x000fe40000000000 */
[-C--:B-1----:R-:W-:Y:S02]  /*1aa0*/  IMAD R6, R44, R12.reuse, RZ ;  /* 0x0000000c2c067224 */ /* 0x082fe400078e02ff */
[----:B---3--:R-:W-:Y:S01]  /*1ab0*/  IMAD.WIDE.U32 R4, R72, R12, RZ ;  /* 0x0000000c48047225 */ /* 0x008fe200078e00ff */
[----:B------:R-:W-:-:S03]  /*1ac0*/  SHF.R.U32.HI R46, RZ, 0x7, R36 ;  /* 0x00000007ff2e7819 */ /* 0x000fc60000011624 */
[----:B------:R-:W1:Y:S01]  /*1ad0*/  @P0 LDC R3, c[0x0][0x42c] ;  /* 0x00010b00ff030b82 */ /* 0x000e620000000800 */
[----:B------:R-:W-:Y:S01]  /*1ae0*/  ISETP.NE.AND P6, PT, R46, 0x1, PT ;  /* 0x000000012e00780c */ /* 0x000fe20003fc5270 */
[----:B------:R-:W-:-:S05]  /*1af0*/  VIADD R37, R36, 0xffffff80 ;  /* 0xffffff8024257836 */ /* 0x000fca0000000000 */
[----:B------:R-:W-:Y:S01]  /*1b00*/  SHF.R.S32.HI R36, RZ, 0x1f, R37 ;  /* 0x0000001fff247819 */ /* 0x000fe20000011425 */
[----:B------:R-:W3:Y:S03]  /*1b10*/  @P0 LDC R7, c[0x0][0x430] ;  /* 0x00010c00ff070b82 */ /* 0x000ee60000000800 */
[----:B------:R-:W-:-:S04]  /*1b20*/  LEA.HI R36, R36, R37, RZ, 0x2 ;  /* 0x0000002524247211 */ /* 0x000fc800078f10ff */
[----:B------:R-:W-:-:S05]  /*1b30*/  LOP3.LUT R36, R36, 0xfffffffc, RZ, 0xc0, !PT ;  /* 0xfffffffc24247812 */ /* 0x000fca00078ec0ff */
[----:B------:R-:W-:Y:S02]  /*1b40*/  IMAD.IADD R36, R37, 0x1, -R36 ;  /* 0x0000000125247824 */ /* 0x000fe400078e0a24 */
[----:B-1----:R-:W-:-:S04]  /*1b50*/  @P0 IMAD.HI.U32 R0, R34, R3, RZ ;  /* 0x0000000322000227 */ /* 0x002fc800078e00ff */
[----:B------:R-:W-:Y:S02]  /*1b60*/  IMAD R3, R72, R13, R6 ;  /* 0x0000000d48037224 */ /* 0x000fe400078e0206 */
[----:B------:R-:W-:Y:S01]  /*1b70*/  IMAD R6, R237, R12, RZ ;  /* 0x0000000ced067224 */ /* 0x000fe200078e02ff */
[----:B---3--:R-:W-:Y:S01]  /*1b80*/  @P0 SHF.R.U32.HI R34, RZ, R7, R0 ;  /* 0x00000007ff220219 */ /* 0x008fe20000011600 */
        /* <DEDUP_REMOVED lines=9> */
[----:B------:R-:W-:Y:S02]  /*1c20*/  IMAD.IADD R5, R5, 0x1, R3 ;  /* 0x0000000105057824 */ /* 0x000fe400078e0203 */
[----:B----4-:R-:W-:-:S04]  /*1c30*/  IMAD.WIDE.U32 R38, R19, R64, R16 ;  /* 0x0000004013267225 */ /* 0x010fc800078e0010 */
[----:B------:R-:W-:Y:S02]  /*1c40*/  IMAD.MOV.U32 R40, RZ, RZ, R38 ;  /* 0x000000ffff287224 */ /* 0x000fe400078e0026 */
[----:B------:R-:W-:Y:S02]  /*1c50*/  IMAD R79, R13, 0x60, RZ ;  /* 0x000000600d4f7824 */ /* 0x000fe400078e02ff */
[----:B------:R-:W-:Y:S02]  /*1c60*/  IMAD.MOV.U32 R77, RZ, RZ, 0x20 ;  /* 0x00000020ff4d7424 */ /* 0x000fe400078e00ff */
[----:B------:R-:W-:Y:S01]  /*1c70*/  VIADD R100, R46, 0x8 ;  /* 0x000000082e647836 */ /* 0x000fe20000000000 */
[----:B------:R-:W-:Y:S01]  /*1c80*/  SHF.R.U32.HI R46, RZ, 0x3, R224 ;  /* 0x00000003ff2e7819 */ /* 0x000fe200000116e0 */
[----:B------:R-:W-:Y:S01]  /*1c90*/  IMAD R49, R65, 0x60, RZ ;  /* 0x0000006041317824 */ /* 0x000fe200078e02ff */
[C---:B0-----:R-:W-:Y:S01]  /*1ca0*/  SHF.L.U64.HI R74, R70.reuse, 0x6, R71 ;  /* 0x00000006464a7819 */ /* 0x041fe20000010247 */
[----:B------:R-:W-:Y:S01]  /*1cb0*/  IMAD R81, R71, 0x60, RZ ;  /* 0x0000006047517824 */ /* 0x000fe200078e02ff */
[----:B------:R-:W-:-:S02]  /*1cc0*/  SHF.L.U32 R75, R70, 0x6, RZ ;  /* 0x00000006464b7819 */ /* 0x000fc400000006ff */
[----:B------:R-:W-:Y:S02]  /*1cd0*/  SHF.R.S32.HI R98, RZ, 0x1f, R234 ;  /* 0x0000001fff627819 */ /* 0x000fe400000114ea */
[----:B--2---:R-:W-:Y:S02]  /*1ce0*/  SHF.R.S32.HI R0, RZ, 0x1f, R31 ;  /* 0x0000001fff007819 */ /* 0x004fe4000001141f */
[----:B------:R-:W-:Y:S02]  /*1cf0*/  SEL R35, R31, RZ, !P0 ;  /* 0x000000ff1f237207 */ /* 0x000fe40004000000 */
[----:B------:R-:W-:-:S03]  /*1d00*/  SEL R32, R0, RZ, !P0 ;  /* 0x000000ff00207207 */ /* 0x000fc60004000000 */
[----:B------:R-:W-:-:S04]  /*1d10*/  IMAD.WIDE.U32 R14, R35, UR4, R4 ;  /* 0x00000004230e7c25 */ /* 0x000fc8000f8e0004 */
[----:B------:R-:W-:Y:S02]  /*1d20*/  IMAD R0, R32, UR4, RZ ;  /* 0x0000000420007c24 */ /* 0x000fe4000f8e02ff */
[----:B------:R-:W-:-:S04]  /*1d30*/  IMAD.WIDE.U32 R4, R19, R12, R16 ;  /* 0x0000000c13047225 */ /* 0x000fc800078e0010 */
[----:B------:R-:W-:Y:S01]  /*1d40*/  IMAD R3, R35, UR5, R0 ;  /* 0x0000000523037c24 */ /* 0x000fe2000f8e0200 */
[----:B------:R-:W-:Y:S05]  /*1d50*/  @!P6 WARPSYNC.ALL ;  /* 0x000000000000e948 */ /* 0x000fea0003800000 */
[----:B------:R-:W-:Y:S01]  /*1d60*/  VIADD R0, R16, 0x20 ;  /* 0x0000002010007836 */ /* 0x000fe20000000000 */
[----:B------:R-:W-:Y:S01]  /*1d70*/  ULDC UR6, c[0x0][0x310] ;  /* 0x0000c40000067ab9 */ /* 0x000fe20000000800 */
[----:B------:R-:W-:Y:S01]  /*1d80*/  IADD3 R3, R15, R3, RZ ;  /* 0x000000030f037210 */ /* 0x000fe20007ffe0ff */
[----:B------:R-:W-:Y:S01]  /*1d90*/  ULDC.64 UR4, c[0x0][0x320] ;  /* 0x0000c80000047ab9 */ /* 0x000fe20000000a00 */
[----:B------:R-:W-:Y:S01]  /*1da0*/  @!P6 BAR.SYNC.DEFER_BLOCKING 0x9, 0x100 ;  /* 0x024400000000eb1d */ /* 0x000fe20000010000 */
[----:B------:R-:W-:-:S02]  /*1db0*/  ISETP.GE.AND P1, PT, R0, UR6, PT ;  /* 0x0000000600007c0c */ /* 0x000fc4000bf26270 */
[----:B------:R-:W-:Y:S02]  /*1dc0*/  IADD3 R4, P0, R14, R4, RZ ;  /* 0x000000040e047210 */ /* 0x000fe40007f1e0ff */
[----:B------:R-:W-:Y:S02]  /*1dd0*/  SEL R7, RZ, 0xffffffff, P1 ;  /* 0xffffffffff077807 */ /* 0x000fe40000800000 */
[----:B------:R-:W-:Y:S02]  /*1de0*/  IADD3.X R5, R3, R5, R6, P0, !PT ;  /* 0x0000000503057210 */ /* 0x000fe400007fe406 */
[----:B------:R-:W-:Y:S01]  /*1df0*/  ISETP.GE.AND P0, PT, R16, UR6, PT ;  /* 0x0000000610007c0c */ /* 0x000fe2000bf06270 */
[----:B------:R-:W-:Y:S01]  /*1e00*/  IMAD.SHL.U32 R9, R7, 0x2, RZ ;  /* 0x0000000207097824 */ /* 0x000fe200078e00ff */
[----:B------:R-:W-:Y:S01]  /*1e10*/  ISETP.GE.AND P2, PT, R10, UR6, PT ;  /* 0x000000060a007c0c */ /* 0x000fe2000bf46270 */
[----:B------:R-:W-:Y:S01]  /*1e20*/  IMAD R7, R8, UR4, RZ ;  /* 0x0000000408077c24 */ /* 0x000fe2000f8e02ff */
[----:B------:R-:W-:Y:S01]  /*1e30*/  SEL R6, RZ, 0x1, P0 ;  /* 0x00000001ff067807 */ /* 0x000fe20000000000 */
[----:B------:R-:W-:Y:S01]  /*1e40*/  VIADD R8, R16, 0x80 ;  /* 0x0000008010087836 */ /* 0x000fe20000000000 */
[----:B------:R-:W-:Y:S01]  /*1e50*/  ISETP.GE.AND P3, PT, R11, UR6, PT ;  /* 0x000000060b007c0c */ /* 0x000fe2000bf66270 */
[----:B------:R-:W-:Y:S01]  /*1e60*/  IMAD R31, R34, UR5, R7 ;  /* 0x00000005221f7c24 */ /* 0x000fe2000f8e0207 */
[----:B------:R-:W-:Y:S01]  /*1e70*/  LOP3.LUT R20, R9, 0x2, R6, 0xe2, !PT ;  /* 0x0000000209147812 */ /* 0x000fe200078ee206 */
[----:B------:R-:W-:-:S02]  /*1e80*/  VIADD R6, R16, 0x40 ;  /* 0x0000004010067836 */ /* 0x000fc40000000000 */
[C---:B------:R-:W-:Y:S02]  /*1e90*/  VIADD R7, R16.reuse, 0x60 ;  /* 0x0000006010077836 */ /* 0x040fe40000000000 */
[----:B------:R-:W-:Y:S01]  /*1ea0*/  VIADD R9, R16, 0xa0 ;  /* 0x000000a010097836 */ /* 0x000fe20000000000 */
[----:B------:R-:W-:Y:S01]  /*1eb0*/  ISETP.GE.AND P0, PT, R6, UR6, PT ;  /* 0x0000000606007c0c */ /* 0x000fe2000bf06270 */
[----:B------:R-:W-:Y:S01]  /*1ec0*/  IMAD.WIDE.U32 R10, R34, UR4, R16 ;  /* 0x00000004220a7c25 */ /* 0x000fe2000f8e0010 */
[----:B------:R-:W-:Y:S01]  /*1ed0*/  ISETP.GE.AND P1, PT, R7, UR6, PT ;  /* 0x0000000607007c0c */ /* 0x000fe2000bf26270 */
[----:B------:R-:W-:Y:S01]  /*1ee0*/  ULDC.64 UR4, c[0x0][0x328] ;  /* 0x0000ca0000047ab9 */ /* 0x000fe20000000a00 */
[----:B------:R-:W-:Y:S01]  /*1ef0*/  SEL R21, RZ, 0x4, P0 ;  /* 0x00000004ff157807 */ /* 0x000fe20000000000 */
[----:B------:R-:W-:Y:S01]  /*1f00*/  IMAD.IADD R11, R11, 0x1, R31 ;  /* 0x000000010b0b7824 */ /* 0x000fe200078e021f */
[----:B------:R-:W-:Y:S01]  /*1f10*/  SEL R30, RZ, 0x8, P1 ;  /* 0x00000008ff1e7807 */ /* 0x000fe20000800000 */
[----:B------:R-:W-:Y:S01]  /*1f20*/  IMAD R31, R32, UR4, RZ ;  /* 0x00000004201f7c24 */ /* 0x000fe2000f8e02ff */
[----:B------:R-:W-:-:S02]  /*1f30*/  ISETP.GE.AND P0, PT, R8, UR6, PT ;  /* 0x0000000608007c0c */ /* 0x000fc4000bf06270 */
[----:B------:R-:W-:Y:S02]  /*1f40*/  ISETP.GE.AND P1, PT, R9, UR6, PT ;  /* 0x0000000609007c0c */ /* 0x000fe4000bf26270 */
[----:B------:R-:W-:Y:S02]  /*1f50*/  LOP3.LUT R20, R30, R20, R21, 0xfe, !PT ;  /* 0x000000141e147212 */ /* 0x000fe400078efe15 */
[----:B------:R-:W-:Y:S02]  /*1f60*/  SEL R21, RZ, 0x10, P0 ;  /* 0x00000010ff157807 */ /* 0x000fe40000000000 */
[----:B------:R-:W-:Y:S02]  /*1f70*/  SEL R30, RZ, 0x20, P1 ;  /* 0x00000020ff1e7807 */ /* 0x000fe40000800000 */
[----:B------:R-:W-:Y:S02]  /*1f80*/  ISETP.GE.AND P0, PT, R16, R97, PT ;  /* 0x000000611000720c */ /* 0x000fe40003f06270 */
[----:B------:R-:W-:Y:S01]  /*1f90*/  LOP3.LUT R32, R30, R20, R21, 0xfe, !PT ;  /* 0x000000141e207212 */ /* 0x000fe200078efe15 */
[----:B------:R-:W-:Y:S01]  /*1fa0*/  IMAD.SHL.U32 R20, R36, 0x4, RZ ;  /* 0x0000000424147824 */ /* 0x000fe200078e00ff */
[----:B------:R-:W-:-:S02]  /*1fb0*/  SEL R21, RZ, 0x40, P2 ;  /* 0x00000040ff157807 */ /* 0x000fc40001000000 */
[----:B------:R-:W-:Y:S02]  /*1fc0*/  SEL R43, R97, RZ, P0 ;  /* 0x000000ff612b7207 */ /* 0x000fe40000000000 */
[----:B------:R-:W-:Y:S01]  /*1fd0*/  LOP3.LUT R94, R32, R21, RZ, 0xfc, !PT ;  /* 0x00000015205e7212 */ /* 0x000fe200078efcff */
[----:B------:R-:W-:Y:S02]  /*1fe0*/  IMAD R32, R237, R64, RZ ;  /* 0x00000040ed207224 */ /* 0x000fe400078e02ff */
[----:B------:R-:W-:Y:S02]  /*1ff0*/  IMAD.IADD R43, R16, 0x1, R43 ;  /* 0x00000001102b7824 */ /* 0x000fe400078e022b */
[C---:B------:R-:W-:Y:S02]  /*2000*/  IMAD R47, R35.reuse, UR5, R31 ;  /* 0x00000005232f7c24 */ /* 0x040fe4000f8e021f */
[----:B------:R-:W-:Y:S01]  /*2010*/  IMAD.WIDE.U32 R30, R35, UR4, R10 ;  /* 0x00000004231e7c25 */ /* 0x000fe2000f8e000a */
[----:B------:R-:W-:Y:S01]  /*2020*/  SHF.R.S32.HI R21, RZ, 0x1f, R20 ;  /* 0x0000001fff157819 */ /* 0x000fe20000011414 */
[----:B------:R-:W-:-:S02]  /*2030*/  ULDC UR4, c[0x0][0x2e4] ;  /* 0x0000b90000047ab9 */ /* 0x000fc40000000800 */
[-C--:B------:R-:W-:Y:S02]  /*2040*/  IMAD R10, R237, R70.reuse, RZ ;  /* 0x00000046ed0a7224 */ /* 0x080fe400078e02ff */
[C---:B------:R-:W-:Y:S01]  /*2050*/  IMAD R45, R19.reuse, R65, R32 ;  /* 0x00000041132d7224 */ /* 0x040fe200078e0220 */
[----:B------:R-:W-:Y:S01]  /*2060*/  SHF.R.S32.HI R32, RZ, 0x1f, R43 ;  /* 0x0000001fff207819 */ /* 0x000fe2000001142b */
[----:B------:R-:W-:-:S04]  /*2070*/  IMAD.WIDE.U32 R36, R19, R70, R16 ;  /* 0x0000004613247225 */ /* 0x000fc800078e0010 */
[C---:B------:R-:W-:Y:S01]  /*2080*/  IMAD R69, R19.reuse, R71, R10 ;  /* 0x0000004713457224 */ /* 0x040fe200078e020a */
[----:B------:R-:W-:Y:S01]  /*2090*/  LEA.HI R43, R32, R43, RZ, 0x3 ;  /* 0x0000002b202b7211 */ /* 0x000fe200078f18ff */
[----:B------:R-:W-:Y:S02]  /*20a0*/  IMAD.SHL.U32 R32, R48, 0x40, RZ ;  /* 0x0000004030207824 */ /* 0x000fe400078e00ff */
[----:B------:R-:W-:-:S04]  /*20b0*/  IMAD.WIDE.U32 R10, R19, R70, R20 ;  /* 0x00000046130a7225 */ /* 0x000fc800078e0014 */
[----:B------:R-:W-:Y:S01]  /*20c0*/  IMAD.IADD R67, R69, 0x1, R37 ;  /* 0x0000000145437824 */ /* 0x000fe200078e0225 */
[----:B-----5:R-:W-:Y:S01]  /*20d0*/  SHF.R.S32.HI R37, RZ, 0x1f, R28 ;  /* 0x0000001fff257819 */ /* 0x020fe2000001141c */
[----:B------:R-:W-:Y:S01]  /*20e0*/  IMAD.IADD R41, R45, 0x1, R39 ;  /* 0x000000012d297824 */ /* 0x000fe200078e0227 */
[----:B------:R-:W-:Y:S01]  /*20f0*/  LOP3.LUT R32, R32, 0x1c0, RZ, 0xc0, !PT ;  /* 0x000001c020207812 */ /* 0x000fe200078ec0ff */
[----:B------:R-:W-:Y:S01]  /*2100*/  IMAD.MOV.U32 R68, RZ, RZ, R10 ;  /* 0x000000ffff447224 */ /* 0x000fe200078e000a */
[----:B------:R-:W-:Y:S01]  /*2110*/  SHF.L.U64.HI R10, R12, 0x6, R13 ;  /* 0x000000060c0a7819 */ /* 0x000fe2000001020d */
[----:B------:R-:W-:Y:S02]  /*2120*/  IMAD.MOV.U32 R66, RZ, RZ, R36 ;  /* 0x000000ffff427224 */ /* 0x000fe400078e0024 */
[C---:B------:R-:W-:Y:S02]  /*2130*/  IMAD R13, R37.reuse, R64, RZ ;  /* 0x00000040250d7224 */ /* 0x040fe400078e02ff */
[----:B------:R-:W-:Y:S01]  /*2140*/  IMAD R42, R37, R70, RZ ;  /* 0x00000046252a7224 */ /* 0x000fe200078e02ff */
[----:B------:R-:W-:Y:S01]  /*2150*/  SHF.R.U32.HI R76, RZ, 0x3, R32 ;  /* 0x00000003ff4c7819 */ /* 0x000fe20000011620 */
[----:B------:R-:W-:Y:S01]  /*2160*/  IMAD.WIDE.U32 R36, R28, R64, R40 ;  /* 0x000000401c247225 */ /* 0x000fe200078e0028 */
[----:B------:R-:W-:-:S04]  /*2170*/  LOP3.LUT R41, R32, 0x18, R16, 0xf8, !PT ;  /* 0x0000001820297812 */ /* 0x000fc800078ef810 */
[----:B------:R-:W-:Y:S01]  /*2180*/  LOP3.LUT R41, R41, R76, RZ, 0x3c, !PT ;  /* 0x0000004c29297212 */ /* 0x000fe200078e3cff */
[----:B------:R-:W-:Y:S01]  /*2190*/  IMAD.WIDE.U32 R34, R19, R64, R20 ;  /* 0x0000004013227225 */ /* 0x000fe200078e0014 */
[----:B------:R-:W-:Y:S02]  /*21a0*/  SHF.R.S32.HI R85, RZ, 0x3, R43 ;  /* 0x00000003ff557819 */ /* 0x000fe4000001142b */
[----:B------:R-:W-:Y:S01]  /*21b0*/  LOP3.LUT R86, R43, 0xfffffff8, RZ, 0xc0, !PT ;  /* 0xfffffff82b567812 */ /* 0x000fe200078ec0ff */
[----:B------:R-:W-:Y:S01]  /*21c0*/  IMAD R78, R228, 0x200, R41 ;  /* 0x00000200e44e7824 */ /* 0x000fe200078e0229 */
[----:B------:R-:W-:Y:S01]  /*21d0*/  LOP3.LUT R41, R32, 0x38, R43, 0xf8, !PT ;  /* 0x0000003820297812 */ /* 0x000fe200078ef82b */
[----:B------:R-:W-:Y:S01]  /*21e0*/  IMAD.IADD R39, R35, 0x1, R45 ;  /* 0x0000000123277824 */ /* 0x000fe200078e022d */
[----:B------:R-:W-:Y:S01]  /*21f0*/  LOP3.LUT P1, RZ, R48, 0x4, RZ, 0xc0, !PT ;  /* 0x0000000430ff7812 */ /* 0x000fe2000782c0ff */
[----:B------:R-:W-:Y:S01]  /*2200*/  IMAD.IADD R69, R11, 0x1, R69 ;  /* 0x000000010b457824 */ /* 0x000fe200078e0245 */
[----:B------:R-:W-:Y:S01]  /*2210*/  LOP3.LUT R43, R224, 0x38, R43, 0xf8, !PT ;  /* 0x00000038e02b7812 */ /* 0x000fe200078ef82b */
[----:B------:R-:W-:Y:S01]  /*2220*/  IMAD.MOV.U32 R38, RZ, RZ, R34 ;  /* 0x000000ffff267224 */ /* 0x000fe200078e0022 */
[----:B------:R-:W-:Y:S01]  /*2230*/  IADD3 R72, P2, R19, R72, RZ ;  /* 0x0000004813487210 */ /* 0x000fe20007f5e0ff */
[C---:B------:R-:W-:Y:S01]  /*2240*/  IMAD.SHL.U32 R11, R12.reuse, 0x40, RZ ;  /* 0x000000400c0b7824 */ /* 0x040fe200078e00ff */
[----:B------:R-:W-:Y:S01]  /*2250*/  SEL R77, R77, 0xffffffe0, !P1 ;  /* 0xffffffe04d4d7807 */ /* 0x000fe20004800000 */
[----:B------:R-:W-:Y:S01]  /*2260*/  IMAD.WIDE.U32 R34, R12, 0x60, RZ ;  /* 0x000000600c227825 */ /* 0x000fe200078e00ff */
[----:B------:R-:W-:-:S02]  /*2270*/  SHF.L.U64.HI R12, R64, 0x6, R65 ;  /* 0x00000006400c7819 */ /* 0x000fc40000010241 */
[----:B------:R-:W-:Y:S01]  /*2280*/  LOP3.LUT R41, R41, R76, RZ, 0x3c, !PT ;  /* 0x0000004c29297212 */ /* 0x000fe200078e3cff */
[----:B------:R-:W-:Y:S01]  /*2290*/  IMAD R87, R28, R65, R13 ;  /* 0x000000411c577224 */ /* 0x000fe200078e020d */
[----:B------:R-:W-:Y:S01]  /*22a0*/  LOP3.LUT R40, R43, R46, RZ, 0x3c, !PT ;  /* 0x0000002e2b287212 */ /* 0x000fe200078e3cff */
[----:B------:R-:W-:Y:S01]  /*22b0*/  IMAD.SHL.U32 R13, R64, 0x40, RZ ;  /* 0x00000040400d7824 */ /* 0x000fe200078e00ff */
[----:B------:R-:W-:Y:S01]  /*22c0*/  SEL R93, RZ, 0xffffff80, P3 ;  /* 0xffffff80ff5d7807 */ /* 0x000fe20001800000 */
[----:B------:R-:W-:-:S04]  /*22d0*/  IMAD.WIDE.U32 R38, R28, R64, R38 ;  /* 0x000000401c267225 */ /* 0x000fc800078e0026 */
[C---:B------:R-:W-:Y:S02]  /*22e0*/  IMAD R45, R28.reuse, R71, R42 ;  /* 0x000000471c2d7224 */ /* 0x040fe400078e022a */
[----:B------:R-:W-:-:S04]  /*22f0*/  IMAD.WIDE.U32 R66, R28, R70, R66 ;  /* 0x000000461c427225 */ /* 0x000fc800078e0042 */
[----:B------:R-:W-:Y:S01]  /*2300*/  IMAD.WIDE.U32 R68, R28, R70, R68 ;  /* 0x000000461c447225 */ /* 0x000fe200078e0044 */
[----:B------:R-:W-:-:S03]  /*2310*/  LOP3.LUT R93, R94, 0x80, R93, 0xc8, !PT ;  /* 0x000000805e5d7812 */ /* 0x000fc600078ec85d */
[----:B------:R-:W-:-:S04]  /*2320*/  IMAD.WIDE.U32 R64, R64, 0x60, RZ ;  /* 0x0000006040407825 */ /* 0x000fc800078e00ff */
[----:B------:R-:W-:Y:S01]  /*2330*/  IMAD.WIDE.U32 R70, R70, 0x60, RZ ;  /* 0x0000006046467825 */ /* 0x000fe200078e00ff */
[----:B------:R-:W-:Y:S02]  /*2340*/  SHF.R.S32.HI R89, RZ, 0x1f, R86 ;  /* 0x0000001fff597819 */ /* 0x000fe40000011456 */
[----:B------:R-:W-:Y:S01]  /*2350*/  ISETP.GE.AND P1, PT, R16, UR4, PT ;  /* 0x0000000410007c0c */ /* 0x000fe2000bf26270 */
[----:B------:R-:W-:Y:S01]  /*2360*/  IMAD.X R73, R237, 0x1, R44, P2 ;  /* 0x00000001ed497824 */ /* 0x000fe200010e062c */
[----:B------:R-:W-:Y:S01]  /*2370*/  ISETP.GE.AND P2, PT, R0, UR4, PT ;  /* 0x0000000400007c0c */ /* 0x000fe2000bf46270 */
[----:B------:R-:W-:Y:S01]  /*2380*/  IMAD.IADD R83, R87, 0x1, R37 ;  /* 0x0000000157537824 */ /* 0x000fe200078e0225 */
[----:B------:R-:W-:Y:S01]  /*2390*/  LOP3.LUT R94, R94, 0x40, RZ, 0xc0, !PT ;  /* 0x000000405e5e7812 */ /* 0x000fe200078ec0ff */
[----:B------:R-:W-:Y:S02]  /*23a0*/  IMAD.SHL.U32 R97, R97, 0x2, RZ ;  /* 0x0000000261617824 */ /* 0x000fe400078e00ff */
[----:B------:R-:W-:-:S02]  /*23b0*/  IMAD.IADD R79, R35, 0x1, R79 ;  /* 0x00000001234f7824 */ /* 0x000fc400078e024f */
[----:B------:R-:W-:Y:S02]  /*23c0*/  IMAD.IADD R80, R65, 0x1, R49 ;  /* 0x0000000141507824 */ /* 0x000fe400078e0231 */
[----:B------:R-:W-:Y:S02]  /*23d0*/  IMAD.IADD R81, R71, 0x1, R81 ;  /* 0x0000000147517824 */ /* 0x000fe400078e0251 */
[----:B------:R-:W-:Y:S02]  /*23e0*/  IMAD.IADD R82, R77, 0x1, R78 ;  /* 0x000000014d527824 */ /* 0x000fe400078e024e */
[----:B------:R-:W-:Y:S02]  /*23f0*/  IMAD.IADD R84, R45, 0x1, R67 ;  /* 0x000000012d547824 */ /* 0x000fe400078e0243 */
[----:B------:R-:W-:Y:S02]  /*2400*/  IMAD.IADD R87, R39, 0x1, R87 ;  /* 0x0000000127577824 */ /* 0x000fe400078e0257 */
[----:B------:R-:W-:-:S02]  /*2410*/  IMAD.IADD R88, R69, 0x1, R45 ;  /* 0x0000000145587824 */ /* 0x000fc400078e022d */
[----:B------:R-:W-:Y:S02]  /*2420*/  IMAD R90, R228, 0x200, R41 ;  /* 0x00000200e45a7824 */ /* 0x000fe400078e0229 */
[----:B------:R-:W-:Y:S02]  /*2430*/  IMAD.IADD R91, R229, 0x1, R40 ;  /* 0x00000001e55b7824 */ /* 0x000fe400078e0228 */
[----:B------:R-:W-:-:S07]  /*2440*/  IMAD.IADD R92, R31, 0x1, R47 ;  /* 0x000000011f5c7824 */ /* 0x000fce00078e022f */
.L_x_1014:
        /* <DEDUP_REMOVED lines=9> */
[-C--:B------:R-:W-:Y:S01]  /*24e0*/  IADD3 R26, P3, P4, R4, R104.reuse, R11 ;  /* 0x00000068041a7210 */ /* 0x080fe20007c7e00b */
[----:B------:R-:W-:Y:S01]  /*24f0*/  IMAD R108, R2, 0x1800, R78 ;  /* 0x00001800026c7824 */ /* 0x000fe200078e024e */
[----:B------:R-:W-:Y:S01]  /*2500*/  IADD3 R41, P5, R4, R104, RZ ;  /* 0x0000006804297210 */ /* 0x000fe20007fbe0ff */
[----:B------:R-:W-:Y:S02]  /*2510*/  IMAD.IADD R58, R105, 0x1, R43 ;  /* 0x00000001693a7824 */ /* 0x000fe400078e022b */
[----:B------:R-:W-:Y:S02]  /*2520*/  IMAD R106, R2, 0x1800, R82 ;  /* 0x00001800026a7824 */ /* 0x000fe400078e0252 */
[----:B------:R-:W-:Y:S01]  /*2530*/  IMAD.X R42, R58, 0x1, R5, P5 ;  /* 0x000000013a2a7824 */ /* 0x000fe200028e0605 */
[----:B------:R-:W-:Y:S01]  /*2540*/  IADD3.X R40, R5, R58, R10, P3, P4 ;  /* 0x0000003a05287210 */ /* 0x000fe20001fe840a */
[--C-:B------:R-:W-:Y:S01]  /*2550*/  IMAD R108, R108, 0x2, R25.reuse ;  /* 0x000000026c6c7824 */ /* 0x100fe200078e0219 */
[-C--:B0-----:R-:W-:Y:S01]  /*2560*/  LEA R48, P3, R26, R102.reuse, 0x1 ;  /* 0x000000661a307211 */ /* 0x081fe200078608ff */
[----:B------:R-:W-:Y:S01]  /*2570*/  IMAD R106, R106, 0x2, R25 ;  /* 0x000000026a6a7824 */ /* 0x000fe200078e0219 */
[----:B------:R-:W-:-:S02]  /*2580*/  LEA R50, P5, R41, R102, 0x1 ;  /* 0x0000006629327211 */ /* 0x000fc400078a08ff */
[----:B------:R-:W-:Y:S01]  /*2590*/  LEA.HI.X R49, R26, R103, R40, 0x1, P3 ;  /* 0x000000671a317211 */ /* 0x000fe200018f0c28 */
[----:B------:R-:W-:Y:S01]  /*25a0*/  IMAD.MOV.U32 R26, RZ, RZ, R53 ;  /* 0x000000ffff1a7224 */ /* 0x000fe200078e0035 */
[----:B-1----:R-:W-:Y:S02]  /*25b0*/  ISETP.GE.AND P3, PT, R107, 0x1, PT ;  /* 0x000000016b00780c */ /* 0x002fe40003f66270 */
[----:B------:R-:W-:Y:S02]  /*25c0*/  ISETP.GT.AND P4, PT, R53, R27, PT ;  /* 0x0000001b3500720c */ /* 0x000fe40003f84270 */
[----:B------:R-:W-:Y:S02]  /*25d0*/  LEA.HI.X R51, R41, R103, R42, 0x1, P5 ;  /* 0x0000006729337211 */ /* 0x000fe400028f0c2a */
[----:B------:R-:W-:-:S07]  /*25e0*/  P2R R96, PR, RZ, 0x10 ;  /* 0x00000010ff607803 */ /* 0x000fce0000000000 */
[----:B----4-:R-:W-:Y:S05]  /*25f0*/  @!P3 BRA `(.L_x_968) ;  /* 0x0000002800a4b947 */ /* 0x010fea0003800000 */
        /* <DEDUP_REMOVED lines=9> */
[----:B------:R-:W-:Y:S01]  /*2690*/  IMAD.WIDE.U32 R40, R70, R53, RZ ;  /* 0x0000003546287225 */ /* 0x000fe200078e00ff */
[----:B------:R-:W-:-:S03]  /*26a0*/  IADD3 R110, R43, R47, RZ ;  /* 0x0000002f2b6e7210 */ /* 0x000fc60007ffe0ff */
        /* <DEDUP_REMOVED lines=31> */
.L_x_971:
[----:B------:R-:W-:Y:S05]  /*28a0*/  BSYNC B1 ;  /* 0x0000000000017941 */ /* 0x000fea0003800000 */
.L_x_970:
[----:B------:R-:W-:Y:S01]  /*28b0*/  ISETP.GE.AND P5, PT, R234, R101, PT ;  /* 0x00000065ea00720c */ /* 0x000fe20003fa6270 */
[----:B------:R-:W-:Y:S01]  /*28c0*/  BSSY B1, `(.L_x_972) ;  /* 0x000001c000017945 */ /* 0x000fe20003800000 */
[----:B0-----:R-:W-:Y:S02]  /*28d0*/  CS2R R52, SRZ ;  /* 0x0000000000347805 */ /* 0x001fe4000001ff00 */
[----:B------:R-:W-:Y:S01]  /*28e0*/  CS2R R44, SRZ ;  /* 0x00000000002c7805 */ /* 0x000fe2000001ff00 */
        /* <DEDUP_REMOVED lines=25> */
.L_x_973:
[----:B------:R-:W-:Y:S05]  /*2a80*/  BSYNC B1 ;  /* 0x0000000000017941 */ /* 0x000fea0003800000 */
.L_x_972:
[----:B0-----:R-:W2:Y:S01]  /*2a90*/  LDL R40, [R1+0x7c] ;  /* 0x00007c0001287983 */ /* 0x001ea20000100800 */
[----:B------:R-:W-:Y:S01]  /*2aa0*/  IMAD.MOV.U32 R41, RZ, RZ, R61 ;  /* 0x000000ffff297224 */ /* 0x000fe200078e003d */
[----:B------:R-:W-:Y:S01]  /*2ab0*/  PRMT R102, R102, 0x5410, R103 ;  /* 0x0000541066667816 */ /* 0x000fe20000000067 */
[----:B------:R-:W-:Y:S01]  /*2ac0*/  IMAD.MOV.U32 R42, RZ, RZ, R62 ;  /* 0x000000ffff2a7224 */ /* 0x000fe200078e003e */
[----:B------:R-:W-:Y:S01]  /*2ad0*/  PRMT R103, R103, 0x5410, R104 ;  /* 0x0000541067677816 */ /* 0x000fe20000000068 */
        /* <DEDUP_REMOVED lines=8> */
[----:B------:R-:W-:-:S03]  /*2b60*/  IMAD.MOV.U32 R41, RZ, RZ, R47 ;  /* 0x000000ffff297224 */ /* 0x000fc600078e002f */
[----:B------:R-:W-:Y:S01]  /*2b70*/  PRMT R111, R43, 0x7610, R111 ;  /* 0x000076102b6f7816 */ /* 0x000fe2000000006f */
[----:B------:R-:W-:Y:S01]  /*2b80*/  IMAD.MOV.U32 R43, RZ, RZ, R55 ;  /* 0x000000ffff2b7224 */ /* 0x000fe200078e0037 */
[----:B------:R-:W-:Y:S01]  /*2b90*/  PRMT R103, R41, 0x7610, R103 ;  /* 0x0000761029677816 */ /* 0x000fe20000000067 */
[----:B------:R-:W-:-:S03]  /*2ba0*/  IMAD.MOV.U32 R41, RZ, RZ, R45 ;  /* 0x000000ffff297224 */ /* 0x000fc600078e002d */
[----:B------:R-:W-:Y:S02]  /*2bb0*/  PRMT R113, R43, 0x7610, R113 ;  /* 0x000076102b717816 */ /* 0x000fe40000000071 */
[----:B------:R-:W-:Y:S02]  /*2bc0*/  PRMT R105, R41, 0x7610, R105 ;  /* 0x0000761029697816 */ /* 0x000fe40000000069 */
[----:B--2---:R-:W-:Y:S01]  /*2bd0*/  R2UR UR4, R40 ;  /* 0x00000000280472ca */ /* 0x004fe200000e0000 */
[----:B------:R-:W-:-:S05]  /*2be0*/  IMAD.MOV.U32 R40, RZ, RZ, R60 ;  /* 0x000000ffff287224 */ /* 0x000fca00078e003c */
[----:B------:R-:W-:Y:S01]  /*2bf0*/  PRMT R104, R104, 0x5410, R40 ;  /* 0x0000541068687816 */ /* 0x000fe20000000028 */
[----:B------:R-:W-:-:S05]  /*2c00*/  IMAD.MOV.U32 R40, RZ, RZ, R56 ;  /* 0x000000ffff287224 */ /* 0x000fca00078e0038 */
[----:B------:R-:W-:Y:S01]  /*2c10*/  PRMT R109, R109, 0x5410, R40 ;  /* 0x000054106d6d7816 */ /* 0x000fe20000000028 */
[----:B------:R-:W-:Y:S01]  /*2c20*/  UISETP.NE.AND UP0, UPT, UR4, 0x3, UPT ;  /* 0x000000030400788c */ /* 0x000fe2000bf05270 */
[----:B------:R-:W-:Y:S02]  /*2c30*/  IMAD.MOV.U32 R40, RZ, RZ, R46 ;  /* 0x000000ffff287224 */ /* 0x000fe400078e002e */
[----:B------:R-:W-:Y:S01]  /*2c40*/  PRMT R109, R42, 0x7610, R109 ;  /* 0x000076102a6d7816 */ /* 0x000fe2000000006d */
[----:B------:R-:W-:Y:S02]  /*2c50*/  IMAD.MOV.U32 R42, RZ, RZ, R54 ;  /* 0x000000ffff2a7224 */ /* 0x000fe400078e0036 */
[----:B------:R-:W-:Y:S02]  /*2c60*/  PLOP3.LUT P3, PT, PT, PT, UP0, 0x80, 0x0 ;  /* 0x000000000000781c */ /* 0x000fe40003f6f008 */
[----:B------:R-:W-:Y:S01]  /*2c70*/  PRMT R102, R40, 0x7610, R102 ;  /* 0x0000761028667816 */ /* 0x000fe20000000066 */
[----:B------:R-:W-:Y:S01]  /*2c80*/  IMAD.MOV.U32 R40, RZ, RZ, R44 ;  /* 0x000000ffff287224 */ /* 0x000fe200078e002c */
[----:B------:R-:W-:-:S04]  /*2c90*/  PRMT R112, R42, 0x7610, R112 ;  /* 0x000076102a707816 */ /* 0x000fc80000000070 */
[----:B------:R-:W-:-:S05]  /*2ca0*/  PRMT R104, R40, 0x7610, R104 ;  /* 0x0000761028687816 */ /* 0x000fca0000000068 */
[----:B------:R-:W-:Y:S05]  /*2cb0*/  @!P3 BRA `(.L_x_974) ;  /* 0x000000000004b947 */ /* 0x000fea0003800000 */
[----:B------:R-:W-:Y:S01]  /*2cc0*/  BPT.TRAP 0x1 ;  /* 0x000000040000795c */ /* 0x000fe20000300000 */
.L_x_974:
[----:B------:R-:W-:Y:S01]  /*2cd0*/  IMAD R95, R2, 0x8, R18 ;  /* 0x00000008025f7824 */ /* 0x000fe200078e0212 */
[----:B------:R-:W-:Y:S01]  /*2ce0*/  SHF.L.U32 R110, R23, 0x1f, RZ ;  /* 0x0000001f176e7819 */ /* 0x000fe200000006ff */
[----:B------:R-:W-:Y:S03]  /*2cf0*/  BSSY B1, `(.L_x_975) ;  /* 0x0000003000017945 */ /* 0x000fe60003800000 */
[----:B------:R-:W0:Y:S02]  /*2d00*/  SYNCS.PHASECHK.TRANS64.TRYWAIT P6, [R95+URZ+0x32490], R110 ;  /* 0x0324906e5f0075a7 */ /* 0x000e2400080c017f */
[----:B0-----:R-:W-:Y:S05]  /*2d10*/  @!P6 BRA `(.L_x_976) ;  /* 0x000001400078e947 */ /* 0x001fea0003800000 */
.L_x_1193:
[----:B------:R-:W-:Y:S05]  /*2d20*/  BSYNC B1 ;  /* 0x0000000000017941 */ /* 0x000fea0003800000 */
.L_x_975:
        /* <DEDUP_REMOVED lines=33> */
[----:B------:R-:W-:Y:S01]  /*2f40*/  SHF.L.U32 R42, R41, 0x10, RZ ;  /* 0x00000010292a7819 */ /* 0x000fe200000006ff */
[----:B------:R-:W-:-:S02]  /*2f50*/  IMAD.U32 R41, R40, 0x10000, RZ ;  /* 0x0001000028297824 */ /* 0x000fc400078e00ff */
        /* <DEDUP_REMOVED lines=19> */
.L_x_982:
[----:B------:R-:W-:Y:S05]  /*3090*/  BSYNC B3 ;  /* 0x0000000000037941 */ /* 0x000fea0003800000 */
.L_x_981:
[----:B--2---:R1:W-:Y:S02]  /*30a0*/  STG.E.128 desc[UR60][R50.64], R40 ;  /* 0x0000002832007986 */ /* 0x0043e4000c101d3c */
.L_x_980:
[----:B------:R-:W-:Y:S05]  /*30b0*/  BSYNC B2 ;  /* 0x0000000000027941 */ /* 0x000fea0003800000 */
.L_x_979:
        /* <DEDUP_REMOVED lines=52> */
.L_x_984:
[----:B------:R-:W-:Y:S05]  /*3400*/  BSYNC B2 ;  /* 0x0000000000027941 */ /* 0x000fea0003800000 */
.L_x_983:
[----:B--2---:R2:W-:Y:S02]  /*3410*/  STG.E.128 desc[UR60][R50.64+0x40], R40 ;  /* 0x0000402832007986 */ /* 0x0045e4000c101d3c */
.L_x_978:
[----:B------:R-:W-:Y:S05]  /*3420*/  BSYNC B1 ;  /* 0x0000000000017941 */ /* 0x000fea0003800000 */
.L_x_977:
[----:B------:R-:W-:Y:S05]  /*3430*/  @P5 BRA `(.L_x_985) ;  /* 0x0000001c00845947 */ /* 0x000fea0003800000 */
[----:B------:R-:W-:Y:S04]  /*3440*/  BSSY B1, `(.L_x_986) ;  /* 0x0000036000017945 */ /* 0x000fe80003800000 */
[----:B------:R-:W-:Y:S05]  /*3450*/  @P1 BRA `(.L_x_987) ;  /* 0x0000000000d01947 */ /* 0x000fea0003800000 */
[----:B-12---:R1:W2:Y:S01]  /*3460*/  LDS.128 R40, [R108+0x2000] ;  /* 0x002000006c287984 */ /* 0x0062a20000000c00 */
[----:B------:R-:W-:Y:S01]  /*3470*/  ISETP.GE.AND P4, PT, R20, R107, PT ;  /* 0x0000006b1400720c */ /* 0x000fe20003f86270 */
[----:B------:R-:W-:-:S12]  /*3480*/  BSSY B2, `(.L_x_988) ;  /* 0x0000030000027945 */ /* 0x000fd80003800000 */
[----:B-1----:R-:W-:Y:S05]  /*3490*/  @P4 BRA `(.L_x_989) ;  /* 0x0000000000b84947 */ /* 0x002fea0003800000 */
[--C-:B------:R-:W-:Y:S01]  /*34a0*/  SHF.R.U64 R57, R54, 0x10, R55.reuse ;  /* 0x0000001036397819 */ /* 0x100fe20000001237 */
[----:B--2---:R-:W-:Y:S01]  /*34b0*/  IMAD.U32 R50, R42, 0x10000, RZ ;  /* 0x000100002a327824 */ /* 0x004fe200078e00ff */
[----:B------:R-:W-:Y:S02]  /*34c0*/  SHF.R.U32.HI R54, RZ, 0x10, R55 ;  /* 0x00000010ff367819 */ /* 0x000fe40000011637 */
[--C-:B------:R-:W-:Y:S02]  /*34d0*/  SHF.R.U32.HI R56, RZ, 0x10, R53.reuse ;  /* 0x00000010ff387819 */ /* 0x100fe40000011635 */
[----:B------:R-:W-:Y:S02]  /*34e0*/  PRMT R113, R113, 0x5410, R54 ;  /* 0x0000541071717816 */ /* 0x000fe40000000036 */
[----:B------:R-:W-:Y:S01]  /*34f0*/  SHF.R.U64 R58, R52, 0x10, R53 ;  /* 0x00000010343a7819 */ /* 0x000fe20000001235 */
[----:B------:R-:W-:Y:S01]  /*3500*/  IMAD.U32 R52, R43, 0x10000, RZ ;  /* 0x000100002b347824 */ /* 0x000fe200078e00ff */
[----:B------:R-:W-:-:S02]  /*3510*/  PRMT R111, R111, 0x5410, R56 ;  /* 0x000054106f6f7816 */ /* 0x000fc40000000038 */
[----:B------:R-:W-:Y:S01]  /*3520*/  PRMT R112, R112, 0x5410, R57 ;  /* 0x0000541070707816 */ /* 0x000fe20000000039 */
[----:B------:R-:W-:Y:S01]  /*3530*/  IMAD.U32 R57, R113, 0x10000, RZ ;  /* 0x0001000071397824 */ /* 0x000fe200078e00ff */
[----:B------:R-:W-:Y:S01]  /*3540*/  LOP3.LUT R51, R42, 0xffff0000, RZ, 0xc0, !PT ;  /* 0xffff00002a337812 */ /* 0x000fe200078ec0ff */
[----:B------:R-:W-:Y:S01]  /*3550*/  IMAD.U32 R42, R41, 0x10000, RZ ;  /* 0x00010000292a7824 */ /* 0x000fe200078e00ff */
[----:B------:R-:W-:Y:S02]  /*3560*/  LOP3.LUT R53, R43, 0xffff0000, RZ, 0xc0, !PT ;  /* 0xffff00002b357812 */ /* 0x000fe400078ec0ff */
[----:B------:R-:W-:Y:S01]  /*3570*/  PRMT R109, R109, 0x5410, R58 ;  /* 0x000054106d6d7816 */ /* 0x000fe2000000003a */
[----:B------:R-:W-:Y:S01]  /*3580*/  FMUL.FTZ R61, R51, R57 ;  /* 0x00000039333d7220 */ /* 0x000fe20000410000 */
[----:B------:R-:W-:Y:S01]  /*3590*/  LOP3.LUT R43, R41, 0xffff0000, RZ, 0xc0, !PT ;  /* 0xffff0000292b7812 */ /* 0x000fe200078ec0ff */
[----:B------:R-:W-:Y:S01]  /*35a0*/  IMAD.U32 R41, R40, 0x10000, RZ ;  /* 0x0001000028297824 */ /* 0x000fe200078e00ff */
[C---:B------:R-:W-:Y:S01]  /*35b0*/  LOP3.LUT R56, R112.reuse, 0xffff0000, RZ, 0xc0, !PT ;  /* 0xffff000070387812 */ /* 0x040fe200078ec0ff */
[----:B------:R-:W-:Y:S01]  /*35c0*/  IMAD.U32 R112, R112, 0x10000, RZ ;  /* 0x0001000070707824 */ /* 0x000fe200078e00ff */
[----:B------:R-:W-:-:S02]  /*35d0*/  SHF.L.U32 R55, R111, 0x10, RZ ;  /* 0x000000106f377819 */ /* 0x000fc400000006ff */
[----:B------:R-:W-:Y:S01]  /*35e0*/  LOP3.LUT R54, R109, 0xffff0000, RZ, 0xc0, !PT ;  /* 0xffff00006d367812 */ /* 0x000fe200078ec0ff */
[----:B------:R-:W-:Y:S01]  /*35f0*/  FMUL.FTZ R59, R43, R56 ;  /* 0x000000382b3b7220 */ /* 0x000fe20000410000 */
[----:B------:R-:W-:Y:S01]  /*3600*/  LOP3.LUT R113, R113, 0xffff0000, RZ, 0xc0, !PT ;  /* 0xffff000071717812 */ /* 0x000fe200078ec0ff */
[-C--:B------:R-:W-:Y:S01]  /*3610*/  FMUL.FTZ R51, R51, R55.reuse ;  /* 0x0000003733337220 */ /* 0x080fe20000410000 */
        /* <DEDUP_REMOVED lines=8> */
[----:B------:R-:W-:Y:S01]  /*36a0*/  FMUL.FTZ R54, R53, R111 ;  /* 0x0000006f35367220 */ /* 0x000fe20000410000 */
[----:B------:R-:W-:Y:S01]  /*36b0*/  FFMA.FTZ R56, R42, R56, R43 ;  /* 0x000000382a387223 */ /* 0x000fe2000001002b */
[CC--:B------:R-:W-:Y:S01]  /*36c0*/  FMUL.FTZ R42, R40.reuse, R112.reuse ;  /* 0x00000070282a7220 */ /* 0x0c0fe20000410000 */
[----:B------:R-:W-:Y:S01]  /*36d0*/  FMUL.FTZ R43, R40, R109 ;  /* 0x0000006d282b7220 */ /* 0x000fe20000410000 */
[C---:B------:R-:W-:Y:S01]  /*36e0*/  FFMA.FTZ R51, R52.reuse, R111, -R51 ;  /* 0x0000006f34337223 */ /* 0x040fe20000010833 */
[----:B------:R-:W-:Y:S01]  /*36f0*/  FFMA.FTZ R54, R52, R113, R54 ;  /* 0x0000007134367223 */ /* 0x000fe20000010036 */
[C---:B------:R-:W-:Y:S01]  /*3700*/  FFMA.FTZ R42, R41.reuse, R109, -R42 ;  /* 0x0000006d292a7223 */ /* 0x040fe2000001082a */
[----:B------:R-:W-:Y:S01]  /*3710*/  FFMA.FTZ R43, R41, R112, R43 ;  /* 0x00000070292b7223 */ /* 0x000fe2000001002b */
[----:B------:R-:W-:Y:S02]  /*3720*/  F2FP.BF16.F32.PACK_AB R50, R50, R61 ;  /* 0x0000003d3232723e */ /* 0x000fe400000010ff */
[----:B------:R-:W-:-:S02]  /*3730*/  F2FP.BF16.F32.PACK_AB R51, R54, R51 ;  /* 0x000000333633723e */ /* 0x000fc400000010ff */
[----:B------:R-:W-:Y:S01]  /*3740*/  F2FP.BF16.F32.PACK_AB R40, R43, R42 ;  /* 0x0000002a2b28723e */ /* 0x000fe200000010ff */
[----:B------:R-:W-:Y:S01]  /*3750*/  IMAD.MOV.U32 R42, RZ, RZ, R50 ;  /* 0x000000ffff2a7224 */ /* 0x000fe200078e0032 */
[----:B------:R-:W-:Y:S01]  /*3760*/  F2FP.BF16.F32.PACK_AB R41, R56, R59 ;  /* 0x0000003b3829723e */ /* 0x000fe200000010ff */
[----:B------:R-:W-:-:S07]  /*3770*/  IMAD.MOV.U32 R43, RZ, RZ, R51 ;  /* 0x000000ffff2b7224 */ /* 0x000fce00078e0033 */
.L_x_989:
[----:B------:R-:W-:Y:S05]  /*3780*/  BSYNC B2 ;  /* 0x0000000000027941 */ /* 0x000fea0003800000 */
.L_x_988:
[----:B--2---:R3:W-:Y:S02]  /*3790*/  STG.E.128 desc[UR60][R48.64], R40 ;  /* 0x0000002830007986 */ /* 0x0047e4000c101d3c */
.L_x_987:
[----:B------:R-:W-:Y:S05]  /*37a0*/  BSYNC B1 ;  /* 0x0000000000017941 */ /* 0x000fea0003800000 */
.L_x_986:
        /* <DEDUP_REMOVED lines=52> */
.L_x_991:
[----:B------:R-:W-:Y:S05]  /*3af0*/  BSYNC B1 ;  /* 0x0000000000017941 */ /* 0x000fea0003800000 */
.L_x_990:
[----:B--2---:R1:W-:Y:S01]  /*3b00*/  STG.E.128 desc[UR60][R48.64+0x40], R40 ;  /* 0x0000402830007986 */ /* 0x0043e2000c101d3c */
[----:B------:R-:W-:Y:S05]  /*3b10*/  BRA `(.L_x_985) ;  /* 0x0000001400cc7947 */ /* 0x000fea0003800000 */
.L_x_969:
[----:B------:R-:W2:Y:S01]  /*3b20*/  LDL R44, [R1+0x7c] ;  /* 0x00007c00012c7983 */ /* 0x000ea20000100800 */
[----:B------:R-:W-:-:S04]  /*3b30*/  ISETP.GE.AND P3, PT, R234, R101, PT ;  /* 0x00000065ea00720c */ /* 0x000fc80003f66270 */
        /* <DEDUP_REMOVED lines=9> */
[----:B------:R-:W3:Y:S01]  /*3bd0*/  @!P4 LDC.64 R48, c[0x0][0x3e0] ;  /* 0x0000f800ff30cb82 */ /* 0x000ee20000000a00 */
[----:B------:R-:W-:-:S05]  /*3be0*/  @!P4 IADD3 R40, P5, R66, R40, RZ ;  /* 0x000000284228c210 */ /* 0x000fca0007fbe0ff */
[----:B------:R-:W-:Y:S01]  /*3bf0*/  @!P4 IMAD.X R41, R95, 0x1, R84, P5 ;  /* 0x000000015f29c824 */ /* 0x000fe200028e0654 */
[----:B------:R-:W-:Y:S02]  /*3c00*/  CS2R R46, SRZ ;  /* 0x00000000002e7805 */ /* 0x000fe4000001ff00 */
[----:B--2---:R-:W-:Y:S02]  /*3c10*/  R2UR UR4, R44 ;  /* 0x000000002c0472ca */ /* 0x004fe400000e0000 */
[----:B------:R-:W2:Y:S02]  /*3c20*/  @!P4 LDC.64 R44, c[0x0][0x3c8] ;  /* 0x0000f200ff2ccb82 */ /* 0x000ea40000000a00 */
[----:B--2---:R-:W-:-:S04]  /*3c30*/  @!P4 LEA R44, P5, R40, R44, 0x1 ;  /* 0x0000002c282cc211 */ /* 0x004fc800078a08ff */
[----:B------:R-:W-:Y:S02]  /*3c40*/  @!P4 LEA.HI.X R45, R40, R45, R41, 0x1, P5 ;  /* 0x0000002d282dc211 */ /* 0x000fe400028f0c29 */
[----:B------:R-:W-:-:S05]  /*3c50*/  @!P4 IADD3 R42, P5, R36, R42, RZ ;  /* 0x0000002a242ac210 */ /* 0x000fca0007fbe0ff */
[----:B------:R-:W-:Y:S01]  /*3c60*/  @!P4 IMAD.X R40, R110, 0x1, R83, P5 ;  /* 0x000000016e28c824 */ /* 0x000fe200028e0653 */
[----:B---3--:R-:W-:-:S04]  /*3c70*/  @!P4 LEA R48, P5, R42, R48, 0x1 ;  /* 0x000000302a30c211 */ /* 0x008fc800078a08ff */
[----:B------:R-:W-:Y:S02]  /*3c80*/  @!P4 LEA.HI.X R49, R42, R49, R40, 0x1, P5 ;  /* 0x000000312a31c211 */ /* 0x000fe400028f0c28 */
[----:B------:R-:W-:Y:S02]  /*3c90*/  CS2R R42, SRZ ;  /* 0x00000000002a7805 */ /* 0x000fe4000001ff00 */
[----:B------:R-:W-:-:S06]  /*3ca0*/  CS2R R40, SRZ ;  /* 0x0000000000287805 */ /* 0x000fcc000001ff00 */
[----:B------:R2:W3:Y:S02]  /*3cb0*/  @!P4 LDG.E.128 R40, desc[UR60][R44.64] ;  /* 0x0000003c2c28c981 */ /* 0x0004e4000c1e1d00 */
[----:B--2---:R-:W-:-:S06]  /*3cc0*/  CS2R R44, SRZ ;  /* 0x00000000002c7805 */ /* 0x004fcc000001ff00 */
[----:B------:R2:W4:Y:S01]  /*3cd0*/  @!P4 LDG.E.128 R44, desc[UR60][R48.64] ;  /* 0x0000003c302cc981 */ /* 0x000522000c1e1d00 */
[----:B0-----:R-:W-:-:S04]  /*3ce0*/  @!P3 LEA R52, P4, R50, R52, 0x1 ;  /* 0x000000343234b211 */ /* 0x001fc800078808ff */
[----:B------:R-:W-:Y:S02]  /*3cf0*/  @!P3 LEA.HI.X R53, R50, R53, R51, 0x1, P4 ;  /* 0x000000353235b211 */ /* 0x000fe400020f0c33 */
[----:B------:R-:W-:Y:S02]  /*3d00*/  CS2R R50, SRZ ;  /* 0x0000000000327805 */ /* 0x000fe4000001ff00 */
[C---:B-1----:R-:W-:Y:S02]  /*3d10*/  @!P3 LEA R56, P4, R54.reuse, R56, 0x1 ;  /* 0x000000383638b211 */ /* 0x042fe400078808ff */
[----:B--2---:R-:W-:Y:S02]  /*3d20*/  CS2R R48, SRZ ;  /* 0x0000000000307805 */ /* 0x004fe4000001ff00 */
[----:B------:R-:W-:Y:S02]  /*3d30*/  @!P3 LEA.HI.X R57, R54, R57, R55, 0x1, P4 ;  /* 0x000000393639b211 */ /* 0x000fe400020f0c37 */
[----:B------:R-:W-:-:S02]  /*3d40*/  CS2R R54, SRZ ;  /* 0x0000000000367805 */ /* 0x000fc4000001ff00 */
[----:B------:R0:W2:Y:S02]  /*3d50*/  @!P3 LDG.E.128 R48, desc[UR60][R52.64] ;  /* 0x0000003c3430b981 */ /* 0x0000a4000c1e1d00 */
[----:B0-----:R-:W-:-:S06]  /*3d60*/  CS2R R52, SRZ ;  /* 0x0000000000347805 */ /* 0x001fcc000001ff00 */
[----:B------:R0:W5:Y:S01]  /*3d70*/  @!P3 LDG.E.128 R52, desc[UR60][R56.64] ;  /* 0x0000003c3834b981 */ /* 0x000162000c1e1d00 */
[----:B------:R-:W-:Y:S01]  /*3d80*/  UISETP.NE.AND UP0, UPT, UR4, 0x3, UPT ;  /* 0x000000030400788c */ /* 0x000fe2000bf05270 */
[----:B------:R-:W-:-:S05]  /*3d90*/  ISETP.GE.AND P4, PT, R16, R107, PT ;  /* 0x0000006b1000720c */ /* 0x000fca0003f86270 */
[----:B------:R-:W-:Y:S01]  /*3da0*/  PLOP3.LUT P3, PT, PT, PT, UP0, 0x80, 0x0 ;  /* 0x000000000000781c */ /* 0x000fe20003f6f008 */
[----:B---3--:R-:W-:Y:S02]  /*3db0*/  IMAD.MOV.U32 R59, RZ, RZ, R42 ;  /* 0x000000ffff3b7224 */ /* 0x008fe400078e002a */
[----:B------:R-:W-:Y:S02]  /*3dc0*/  IMAD.MOV.U32 R60, RZ, RZ, R43 ;  /* 0x000000ffff3c7224 */ /* 0x000fe400078e002b */
[----:B------:R-:W-:Y:S01]  /*3dd0*/  IMAD.MOV.U32 R61, RZ, RZ, R40 ;  /* 0x000000ffff3d7224 */ /* 0x000fe200078e0028 */
[----:B------:R-:W-:Y:S01]  /*3de0*/  PRMT R113, R113, 0x5410, R59 ;  /* 0x0000541071717816 */ /* 0x000fe2000000003b */
[----:B------:R-:W-:Y:S01]  /*3df0*/  IMAD.MOV.U32 R62, RZ, RZ, R41 ;  /* 0x000000ffff3e7224 */ /* 0x000fe200078e0029 */
[----:B------:R-:W-:Y:S02]  /*3e00*/  PRMT R135, R60, 0x7610, R135 ;  /* 0x000076103c877816 */ /* 0x000fe40000000087 */
[----:B------:R-:W-:-:S02]  /*3e10*/  PRMT R115, R115, 0x5410, R61 ;  /* 0x0000541073737816 */ /* 0x000fc4000000003d */
[----:B------:R-:W-:Y:S01]  /*3e20*/  PRMT R132, R62, 0x7610, R132 ;  /* 0x000076103e847816 */ /* 0x000fe20000000084 */
[----:B----4-:R-:W-:Y:S01]  /*3e30*/  IMAD.MOV.U32 R59, RZ, RZ, R46 ;  /* 0x000000ffff3b7224 */ /* 0x010fe200078e002e */
[----:B0-----:R-:W-:Y:S01]  /*3e40*/  MOV R57, R44 ;  /* 0x0000002c00397202 */ /* 0x001fe20000000f00 */
[----:B------:R-:W-:Y:S02]  /*3e50*/  IMAD.MOV.U32 R56, RZ, RZ, R47 ;  /* 0x000000ffff387224 */ /* 0x000fe400078e002f */
[----:B------:R-:W-:Y:S01]  /*3e60*/  IMAD.MOV.U32 R60, RZ, RZ, R45 ;  /* 0x000000ffff3c7224 */ /* 0x000fe200078e002d */
[----:B------:R-:W-:Y:S02]  /*3e70*/  PRMT R136, R59, 0x7610, R136 ;  /* 0x000076103b887816 */ /* 0x000fe40000000088 */
[----:B------:R-:W-:Y:S02]  /*3e80*/  PRMT R117, R117, 0x5410, R56 ;  /* 0x0000541075757816 */ /* 0x000fe40000000038 */
[----:B------:R-:W-:-:S02]  /*3e90*/  PRMT R119, R119, 0x5410, R57 ;  /* 0x0000541077777816 */ /* 0x000fc40000000039 */
[----:B------:R-:W-:Y:S01]  /*3ea0*/  PRMT R137, R60, 0x7610, R137 ;  /* 0x000076103c897816 */ /* 0x000fe20000000089 */
[----:B--2---:R-:W-:Y:S02]  /*3eb0*/  IMAD.MOV.U32 R56, RZ, RZ, R50 ;  /* 0x000000ffff387224 */ /* 0x004fe400078e0032 */
[----:B------:R-:W-:Y:S02]  /*3ec0*/  IMAD.MOV.U32 R57, RZ, RZ, R51 ;  /* 0x000000ffff397224 */ /* 0x000fe400078e0033 */
[----:B------:R-:W-:Y:S01]  /*3ed0*/  IMAD.MOV.U32 R59, RZ, RZ, R48 ;  /* 0x000000ffff3b7224 */ /* 0x000fe200078e0030 */
[----:B------:R-:W-:Y:S01]  /*3ee0*/  PRMT R113, R56, 0x7610, R113 ;  /* 0x0000761038717816 */ /* 0x000fe20000000071 */
[----:B------:R-:W-:Y:S01]  /*3ef0*/  IMAD.MOV.U32 R60, RZ, RZ, R49 ;  /* 0x000000ffff3c7224 */ /* 0x000fe200078e0031 */
[----:B------:R-:W-:Y:S02]  /*3f00*/  PRMT R115, R57, 0x7610, R115 ;  /* 0x0000761039737816 */ /* 0x000fe40000000073 */
[----:B------:R-:W-:-:S02]  /*3f10*/  PRMT R117, R59, 0x7610, R117 ;  /* 0x000076103b757816 */ /* 0x000fc40000000075 */
[----:B------:R-:W-:Y:S01]  /*3f20*/  PRMT R119, R60, 0x7610, R119 ;  /* 0x000076103c777816 */ /* 0x000fe20000000077 */
[----:B-----5:R-:W-:Y:S02]  /*3f30*/  IMAD.MOV.U32 R56, RZ, RZ, R54 ;  /* 0x000000ffff387224 */ /* 0x020fe400078e0036 */
[----:B------:R-:W-:Y:S02]  /*3f40*/  IMAD.MOV.U32 R57, RZ, RZ, R55 ;  /* 0x000000ffff397224 */ /* 0x000fe400078e0037 */
[----:B------:R-:W-:Y:S01]  /*3f50*/  IMAD.MOV.U32 R59, RZ, RZ, R52 ;  /* 0x000000ffff3b7224 */ /* 0x000fe200078e0034 */
[----:B------:R-:W-:Y:S01]  /*3f60*/  PRMT R120, R56, 0x7610, R120 ;  /* 0x0000761038787816 */ /* 0x000fe20000000078 */
[----:B------:R-:W-:Y:S01]  /*3f70*/  IMAD.MOV.U32 R60, RZ, RZ, R53 ;  /* 0x000000ffff3c7224 */ /* 0x000fe200078e0035 */
[----:B------:R-:W-:Y:S02]  /*3f80*/  PRMT R121, R57, 0x7610, R121 ;  /* 0x0000761039797816 */ /* 0x000fe40000000079 */
[----:B------:R-:W-:-:S02]  /*3f90*/  PRMT R122, R59, 0x7610, R122 ;  /* 0x000076103b7a7816 */ /* 0x000fc4000000007a */
[----:B------:R-:W-:Y:S01]  /*3fa0*/  PRMT R123, R60, 0x7610, R123 ;  /* 0x000076103c7b7816 */ /* 0x000fe2000000007b */
[----:B------:R-:W-:Y:S06]  /*3fb0*/  @!P3 BRA `(.L_x_992) ;  /* 0x000000000004b947 */ /* 0x000fec0003800000 */
[----:B------:R-:W-:Y:S01]  /*3fc0*/  BPT.TRAP 0x1 ;  /* 0x000000040000795c */ /* 0x000fe20000300000 */
.L_x_992:
        /* <DEDUP_REMOVED lines=9> */
.L_x_1194:
[----:B------:R-:W-:Y:S05]  /*4060*/  BSYNC B1 ;  /* 0x0000000000017941 */ /* 0x000fea0003800000 */
.L_x_993:
        /* <DEDUP_REMOVED lines=16> */
[----:B------:R-:W-:-:S05]  /*4170*/  LOP3.LUT R57, R57, R76, RZ, 0x3c, !PT ;  /* 0x0000004c39397212 */ /* 0x000fca00078e3cff */
[----:B------:R-:W-:Y:S02]  /*4180*/  IMAD R59, R228, 0x200, R57 ;  /* 0x00000200e43b7824 */ /* 0x000fe400078e0239 */
        /* <DEDUP_REMOVED lines=9> */
[----:B------:R-:W-:Y:S02]  /*4220*/  PRMT R131, R137, 0x5410, R131 ;  /* 0x0000541089837816 */ /* 0x000fe40000000083 */
[----:B------:R-:W-:Y:S01]  /*4230*/  SHF.R.U64 R128, R42, 0x10, R43 ;  /* 0x000000102a807819 */ /* 0x000fe2000000122b */
[----:B--2---:R-:W-:Y:S01]  /*4240*/  IMAD.U32 R42, R62, 0x10000, RZ ;  /* 0x000100003e2a7824 */ /* 0x004fe200078e00ff */
[----:B------:R-:W-:Y:S01]  /*4250*/  PRMT R127, R132, 0x5410, R127 ;  /* 0x00005410847f7816 */ /* 0x000fe2000000007f */
[----:B------:R-:W-:Y:S01]  /*4260*/  IMAD.U32 R132, R131, 0x10000, RZ ;  /* 0x0001000083847824 */ /* 0x000fe200078e00ff */
[----:B------:R-:W-:Y:S01]  /*4270*/  SHF.R.U64 R126, R40, 0x10, R41 ;  /* 0x00000010287e7819 */ /* 0x000fe20000001229 */
[----:B------:R-:W-:Y:S01]  /*4280*/  IMAD.U32 R41, R61, 0x10000, RZ ;  /* 0x000100003d297824 */ /* 0x000fe200078e00ff */
[--C-:B------:R-:W-:Y:S01]  /*4290*/  SHF.R.U64 R133, R46, 0x10, R47.reuse ;  /* 0x000000102e857819 */ /* 0x100fe2000000122f */
[----:B------:R-:W-:Y:S01]  /*42a0*/  IMAD.U32 R46, R60, 0x10000, RZ ;  /* 0x000100003c2e7824 */ /* 0x000fe200078e00ff */
[----:B------:R-:W-:Y:S01]  /*42b0*/  SHF.R.U32.HI R134, RZ, 0x10, R47 ;  /* 0x00000010ff867819 */ /* 0x000fe2000001162f */
[----:B-1----:R-:W-:Y:S01]  /*42c0*/  IMAD.U32 R40, R58, 0x10000, RZ ;  /* 0x000100003a287824 */ /* 0x002fe200078e00ff */
[----:B------:R-:W-:Y:S01]  /*42d0*/  SHF.R.U32.HI R129, RZ, 0x10, R43 ;  /* 0x00000010ff817819 */ /* 0x000fe2000001162b */
[----:B------:R-:W-:Y:S01]  /*42e0*/  IMAD.U32 R43, R57, 0x10000, RZ ;  /* 0x00010000392b7824 */ /* 0x000fe200078e00ff */
[----:B------:R-:W-:Y:S01]  /*42f0*/  SHF.R.U64 R130, R44, 0x10, R45 ;  /* 0x000000102c827819 */ /* 0x000fe2000000122d */
[----:B------:R-:W-:Y:S01]  /*4300*/  IMAD.U32 R44, R56, 0x10000, RZ ;  /* 0x00010000382c7824 */ /* 0x000fe200078e00ff */
[----:B------:R-:W-:Y:S01]  /*4310*/  PRMT R45, R113, 0x5432, R128 ;  /* 0x00005432712d7816 */ /* 0x000fe20000000080 */
[----:B------:R-:W-:Y:S01]  /*4320*/  IMAD.U32 R128, R127, 0x10000, RZ ;  /* 0x000100007f807824 */ /* 0x000fe200078e00ff */
[----:B------:R-:W-:Y:S01]  /*4330*/  LOP3.LUT R124, R61, 0xffff0000, RZ, 0xc0, !PT ;  /* 0xffff00003d7c7812 */ /* 0x000fe200078ec0ff */
[----:B------:R-:W-:Y:S01]  /*4340*/  IMAD.U32 R61, R59, 0x10000, RZ ;  /* 0x000100003b3d7824 */ /* 0x000fe200078e00ff */
[----:B------:R-:W-:Y:S01]  /*4350*/  PRMT R133, R136, 0x5410, R133 ;  /* 0x0000541088857816 */ /* 0x000fe20000000085 */
[----:B------:R-:W-:Y:S01]  /*4360*/  FMUL.FTZ R136, R41, R132 ;  /* 0x0000008429887220 */ /* 0x000fe20000410000 */
[----:B------:R-:W-:Y:S01]  /*4370*/  LOP3.LUT R131, R131, 0xffff0000, RZ, 0xc0, !PT ;  /* 0xffff000083837812 */ /* 0x000fe200078ec0ff */
[-C--:B------:R-:W-:Y:S01]  /*4380*/  FMUL.FTZ R138, R41, R128.reuse ;  /* 0x00000080298a7220 */ /* 0x080fe20000410000 */
[----:B------:R-:W-:Y:S01]  /*4390*/  PRMT R134, R117, 0x5432, R134 ;  /* 0x0000543275867816 */ /* 0x000fe20000000086 */
[----:B------:R-:W-:Y:S01]  /*43a0*/  FFMA.FTZ R41, R43, R128, -R136 ;  /* 0x000000802b297223 */ /* 0x000fe20000010888 */
[----:B------:R-:W-:Y:S01]  /*43b0*/  LOP3.LUT R127, R127, 0xffff0000, RZ, 0xc0, !PT ;  /* 0xffff00007f7f7812 */ /* 0x000fe200078ec0ff */
[----:B------:R-:W-:Y:S01]  /*43c0*/  FMUL.FTZ R140, R124, R131 ;  /* 0x000000837c8c7220 */ /* 0x000fe20000410000 */
[----:B------:R-:W-:Y:S01]  /*43d0*/  PRMT R129, R135, 0x5410, R129 ;  /* 0x0000541087817816 */ /* 0x000fe20000000081 */
[----:B------:R-:W-:Y:S01]  /*43e0*/  IMAD.U32 R136, R134, 0x10000, RZ ;  /* 0x0001000086887824 */ /* 0x000fe200078e00ff */
[----:B------:R-:W-:Y:S01]  /*43f0*/  LOP3.LUT R47, R59, 0xffff0000, RZ, 0xc0, !PT ;  /* 0xffff00003b2f7812 */ /* 0x000fe200078ec0ff */
[----:B------:R-:W-:Y:S01]  /*4400*/  FMUL.FTZ R124, R124, R127 ;  /* 0x0000007f7c7c7220 */ /* 0x000fe20000410000 */
[----:B------:R-:W-:Y:S01]  /*4410*/  LOP3.LUT R57, R57, 0xffff0000, RZ, 0xc0, !PT ;  /* 0xffff000039397812 */ /* 0x000fe200078ec0ff */
[----:B------:R-:W-:Y:S01]  /*4420*/  IMAD.U32 R128, R129, 0x10000, RZ ;  /* 0x0001000081807824 */ /* 0x000fe200078e00ff */
[----:B------:R-:W-:Y:S01]  /*4430*/  SHF.L.U32 R59, R63, 0x10, RZ ;  /* 0x000000103f3b7819 */ /* 0x000fe200000006ff */
[----:B------:R-:W-:Y:S01]  /*4440*/  FFMA.FTZ R43, R43, R132, R138 ;  /* 0x000000842b2b7223 */ /* 0x000fe2000001008a */
[----:B------:R-:W-:Y:S01]  /*4450*/  LOP3.LUT R63, R63, 0xffff0000, RZ, 0xc0, !PT ;  /* 0xffff00003f3f7812 */ /* 0x000fe200078ec0ff */
[----:B------:R-:W-:Y:S01]  /*4460*/  FFMA.FTZ R132, R57, R131, R124 ;  /* 0x0000008339847223 */ /* 0x000fe2000001007c */
[----:B------:R-:W-:Y:S01]  /*4470*/  PRMT R130, R119, 0x5432, R130 ;  /* 0x0000543277827816 */ /* 0x000fe20000000082 */
[C---:B------:R-:W-:Y:S01]  /*4480*/  FMUL.FTZ R138, R59.reuse, R136 ;  /* 0x000000883b8a7220 */ /* 0x040fe20000410000 */
[----:B------:R-:W-:Y:S01]  /*4490*/  LOP3.LUT R134, R134, 0xffff0000, RZ, 0xc0, !PT ;  /* 0xffff000086867812 */ /* 0x000fe200078ec0ff */
[-C--:B------:R-:W-:Y:S01]  /*44a0*/  FMUL.FTZ R59, R59, R128.reuse ;  /* 0x000000803b3b7220 */ /* 0x080fe20000410000 */
[----:B------:R-:W-:Y:S01]  /*44b0*/  LOP3.LUT R124, R129, 0xffff0000, RZ, 0xc0, !PT ;  /* 0xffff0000817c7812 */ /* 0x000fe200078ec0ff */
[----:B------:R-:W-:Y:S01]  /*44c0*/  FFMA.FTZ R138, R61, R128, -R138 ;  /* 0x000000803d8a7223 */ /* 0x000fe2000001088a */
[----:B------:R-:W-:Y:S01]  /*44d0*/  PRMT R126, R115, 0x5432, R126 ;  /* 0x00005432737e7816 */ /* 0x000fe2000000007e */
[----:B------:R-:W-:Y:S01]  /*44e0*/  FFMA.FTZ R136, R61, R136, R59 ;  /* 0x000000883d887223 */ /* 0x000fe2000001003b */
[----:B------:R-:W-:Y:S01]  /*44f0*/  FFMA.FTZ R140, R57, R127, -R140 ;  /* 0x0000007f398c7223 */ /* 0x000fe2000001088c */
[----:B------:R-:W-:Y:S01]  /*4500*/  FMUL.FTZ R128, R63, R134 ;  /* 0x000000863f807220 */ /* 0x000fe20000410000 */
[----:B------:R-:W-:-:S02]  /*4510*/  IMAD.U32 R61, R130, 0x10000, RZ ;  /* 0x00010000823d7824 */ /* 0x000fc400078e00ff */
[-C--:B------:R-:W-:Y:S01]  /*4520*/  FMUL.FTZ R142, R63, R124.reuse ;  /* 0x0000007c3f8e7220 */ /* 0x080fe20000410000 */
[----:B------:R-:W-:Y:S01]  /*4530*/  LOP3.LUT R60, R60, 0xffff0000, RZ, 0xc0, !PT ;  /* 0xffff00003c3c7812 */ /* 0x000fe200078ec0ff */
[----:B------:R-:W-:Y:S01]  /*4540*/  IMAD.U32 R57, R126, 0x10000, RZ ;  /* 0x000100007e397824 */ /* 0x000fe200078e00ff */
[----:B------:R-:W-:Y:S01]  /*4550*/  LOP3.LUT R63, R130, 0xffff0000, RZ, 0xc0, !PT ;  /* 0xffff0000823f7812 */ /* 0x000fe200078ec0ff */
[----:B------:R-:W-:Y:S01]  /*4560*/  FMUL.FTZ R127, R46, R61 ;  /* 0x0000003d2e7f7220 */ /* 0x000fe20000410000 */
[----:B------:R-:W-:Y:S01]  /*4570*/  LOP3.LUT R56, R56, 0xffff0000, RZ, 0xc0, !PT ;  /* 0xffff000038387812 */ /* 0x000fe200078ec0ff */
[C---:B------:R-:W-:Y:S01]  /*4580*/  FFMA.FTZ R129, R47.reuse, R124, -R128 ;  /* 0x0000007c2f817223 */ /* 0x040fe20000010880 */
[----:B------:R-:W-:Y:S01]  /*4590*/  LOP3.LUT R59, R126, 0xffff0000, RZ, 0xc0, !PT ;  /* 0xffff00007e3b7812 */ /* 0x000fe200078ec0ff */
[----:B------:R-:W-:Y:S01]  /*45a0*/  FMUL.FTZ R46, R46, R57 ;  /* 0x000000392e2e7220 */ /* 0x000fe20000410000 */
[----:B------:R-:W-:Y:S01]  /*45b0*/  FFMA.FTZ R131, R47, R134, R142 ;  /* 0x000000862f837223 */ /* 0x000fe2000001008e */
[----:B------:R-:W-:Y:S01]  /*45c0*/  FMUL.FTZ R47, R60, R63 ;  /* 0x0000003f3c2f7220 */ /* 0x000fe20000410000 */
[C---:B------:R-:W-:Y:S01]  /*45d0*/  FFMA.FTZ R127, R44.reuse, R57, -R127 ;  /* 0x000000392c7f7223 */ /* 0x040fe2000001087f */
[----:B------:R-:W-:Y:S01]  /*45e0*/  FFMA.FTZ R46, R44, R61, R46 ;  /* 0x0000003d2c2e7223 */ /* 0x000fe2000001002e */
[----:B------:R-:W-:-:S02]  /*45f0*/  IMAD.U32 R57, R133, 0x10000, RZ ;  /* 0x0001000085397824 */ /* 0x000fc400078e00ff */
[-C--:B------:R-:W-:Y:S01]  /*4600*/  FFMA.FTZ R44, R56, R59.reuse, -R47 ;  /* 0x0000003b382c7223 */ /* 0x080fe2000001082f */
[----:B------:R-:W-:Y:S01]  /*4610*/  LOP3.LUT R62, R62, 0xffff0000, RZ, 0xc0, !PT ;  /* 0xffff00003e3e7812 */ /* 0x000fe200078ec0ff */
[----:B------:R-:W-:Y:S01]  /*4620*/  FMUL.FTZ R61, R60, R59 ;  /* 0x0000003b3c3d7220 */ /* 0x000fe20000410000 */
[----:B------:R-:W-:Y:S01]  /*4630*/  IMAD.U32 R47, R45, 0x10000, RZ ;  /* 0x000100002d2f7824 */ /* 0x000fe200078e00ff */
[----:B------:R-:W-:Y:S01]  /*4640*/  LOP3.LUT R133, R133, 0xffff0000, RZ, 0xc0, !PT ;  /* 0xffff000085857812 */ /* 0x000fe200078ec0ff */
[----:B------:R-:W-:Y:S01]  /*4650*/  FMUL.FTZ R59, R42, R57 ;  /* 0x000000392a3b7220 */ /* 0x000fe20000410000 */
[----:B------:R-:W-:Y:S01]  /*4660*/  LOP3.LUT R45, R45, 0xffff0000, RZ, 0xc0, !PT ;  /* 0xffff00002d2d7812 */ /* 0x000fe200078ec0ff */
[----:B------:R-:W-:Y:S01]  /*4670*/  FFMA.FTZ R61, R56, R63, R61 ;  /* 0x0000003f383d7223 */ /* 0x000fe2000001003d */
[----:B------:R-:W-:Y:S01]  /*4680*/  LOP3.LUT R58, R58, 0xffff0000, RZ, 0xc0, !PT ;  /* 0xffff00003a3a7812 */ /* 0x000fe200078ec0ff */
[----:B------:R-:W-:Y:S01]  /*4690*/  FMUL.FTZ R42, R42, R47 ;  /* 0x0000002f2a2a7220 */ /* 0x000fe20000410000 */
[C---:B------:R-:W-:Y:S01]  /*46a0*/  FMUL.FTZ R63, R62.reuse, R133 ;  /* 0x000000853e3f7220 */ /* 0x040fe20000410000 */
[----:B------:R-:W-:Y:S01]  /*46b0*/  FMUL.FTZ R62, R62, R45 ;  /* 0x0000002d3e3e7220 */ /* 0x000fe20000410000 */
[C---:B------:R-:W-:Y:S01]  /*46c0*/  FFMA.FTZ R59, R40.reuse, R47, -R59 ;  /* 0x0000002f283b7223 */ /* 0x040fe2000001083b */
[----:B------:R-:W-:Y:S01]  /*46d0*/  FFMA.FTZ R42, R40, R57, R42 ;  /* 0x00000039282a7223 */ /* 0x000fe2000001002a */
[C---:B------:R-:W-:Y:S01]  /*46e0*/  FFMA.FTZ R40, R58.reuse, R45, -R63 ;  /* 0x0000002d3a287223 */ /* 0x040fe2000001083f */
        /* <DEDUP_REMOVED lines=10> */
[----:B------:R-:W-:-:S07]  /*4790*/  F2FP.BF16.F32.PACK_AB R62, R133, R42 ;  /* 0x0000002a853e723e */ /* 0x000fce00000010ff */
.L_x_998:
[----:B------:R-:W-:Y:S05]  /*47a0*/  BSYNC B2 ;  /* 0x0000000000027941 */ /* 0x000fea0003800000 */
.L_x_997:
        /* <DEDUP_REMOVED lines=12> */
.L_x_996:
[----:B------:R-:W-:Y:S05]  /*4870*/  BSYNC B1 ;  /* 0x0000000000017941 */ /* 0x000fea0003800000 */
.L_x_995:
        /* <DEDUP_REMOVED lines=10> */
[C---:B------:R-:W-:Y:S02]  /*4920*/  LEA R56, P5, R40.reuse, R102, 0x1 ;  /* 0x0000006628387211 */ /* 0x040fe400078a08ff */
[----:B------:R-:W-:Y:S02]  /*4930*/  SHF.R.U32.HI R42, RZ, 0x3, R224 ;  /* 0x00000003ff2a7819 */ /* 0x000fe400000116e0 */
[----:B------:R-:W-:-:S02]  /*4940*/  LEA.HI.X R57, R40, R103, R41, 0x1, P5 ;  /* 0x0000006728397211 */ /* 0x000fc400028f0c29 */
[----:B------:R-:W-:-:S04]  /*4950*/  SHF.R.S32.HI R41, RZ, 0x1f, R114 ;  /* 0x0000001fff297819 */ /* 0x000fc80000011472 */
[----:B------:R-:W-:Y:S01]  /*4960*/  LEA.HI R114, R41, R114, RZ, 0x4 ;  /* 0x0000007229727211 */ /* 0x000fe200078f20ff */
[----:B------:R-:W-:-:S03]  /*4970*/  IMAD R41, R2, 0x1800, R91 ;  /* 0x0000180002297824 */ /* 0x000fc600078e025b */
[----:B------:R-:W-:Y:S01]  /*4980*/  LEA.HI.SX32 R59, R114, R85, 0x1c ;  /* 0x00000055723b7211 */ /* 0x000fe200078fe2ff */
[----:B------:R-:W-:-:S04]  /*4990*/  IMAD R41, R41, 0x2, R18 ;  /* 0x0000000229297824 */ /* 0x000fc800078e0212 */
[----:B------:R-:W-:-:S05]  /*49a0*/  IMAD.SHL.U32 R59, R59, 0x8, RZ ;  /* 0x000000083b3b7824 */ /* 0x000fca00078e00ff */
[----:B------:R-:W-:-:S04]  /*49b0*/  LOP3.LUT R40, R224, 0x38, R59, 0xf8, !PT ;  /* 0x00000038e0287812 */ /* 0x000fc800078ef83b */
[----:B------:R-:W-:-:S05]  /*49c0*/  LOP3.LUT R40, R40, R42, RZ, 0x3c, !PT ;  /* 0x0000002a28287212 */ /* 0x000fca00078e3cff */
[----:B------:R-:W-:-:S04]  /*49d0*/  IMAD.IADD R43, R229, 0x1, R40 ;  /* 0x00000001e52b7824 */ /* 0x000fc800078e0228 */
[----:B------:R-:W-:-:S04]  /*49e0*/  IMAD R43, R2, 0x1800, R43 ;  /* 0x00001800022b7824 */ /* 0x000fc800078e022b */
[----:B------:R-:W-:Y:S02]  /*49f0*/  IMAD R44, R43, 0x2, R18 ;  /* 0x000000022b2c7824 */ /* 0x000fe400078e0212 */
[----:B------:R-:W1:Y:S04]  /*4a00*/  LDS.128 R40, [R41+0x1c400] ;  /* 0x01c4000029287984 */ /* 0x000e680000000c00 */
[----:B------:R-:W2:Y:S01]  /*4a10*/  LDS.128 R44, [R44+0x1c400] ;  /* 0x01c400002c2c7984 */ /* 0x000ea20000000c00 */
[----:B------:R-:W-:Y:S05]  /*4a20*/  @P4 BRA `(.L_x_1000) ;  /* 0x00000004006c4947 */ /* 0x000fea0003800000 */
[----:B------:R-:W-:Y:S02]  /*4a30*/  SHF.R.U32.HI R60, RZ, 0x10, R53 ;  /* 0x00000010ff3c7819 */ /* 0x000fe40000011635 */
[----:B------:R-:W-:Y:S02]  /*4a40*/  SHF.R.U32.HI R114, RZ, 0x10, R49 ;  /* 0x00000010ff727819 */ /* 0x000fe40000011631 */
[----:B------:R-:W-:Y:S02]  /*4a50*/  PRMT R123, R123, 0x5410, R60 ;  /* 0x000054107b7b7816 */ /* 0x000fe4000000003c */
[----:B------:R-:W-:Y:S02]  /*4a60*/  PRMT R119, R119, 0x5410, R114 ;  /* 0x0000541077777816 */ /* 0x000fe40000000072 */
[----:B------:R-:W-:Y:S01]  /*4a70*/  SHF.R.U32.HI R62, RZ, 0x10, R51 ;  /* 0x00000010ff3e7819 */ /* 0x000fe20000011633 */
[----:B------:R-:W-:Y:S01]  /*4a80*/  IMAD.U32 R61, R123, 0x10000, RZ ;  /* 0x000100007b3d7824 */ /* 0x000fe200078e00ff */
[----:B------:R-:W-:Y:S01]  /*4a90*/  SHF.R.U64 R107, R52, 0x10, R53 ;  /* 0x00000010346b7819 */ /* 0x000fe20000001235 */
[----:B--2---:R-:W-:Y:S01]  /*4aa0*/  IMAD.U32 R52, R45, 0x10000, RZ ;  /* 0x000100002d347824 */ /* 0x004fe200078e00ff */
[----:B------:R-:W-:Y:S01]  /*4ab0*/  SHF.R.U32.HI R106, RZ, 0x10, R55 ;  /* 0x00000010ff6a7819 */ /* 0x000fe20000011637 */
[----:B------:R-:W-:Y:S01]  /*4ac0*/  IMAD.U32 R60, R119, 0x10000, RZ ;  /* 0x00010000773c7824 */ /* 0x000fe200078e00ff */
[----:B------:R-:W-:Y:S01]  /*4ad0*/  PRMT R115, R115, 0x5410, R62 ;  /* 0x0000541073737816 */ /* 0x000fe2000000003e */
[-C--:B------:R-:W-:Y:S01]  /*4ae0*/  FMUL.FTZ R62, R52, R61.reuse ;  /* 0x0000003d343e7220 */ /* 0x080fe20000410000 */
[----:B------:R-:W-:Y:S01]  /*4af0*/  SHF.R.U64 R116, R48, 0x10, R49 ;  /* 0x0000001030747819 */ /* 0x000fe20000001231 */
[----:B-1----:R-:W-:Y:S01]  /*4b00*/  IMAD.U32 R49, R41, 0x10000, RZ ;  /* 0x0001000029317824 */ /* 0x002fe200078e00ff */
[----:B------:R-:W-:Y:S01]  /*4b10*/  SHF.R.U64 R63, R54, 0x10, R55 ;  /* 0x00000010363f7819 */ /* 0x000fe20000001237 */
[-C--:B------:R-:W-:Y:S01]  /*4b20*/  FMUL.FTZ R52, R52, R60.reuse ;  /* 0x0000003c34347220 */ /* 0x080fe20000410000 */
[----:B------:R-:W-:Y:S01]  /*4b30*/  LOP3.LUT R53, R45, 0xffff0000, RZ, 0xc0, !PT ;  /* 0xffff00002d357812 */ /* 0x000fe200078ec0ff */
[----:B------:R-:W-:Y:S01]  /*4b40*/  FFMA.FTZ R62, R49, R60, -R62 ;  /* 0x0000003c313e7223 */ /* 0x000fe2000001083e */
[----:B------:R-:W-:Y:S01]  /*4b50*/  PRMT R121, R121, 0x5410, R106 ;  /* 0x0000541079797816 */ /* 0x000fe2000000006a */
[----:B------:R-:W-:Y:S01]  /*4b60*/  FFMA.FTZ R61, R49, R61, R52 ;  /* 0x0000003d313d7223 */ /* 0x000fe20000010034 */
[----:B------:R-:W-:Y:S01]  /*4b70*/  LOP3.LUT R123, R123, 0xffff0000, RZ, 0xc0, !PT ;  /* 0xffff00007b7b7812 */ /* 0x000fe200078ec0ff */
[----:B------:R-:W-:Y:S01]  /*4b80*/  IMAD.U32 R54, R47, 0x10000, RZ ;  /* 0x000100002f367824 */ /* 0x000fe200078e00ff */
[----:B------:R-:W-:Y:S01]  /*4b90*/  LOP3.LUT R119, R119, 0xffff0000, RZ, 0xc0, !PT ;  /* 0xffff000077777812 */ /* 0x000fe200078ec0ff */
[----:B------:R-:W-:Y:S01]  /*4ba0*/  IMAD.U32 R49, R115, 0x10000, RZ ;  /* 0x0001000073317824 */ /* 0x000fe200078e00ff */
[----:B------:R-:W-:Y:S01]  /*4bb0*/  SHF.R.U64 R108, R50, 0x10, R51 ;  /* 0x00000010326c7819 */ /* 0x000fe20000001233 */
[----:B------:R-:W-:Y:S01]  /*4bc0*/  IMAD.U32 R45, R44, 0x10000, RZ ;  /* 0x000100002c2d7824 */ /* 0x000fe200078e00ff */
[----:B------:R-:W-:Y:S01]  /*4bd0*/  PRMT R122, R122, 0x5410, R107 ;  /* 0x000054107a7a7816 */ /* 0x000fe2000000006b */
[----:B------:R-:W-:Y:S01]  /*4be0*/  FMUL.FTZ R107, R53, R123 ;  /* 0x0000007b356b7220 */ /* 0x000fe20000410000 */
[----:B------:R-:W-:Y:S01]  /*4bf0*/  PRMT R120, R120, 0x5410, R63 ;  /* 0x0000541078787816 */ /* 0x000fe2000000003f */
[----:B------:R-:W-:Y:S01]  /*4c00*/  IMAD.U32 R63, R121, 0x10000, RZ ;  /* 0x00010000793f7824 */ /* 0x000fe200078e00ff */
[----:B------:R-:W-:Y:S01]  /*4c10*/  LOP3.LUT R50, R41, 0xffff0000, RZ, 0xc0, !PT ;  /* 0xffff000029327812 */ /* 0x000fe200078ec0ff */
[----:B------:R-:W-:Y:S01]  /*4c20*/  FMUL.FTZ R53, R53, R119 ;  /* 0x0000007735357220 */ /* 0x000fe20000410000 */
[----:B------:R-:W-:Y:S01]  /*4c30*/  LOP3.LUT R51, R44, 0xffff0000, RZ, 0xc0, !PT ;  /* 0xffff00002c337812 */ /* 0x000fe200078ec0ff */
[C---:B------:R-:W-:Y:S01]  /*4c40*/  FMUL.FTZ R109, R54.reuse, R63 ;  /* 0x0000003f366d7220 */ /* 0x040fe20000410000 */
[----:B------:R-:W-:Y:S01]  /*4c50*/  FMUL.FTZ R52, R54, R49 ;  /* 0x0000003136347220 */ /* 0x000fe20000410000 */
[----:B------:R-:W-:Y:S01]  /*4c60*/  IMAD.U32 R44, R43, 0x10000, RZ ;  /* 0x000100002b2c7824 */ /* 0x000fe200078e00ff */
[----:B------:R-:W-:Y:S01]  /*4c70*/  LOP3.LUT R55, R47, 0xffff0000, RZ, 0xc0, !PT ;  /* 0xffff00002f377812 */ /* 0x000fe200078ec0ff */
[C---:B------:R-:W-:Y:S01]  /*4c80*/  FFMA.FTZ R107, R50.reuse, R119, -R107 ;  /* 0x00000077326b7223 */ /* 0x040fe2000001086b */
[----:B------:R-:W-:Y:S01]  /*4c90*/  LOP3.LUT R60, R121, 0xffff0000, RZ, 0xc0, !PT ;  /* 0xffff0000793c7812 */ /* 0x000fe200078ec0ff */
[----:B------:R-:W-:Y:S01]  /*4ca0*/  FFMA.FTZ R54, R50, R123, R53 ;  /* 0x0000007b32367223 */ /* 0x000fe20000010035 */
[----:B------:R-:W-:Y:S01]  /*4cb0*/  LOP3.LUT R50, R115, 0xffff0000, RZ, 0xc0, !PT ;  /* 0xffff000073327812 */ /* 0x000fe200078ec0ff */
[----:B------:R-:W-:Y:S01]  /*4cc0*/  FFMA.FTZ R63, R44, R63, R52 ;  /* 0x0000003f2c3f7223 */ /* 0x000fe20000010034 */
[----:B------:R-:W-:Y:S01]  /*4cd0*/  PRMT R117, R117, 0x5410, R116 ;  /* 0x0000541075757816 */ /* 0x000fe20000000074 */
[----:B------:R-:W-:Y:S01]  /*4ce0*/  FMUL.FTZ R106, R55, R60 ;  /* 0x0000003c376a7220 */ /* 0x000fe20000410000 */
[----:B------:R-:W-:Y:S01]  /*4cf0*/  LOP3.LUT R43, R43, 0xffff0000, RZ, 0xc0, !PT ;  /* 0xffff00002b2b7812 */ /* 0x000fe200078ec0ff */
[----:B------:R-:W-:Y:S01]  /*4d00*/  IMAD.U32 R52, R122, 0x10000, RZ ;  /* 0x000100007a347824 */ /* 0x000fe200078e00ff */
[----:B------:R-:W-:Y:S01]  /*4d10*/  PRMT R113, R113, 0x5410, R108 ;  /* 0x0000541071717816 */ /* 0x000fe2000000006c */
[----:B------:R-:W-:Y:S01]  /*4d20*/  FFMA.FTZ R109, R44, R49, -R109 ;  /* 0x000000312c6d7223 */ /* 0x000fe2000001086d */
[----:B------:R-:W-:Y:S01]  /*4d30*/  FMUL.FTZ R108, R55, R50 ;  /* 0x00000032376c7220 */ /* 0x000fe20000410000 */
[----:B------:R-:W-:Y:S01]  /*4d40*/  LOP3.LUT R122, R122, 0xffff0000, RZ, 0xc0, !PT ;  /* 0xffff00007a7a7812 */ /* 0x000fe200078ec0ff */
[----:B------:R-:W-:-:S02]  /*4d50*/  IMAD.U32 R44, R117, 0x10000, RZ ;  /* 0x00010000752c7824 */ /* 0x000fc400078e00ff */
[----:B------:R-:W-:Y:S01]  /*4d60*/  FFMA.FTZ R106, R43, R50, -R106 ;  /* 0x000000322b6a7223 */ /* 0x000fe2000001086a */
[----:B------:R-:W-:Y:S01]  /*4d70*/  LOP3.LUT R117, R117, 0xffff0000, RZ, 0xc0, !PT ;  /* 0xffff000075757812 */ /* 0x000fe200078ec0ff */
[----:B------:R-:W-:Y:S01]  /*4d80*/  FMUL.FTZ R50, R45, R52 ;  /* 0x000000342d327220 */ /* 0x000fe20000410000 */
[C---:B------:R-:W-:Y:S01]  /*4d90*/  LOP3.LUT R48, R40.reuse, 0xffff0000, RZ, 0xc0, !PT ;  /* 0xffff000028307812 */ /* 0x040fe200078ec0ff */
[----:B------:R-:W-:Y:S01]  /*4da0*/  FFMA.FTZ R108, R43, R60, R108 ;  /* 0x0000003c2b6c7223 */ /* 0x000fe2000001006c */
[----:B------:R-:W-:Y:S02]  /*4db0*/  IMAD.U32 R41, R40, 0x10000, RZ ;  /* 0x0001000028297824 */ /* 0x000fe400078e00ff */
[----:B------:R-:W-:Y:S01]  /*4dc0*/  FMUL.FTZ R45, R45, R44 ;  /* 0x0000002c2d2d7220 */ /* 0x000fe20000410000 */
[C---:B------:R-:W-:Y:S01]  /*4dd0*/  FMUL.FTZ R43, R51.reuse, R122 ;  /* 0x0000007a332b7220 */ /* 0x040fe20000410000 */
[-C--:B------:R-:W-:Y:S01]  /*4de0*/  FMUL.FTZ R51, R51, R117.reuse ;  /* 0x0000007533337220 */ /* 0x080fe20000410000 */
[----:B------:R-:W-:Y:S01]  /*4df0*/  SHF.L.U32 R47, R46, 0x10, RZ ;  /* 0x000000102e2f7819 */ /* 0x000fe200000006ff */
[C---:B------:R-:W-:Y:S01]  /*4e00*/  FFMA.FTZ R50, R41.reuse, R44, -R50 ;  /* 0x0000002c29327223 */ /* 0x040fe20000010832 */
[----:B------:R-:W-:Y:S01]  /*4e10*/  FFMA.FTZ R52, R41, R52, R45 ;  /* 0x0000003429347223 */ /* 0x000fe2000001002d */
[----:B------:R-:W-:Y:S01]  /*4e20*/  FFMA.FTZ R117, R48, R117, -R43 ;  /* 0x0000007530757223 */ /* 0x000fe2000001082b */
[----:B------:R-:W-:Y:S01]  /*4e30*/  LOP3.LUT R46, R46, 0xffff0000, RZ, 0xc0, !PT ;  /* 0xffff00002e2e7812 */ /* 0x000fe200078ec0ff */
[C---:B------:R-:W-:Y:S01]  /*4e40*/  IMAD.U32 R43, R120.reuse, 0x10000, RZ ;  /* 0x00010000782b7824 */ /* 0x040fe200078e00ff */
[----:B------:R-:W-:Y:S01]  /*4e50*/  LOP3.LUT R45, R120, 0xffff0000, RZ, 0xc0, !PT ;  /* 0xffff0000782d7812 */ /* 0x000fe200078ec0ff */
[C---:B------:R-:W-:Y:S01]  /*4e60*/  IMAD.U32 R41, R113.reuse, 0x10000, RZ ;  /* 0x0001000071297824 */ /* 0x040fe200078e00ff */
[----:B------:R-:W-:Y:S01]  /*4e70*/  LOP3.LUT R113, R113, 0xffff0000, RZ, 0xc0, !PT ;  /* 0xffff000071717812 */ /* 0x000fe200078ec0ff */
[----:B------:R-:W-:-:S02]  /*4e80*/  IMAD.U32 R40, R42, 0x10000, RZ ;  /* 0x000100002a287824 */ /* 0x000fc400078e00ff */
[C---:B------:R-:W-:Y:S01]  /*4e90*/  FMUL.FTZ R49, R47.reuse, R43 ;  /* 0x0000002b2f317220 */ /* 0x040fe20000410000 */
[----:B------:R-:W-:Y:S01]  /*4ea0*/  FMUL.FTZ R44, R47, R41 ;  /* 0x000000292f2c7220 */ /* 0x000fe20000410000 */
[----:B------:R-:W-:Y:S01]  /*4eb0*/  LOP3.LUT R42, R42, 0xffff0000, RZ, 0xc0, !PT ;  /* 0xffff00002a2a7812 */ /* 0x000fe200078ec0ff */
[----:B------:R-:W-:Y:S01]  /*4ec0*/  FMUL.FTZ R47, R46, R45 ;  /* 0x0000002d2e2f7220 */ /* 0x000fe20000410000 */
[----:B------:R-:W-:Y:S01]  /*4ed0*/  FFMA.FTZ R51, R48, R122, R51 ;  /* 0x0000007a30337223 */ /* 0x000fe20000010033 */
        /* <DEDUP_REMOVED lines=12> */
[----:B------:R-:W-:Y:S01]  /*4fa0*/  F2FP.BF16.F32.PACK_AB R41, R107, R62 ;  /* 0x0000003e6b29723e */ /* 0x000fe200000010ff */
[----:B------:R-:W-:Y:S01]  /*4fb0*/  IMAD.MOV.U32 R45, RZ, RZ, R54 ;  /* 0x000000ffff2d7224 */ /* 0x000fe200078e0036 */
[----:B------:R-:W-:-:S02]  /*4fc0*/  F2FP.BF16.F32.PACK_AB R43, R106, R109 ;  /* 0x0000006d6a2b723e */ /* 0x000fc400000010ff */
[----:B------:R-:W-:-:S07]  /*4fd0*/  F2FP.BF16.F32.PACK_AB R47, R108, R63 ;  /* 0x0000003f6c2f723e */ /* 0x000fce00000010ff */
.L_x_1000:
[----:B------:R-:W-:Y:S05]  /*4fe0*/  BSYNC B1 ;  /* 0x0000000000017941 */ /* 0x000fea0003800000 */
.L_x_999:
[----:B-1----:R4:W-:Y:S01]  /*4ff0*/  STG.E.128 desc[UR60][R56.64], R40 ;  /* 0x0000002838007986 */ /* 0x0029e2000c101d3c */
[----:B------:R-:W-:-:S13]  /*5000*/  ISETP.GE.AND P4, PT, R59, R112, PT ;  /* 0x000000703b00720c */ /* 0x000fda0003f86270 */
[----:B------:R-:W-:Y:S05]  /*5010*/  @P4 BRA `(.L_x_985) ;  /* 0x00000000008c4947 */ /* 0x000fea0003800000 */
[--C-:B----4-:R-:W-:Y:S02]  /*5020*/  SHF.R.S32.HI R40, RZ, 0x1f, R59.reuse ;  /* 0x0000001fff287819 */ /* 0x110fe4000001143b */
[----:B------:R-:W-:-:S04]  /*5030*/  IADD3 R59, P4, P5, R14, R104, R59 ;  /* 0x000000680e3b7210 */ /* 0x000fc80007d9e03b */
[----:B------:R-:W-:Y:S02]  /*5040*/  IADD3.X R58, R3, R58, R40, P4, P5 ;  /* 0x0000003a033a7210 */ /* 0x000fe400027ea428 */
[----:B------:R-:W-:-:S04]  /*5050*/  LEA R102, P4, R59, R102, 0x1 ;  /* 0x000000663b667211 */ /* 0x000fc800078808ff */
[----:B------:R-:W-:-:S05]  /*5060*/  LEA.HI.X R103, R59, R103, R58, 0x1, P4 ;  /* 0x000000673b677211 */ /* 0x000fca00020f0c3a */
[----:B--2---:R1:W-:Y:S01]  /*5070*/  STG.E.128 desc[UR60][R102.64], R44 ;  /* 0x0000002c66007986 */ /* 0x0043e2000c101d3c */
[----:B------:R-:W-:Y:S05]  /*5080*/  BRA `(.L_x_985) ;  /* 0x0000000000707947 */ /* 0x000fea0003800000 */
.L_x_968:
[----:B------:R-:W2:Y:S02]  /*5090*/  LDL R40, [R1+0x7c] ;  /* 0x00007c0001287983 */ /* 0x000ea40000100800 */
[----:B--2---:R-:W-:-:S13]  /*50a0*/  R2UR UR4, R40 ;  /* 0x00000000280472ca */ /* 0x004fda00000e0000 */
[----:B------:R-:W-:-:S06]  /*50b0*/  UISETP.NE.AND UP0, UPT, UR4, 0x3, UPT ;  /* 0x000000030400788c */ /* 0x000fcc000bf05270 */
[----:B------:R-:W-:-:S13]  /*50c0*/  PLOP3.LUT P3, PT, PT, PT, UP0, 0x80, 0x0 ;  /* 0x000000000000781c */ /* 0x000fda0003f6f008 */
[----:B------:R-:W-:Y:S05]  /*50d0*/  @!P3 BRA `(.L_x_1001) ;  /* 0x000000000004b947 */ /* 0x000fea0003800000 */
[----:B------:R-:W-:Y:S01]  /*50e0*/  BPT.TRAP 0x1 ;  /* 0x000000040000795c */ /* 0x000fe20000300000 */
.L_x_1001:
[----:B------:R-:W-:Y:S01]  /*50f0*/  IMAD R95, R2, 0x8, R18 ;  /* 0x00000008025f7824 */ /* 0x000fe200078e0212 */
[----:B------:R-:W-:Y:S01]  /*5100*/  SHF.L.U32 R110, R23, 0x1f, RZ ;  /* 0x0000001f176e7819 */ /* 0x000fe200000006ff */
[----:B------:R-:W-:Y:S01]  /*5110*/  IMAD R101, R26, -0x60, R29 ;  /* 0xffffffa01a657824 */ /* 0x000fe200078e021d */
[----:B------:R-:W-:Y:S02]  /*5120*/  BSSY B1, `(.L_x_1002) ;  /* 0x0000004000017945 */ /* 0x000fe40003800000 */
[----:B------:R-:W0:Y:S02]  /*5130*/  SYNCS.PHASECHK.TRANS64.TRYWAIT P4, [R95+URZ+0x32490], R110 ;  /* 0x0324906e5f0075a7 */ /* 0x000e24000808017f */
[----:B------:R-:W-:Y:S01]  /*5140*/  VIMNMX R101, R101, 0x60, PT ;  /* 0x0000006065657848 */ /* 0x000fe20003fe0100 */
[----:B0-----:R-:W-:Y:S06]  /*5150*/  @!P4 BRA `(.L_x_1003) ;  /* 0x0000011c0090c947 */ /* 0x001fec0003800000 */
.L_x_1195:
[----:B------:R-:W-:Y:S05]  /*5160*/  BSYNC B1 ;  /* 0x0000000000017941 */ /* 0x000fea0003800000 */
.L_x_1002:
        /* <DEDUP_REMOVED lines=8> */
.L_x_1005:
[----:B------:R-:W-:Y:S05]  /*51f0*/  BSYNC B1 ;  /* 0x0000000000017941 */ /* 0x000fea0003800000 */
.L_x_1004:
[----:B------:R-:W-:Y:S05]  /*5200*/  @P4 BRA `(.L_x_985) ;  /* 0x0000000000104947 */ /* 0x000fea0003800000 */
[----:B-1----:R-:W1:Y:S04]  /*5210*/  @!P1 LDS.128 R40, [R108+0x2000] ;  /* 0x002000006c289984 */ /* 0x002e680000000c00 */
[----:B------:R-:W2:Y:S04]  /*5220*/  @!P2 LDS.128 R44, [R106+0x2000] ;  /* 0x002000006a2ca984 */ /* 0x000ea80000000c00 */
[----:B-1----:R3:W-:Y:S04]  /*5230*/  @!P1 STG.E.128 desc[UR60][R48.64], R40 ;  /* 0x0000002830009986 */ /* 0x0027e8000c101d3c */
[----:B--2---:R3:W-:Y:S02]  /*5240*/  @!P2 STG.E.128 desc[UR60][R48.64+0x40], R44 ;  /* 0x0000402c3000a986 */ /* 0x0047e4000c101d3c */
.L_x_985:
[----:B------:R-:W-:Y:S05]  /*5250*/  BSYNC B0 ;  /* 0x0000000000007941 */ /* 0x000fea0003800000 */
.L_x_967:
[----:B-1234-:R-:W1:Y:S01]  /*5260*/  S2R R40, SR_TID.X ;  /* 0x0000000000287919 */ /* 0x01ee620000002100 */
        /* <DEDUP_REMOVED lines=16> */
.L_x_1007:
[----:B------:R-:W-:Y:S05]  /*5370*/  BSYNC B0 ;  /* 0x0000000000007941 */ /* 0x000fea0003800000 */
.L_x_1006:
[----:B------:R-:W2:Y:S01]  /*5380*/  SYNCS.PHASECHK.TRANS64.TRYWAIT P3, [R95+URZ+0x324b0], R110 ;  /* 0x0324b06e5f0075a7 */ /* 0x000ea2000806017f */
[----:B------:R-:W-:Y:S01]  /*5390*/  ULDC.64 UR56, c[0x0][0x318] ;  /* 0x0000c60000387ab9 */ /* 0x000fe20000000a00 */
[----:B------:R-:W-:Y:S01]  /*53a0*/  ULDC.64 UR58, c[0x0][0x308] ;  /* 0x0000c200003a7ab9 */ /* 0x000fe20000000a00 */
[----:B------:R-:W-:Y:S01]  /*53b0*/  BSSY B0, `(.L_x_1008) ;  /* 0x0000003000007945 */ /* 0x000fe20003800000 */
[----:B-1----:R-:W-:-:S03]  /*53c0*/  IMAD R40, R2, 0x6000, R78 ;  /* 0x0000600002287824 */ /* 0x002fc600078e024e */
[----:B--2---:R-:W-:Y:S05]  /*53d0*/  @!P3 BRA `(.L_x_1009) ;  /* 0x0000011c0004b947 */ /* 0x004fea0003800000 */
.L_x_1196:
[----:B------:R-:W-:Y:S05]  /*53e0*/  BSYNC B0 ;  /* 0x0000000000007941 */ /* 0x000fea0003800000 */
.L_x_1008:
[----:B------:R-:W-:Y:S01]  /*53f0*/  ISETP.GE.AND P3, PT, R19, R101, PT ;  /* 0x000000651300720c */ /* 0x000fe20003f66270 */
[----:B------:R-:W-:Y:S01]  /*5400*/  IMAD.IADD R41, R77, 0x1, R40 ;  /* 0x000000014d297824 */ /* 0x000fe200078e0228 */
[----:B------:R-:W-:Y:S01]  /*5410*/  BSSY B0, `(.L_x_1010) ;  /* 0x0000026000007945 */ /* 0x000fe20003800000 */
[----:B------:R-:W-:Y:S02]  /*5420*/  IMAD R48, R40, 0x2, R24 ;  /* 0x0000000228307824 */ /* 0x000fe400078e0218 */
[----:B------:R-:W-:-:S04]  /*5430*/  IMAD.WIDE R44, R26, 0x60, R72 ;  /* 0x000000601a2c7825 */ /* 0x000fc800078e0248 */
[----:B------:R-:W-:-:S04]  /*5440*/  IMAD R49, R41, 0x2, R24 ;  /* 0x0000000229317824 */ /* 0x000fc800078e0218 */
[----:B------:R-:W-:Y:S05]  /*5450*/  @P3 BRA `(.L_x_1011) ;  /* 0x0000000000843947 */ /* 0x000fea0003800000 */
[----:B------:R-:W-:Y:S01]  /*5460*/  IMAD R43, R45, UR56, RZ ;  /* 0x000000382d2b7c24 */ /* 0x000fe2000f8e02ff */
[----:B------:R-:W-:Y:S01]  /*5470*/  ULDC UR4, c[0x0][0x310] ;  /* 0x0000c40000047ab9 */ /* 0x000fe20000000800 */
        /* <DEDUP_REMOVED lines=31> */
.L_x_1011:
[----:B------:R-:W-:Y:S05]  /*5670*/  BSYNC B0 ;  /* 0x0000000000007941 */ /* 0x000fea0003800000 */
.L_x_1010:
[----:B------:R-:W-:Y:S01]  /*5680*/  ISETP.GE.AND P3, PT, R234, R101, PT ;  /* 0x00000065ea00720c */ /* 0x000fe20003f66270 */
[----:B------:R-:W-:-:S12]  /*5690*/  BSSY B0, `(.L_x_1012) ;  /* 0x0000025000007945 */ /* 0x000fd80003800000 */
[----:B------:R-:W-:Y:S05]  /*56a0*/  @P3 BRA `(.L_x_1013) ;  /* 0x00000000008c3947 */ /* 0x000fea0003800000 */
[----:B--2---:R-:W-:Y:S01]  /*56b0*/  IADD3 R43, P3, R44, 0x40, RZ ;  /* 0x000000402c2b7810 */ /* 0x004fe20007f7e0ff */
[----:B------:R-:W-:Y:S01]  /*56c0*/  IMAD.MOV.U32 R40, RZ, RZ, R30 ;  /* 0x000000ffff287224 */ /* 0x000fe200078e001e */
[----:B------:R-:W-:Y:S01]  /*56d0*/  ULDC UR4, c[0x0][0x310] ;  /* 0x0000c40000047ab9 */ /* 0x000fe20000000800 */
        /* <DEDUP_REMOVED lines=32> */
.L_x_1013:
[----:B------:R-:W-:Y:S05]  /*58e0*/  BSYNC B0 ;  /* 0x0000000000007941 */ /* 0x000fea0003800000 */
.L_x_1012:
        /* <DEDUP_REMOVED lines=8> */
[----:B------:R-:W-:Y:S01]  /*5970*/  VIADD R2, R2, 0x1 ;  /* 0x0000000102027836 */ /* 0x000fe20000000000 */
[----:B01----:R-:W-:-:S04]  /*5980*/  @!P4 IADD3 R95, R95, 0x324c0, RZ ;  /* 0x000324c05f5fc810 */ /* 0x003fc80007ffe0ff */
[C---:B------:R-:W-:Y:S02]  /*5990*/  ISETP.NE.AND P3, PT, R2.reuse, 0x2, PT ;  /* 0x000000020200780c */ /* 0x040fe40003f65270 */
[----:B------:R-:W-:Y:S02]  /*59a0*/  @!P4 PRMT R95, RZ, 0x654, R95 ;  /* 0x00000654ff5fc816 */ /* 0x000fe4000000005f */
[----:B--23--:R-:W-:Y:S02]  /*59b0*/  SEL R40, RZ, 0x1, P3 ;  /* 0x00000001ff287807 */ /* 0x00cfe40001800000 */
        /* <DEDUP_REMOVED lines=9> */
.L_x_962:
        /* <DEDUP_REMOVED lines=56> */
[----:B------:R-:W-:Y:S01]  /*5dd0*/  CS2R R54, SRZ ;  /* 0x0000000000367805 */ /* 0x000fe2000001ff00 */
[----:B------:R-:W-:Y:S01]  /*5de0*/  IMAD.MOV.U32 R163, RZ, RZ, RZ ;  /* 0x000000ffffa37224 */ /* 0x000fe200078e00ff */
[----:B------:R-:W-:-:S02]  /*5df0*/  CS2R R50, SRZ ;  /* 0x0000000000327805 */ /* 0x000fc4000001ff00 */
[----:B------:R-:W-:Y:S02]  /*5e00*/  CS2R R160, SRZ ;  /* 0x0000000000a07805 */ /* 0x000fe4000001ff00 */
[----:B------:R-:W-:Y:S02]  /*5e10*/  CS2R R14, SRZ ;  /* 0x00000000000e7805 */ /* 0x000fe4000001ff00 */
[----:B------:R-:W-:Y:S02]  /*5e20*/  CS2R R12, SRZ ;  /* 0x00000000000c7805 */ /* 0x000fe4000001ff00 */
[----:B------:R-:W-:Y:S02]  /*5e30*/  CS2R R38, SRZ ;  /* 0x0000000000267805 */ /* 0x000fe4000001ff00 */
[----:B------:R-:W-:Y:S02]  /*5e40*/  CS2R R36, SRZ ;  /* 0x0000000000247805 */ /* 0x000fe4000001ff00 */
[----:B------:R-:W-:Y:S01]  /*5e50*/  CS2R R6, SRZ ;  /* 0x0000000000067805 */ /* 0x000fe2000001ff00 */
[----:B------:R-:W-:Y:S01]  /*5e60*/  IMAD.MOV.U32 R0, RZ, RZ, RZ ;  /* 0x000000ffff007224 */ /* 0x000fe200078e00ff */
[----:B------:R-:W-:Y:S01]  /*5e70*/  CS2R R10, SRZ ;  /* 0x00000000000a7805 */ /* 0x000fe2000001ff00 */
[----:B------:R-:W-:-:S02]  /*5e80*/  IMAD.MOV.U32 R31, RZ, RZ, RZ ;  /* 0x000000ffff1f7224 */ /* 0x000fc400078e00ff */
[----:B------:R-:W-:Y:S02]  /*5e90*/  IMAD.MOV.U32 R29, RZ, RZ, RZ ;  /* 0x000000ffff1d7224 */ /* 0x000fe400078e00ff */
[----:B------:R-:W-:Y:S02]  /*5ea0*/  IMAD.MOV.U32 R27, RZ, RZ, RZ ;  /* 0x000000ffff1b7224 */ /* 0x000fe400078e00ff */
[----:B------:R-:W-:Y:S01]  /*5eb0*/  IMAD.MOV.U32 R9, RZ, RZ, RZ ;  /* 0x000000ffff097224 */ /* 0x000fe200078e00ff */
[----:B------:R-:W-:Y:S06]  /*5ec0*/  @P0 BRA `(.L_x_1015) ;  /* 0x00000000000c0947 */ /* 0x000fec0003800000 */
[----:B------:R-:W0:Y:S01]  /*5ed0*/  FENCE.VIEW.ASYNC.G ;  /* 0x00000000000073c6 */ /* 0x000e220000000100 */
[----:B------:R-:W-:Y:S05]  /*5ee0*/  WARPSYNC.ALL ;  /* 0x0000000000007948 */ /* 0x000fea0003800000 */
[----:B0-----:R-:W-:Y:S06]  /*5ef0*/  BAR.ARV 0xc, 0x120 ;  /* 0x0304800000007b1d */ /* 0x001fec0000002000 */
.L_x_1015:
[----:B------:R-:W-:Y:S01]  /*5f00*/  CS2R R24, SRZ ;  /* 0x0000000000187805 */ /* 0x000fe2000001ff00 */
[----:B------:R-:W-:Y:S06]  /*5f10*/  @!P2 BRA `(.L_x_1016) ;  /* 0x0000008c0074a947 */ /* 0x000fec0003800000 */
[----:B------:R-:W-:-:S03]  /*5f20*/  UMOV UR4, 0xffffffff ;  /* 0xffffffff00047882 */ /* 0x000fc60000000000 */
[----:B------:R-:W-:Y:S05]  /*5f30*/  BRA.DIV UR4, `(.L_x_1017) ;  /* 0x0000011204407947 */ /* 0x000fea000b800000 */
[----:B------:R-:W0:Y:S02]  /*5f40*/  S2R R0, SR_TID.X ;  /* 0x0000000000007919 */ /* 0x000e240000002100 */
[----:B0-----:R-:W-:-:S05]  /*5f50*/  VIADD R3, R0, 0xffffff80 ;  /* 0xffffff8000037836 */ /* 0x001fca0000000000 */
[----:B------:R-:W-:-:S04]  /*5f60*/  SHF.R.S32.HI R0, RZ, 0x1f, R3 ;  /* 0x0000001fff007819 */ /* 0x000fc80000011403 */
[----:B------:R-:W-:-:S04]  /*5f70*/  LEA.HI R0, R0, R3, RZ, 0x7 ;  /* 0x0000000300007211 */ /* 0x000fc800078f38ff */
[----:B------:R-:W-:-:S05]  /*5f80*/  SHF.R.S32.HI R0, RZ, 0x7, R0 ;  /* 0x00000007ff007819 */ /* 0x000fca0000011400 */
[----:B------:R0:W1:Y:S02]  /*5f90*/  SHFL.IDX PT, R14, R0, RZ, 0x1f ;  /* 0x00001fff000e7589 */ /* 0x00006400000e0000 */
.L_x_1199:
[----:B------:R-:W-:Y:S01]  /*5fa0*/  VIADD R24, R18, 0x18400 ;  /* 0x0001840012187836 */ /* 0x000fe20000000000 */
[----:B01----:R-:W-:Y:S01]  /*5fb0*/  LEA.HI R0, R14, R14, RZ, 0x1 ;  /* 0x0000000e0e007211 */ /* 0x003fe200078f08ff */
[----:B------:R-:W-:Y:S03]  /*5fc0*/  BSSY B6, `(.L_x_1018) ;  /* 0x0000015000067945 */ /* 0x000fe60003800000 */
[----:B------:R-:W-:Y:S02]  /*5fd0*/  LOP3.LUT P0, RZ, R24, 0x1bf, RZ, 0xc0, !PT ;  /* 0x000001bf18ff7812 */ /* 0x000fe4000780c0ff */
[----:B------:R-:W-:-:S05]  /*5fe0*/  LOP3.LUT R35, R0, 0xffffe, RZ, 0xc0, !PT ;  /* 0x000ffffe00237812 */ /* 0x000fca00078ec0ff */
[----:B------:R-:W-:-:S06]  /*5ff0*/  IMAD.IADD R35, R14, 0x1, -R35 ;  /* 0x000000010e237824 */ /* 0x000fcc00078e0a23 */
        /* <DEDUP_REMOVED lines=17> */
.L_x_1019:
[----:B------:R-:W-:Y:S05]  /*6110*/  BSYNC B6 ;  /* 0x0000000000067941 */ /* 0x000fea0003800000 */
.L_x_1018:
[----:B------:R-:W-:Y:S02]  /*6120*/  ULDC UR4, c[0x0][0x3d4] ;  /* 0x0000f50000047ab9 */ /* 0x000fe40000000800 */
[----:B------:R-:W-:-:S13]  /*6130*/  ISETP.LT.AND P0, PT, RZ, UR4, PT ;  /* 0x00000004ff007c0c */ /* 0x000fda000bf01270 */
[----:B------:R-:W-:Y:S05]  /*6140*/  @P0 BRA `(.L_x_1020) ;  /* 0x00000000003c0947 */ /* 0x000fea0003800000 */
[----:B------:R-:W-:-:S04]  /*6150*/  LEA.HI R0, R235, R235, RZ, 0x1 ;  /* 0x000000ebeb007211 */ /* 0x000fc800078f08ff */
[----:B------:R-:W-:-:S05]  /*6160*/  LOP3.LUT R0, R0, 0xfffffffe, RZ, 0xc0, !PT ;  /* 0xfffffffe00007812 */ /* 0x000fca00078ec0ff */
[----:B------:R-:W-:-:S05]  /*6170*/  IMAD.IADD R3, R235, 0x1, -R0 ;  /* 0x00000001eb037824 */ /* 0x000fca00078e0a00 */
[----:B------:R-:W-:-:S04]  /*6180*/  SHF.L.U32 R5, R3, 0x1f, RZ ;  /* 0x0000001f03057819 */ /* 0x000fc800000006ff */
[----:B------:R0:W1:Y:S03]  /*6190*/  SYNCS.PHASECHK.TRANS64.TRYWAIT P0, [R18+URZ+0x32400], R5 ;  /* 0x03240005120075a7 */ /* 0x000066000800017f */
[----:B-1----:R-:W-:Y:S05]  /*61a0*/  @!P0 NANOSLEEP.SYNCS 0x989680 ;  /* 0x009896800000895d */ /* 0x002fea0003900000 */
[----:B------:R-:W1:Y:S01]  /*61b0*/  @!P0 SYNCS.PHASECHK.TRANS64 P0, [R18+URZ+0x32400], R5 ;  /* 0x03240005120085a7 */ /* 0x000e62000800007f */
[----:B------:R-:W-:Y:S04]  /*61c0*/  BSSY B0, `(.L_x_1021) ;  /* 0x0000006000007945 */ /* 0x000fe80003800000 */
[----:B-1----:R-:W-:Y:S05]  /*61d0*/  @P0 BRA `(.L_x_1022) ;  /* 0x0000000000100947 */ /* 0x002fea0003800000 */
.L_x_1023:
[----:B-1----:R1:W2:Y:S02]  /*61e0*/  SYNCS.PHASECHK.TRANS64.TRYWAIT P0, [R18+URZ+0x32400], R5 ;  /* 0x03240005120075a7 */ /* 0x0022a4000800017f */
[----:B--2---:R-:W-:Y:S05]  /*61f0*/  @!P0 NANOSLEEP.SYNCS 0x989680 ;  /* 0x009896800000895d */ /* 0x004fea0003900000 */
[----:B------:R-:W2:Y:S02]  /*6200*/  @!P0 SYNCS.PHASECHK.TRANS64 P0, [R18+URZ+0x32400], R5 ;  /* 0x03240005120085a7 */ /* 0x000ea4000800007f */
[----:B--2---:R-:W-:Y:S05]  /*6210*/  @!P0 BRA `(.L_x_1023) ;  /* 0xfffffffc00f08947 */ /* 0x004fea000383ffff */
.L_x_1022:
[----:B------:R-:W-:Y:S05]  /*6220*/  BSYNC B0 ;  /* 0x0000000000007941 */ /* 0x000fea0003800000 */
.L_x_1021:
[----:B------:R-:W-:Y:S05]  /*6230*/  BRA `(.L_x_1024) ;  /* 0x00000020009c7947 */ /* 0x000fea0003800000 */
.L_x_1020:
[----:B------:R-:W0:Y:S01]  /*6240*/  S2R R4, SR_TID.X ;  /* 0x0000000000047919 */ /* 0x000e220000002100 */
[----:B-----5:R-:W-:Y:S01]  /*6250*/  SHF.R.S32.HI R0, RZ, 0x1f, R28 ;  /* 0x0000001fff007819 */ /* 0x020fe2000001141c */
[----:B------:R-:W-:Y:S01]  /*6260*/  ULDC.64 UR4, c[0x0][0x3d8] ;  /* 0x0000f60000047ab9 */ /* 0x000fe20000000a00 */
[----:B------:R-:W-:Y:S01]  /*6270*/  ULDC.64 UR8, c[0x0][0x3e8] ;  /* 0x0000fa0000087ab9 */ /* 0x000fe20000000a00 */
[----:B------:R-:W-:Y:S01]  /*6280*/  LOP3.LUT P0, RZ, R24, 0x3ff, RZ, 0xc0, !PT ;  /* 0x000003ff18ff7812 */ /* 0x000fe2000780c0ff */
[----:B------:R-:W-:Y:S01]  /*6290*/  ULDC.64 UR6, c[0x0][0x3c8] ;  /* 0x0000f20000067ab9 */ /* 0x000fe20000000a00 */
[C---:B------:R-:W-:Y:S01]  /*62a0*/  IMAD R3, R0.reuse, UR4, RZ ;  /* 0x0000000400037c24 */ /* 0x040fe2000f8e02ff */
[----:B------:R-:W-:Y:S01]  /*62b0*/  BSSY B6, `(.L_x_1025) ;  /* 0x0000035000067945 */ /* 0x000fe20003800000 */
[----:B------:R-:W-:Y:S02]  /*62c0*/  IMAD R7, R0, UR8, RZ ;  /* 0x0000000800077c24 */ /* 0x000fe4000f8e02ff */
[----:B------:R-:W-:-:S02]  /*62d0*/  IMAD R3, R28, UR5, R3 ;  /* 0x000000051c037c24 */ /* 0x000fc4000f8e0203 */
[----:B------:R-:W-:Y:S02]  /*62e0*/  IMAD R31, R28, UR9, R7 ;  /* 0x000000091c1f7c24 */ /* 0x000fe4000f8e0207 */
[----:B0-----:R-:W-:-:S05]  /*62f0*/  VIADD R4, R4, 0xffffff80 ;  /* 0xffffff8004047836 */ /* 0x001fca0000000000 */
[----:B------:R-:W-:-:S04]  /*6300*/  SHF.R.S32.HI R6, RZ, 0x1f, R4 ;  /* 0x0000001fff067819 */ /* 0x000fc80000011404 */
[----:B------:R-:W-:-:S04]  /*6310*/  LEA.HI R6, R6, R4, RZ, 0x2 ;  /* 0x0000000406067211 */ /* 0x000fc800078f10ff */
[----:B------:R-:W-:-:S05]  /*6320*/  LOP3.LUT R6, R6, 0xfffffffc, RZ, 0xc0, !PT ;  /* 0xfffffffc06067812 */ /* 0x000fca00078ec0ff */
[----:B------:R-:W-:Y:S02]  /*6330*/  IMAD.IADD R6, R4, 0x1, -R6 ;  /* 0x0000000104067824 */ /* 0x000fe400078e0a06 */
[----:B------:R-:W-:Y:S01]  /*6340*/  IMAD.WIDE.U32 R4, R28, UR4, RZ ;  /* 0x000000041c047c25 */ /* 0x000fe2000f8e00ff */
[----:B------:R-:W-:-:S03]  /*6350*/  ULDC.64 UR4, c[0x0][0x3e0] ;  /* 0x0000f80000047ab9 */ /* 0x000fc60000000a00 */
[----:B------:R-:W-:Y:S02]  /*6360*/  IMAD.SHL.U32 R24, R6, 0x4, RZ ;  /* 0x0000000406187824 */ /* 0x000fe400078e00ff */
[----:B------:R-:W-:Y:S01]  /*6370*/  IMAD.WIDE.U32 R6, R28, UR8, RZ ;  /* 0x000000081c067c25 */ /* 0x000fe2000f8e00ff */
[----:B------:R-:W-:Y:S02]  /*6380*/  LEA R28, P2, R4, UR6, 0x1 ;  /* 0x00000006041c7c11 */ /* 0x000fe4000f8408ff */
[-C--:B------:R-:W-:Y:S01]  /*6390*/  IADD3 R0, P3, R24, R4.reuse, RZ ;  /* 0x0000000418007210 */ /* 0x080fe20007f7e0ff */
[----:B------:R-:W-:Y:S01]  /*63a0*/  IMAD.IADD R9, R3, 0x1, R5 ;  /* 0x0000000103097824 */ /* 0x000fe200078e0205 */
[----:B------:R-:W-:Y:S01]  /*63b0*/  SHF.R.S32.HI R10, RZ, 0x1f, R24 ;  /* 0x0000001fff0a7819 */ /* 0x000fe20000011418 */
[----:B------:R-:W-:Y:S01]  /*63c0*/  IMAD.IADD R31, R31, 0x1, R7 ;  /* 0x000000011f1f7824 */ /* 0x000fe200078e0207 */
[----:B------:R-:W-:Y:S02]  /*63d0*/  IADD3 R5, P1, R16, R4, RZ ;  /* 0x0000000410057210 */ /* 0x000fe40007f3e0ff */
[--C-:B------:R-:W-:Y:S01]  /*63e0*/  LEA.HI.X R29, R4, UR7, R9.reuse, 0x1, P2 ;  /* 0x00000007041d7c11 */ /* 0x100fe200090f0c09 */
[--C-:B------:R-:W-:Y:S01]  /*63f0*/  IMAD.X R3, R10, 0x1, R9.reuse, P3 ;  /* 0x000000010a037824 */ /* 0x100fe200018e0609 */
        /* <DEDUP_REMOVED lines=32> */
.L_x_1026:
[----:B------:R-:W-:Y:S05]  /*6600*/  BSYNC B6 ;  /* 0x0000000000067941 */ /* 0x000fea0003800000 */
.L_x_1025:
[----:B------:R-:W-:Y:S01]  /*6610*/  ULDC.U8 UR4, c[0x0][0x3f0] ;  /* 0x0000fc0000047ab9 */ /* 0x000fe20000000000 */
[----:B------:R-:W-:Y:S01]  /*6620*/  BSSY B0, `(.L_x_1027) ;  /* 0x00001e0000007945 */ /* 0x000fe20003800000 */
[----:B------:R-:W-:-:S13]  /*6630*/  ISETP.NE.AND P0, PT, RZ, UR4, PT ;  /* 0x00000004ff007c0c */ /* 0x000fda000bf05270 */
[----:B------:R-:W-:Y:S05]  /*6640*/  @!P0 BRA `(.L_x_1028) ;  /* 0x0000000c00e08947 */ /* 0x000fea0003800000 */
[----:B------:R-:W2:Y:S01]  /*6650*/  LDL R32, [R1+0x80] ;  /* 0x0000800001207983 */ /* 0x000ea20000100800 */
[----:B------:R-:W-:Y:S01]  /*6660*/  IMAD R99, R33, -0x80, R99 ;  /* 0xffffff8021637824 */ /* 0x000fe200078e0263 */
[----:B------:R-:W-:Y:S01]  /*6670*/  BSSY B1, `(.L_x_1029) ;  /* 0x0000019000017945 */ /* 0x000fe20003800000 */
[----:B------:R-:W-:Y:S02]  /*6680*/  CS2R R4, SRZ ;  /* 0x0000000000047805 */ /* 0x000fe4000001ff00 */
[----:B------:R-:W-:Y:S02]  /*6690*/  CS2R R6, SRZ ;  /* 0x0000000000067805 */ /* 0x000fe4000001ff00 */
[----:B------:R-:W-:Y:S02]  /*66a0*/  CS2R R8, SRZ ;  /* 0x0000000000087805 */ /* 0x000fe4000001ff00 */
[----:B------:R-:W-:Y:S02]  /*66b0*/  VIMNMX R99, R99, 0x80, PT ;  /* 0x0000008063637848 */ /* 0x000fe40003fe0100 */
[----:B------:R-:W-:-:S02]  /*66c0*/  CS2R R20, SRZ ;  /* 0x0000000000147805 */ /* 0x000fc4000001ff00 */
[----:B------:R-:W-:Y:S01]  /*66d0*/  ISETP.GE.AND P0, PT, R19, R99, PT ;  /* 0x000000631300720c */ /* 0x000fe20003f06270 */
[----:B--2---:R-:W-:-:S05]  /*66e0*/  IMAD.SHL.U32 R0, R32, 0x40, RZ ;  /* 0x0000004020007824 */ /* 0x004fca00078e00ff */
[----:B------:R-:W-:-:S04]  /*66f0*/  LOP3.LUT R3, R0, 0x1c0, RZ, 0xc0, !PT ;  /* 0x000001c000037812 */ /* 0x000fc800078ec0ff */
[----:B------:R-:W-:Y:S02]  /*6700*/  LOP3.LUT R0, R3, 0x18, R16, 0xf8, !PT ;  /* 0x0000001803007812 */ /* 0x000fe400078ef810 */
[----:B------:R-:W-:-:S04]  /*6710*/  SHF.R.U32.HI R3, RZ, 0x3, R3 ;  /* 0x00000003ff037819 */ /* 0x000fc80000011603 */
[----:B------:R-:W-:Y:S01]  /*6720*/  LOP3.LUT R33, R0, R3, RZ, 0x3c, !PT ;  /* 0x0000000300217212 */ /* 0x000fe200078e3cff */
[----:B------:R-:W-:Y:S06]  /*6730*/  @P0 BRA `(.L_x_1030) ;  /* 0x0000000000300947 */ /* 0x000fec0003800000 */
        /* <DEDUP_REMOVED lines=12> */
.L_x_1030:
[----:B------:R-:W-:Y:S05]  /*6800*/  BSYNC B1 ;  /* 0x0000000000017941 */ /* 0x000fea0003800000 */
.L_x_1029:
[----:B------:R-:W-:Y:S01]  /*6810*/  UMOV UR4, 0xffffffff ;  /* 0xffffffff00047882 */ /* 0x000fe20000000000 */
[----:B-----5:R-:W-:Y:S01]  /*6820*/  IMAD.MOV.U32 R10, RZ, RZ, R8 ;  /* 0x000000ffff0a7224 */ /* 0x020fe200078e0008 */
[----:B0-----:R-:W-:Y:S02]  /*6830*/  MOV R26, R9 ;  /* 0x00000009001a7202 */ /* 0x001fe40000000f00 */
[--C-:B------:R-:W-:Y:S02]  /*6840*/  SHF.R.U64 R27, R8, 0x10, R9.reuse ;  /* 0x00000010081b7819 */ /* 0x100fe40000001209 */
[----:B------:R-:W-:Y:S02]  /*6850*/  SHF.R.U32.HI R38, RZ, 0x10, R9 ;  /* 0x00000010ff267819 */ /* 0x000fe40000011609 */
[----:B------:R-:W-:Y:S01]  /*6860*/  LEA.HI R0, R235, R235, RZ, 0x1 ;  /* 0x000000ebeb007211 */ /* 0x000fe200078f08ff */
[----:B------:R-:W-:Y:S06]  /*6870*/  BRA.DIV UR4, `(.L_x_1031) ;  /* 0x0000010a042c7947 */ /* 0x000fec000b800000 */
.L_x_1202:
[----:B------:R-:W-:Y:S01]  /*6880*/  UMOV UR4, 0xffffffff ;  /* 0xffffffff00047882 */ /* 0x000fe20000000000 */
[----:B------:R-:W-:Y:S02]  /*6890*/  LOP3.LUT R0, R0, 0xfffffffe, RZ, 0xc0, !PT ;  /* 0xfffffffe00007812 */ /* 0x000fe400078ec0ff */
[----:B------:R-:W-:Y:S05]  /*68a0*/  BRA.DIV UR4, `(.L_x_1032) ;  /* 0x0000010a04487947 */ /* 0x000fea000b800000 */
.L_x_1205:
[----:B------:R-:W-:Y:S01]  /*68b0*/  UMOV UR4, 0xffffffff ;  /* 0xffffffff00047882 */ /* 0x000fe20000000000 */
[----:B------:R-:W-:Y:S02]  /*68c0*/  IMAD.IADD R3, R235, 0x1, -R0 ;  /* 0x00000001eb037824 */ /* 0x000fe400078e0a00 */
[----:B------:R-:W-:Y:S05]  /*68d0*/  BRA.DIV UR4, `(.L_x_1033) ;  /* 0x0000010a04647947 */ /* 0x000fea000b800000 */
.L_x_1208:
[----:B------:R-:W-:Y:S01]  /*68e0*/  UMOV UR4, 0xffffffff ;  /* 0xffffffff00047882 */ /* 0x000fe20000000000 */
[----:B------:R-:W-:Y:S02]  /*68f0*/  SHF.L.U32 R25, R3, 0x1f, RZ ;  /* 0x0000001f03197819 */ /* 0x000fe400000006ff */
[----:B------:R-:W-:Y:S05]  /*6900*/  BRA.DIV UR4, `(.L_x_1034) ;  /* 0x0000010a04807947 */ /* 0x000fea000b800000 */
.L_x_1211:
[----:B------:R-:W0:Y:S01]  /*6910*/  SYNCS.PHASECHK.TRANS64.TRYWAIT P1, [R18+URZ+0x32400], R25 ;  /* 0x03240019120075a7 */ /* 0x000e22000802017f */
        /* <DEDUP_REMOVED lines=27> */
[----:B0-----:R-:W-:Y:S06]  /*6ad0*/  @!P1 BRA `(.L_x_1036) ;  /* 0x0000010800349947 */ /* 0x001fec0003800000 */
.L_x_1212:
[----:B------:R-:W-:Y:S05]  /*6ae0*/  BSYNC B1 ;  /* 0x0000000000017941 */ /* 0x000fea0003800000 */
.L_x_1035:
[----:B------:R-:W-:Y:S04]  /*6af0*/  BSSY B1, `(.L_x_1037) ;  /* 0x0000056000017945 */ /* 0x000fe80003800000 */
[----:B------:R-:W-:Y:S05]  /*6b00*/  @P0 BRA `(.L_x_1038) ;  /* 0x0000000400500947 */ /* 0x000fea0003800000 */
[----:B------:R-:W1:Y:S01]  /*6b10*/  LDC R5, c[0x0][0x3d4] ;  /* 0x0000f500ff057b82 */ /* 0x000e620000000800 */
[C---:B------:R-:W-:Y:S01]  /*6b20*/  VIADD R4, R24.reuse, 0x10 ;  /* 0x0000001018047836 */ /* 0x040fe20000000000 */
[----:B------:R-:W-:Y:S01]  /*6b30*/  BSSY B2, `(.L_x_1039) ;  /* 0x000002a000027945 */ /* 0x000fe20003800000 */
[----:B-1----:R-:W-:-:S03]  /*6b40*/  ISETP.GE.AND P0, PT, R24, R5, PT ;  /* 0x000000051800720c */ /* 0x002fc60003f06270 */
[----:B------:R-:W-:-:S10]  /*6b50*/  ISETP.GE.AND P1, PT, R4, R5, PT ;  /* 0x000000050400720c */ /* 0x000fd40003f26270 */
[----:B------:R-:W-:Y:S05]  /*6b60*/  @P0 BRA `(.L_x_1040) ;  /* 0x0000000000980947 */ /* 0x000fea0003800000 */
[----:B------:R-:W1:Y:S01]  /*6b70*/  LDS.128 R4, [R9+0x18400] ;  /* 0x0184000009047984 */ /* 0x000e620000000c00 */
[C---:B------:R-:W-:Y:S01]  /*6b80*/  IMAD.U32 R21, R33.reuse, 0x10000, RZ ;  /* 0x0001000021157824 */ /* 0x040fe200078e00ff */
[----:B------:R-:W-:Y:S01]  /*6b90*/  LOP3.LUT R20, R33, 0xffff0000, RZ, 0xc0, !PT ;  /* 0xffff000021147812 */ /* 0x000fe200078ec0ff */
[C---:B------:R-:W-:Y:S01]  /*6ba0*/  IMAD.U32 R15, R29.reuse, 0x10000, RZ ;  /* 0x000100001d0f7824 */ /* 0x040fe200078e00ff */
[----:B------:R-:W-:Y:S01]  /*6bb0*/  LOP3.LUT R14, R29, 0xffff0000, RZ, 0xc0, !PT ;  /* 0xffff00001d0e7812 */ /* 0x000fe200078ec0ff */
[C---:B-1----:R-:W-:Y:S01]  /*6bc0*/  IMAD.U32 R10, R4.reuse, 0x10000, RZ ;  /* 0x00010000040a7824 */ /* 0x042fe200078e00ff */
[----:B------:R-:W-:Y:S01]  /*6bd0*/  LOP3.LUT R4, R4, 0xffff0000, RZ, 0xc0, !PT ;  /* 0xffff000004047812 */ /* 0x000fe200078ec0ff */
[C---:B------:R-:W-:Y:S01]  /*6be0*/  IMAD.U32 R11, R5.reuse, 0x10000, RZ ;  /* 0x00010000050b7824 */ /* 0x040fe200078e00ff */
[----:B------:R-:W-:Y:S01]  /*6bf0*/  LOP3.LUT R5, R5, 0xffff0000, RZ, 0xc0, !PT ;  /* 0xffff000005057812 */ /* 0x000fe200078ec0ff */
[C---:B------:R-:W-:Y:S01]  /*6c00*/  IMAD.U32 R12, R6.reuse, 0x10000, RZ ;  /* 0x00010000060c7824 */ /* 0x040fe200078e00ff */
[----:B------:R-:W-:Y:S01]  /*6c10*/  LOP3.LUT R6, R6, 0xffff0000, RZ, 0xc0, !PT ;  /* 0xffff000006067812 */ /* 0x000fe200078ec0ff */
[C---:B0-----:R-:W-:Y:S01]  /*6c20*/  FMUL.FTZ R25, R4.reuse, R21 ;  /* 0x0000001504197220 */ /* 0x041fe20000410000 */
[----:B------:R-:W-:Y:S01]  /*6c30*/  FMUL.FTZ R4, R4, R15 ;  /* 0x0000000f04047220 */ /* 0x000fe20000410000 */
[----:B------:R-:W-:-:S02]  /*6c40*/  IMAD.U32 R13, R7, 0x10000, RZ ;  /* 0x00010000070d7824 */ /* 0x000fc400078e00ff */
[----:B------:R-:W-:Y:S01]  /*6c50*/  FMUL.FTZ R28, R5, R20 ;  /* 0x00000014051c7220 */ /* 0x000fe20000410000 */
[C---:B------:R-:W-:Y:S01]  /*6c60*/  FFMA.FTZ R25, R10.reuse, R15, -R25 ;  /* 0x0000000f0a197223 */ /* 0x040fe20000010819 */
[----:B------:R-:W-:Y:S01]  /*6c70*/  FFMA.FTZ R26, R10, R21, R4 ;  /* 0x000000150a1a7223 */ /* 0x000fe20000010004 */
[----:B------:R-:W-:Y:S01]  /*6c80*/  LOP3.LUT R7, R7, 0xffff0000, RZ, 0xc0, !PT ;  /* 0xffff000007077812 */ /* 0x000fe200078ec0ff */
[-C--:B------:R-:W-:Y:S01]  /*6c90*/  FMUL.FTZ R30, R5, R14.reuse ;  /* 0x0000000e051e7220 */ /* 0x080fe20000410000 */
[C---:B------:R-:W-:Y:S01]  /*6ca0*/  LOP3.LUT R10, R34.reuse, 0xffff0000, RZ, 0xc0, !PT ;  /* 0xffff0000220a7812 */ /* 0x040fe200078ec0ff */
[----:B------:R-:W-:Y:S01]  /*6cb0*/  IMAD.U32 R15, R34, 0x10000, RZ ;  /* 0x00010000220f7824 */ /* 0x000fe200078e00ff */
[C---:B------:R-:W-:Y:S01]  /*6cc0*/  LOP3.LUT R4, R31.reuse, 0xffff0000, RZ, 0xc0, !PT ;  /* 0xffff00001f047812 */ /* 0x040fe200078ec0ff */
[----:B------:R-:W-:Y:S02]  /*6cd0*/  IMAD.U32 R5, R31, 0x10000, RZ ;  /* 0x000100001f057824 */ /* 0x000fe400078e00ff */
[C---:B------:R-:W-:Y:S01]  /*6ce0*/  FFMA.FTZ R28, R11.reuse, R14, -R28 ;  /* 0x0000000e0b1c7223 */ /* 0x040fe2000001081c */
[----:B------:R-:W-:Y:S01]  /*6cf0*/  FFMA.FTZ R11, R11, R20, R30 ;  /* 0x000000140b0b7223 */ /* 0x000fe2000001001e */
[C---:B------:R-:W-:Y:S01]  /*6d00*/  FMUL.FTZ R21, R6.reuse, R15 ;  /* 0x0000000f06157220 */ /* 0x040fe20000410000 */
[-C--:B------:R-:W-:Y:S01]  /*6d10*/  FMUL.FTZ R14, R6, R5.reuse ;  /* 0x00000005060e7220 */ /* 0x080fe20000410000 */
        /* <DEDUP_REMOVED lines=11> */
.L_x_1040:
[----:B------:R-:W-:Y:S05]  /*6dd0*/  BSYNC B2 ;  /* 0x0000000000027941 */ /* 0x000fea0003800000 */
.L_x_1039:
[----:B------:R-:W-:Y:S05]  /*6de0*/  @P1 BRA `(.L_x_1038) ;  /* 0x0000000000981947 */ /* 0x000fea0003800000 */
[----:B-1----:R-:W1:Y:S01]  /*6df0*/  LDS.128 R4, [R0] ;  /* 0x0000000000047984 */ /* 0x002e620000000c00 */
[C---:B------:R-:W-:Y:S01]  /*6e00*/  IMAD.U32 R21, R36.reuse, 0x10000, RZ ;  /* 0x0001000024157824 */ /* 0x040fe200078e00ff */
[----:B------:R-:W-:Y:S01]  /*6e10*/  LOP3.LUT R20, R36, 0xffff0000, RZ, 0xc0, !PT ;  /* 0xffff000024147812 */ /* 0x000fe200078ec0ff */
[C---:B------:R-:W-:Y:S01]  /*6e20*/  IMAD.U32 R15, R32.reuse, 0x10000, RZ ;  /* 0x00010000200f7824 */ /* 0x040fe200078e00ff */
[----:B------:R-:W-:Y:S01]  /*6e30*/  LOP3.LUT R14, R32, 0xffff0000, RZ, 0xc0, !PT ;  /* 0xffff0000200e7812 */ /* 0x000fe200078ec0ff */
[C---:B-1----:R-:W-:Y:S01]  /*6e40*/  IMAD.U32 R10, R4.reuse, 0x10000, RZ ;  /* 0x00010000040a7824 */ /* 0x042fe200078e00ff */
[----:B------:R-:W-:Y:S01]  /*6e50*/  LOP3.LUT R4, R4, 0xffff0000, RZ, 0xc0, !PT ;  /* 0xffff000004047812 */ /* 0x000fe200078ec0ff */
[----:B------:R-:W-:Y:S01]  /*6e60*/  IMAD.U32 R12, R6, 0x10000, RZ ;  /* 0x00010000060c7824 */ /* 0x000fe200078e00ff */
[----:B------:R-:W-:Y:S01]  /*6e70*/  SHF.L.U32 R11, R5, 0x10, RZ ;  /* 0x00000010050b7819 */ /* 0x000fe200000006ff */
[----:B------:R-:W-:Y:S01]  /*6e80*/  IMAD.U32 R13, R7, 0x10000, RZ ;  /* 0x00010000070d7824 */ /* 0x000fe200078e00ff */
[----:B------:R-:W-:Y:S01]  /*6e90*/  LOP3.LUT R5, R5, 0xffff0000, RZ, 0xc0, !PT ;  /* 0xffff000005057812 */ /* 0x000fe200078ec0ff */
[C---:B0-----:R-:W-:Y:S01]  /*6ea0*/  FMUL.FTZ R25, R4.reuse, R21 ;  /* 0x0000001504197220 */ /* 0x041fe20000410000 */
[----:B------:R-:W-:Y:S01]  /*6eb0*/  FMUL.FTZ R4, R4, R15 ;  /* 0x0000000f04047220 */ /* 0x000fe20000410000 */
[----:B------:R-:W-:-:S02]  /*6ec0*/  LOP3.LUT R6, R6, 0xffff0000, RZ, 0xc0, !PT ;  /* 0xffff000006067812 */ /* 0x000fc400078ec0ff */
        /* <DEDUP_REMOVED lines=24> */
.L_x_1038:
[----:B------:R-:W-:Y:S05]  /*7050*/  BSYNC B1 ;  /* 0x0000000000017941 */ /* 0x000fea0003800000 */
.L_x_1037:
[----:B------:R-:W-:-:S13]  /*7060*/  ISETP.GE.AND P0, PT, R234, R99, PT ;  /* 0x00000063ea00720c */ /* 0x000fda0003f06270 */
[----:B------:R-:W-:Y:S05]  /*7070*/  @P0 BRA `(.L_x_1041) ;  /* 0x0000001000e80947 */ /* 0x000fea0003800000 */
[----:B-12---:R-:W1:Y:S01]  /*7080*/  LDC R5, c[0x0][0x3d4] ;  /* 0x0000f500ff057b82 */ /* 0x006e620000000800 */
        /* <DEDUP_REMOVED lines=10> */
[C---:B------:R-:W-:Y:S01]  /*7130*/  IMAD.U32 R26, R34.reuse, 0x10000, RZ ;  /* 0x00010000221a7824 */ /* 0x040fe200078e00ff */
[----:B0-----:R-:W-:Y:S01]  /*7140*/  LOP3.LUT R25, R34, 0xffff0000, RZ, 0xc0, !PT ;  /* 0xffff000022197812 */ /* 0x001fe200078ec0ff */
[C---:B-1----:R-:W-:Y:S01]  /*7150*/  IMAD.U32 R10, R4.reuse, 0x10000, RZ ;  /* 0x00010000040a7824 */ /* 0x042fe200078e00ff */
[----:B------:R-:W-:Y:S01]  /*7160*/  LOP3.LUT R4, R4, 0xffff0000, RZ, 0xc0, !PT ;  /* 0xffff000004047812 */ /* 0x000fe200078ec0ff */
[C---:B------:R-:W-:Y:S01]  /*7170*/  IMAD.U32 R11, R5.reuse, 0x10000, RZ ;  /* 0x00010000050b7824 */ /* 0x040fe200078e00ff */
[----:B------:R-:W-:Y:S01]  /*7180*/  LOP3.LUT R5, R5, 0xffff0000, RZ, 0xc0, !PT ;  /* 0xffff000005057812 */ /* 0x000fe200078ec0ff */
[C---:B------:R-:W-:Y:S01]  /*7190*/  IMAD.U32 R12, R6.reuse, 0x10000, RZ ;  /* 0x00010000060c7824 */ /* 0x040fe200078e00ff */
[----:B------:R-:W-:Y:S01]  /*71a0*/  LOP3.LUT R6, R6, 0xffff0000, RZ, 0xc0, !PT ;  /* 0xffff000006067812 */ /* 0x000fe200078ec0ff */
[-C--:B------:R-:W-:Y:S01]  /*71b0*/  FMUL.FTZ R21, R20, R4.reuse ;  /* 0x0000000414157220 */ /* 0x080fe20000410000 */
[C---:B------:R-:W-:Y:S01]  /*71c0*/  FMUL.FTZ R15, R24.reuse, R4 ;  /* 0x00000004180f7220 */ /* 0x040fe20000410000 */
[C---:B------:R-:W-:Y:S01]  /*71d0*/  IMAD.U32 R13, R7.reuse, 0x10000, RZ ;  /* 0x00010000070d7824 */ /* 0x040fe200078e00ff */
[----:B------:R-:W-:Y:S01]  /*71e0*/  LOP3.LUT R7, R7, 0xffff0000, RZ, 0xc0, !PT ;  /* 0xffff000007077812 */ /* 0x000fe200078ec0ff */
[-C--:B------:R-:W-:Y:S01]  /*71f0*/  FFMA.FTZ R21, R24, R10.reuse, R21 ;  /* 0x0000000a18157223 */ /* 0x080fe20000010015 */
[----:B------:R-:W-:Y:S01]  /*7200*/  FFMA.FTZ R4, R20, R10, -R15 ;  /* 0x0000000a14047223 */ /* 0x000fe2000001080f */
[----:B------:R-:W-:-:S02]  /*7210*/  IMAD.U32 R24, R31, 0x10000, RZ ;  /* 0x000100001f187824 */ /* 0x000fc400078e00ff */
[-C--:B------:R-:W-:Y:S01]  /*7220*/  FMUL.FTZ R14, R33, R5.reuse ;  /* 0x00000005210e7220 */ /* 0x080fe20000410000 */
[----:B------:R-:W-:Y:S01]  /*7230*/  FMUL.FTZ R10, R29, R5 ;  /* 0x000000051d0a7220 */ /* 0x000fe20000410000 */
[----:B------:R-:W-:Y:S01]  /*7240*/  LOP3.LUT R31, R31, 0xffff0000, RZ, 0xc0, !PT ;  /* 0xffff00001f1f7812 */ /* 0x000fe200078ec0ff */
[-C--:B------:R-:W-:Y:S01]  /*7250*/  FMUL.FTZ R15, R24, R6.reuse ;  /* 0x00000006180f7220 */ /* 0x080fe20000410000 */
[-C--:B------:R-:W-:Y:S01]  /*7260*/  FFMA.FTZ R5, R29, R11.reuse, -R14 ;  /* 0x0000000b1d057223 */ /* 0x080fe2000001080e */
[----:B------:R-:W-:Y:S01]  /*7270*/  FFMA.FTZ R10, R33, R11, R10 ;  /* 0x0000000b210a7223 */ /* 0x000fe2000001000a */
[C---:B------:R-:W-:Y:S01]  /*7280*/  FMUL.FTZ R11, R26.reuse, R6 ;  /* 0x000000061a0b7220 */ /* 0x040fe20000410000 */
[-C--:B------:R-:W-:Y:S01]  /*7290*/  FMUL.FTZ R14, R25, R7.reuse ;  /* 0x00000007190e7220 */ /* 0x080fe20000410000 */
[C---:B------:R-:W-:Y:S01]  /*72a0*/  FMUL.FTZ R20, R31.reuse, R7 ;  /* 0x000000071f147220 */ /* 0x040fe20000410000 */
[-C--:B------:R-:W-:Y:S01]  /*72b0*/  FFMA.FTZ R15, R26, R12.reuse, R15 ;  /* 0x0000000c1a0f7223 */ /* 0x080fe2000001000f */
[----:B------:R-:W-:Y:S01]  /*72c0*/  FFMA.FTZ R6, R24, R12, -R11 ;  /* 0x0000000c18067223 */ /* 0x000fe2000001080b */
[-C--:B------:R-:W-:Y:S01]  /*72d0*/  FFMA.FTZ R7, R31, R13.reuse, -R14 ;  /* 0x0000000d1f077223 */ /* 0x080fe2000001080e */
[----:B------:R-:W-:Y:S01]  /*72e0*/  FFMA.FTZ R20, R25, R13, R20 ;  /* 0x0000000d19147223 */ /* 0x000fe20000010014 */
[----:B------:R-:W-:-:S02]  /*72f0*/  F2FP.BF16.F32.PACK_AB R4, R21, R4 ;  /* 0x000000041504723e */ /* 0x000fc400000010ff */
[----:B------:R-:W-:Y:S02]  /*7300*/  F2FP.BF16.F32.PACK_AB R5, R10, R5 ;  /* 0x000000050a05723e */ /* 0x000fe400000010ff */
[----:B------:R-:W-:Y:S02]  /*7310*/  F2FP.BF16.F32.PACK_AB R6, R15, R6 ;  /* 0x000000060f06723e */ /* 0x000fe400000010ff */
[----:B------:R-:W-:-:S05]  /*7320*/  F2FP.BF16.F32.PACK_AB R7, R20, R7 ;  /* 0x000000071407723e */ /* 0x000fca00000010ff */
[----:B------:R1:W-:Y:S02]  /*7330*/  STS.128 [R9+0x1a400], R4 ;  /* 0x01a4000409007388 */ /* 0x0003e40000000c00 */
.L_x_1043:
[----:B------:R-:W-:Y:S05]  /*7340*/  BSYNC B1 ;  /* 0x0000000000017941 */ /* 0x000fea0003800000 */
.L_x_1042:
[----:B------:R-:W-:Y:S05]  /*7350*/  @P1 BRA `(.L_x_1041) ;  /* 0x0000001000301947 */ /* 0x000fea0003800000 */
[----:B-1----:R-:W1:Y:S01]  /*7360*/  LDS.128 R4, [R0+0x2000] ;  /* 0x0020000000047984 */ /* 0x002e620000000c00 */
[C---:B------:R-:W-:Y:S01]  /*7370*/  IMAD.U32 R21, R36.reuse, 0x10000, RZ ;  /* 0x0001000024157824 */ /* 0x040fe200078e00ff */
[----:B------:R-:W-:Y:S01]  /*7380*/  LOP3.LUT R36, R36, 0xffff0000, RZ, 0xc0, !PT ;  /* 0xffff000024247812 */ /* 0x000fe200078ec0ff */
[C---:B------:R-:W-:Y:S01]  /*7390*/  IMAD.U32 R15, R32.reuse, 0x10000, RZ ;  /* 0x00010000200f7824 */ /* 0x040fe200078e00ff */
[----:B------:R-:W-:Y:S01]  /*73a0*/  LOP3.LUT R32, R32, 0xffff0000, RZ, 0xc0, !PT ;  /* 0xffff000020207812 */ /* 0x000fe200078ec0ff */
[C---:B0-----:R-:W-:Y:S01]  /*73b0*/  IMAD.U32 R25, R37.reuse, 0x10000, RZ ;  /* 0x0001000025197824 */ /* 0x041fe200078e00ff */
[----:B------:R-:W-:Y:S01]  /*73c0*/  LOP3.LUT R24, R37, 0xffff0000, RZ, 0xc0, !PT ;  /* 0xffff000025187812 */ /* 0x000fe200078ec0ff */
[C---:B-1----:R-:W-:Y:S01]  /*73d0*/  IMAD.U32 R9, R4.reuse, 0x10000, RZ ;  /* 0x0001000004097824 */ /* 0x042fe200078e00ff */
[----:B------:R-:W-:Y:S01]  /*73e0*/  LOP3.LUT R4, R4, 0xffff0000, RZ, 0xc0, !PT ;  /* 0xffff000004047812 */ /* 0x000fe200078ec0ff */
[C---:B------:R-:W-:Y:S01]  /*73f0*/  IMAD.U32 R10, R5.reuse, 0x10000, RZ ;  /* 0x00010000050a7824 */ /* 0x040fe200078e00ff */
[----:B------:R-:W-:Y:S01]  /*7400*/  LOP3.LUT R5, R5, 0xffff0000, RZ, 0xc0, !PT ;  /* 0xffff000005057812 */ /* 0x000fe200078ec0ff */
[C---:B------:R-:W-:Y:S01]  /*7410*/  IMAD.U32 R11, R6.reuse, 0x10000, RZ ;  /* 0x00010000060b7824 */ /* 0x040fe200078e00ff */
[----:B------:R-:W-:Y:S01]  /*7420*/  LOP3.LUT R6, R6, 0xffff0000, RZ, 0xc0, !PT ;  /* 0xffff000006067812 */ /* 0x000fe200078ec0ff */
[-C--:B------:R-:W-:Y:S01]  /*7430*/  FMUL.FTZ R14, R21, R4.reuse ;  /* 0x00000004150e7220 */ /* 0x080fe20000410000 */
[----:B------:R-:W-:Y:S01]  /*7440*/  FMUL.FTZ R20, R15, R4 ;  /* 0x000000040f147220 */ /* 0x000fe20000410000 */
[C---:B------:R-:W-:Y:S01]  /*7450*/  IMAD.U32 R12, R7.reuse, 0x10000, RZ ;  /* 0x00010000070c7824 */ /* 0x040fe200078e00ff */
[----:B------:R-:W-:Y:S01]  /*7460*/  LOP3.LUT R7, R7, 0xffff0000, RZ, 0xc0, !PT ;  /* 0xffff000007077812 */ /* 0x000fe200078ec0ff */
[----:B------:R-:W-:Y:S01]  /*7470*/  FFMA.FTZ R4, R15, R9, -R14 ;  /* 0x000000090f047223 */ /* 0x000fe2000001080e */
[----:B------:R-:W-:Y:S01]  /*7480*/  FMUL.FTZ R13, R36, R5 ;  /* 0x00000005240d7220 */ /* 0x000fe20000410000 */
[----:B------:R-:W-:Y:S01]  /*7490*/  FFMA.FTZ R9, R21, R9, R20 ;  /* 0x0000000915097223 */ /* 0x000fe20000010014 */
[----:B------:R-:W-:Y:S01]  /*74a0*/  FMUL.FTZ R15, R32, R5 ;  /* 0x00000005200f7220 */ /* 0x000fe20000410000 */
[----:B------:R-:W-:Y:S01]  /*74b0*/  SHF.L.U32 R21, R8, 0x10, RZ ;  /* 0x0000001008157819 */ /* 0x000fe200000006ff */
        /* <DEDUP_REMOVED lines=17> */
.L_x_1028:
[----:B------:R-:W0:Y:S01]  /*75d0*/  LDC R47, c[0x0][0x3d4] ;  /* 0x0000f500ff2f7b82 */ /* 0x000e220000000800 */
[----:B------:R-:W-:Y:S01]  /*75e0*/  IMAD R99, R33, -0x80, R99 ;  /* 0xffffff8021637824 */ /* 0x000fe200078e0263 */
[----:B------:R-:W-:Y:S02]  /*75f0*/  CS2R R6, SRZ ;  /* 0x0000000000067805 */ /* 0x000fe4000001ff00 */
[----:B------:R-:W-:Y:S02]  /*7600*/  CS2R R4, SRZ ;  /* 0x0000000000047805 */ /* 0x000fe4000001ff00 */
[----:B------:R-:W-:Y:S02]  /*7610*/  CS2R R26, SRZ ;  /* 0x00000000001a7805 */ /* 0x000fe4000001ff00 */
[----:B------:R-:W-:Y:S02]  /*7620*/  CS2R R24, SRZ ;  /* 0x0000000000187805 */ /* 0x000fe4000001ff00 */
[----:B------:R-:W-:-:S02]  /*7630*/  VIMNMX R0, R99, 0x80, PT ;  /* 0x0000008063007848 */ /* 0x000fc40003fe0100 */
[----:B0-----:R-:W-:-:S04]  /*7640*/  ISETP.GE.AND P0, PT, R16, R47, PT ;  /* 0x0000002f1000720c */ /* 0x001fc80003f06270 */
[----:B------:R-:W-:-:S13]  /*7650*/  ISETP.GE.OR P1, PT, R19, R0, P0 ;  /* 0x000000001300720c */ /* 0x000fda0000726670 */
[----:B------:R0:W5:Y:S04]  /*7660*/  @!P1 LDG.E.128 R4, desc[UR60][R36.64] ;  /* 0x0000003c24049981 */ /* 0x000168000c1e1d00 */
[----:B------:R0:W5:Y:S01]  /*7670*/  @!P1 LDG.E.128 R24, desc[UR60][R38.64] ;  /* 0x0000003c26189981 */ /* 0x000162000c1e1d00 */
[----:B------:R-:W-:Y:S01]  /*7680*/  UMOV UR4, 0xffffffff ;  /* 0xffffffff00047882 */ /* 0x000fe20000000000 */
[----:B------:R-:W-:Y:S02]  /*7690*/  LEA.HI R3, R235, R235, RZ, 0x1 ;  /* 0x000000ebeb037211 */ /* 0x000fe400078f08ff */
[----:B------:R-:W-:Y:S05]  /*76a0*/  BRA.DIV UR4, `(.L_x_1044) ;  /* 0x000000fe04547947 */ /* 0x000fea000b800000 */
.L_x_1215:
[----:B------:R-:W-:Y:S01]  /*76b0*/  UMOV UR4, 0xffffffff ;  /* 0xffffffff00047882 */ /* 0x000fe20000000000 */
[----:B------:R-:W-:Y:S02]  /*76c0*/  LOP3.LUT R8, R3, 0xfffffffe, RZ, 0xc0, !PT ;  /* 0xfffffffe03087812 */ /* 0x000fe400078ec0ff */
[----:B------:R-:W-:Y:S05]  /*76d0*/  BRA.DIV UR4, `(.L_x_1045) ;  /* 0x000000fe04707947 */ /* 0x000fea000b800000 */
.L_x_1218:
[----:B------:R-:W-:Y:S01]  /*76e0*/  UMOV UR4, 0xffffffff ;  /* 0xffffffff00047882 */ /* 0x000fe20000000000 */
[----:B------:R-:W-:Y:S02]  /*76f0*/  IMAD.IADD R3, R235, 0x1, -R8 ;  /* 0x00000001eb037824 */ /* 0x000fe400078e0a08 */
[----:B------:R-:W-:Y:S05]  /*7700*/  BRA.DIV UR4, `(.L_x_1046) ;  /* 0x000000fe048c7947 */ /* 0x000fea000b800000 */
.L_x_1221:
[----:B------:R-:W-:Y:S01]  /*7710*/  UMOV UR4, 0xffffffff ;  /* 0xffffffff00047882 */ /* 0x000fe20000000000 */
[----:B------:R-:W-:Y:S02]  /*7720*/  SHF.L.U32 R9, R3, 0x1f, RZ ;  /* 0x0000001f03097819 */ /* 0x000fe400000006ff */
[----:B------:R-:W-:Y:S05]  /*7730*/  BRA.DIV UR4, `(.L_x_1047) ;  /* 0x000000fe04a87947 */ /* 0x000fea000b800000 */
.L_x_1224:
[----:B------:R-:W1:Y:S01]  /*7740*/  SYNCS.PHASECHK.TRANS64.TRYWAIT P1, [R18+URZ+0x32400], R9 ;  /* 0x03240009120075a7 */ /* 0x000e62000802017f */
[-C--:B------:R-:W-:Y:S01]  /*7750*/  ISETP.GE.OR P2, PT, R19, R0.reuse, P0 ;  /* 0x000000001300720c */ /* 0x080fe20000746670 */
[----:B-----5:R-:W-:Y:S01]  /*7760*/  IMAD.MOV.U32 R42, RZ, RZ, R4 ;  /* 0x000000ffff2a7224 */ /* 0x020fe200078e0004 */
[----:B------:R-:W-:Y:S01]  /*7770*/  ISETP.GE.OR P0, PT, R234, R0, P0 ;  /* 0x00000000ea00720c */ /* 0x000fe20000706670 */
[--C-:B------:R-:W-:Y:S01]  /*7780*/  IMAD.MOV.U32 R13, RZ, RZ, R5.reuse ;  /* 0x000000ffff0d7224 */ /* 0x100fe200078e0005 */
[--C-:B------:R-:W-:Y:S01]  /*7790*/  SHF.R.U64 R0, R4, 0x10, R5.reuse ;  /* 0x0000001004007819 */ /* 0x100fe20000001205 */
[----:B------:R-:W-:Y:S01]  /*77a0*/  IMAD.MOV.U32 R43, RZ, RZ, R6 ;  /* 0x000000ffff2b7224 */ /* 0x000fe200078e0006 */
[----:B------:R-:W-:Y:S01]  /*77b0*/  SHF.R.U32.HI R4, RZ, 0x10, R5 ;  /* 0x00000010ff047819 */ /* 0x000fe20000011605 */
[--C-:B------:R-:W-:Y:S01]  /*77c0*/  IMAD.MOV.U32 R12, RZ, RZ, R7.reuse ;  /* 0x000000ffff0c7224 */ /* 0x100fe200078e0007 */
[--C-:B------:R-:W-:Y:S01]  /*77d0*/  SHF.R.U64 R5, R6, 0x10, R7.reuse ;  /* 0x0000001006057819 */ /* 0x100fe20000001207 */
[----:B------:R-:W-:Y:S01]  /*77e0*/  IMAD.MOV.U32 R44, RZ, RZ, R24 ;  /* 0x000000ffff2c7224 */ /* 0x000fe200078e0018 */
[----:B------:R-:W-:Y:S01]  /*77f0*/  SHF.R.U32.HI R6, RZ, 0x10, R7 ;  /* 0x00000010ff067819 */ /* 0x000fe20000011607 */
[----:B------:R-:W-:Y:S01]  /*7800*/  IMAD.MOV.U32 R14, RZ, RZ, R25 ;  /* 0x000000ffff0e7224 */ /* 0x000fe200078e0019 */
[----:B------:R-:W-:Y:S01]  /*7810*/  PRMT R42, R42, 0x5410, R0 ;  /* 0x000054102a2a7816 */ /* 0x000fe20000000000 */
[----:B------:R-:W-:Y:S01]  /*7820*/  IMAD.MOV.U32 R45, RZ, RZ, R26 ;  /* 0x000000ffff2d7224 */ /* 0x000fe200078e001a */
[----:B------:R-:W-:Y:S01]  /*7830*/  PRMT R13, R13, 0x5410, R4 ;  /* 0x000054100d0d7816 */ /* 0x000fe20000000004 */
[----:B------:R-:W-:Y:S01]  /*7840*/  IMAD.MOV.U32 R0, RZ, RZ, R27 ;  /* 0x000000ffff007224 */ /* 0x000fe200078e001b */
[----:B------:R-:W-:Y:S01]  /*7850*/  PRMT R43, R43, 0x5410, R5 ;  /* 0x000054102b2b7816 */ /* 0x000fe20000000005 */
[----:B------:R-:W-:Y:S01]  /*7860*/  BSSY B1, `(.L_x_1048) ;  /* 0x000000b000017945 */ /* 0x000fe20003800000 */
[----:B------:R-:W-:-:S02]  /*7870*/  PRMT R12, R12, 0x5410, R6 ;  /* 0x000054100c0c7816 */ /* 0x000fc40000000006 */
[--C-:B------:R-:W-:Y:S02]  /*7880*/  SHF.R.U64 R4, R24, 0x10, R25.reuse ;  /* 0x0000001018047819 */ /* 0x100fe40000001219 */
[----:B------:R-:W-:Y:S02]  /*7890*/  SHF.R.U32.HI R5, RZ, 0x10, R25 ;  /* 0x00000010ff057819 */ /* 0x000fe40000011619 */
[--C-:B------:R-:W-:Y:S02]  /*78a0*/  SHF.R.U64 R6, R26, 0x10, R27.reuse ;  /* 0x000000101a067819 */ /* 0x100fe4000000121b */
[----:B------:R-:W-:Y:S02]  /*78b0*/  SHF.R.U32.HI R7, RZ, 0x10, R27 ;  /* 0x00000010ff077819 */ /* 0x000fe4000001161b */
[----:B------:R-:W-:Y:S02]  /*78c0*/  PRMT R44, R44, 0x5410, R4 ;  /* 0x000054102c2c7816 */ /* 0x000fe40000000004 */
[----:B------:R-:W-:-:S02]  /*78d0*/  PRMT R14, R14, 0x5410, R5 ;  /* 0x000054100e0e7816 */ /* 0x000fc40000000005 */
[----:B------:R-:W-:Y:S02]  /*78e0*/  PRMT R45, R45, 0x5410, R6 ;  /* 0x000054102d2d7816 */ /* 0x000fe40000000006 */
[----:B------:R-:W-:Y:S01]  /*78f0*/  PRMT R0, R0, 0x5410, R7 ;  /* 0x0000541000007816 */ /* 0x000fe20000000007 */
[----:B-1----:R-:W-:Y:S06]  /*7900*/  @!P1 BRA `(.L_x_1049) ;  /* 0x000000fc005c9947 */ /* 0x002fec0003800000 */
.L_x_1225:
[----:B------:R-:W-:Y:S05]  /*7910*/  BSYNC B1 ;  /* 0x0000000000017941 */ /* 0x000fea0003800000 */
.L_x_1048:
[----:B------:R-:W-:Y:S04]  /*7920*/  BSSY B1, `(.L_x_1050) ;  /* 0x000005b000017945 */ /* 0x000fe80003800000 */
[----:B------:R-:W-:Y:S05]  /*7930*/  @P2 BRA `(.L_x_1051) ;  /* 0x0000000400642947 */ /* 0x000fea0003800000 */
[----:B------:R-:W2:Y:S01]  /*7940*/  LDL R4, [R1+0x80] ;  /* 0x0000800001047983 */ /* 0x000ea20000100800 */
[----:B------:R-:W-:Y:S01]  /*7950*/  IMAD.IADD R6, R16, 0x1, R47 ;  /* 0x0000000110067824 */ /* 0x000fe200078e022f */
[----:B------:R-:W-:Y:S01]  /*7960*/  SHF.L.U32 R30, R42, 0x10, RZ ;  /* 0x000000102a1e7819 */ /* 0x000fe200000006ff */
[C---:B------:R-:W-:Y:S01]  /*7970*/  IMAD.U32 R32, R44.reuse, 0x10000, RZ ;  /* 0x000100002c207824 */ /* 0x040fe200078e00ff */
[----:B------:R-:W-:Y:S01]  /*7980*/  LOP3.LUT R29, R44, 0xffff0000, RZ, 0xc0, !PT ;  /* 0xffff00002c1d7812 */ /* 0x000fe200078ec0ff */
[----:B--2---:R-:W-:-:S05]  /*7990*/  IMAD.SHL.U32 R4, R4, 0x40, RZ ;  /* 0x0000004004047824 */ /* 0x004fca00078e00ff */
[----:B------:R-:W-:-:S04]  /*79a0*/  LOP3.LUT R7, R4, 0x1c0, RZ, 0xc0, !PT ;  /* 0x000001c004077812 */ /* 0x000fc800078ec0ff */
[----:B-1----:R-:W-:Y:S02]  /*79b0*/  SHF.R.U32.HI R9, RZ, 0x3, R7 ;  /* 0x00000003ff097819 */ /* 0x002fe40000011607 */
[C---:B------:R-:W-:Y:S02]  /*79c0*/  LOP3.LUT R6, R7.reuse, 0x38, R6, 0xf8, !PT ;  /* 0x0000003807067812 */ /* 0x040fe400078ef806 */
[----:B------:R-:W-:Y:S02]  /*79d0*/  LOP3.LUT R4, R7, 0x38, R16, 0xf8, !PT ;  /* 0x0000003807047812 */ /* 0x000fe400078ef810 */
[-C--:B------:R-:W-:Y:S02]  /*79e0*/  LOP3.LUT R7, R6, R9.reuse, RZ, 0x3c, !PT ;  /* 0x0000000906077212 */ /* 0x080fe400078e3cff */
[----:B------:R-:W-:-:S03]  /*79f0*/  LOP3.LUT R5, R4, R9, RZ, 0x3c, !PT ;  /* 0x0000000904057212 */ /* 0x000fc600078e3cff */
[C---:B------:R-:W-:Y:S02]  /*7a00*/  IMAD R9, R228.reuse, 0x200, R7 ;  /* 0x00000200e4097824 */ /* 0x040fe400078e0207 */
[----:B------:R-:W-:Y:S02]  /*7a10*/  IMAD R5, R228, 0x200, R5 ;  /* 0x00000200e4057824 */ /* 0x000fe400078e0205 */
[--C-:B------:R-:W-:Y:S02]  /*7a20*/  IMAD R40, R9, 0x2, R18.reuse ;  /* 0x0000000209287824 */ /* 0x100fe400078e0212 */
[----:B0-----:R-:W-:-:S03]  /*7a30*/  IMAD R38, R5, 0x2, R18 ;  /* 0x0000000205267824 */ /* 0x001fc600078e0212 */
[----:B------:R-:W0:Y:S04]  /*7a40*/  LDS.128 R8, [R40+0x18400] ;  /* 0x0184000028087984 */ /* 0x000e280000000c00 */
[----:B------:R-:W1:Y:S01]  /*7a50*/  LDS.128 R4, [R38+0x18400] ;  /* 0x0184000026047984 */ /* 0x000e620000000c00 */
[C---:B0-----:R-:W-:Y:S01]  /*7a60*/  IMAD.U32 R25, R8.reuse, 0x10000, RZ ;  /* 0x0001000008197824 */ /* 0x041fe200078e00ff */
[----:B------:R-:W-:Y:S01]  /*7a70*/  LOP3.LUT R8, R8, 0xffff0000, RZ, 0xc0, !PT ;  /* 0xffff000008087812 */ /* 0x000fe200078ec0ff */
[C---:B------:R-:W-:Y:S01]  /*7a80*/  IMAD.U32 R27, R10.reuse, 0x10000, RZ ;  /* 0x000100000a1b7824 */ /* 0x040fe200078e00ff */
[----:B------:R-:W-:Y:S01]  /*7a90*/  LOP3.LUT R10, R10, 0xffff0000, RZ, 0xc0, !PT ;  /* 0xffff00000a0a7812 */ /* 0x000fe200078ec0ff */
[----:B-1----:R-:W-:Y:S02]  /*7aa0*/  IMAD.U32 R15, R4, 0x10000, RZ ;  /* 0x00010000040f7824 */ /* 0x002fe400078e00ff */
[C---:B------:R-:W-:Y:S01]  /*7ab0*/  FMUL.FTZ R34, R25.reuse, R32 ;  /* 0x0000002019227220 */ /* 0x040fe20000410000 */
[-C--:B------:R-:W-:Y:S01]  /*7ac0*/  FMUL.FTZ R36, R25, R30.reuse ;  /* 0x0000001e19247220 */ /* 0x080fe20000410000 */
[----:B------:R-:W-:Y:S01]  /*7ad0*/  LOP3.LUT R25, R42, 0xffff0000, RZ, 0xc0, !PT ;  /* 0xffff00002a197812 */ /* 0x000fe200078ec0ff */
[----:B------:R-:W-:Y:S01]  /*7ae0*/  FMUL.FTZ R31, R8, R29 ;  /* 0x0000001d081f7220 */ /* 0x000fe20000410000 */
[----:B------:R-:W-:Y:S01]  /*7af0*/  LOP3.LUT R4, R4, 0xffff0000, RZ, 0xc0, !PT ;  /* 0xffff000004047812 */ /* 0x000fe200078ec0ff */
[----:B------:R-:W-:Y:S01]  /*7b00*/  FFMA.FTZ R33, R15, R30, -R34 ;  /* 0x0000001e0f217223 */ /* 0x000fe20000010822 */
[----:B------:R-:W-:-:S02]  /*7b10*/  IMAD.U32 R34, R45, 0x10000, RZ ;  /* 0x000100002d227824 */ /* 0x000fc400078e00ff */
[----:B------:R-:W-:Y:S01]  /*7b20*/  FFMA.FTZ R36, R15, R32, R36 ;  /* 0x000000200f247223 */ /* 0x000fe20000010024 */
[----:B------:R-:W-:Y:S02]  /*7b30*/  IMAD.U32 R30, R43, 0x10000, RZ ;  /* 0x000100002b1e7824 */ /* 0x000fe400078e00ff */
[-C--:B------:R-:W-:Y:S01]  /*7b40*/  FMUL.FTZ R15, R8, R25.reuse ;  /* 0x00000019080f7220 */ /* 0x080fe20000410000 */
[----:B------:R-:W-:Y:S01]  /*7b50*/  FFMA.FTZ R32, R4, R25, -R31 ;  /* 0x0000001904207223 */ /* 0x000fe2000001081f */
[----:B------:R-:W-:Y:S01]  /*7b60*/  FMUL.FTZ R8, R27, R34 ;  /* 0x000000221b087220 */ /* 0x000fe20000410000 */
[C---:B------:R-:W-:Y:S01]  /*7b70*/  IMAD.U32 R21, R6.reuse, 0x10000, RZ ;  /* 0x0001000006157824 */ /* 0x040fe200078e00ff */
[----:B------:R-:W-:Y:S01]  /*7b80*/  LOP3.LUT R31, R45, 0xffff0000, RZ, 0xc0, !PT ;  /* 0xffff00002d1f7812 */ /* 0x000fe200078ec0ff */
[-C--:B------:R-:W-:Y:S01]  /*7b90*/  FMUL.FTZ R27, R27, R30.reuse ;  /* 0x0000001e1b1b7220 */ /* 0x080fe20000410000 */
[----:B------:R-:W-:Y:S01]  /*7ba0*/  LOP3.LUT R6, R6, 0xffff0000, RZ, 0xc0, !PT ;  /* 0xffff000006067812 */ /* 0x000fe200078ec0ff */
[----:B------:R-:W-:Y:S01]  /*7bb0*/  FFMA.FTZ R30, R21, R30, -R8 ;  /* 0x0000001e151e7223 */ /* 0x000fe20000010808 */
[----:B------:R-:W-:Y:S01]  /*7bc0*/  LOP3.LUT R25, R43, 0xffff0000, RZ, 0xc0, !PT ;  /* 0xffff00002b197812 */ /* 0x000fe200078ec0ff */
[----:B------:R-:W-:Y:S01]  /*7bd0*/  FFMA.FTZ R34, R21, R34, R27 ;  /* 0x0000002215227223 */ /* 0x000fe2000001001b */
[----:B------:R-:W-:-:S02]  /*7be0*/  IMAD.U32 R26, R9, 0x10000, RZ ;  /* 0x00010000091a7824 */ /* 0x000fc400078e00ff */
[----:B------:R-:W-:Y:S01]  /*7bf0*/  FMUL.FTZ R21, R10, R31 ;  /* 0x0000001f0a157220 */ /* 0x000fe20000410000 */
[----:B------:R-:W-:Y:S02]  /*7c00*/  IMAD.U32 R27, R14, 0x10000, RZ ;  /* 0x000100000e1b7824 */ /* 0x000fe400078e00ff */
[----:B------:R-:W-:Y:S01]  /*7c10*/  FFMA.FTZ R29, R4, R29, R15 ;  /* 0x0000001d041d7223 */ /* 0x000fe2000001000f */
[----:B------:R-:W-:Y:S02]  /*7c20*/  IMAD.U32 R20, R5, 0x10000, RZ ;  /* 0x0001000005147824 */ /* 0x000fe400078e00ff */
[-C--:B------:R-:W-:Y:S01]  /*7c30*/  FMUL.FTZ R41, R10, R25.reuse ;  /* 0x000000190a297220 */ /* 0x080fe20000410000 */
[----:B------:R-:W-:Y:S02]  /*7c40*/  IMAD.U32 R15, R13, 0x10000, RZ ;  /* 0x000100000d0f7824 */ /* 0x000fe400078e00ff */
[----:B------:R-:W-:Y:S01]  /*7c50*/  FFMA.FTZ R39, R6, R25, -R21 ;  /* 0x0000001906277223 */ /* 0x000fe20000010815 */
[----:B------:R-:W-:Y:S01]  /*7c60*/  FMUL.FTZ R37, R26, R27 ;  /* 0x0000001b1a257220 */ /* 0x000fe20000410000 */
[----:B------:R-:W-:-:S02]  /*7c70*/  IMAD.U32 R28, R11, 0x10000, RZ ;  /* 0x000100000b1c7824 */ /* 0x000fc400078e00ff */
[----:B------:R-:W-:Y:S01]  /*7c80*/  FMUL.FTZ R26, R26, R15 ;  /* 0x0000000f1a1a7220 */ /* 0x000fe20000410000 */
[----:B------:R-:W-:Y:S02]  /*7c90*/  IMAD.U32 R25, R0, 0x10000, RZ ;  /* 0x0001000000197824 */ /* 0x000fe400078e00ff */
[----:B------:R-:W-:Y:S01]  /*7ca0*/  FFMA.FTZ R41, R6, R31, R41 ;  /* 0x0000001f06297223 */ /* 0x000fe20000010029 */
[----:B------:R-:W-:Y:S02]  /*7cb0*/  IMAD.U32 R21, R12, 0x10000, RZ ;  /* 0x000100000c157824 */ /* 0x000fe400078e00ff */
[----:B------:R-:W-:Y:S01]  /*7cc0*/  FFMA.FTZ R37, R20, R15, -R37 ;  /* 0x0000000f14257223 */ /* 0x000fe20000010825 */
[----:B------:R-:W-:Y:S01]  /*7cd0*/  IMAD.U32 R24, R7, 0x10000, RZ ;  /* 0x0001000007187824 */ /* 0x000fe200078e00ff */
[----:B------:R-:W-:Y:S01]  /*7ce0*/  LOP3.LUT R9, R9, 0xffff0000, RZ, 0xc0, !PT ;  /* 0xffff000009097812 */ /* 0x000fe200078ec0ff */
[C---:B------:R-:W-:Y:S01]  /*7cf0*/  FMUL.FTZ R31, R28.reuse, R25 ;  /* 0x000000191c1f7220 */ /* 0x040fe20000410000 */
[----:B------:R-:W-:Y:S01]  /*7d00*/  LOP3.LUT R11, R11, 0xffff0000, RZ, 0xc0, !PT ;  /* 0xffff00000b0b7812 */ /* 0x000fe200078ec0ff */
[----:B------:R-:W-:Y:S01]  /*7d10*/  FMUL.FTZ R15, R28, R21 ;  /* 0x000000151c0f7220 */ /* 0x000fe20000410000 */
[----:B------:R-:W-:Y:S01]  /*7d20*/  LOP3.LUT R8, R14, 0xffff0000, RZ, 0xc0, !PT ;  /* 0xffff00000e087812 */ /* 0x000fe200078ec0ff */
[----:B------:R-:W-:Y:S01]  /*7d30*/  FFMA.FTZ R26, R20, R27, R26 ;  /* 0x0000001b141a7223 */ /* 0x000fe2000001001a */
[----:B------:R-:W-:Y:S01]  /*7d40*/  LOP3.LUT R10, R0, 0xffff0000, RZ, 0xc0, !PT ;  /* 0xffff0000000a7812 */ /* 0x000fe200078ec0ff */
[C---:B------:R-:W-:Y:S01]  /*7d50*/  FFMA.FTZ R31, R24.reuse, R21, -R31 ;  /* 0x00000015181f7223 */ /* 0x040fe2000001081f */
[----:B------:R-:W-:Y:S01]  /*7d60*/  LOP3.LUT R4, R13, 0xffff0000, RZ, 0xc0, !PT ;  /* 0xffff00000d047812 */ /* 0x000fe200078ec0ff */
[----:B------:R-:W-:Y:S01]  /*7d70*/  FFMA.FTZ R15, R24, R25, R15 ;  /* 0x00000019180f7223 */ /* 0x000fe2000001000f */
[----:B------:R-:W-:Y:S01]  /*7d80*/  LOP3.LUT R6, R12, 0xffff0000, RZ, 0xc0, !PT ;  /* 0xffff00000c067812 */ /* 0x000fe200078ec0ff */
[----:B------:R-:W-:Y:S01]  /*7d90*/  FMUL.FTZ R20, R9, R8 ;  /* 0x0000000809147220 */ /* 0x000fe20000410000 */
[----:B------:R-:W-:Y:S01]  /*7da0*/  LOP3.LUT R5, R5, 0xffff0000, RZ, 0xc0, !PT ;  /* 0xffff000005057812 */ /* 0x000fe200078ec0ff */
[----:B------:R-:W-:Y:S01]  /*7db0*/  FMUL.FTZ R24, R11, R10 ;  /* 0x0000000a0b187220 */ /* 0x000fe20000410000 */
[----:B------:R-:W-:Y:S01]  /*7dc0*/  LOP3.LUT R7, R7, 0xffff0000, RZ, 0xc0, !PT ;  /* 0xffff000007077812 */ /* 0x000fe200078ec0ff */
[----:B------:R-:W-:Y:S01]  /*7dd0*/  FMUL.FTZ R9, R9, R4 ;  /* 0x0000000409097220 */ /* 0x000fe20000410000 */
[----:B------:R-:W-:Y:S01]  /*7de0*/  FMUL.FTZ R11, R11, R6 ;  /* 0x000000060b0b7220 */ /* 0x000fe20000410000 */
[----:B------:R-:W-:Y:S01]  /*7df0*/  FFMA.FTZ R20, R5, R4, -R20 ;  /* 0x0000000405147223 */ /* 0x000fe20000010814 */
        /* <DEDUP_REMOVED lines=8> */
[----:B------:R-:W-:Y:S01]  /*7e80*/  F2FP.BF16.F32.PACK_AB R10, R41, R34 ;  /* 0x00000022290a723e */ /* 0x000fe200000010ff */
[----:B------:R2:W-:Y:S01]  /*7e90*/  STS.128 [R38+0x18400], R4 ;  /* 0x0184000426007388 */ /* 0x0005e20000000c00 */
[----:B------:R-:W-:Y:S02]  /*7ea0*/  F2FP.BF16.F32.PACK_AB R9, R9, R26 ;  /* 0x0000001a0909723e */ /* 0x000fe400000010ff */
[----:B------:R-:W-:-:S05]  /*7eb0*/  F2FP.BF16.F32.PACK_AB R11, R28, R15 ;  /* 0x0000000f1c0b723e */ /* 0x000fca00000010ff */
[----:B------:R2:W-:Y:S02]  /*7ec0*/  STS.128 [R40+0x18400], R8 ;  /* 0x0184000828007388 */ /* 0x0005e40000000c00 */
.L_x_1051:
[----:B------:R-:W-:Y:S05]  /*7ed0*/  BSYNC B1 ;  /* 0x0000000000017941 */ /* 0x000fea0003800000 */
.L_x_1050:
[----:B------:R-:W-:Y:S05]  /*7ee0*/  @P0 BRA `(.L_x_1041) ;  /* 0x00000004004c0947 */ /* 0x000fea0003800000 */
[----:B0-2---:R-:W2:Y:S01]  /*7ef0*/  LDL R38, [R1+0x88] ;  /* 0x0000880001267983 */ /* 0x005ea20000100800 */
[----:B------:R-:W-:Y:S01]  /*7f00*/  IMAD.IADD R47, R16, 0x1, R47 ;  /* 0x00000001102f7824 */ /* 0x000fe200078e022f */
[----:B------:R-:W-:-:S04]  /*7f10*/  SHF.R.U32.HI R5, RZ, 0x3, R224 ;  /* 0x00000003ff057819 */ /* 0x000fc800000116e0 */
[----:B------:R-:W-:-:S04]  /*7f20*/  LOP3.LUT R4, R224, 0x38, R47, 0xf8, !PT ;  /* 0x00000038e0047812 */ /* 0x000fc800078ef82f */
[----:B------:R-:W-:-:S05]  /*7f30*/  LOP3.LUT R4, R4, R5, RZ, 0x3c, !PT ;  /* 0x0000000504047212 */ /* 0x000fca00078e3cff */
[----:B-1----:R-:W-:-:S04]  /*7f40*/  IMAD.IADD R9, R229, 0x1, R4 ;  /* 0x00000001e5097824 */ /* 0x002fc800078e0204 */
[----:B------:R-:W-:-:S05]  /*7f50*/  IMAD R15, R9, 0x2, R18 ;  /* 0x00000002090f7824 */ /* 0x000fca00078e0212 */
[----:B------:R-:W0:Y:S01]  /*7f60*/  LDS.128 R8, [R15+0x18400] ;  /* 0x018400000f087984 */ /* 0x000e220000000c00 */
[C---:B------:R-:W-:Y:S01]  /*7f70*/  IMAD.U32 R32, R44.reuse, 0x10000, RZ ;  /* 0x000100002c207824 */ /* 0x040fe200078e00ff */
[----:B------:R-:W-:Y:S01]  /*7f80*/  LOP3.LUT R44, R44, 0xffff0000, RZ, 0xc0, !PT ;  /* 0xffff00002c2c7812 */ /* 0x000fe200078ec0ff */
[C---:B------:R-:W-:Y:S01]  /*7f90*/  IMAD.U32 R30, R42.reuse, 0x10000, RZ ;  /* 0x000100002a1e7824 */ /* 0x040fe200078e00ff */
[----:B------:R-:W-:Y:S01]  /*7fa0*/  LOP3.LUT R42, R42, 0xffff0000, RZ, 0xc0, !PT ;  /* 0xffff00002a2a7812 */ /* 0x000fe200078ec0ff */
[----:B------:R-:W-:Y:S01]  /*7fb0*/  IMAD.U32 R47, R14, 0x10000, RZ ;  /* 0x000100000e2f7824 */ /* 0x000fe200078e00ff */
[----:B------:R-:W-:Y:S01]  /*7fc0*/  SHF.L.U32 R41, R13, 0x10, RZ ;  /* 0x000000100d297819 */ /* 0x000fe200000006ff */
[C---:B------:R-:W-:Y:S01]  /*7fd0*/  IMAD.U32 R34, R45.reuse, 0x10000, RZ ;  /* 0x000100002d227824 */ /* 0x040fe200078e00ff */
[----:B------:R-:W-:Y:S02]  /*7fe0*/  LOP3.LUT R36, R45, 0xffff0000, RZ, 0xc0, !PT ;  /* 0xffff00002d247812 */ /* 0x000fe400078ec0ff */
[----:B------:R-:W-:Y:S01]  /*7ff0*/  LOP3.LUT R13, R13, 0xffff0000, RZ, 0xc0, !PT ;  /* 0xffff00000d0d7812 */ /* 0x000fe200078ec0ff */
[C---:B0-----:R-:W-:Y:S01]  /*8000*/  IMAD.U32 R26, R8.reuse, 0x10000, RZ ;  /* 0x00010000081a7824 */ /* 0x041fe200078e00ff */
[----:B------:R-:W-:Y:S01]  /*8010*/  LOP3.LUT R8, R8, 0xffff0000, RZ, 0xc0, !PT ;  /* 0xffff000008087812 */ /* 0x000fe200078ec0ff */
[----:B------:R-:W-:-:S02]  /*8020*/  IMAD.U32 R27, R9, 0x10000, RZ ;  /* 0x00010000091b7824 */ /* 0x000fc400078e00ff */
[-C--:B------:R-:W-:Y:S01]  /*8030*/  FMUL.FTZ R31, R32, R26.reuse ;  /* 0x0000001a201f7220 */ /* 0x080fe20000410000 */
[----:B------:R-:W-:Y:S01]  /*8040*/  FMUL.FTZ R33, R30, R26 ;  /* 0x0000001a1e217220 */ /* 0x000fe20000410000 */
[-C--:B------:R-:W-:Y:S01]  /*8050*/  FMUL.FTZ R37, R44, R8.reuse ;  /* 0x000000082c257220 */ /* 0x080fe20000410000 */
[----:B------:R-:W-:Y:S01]  /*8060*/  FMUL.FTZ R39, R42, R8 ;  /* 0x000000082a277220 */ /* 0x000fe20000410000 */
[----:B------:R-:W-:Y:S01]  /*8070*/  FMUL.FTZ R26, R47, R27 ;  /* 0x0000001b2f1a7220 */ /* 0x000fe20000410000 */
[C---:B------:R-:W-:Y:S01]  /*8080*/  IMAD.U32 R28, R10.reuse, 0x10000, RZ ;  /* 0x000100000a1c7824 */ /* 0x040fe200078e00ff */
[----:B------:R-:W-:Y:S01]  /*8090*/  LOP3.LUT R10, R10, 0xffff0000, RZ, 0xc0, !PT ;  /* 0xffff00000a0a7812 */ /* 0x000fe200078ec0ff */
[----:B------:R-:W-:Y:S01]  /*80a0*/  IMAD.U32 R29, R11, 0x10000, RZ ;  /* 0x000100000b1d7824 */ /* 0x000fe200078e00ff */
[----:B------:R-:W-:Y:S02]  /*80b0*/  LOP3.LUT R9, R9, 0xffff0000, RZ, 0xc0, !PT ;  /* 0xffff000009097812 */ /* 0x000fe400078ec0ff */
[----:B------:R-:W-:Y:S01]  /*80c0*/  LOP3.LUT R11, R11, 0xffff0000, RZ, 0xc0, !PT ;  /* 0xffff00000b0b7812 */ /* 0x000fe200078ec0ff */
[----:B--2---:R-:W0:Y:S02]  /*80d0*/  LDS.128 R4, [R38+0x18400] ;  /* 0x0184000026047984 */ /* 0x004e240000000c00 */
[C---:B0-----:R-:W-:Y:S01]  /*80e0*/  IMAD.U32 R20, R4.reuse, 0x10000, RZ ;  /* 0x0001000004147824 */ /* 0x041fe200078e00ff */
[----:B------:R-:W-:Y:S01]  /*80f0*/  LOP3.LUT R4, R4, 0xffff0000, RZ, 0xc0, !PT ;  /* 0xffff000004047812 */ /* 0x000fe200078ec0ff */
[----:B------:R-:W-:-:S02]  /*8100*/  IMAD.U32 R21, R5, 0x10000, RZ ;  /* 0x0001000005157824 */ /* 0x000fc400078e00ff */
[-C--:B------:R-:W-:Y:S01]  /*8110*/  FFMA.FTZ R31, R30, R20.reuse, -R31 ;  /* 0x000000141e1f7223 */ /* 0x080fe2000001081f */
[C---:B------:R-:W-:Y:S01]  /*8120*/  FMUL.FTZ R30, R41.reuse, R27 ;  /* 0x0000001b291e7220 */ /* 0x040fe20000410000 */
[----:B------:R-:W-:Y:S01]  /*8130*/  FFMA.FTZ R33, R32, R20, R33 ;  /* 0x0000001420217223 */ /* 0x000fe20000010021 */
[-C--:B------:R-:W-:Y:S01]  /*8140*/  FFMA.FTZ R8, R42, R4.reuse, -R37 ;  /* 0x000000042a087223 */ /* 0x080fe20000010825 */
[----:B------:R-:W-:Y:S01]  /*8150*/  FFMA.FTZ R20, R44, R4, R39 ;  /* 0x000000042c147223 */ /* 0x000fe20000010027 */
[-C--:B------:R-:W-:Y:S01]  /*8160*/  FFMA.FTZ R26, R41, R21.reuse, -R26 ;  /* 0x00000015291a7223 */ /* 0x080fe2000001081a */
[----:B------:R-:W-:Y:S02]  /*8170*/  IMAD.U32 R4, R43, 0x10000, RZ ;  /* 0x000100002b047824 */ /* 0x000fe400078e00ff */
[----:B------:R-:W-:Y:S01]  /*8180*/  FFMA.FTZ R30, R47, R21, R30 ;  /* 0x000000152f1e7223 */ /* 0x000fe2000001001e */
[----:B------:R-:W-:Y:S01]  /*8190*/  LOP3.LUT R32, R43, 0xffff0000, RZ, 0xc0, !PT ;  /* 0xffff00002b207812 */ /* 0x000fe200078ec0ff */
[----:B------:R-:W-:-:S02]  /*81a0*/  IMAD.U32 R24, R6, 0x10000, RZ ;  /* 0x0001000006187824 */ /* 0x000fc400078e00ff */
[-C--:B------:R-:W-:Y:S01]  /*81b0*/  FMUL.FTZ R21, R34, R28.reuse ;  /* 0x0000001c22157220 */ /* 0x080fe20000410000 */
[----:B------:R-:W-:Y:S01]  /*81c0*/  IMAD.U32 R43, R0, 0x10000, RZ ;  /* 0x00010000002b7824 */ /* 0x000fe200078e00ff */
[----:B------:R-:W-:Y:S01]  /*81d0*/  LOP3.LUT R6, R6, 0xffff0000, RZ, 0xc0, !PT ;  /* 0xffff000006067812 */ /* 0x000fe200078ec0ff */
[C---:B------:R-:W-:Y:S01]  /*81e0*/  FMUL.FTZ R27, R4.reuse, R28 ;  /* 0x0000001c041b7220 */ /* 0x040fe20000410000 */
[----:B------:R-:W-:Y:S01]  /*81f0*/  FFMA.FTZ R21, R4, R24, -R21 ;  /* 0x0000001804157223 */ /* 0x000fe20000010815 */
[-C--:B------:R-:W-:Y:S01]  /*8200*/  FMUL.FTZ R37, R36, R10.reuse ;  /* 0x0000000a24257220 */ /* 0x080fe20000410000 */
[----:B------:R-:W-:Y:S01]  /*8210*/  FMUL.FTZ R39, R32, R10 ;  /* 0x0000000a20277220 */ /* 0x000fe20000410000 */
[----:B------:R-:W-:Y:S02]  /*8220*/  IMAD.U32 R25, R7, 0x10000, RZ ;  /* 0x0001000007197824 */ /* 0x000fe400078e00ff */
[----:B------:R-:W-:Y:S01]  /*8230*/  FMUL.FTZ R4, R43, R29 ;  /* 0x0000001d2b047220 */ /* 0x000fe20000410000 */
[----:B------:R-:W-:-:S02]  /*8240*/  IMAD.U32 R41, R12, 0x10000, RZ ;  /* 0x000100000c297824 */ /* 0x000fc400078e00ff */
[----:B------:R-:W-:Y:S01]  /*8250*/  FFMA.FTZ R10, R34, R24, R27 ;  /* 0x00000018220a7223 */ /* 0x000fe2000001001b */
[-C--:B------:R-:W-:Y:S01]  /*8260*/  FFMA.FTZ R24, R32, R6.reuse, -R37 ;  /* 0x0000000620187223 */ /* 0x080fe20000010825 */
[----:B------:R-:W-:Y:S01]  /*8270*/  FFMA.FTZ R39, R36, R6, R39 ;  /* 0x0000000624277223 */ /* 0x000fe20000010027 */
[C---:B------:R-:W-:Y:S01]  /*8280*/  FMUL.FTZ R6, R41.reuse, R29 ;  /* 0x0000001d29067220 */ /* 0x040fe20000410000 */
[-C--:B------:R-:W-:Y:S01]  /*8290*/  FFMA.FTZ R27, R41, R25.reuse, -R4 ;  /* 0x00000019291b7223 */ /* 0x080fe20000010804 */
[----:B------:R-:W-:Y:S02]  /*82a0*/  LOP3.LUT R37, R14, 0xffff0000, RZ, 0xc0, !PT ;  /* 0xffff00000e257812 */ /* 0x000fe400078ec0ff */
[----:B------:R-:W-:Y:S02]  /*82b0*/  LOP3.LUT R41, R0, 0xffff0000, RZ, 0xc0, !PT ;  /* 0xffff000000297812 */ /* 0x000fe400078ec0ff */
[----:B------:R-:W-:Y:S01]  /*82c0*/  LOP3.LUT R29, R12, 0xffff0000, RZ, 0xc0, !PT ;  /* 0xffff00000c1d7812 */ /* 0x000fe200078ec0ff */
[----:B------:R-:W-:Y:S01]  /*82d0*/  FFMA.FTZ R25, R43, R25, R6 ;  /* 0x000000192b197223 */ /* 0x000fe20000010006 */
[----:B------:R-:W-:Y:S01]  /*82e0*/  LOP3.LUT R5, R5, 0xffff0000, RZ, 0xc0, !PT ;  /* 0xffff000005057812 */ /* 0x000fe200078ec0ff */
[-C--:B------:R-:W-:Y:S01]  /*82f0*/  FMUL.FTZ R0, R37, R9.reuse ;  /* 0x0000000925007220 */ /* 0x080fe20000410000 */
[----:B------:R-:W-:Y:S01]  /*8300*/  LOP3.LUT R7, R7, 0xffff0000, RZ, 0xc0, !PT ;  /* 0xffff000007077812 */ /* 0x000fe200078ec0ff */
[----:B------:R-:W-:Y:S01]  /*8310*/  FMUL.FTZ R4, R13, R9 ;  /* 0x000000090d047220 */ /* 0x000fe20000410000 */
[-C--:B------:R-:W-:Y:S01]  /*8320*/  FMUL.FTZ R6, R41, R11.reuse ;  /* 0x0000000b29067220 */ /* 0x080fe20000410000 */
[----:B------:R-:W-:Y:S01]  /*8330*/  FMUL.FTZ R12, R29, R11 ;  /* 0x0000000b1d0c7220 */ /* 0x000fe20000410000 */
[-C--:B------:R-:W-:Y:S01]  /*8340*/  FFMA.FTZ R9, R13, R5.reuse, -R0 ;  /* 0x000000050d097223 */ /* 0x080fe20000010800 */
[----:B------:R-:W-:Y:S01]  /*8350*/  FFMA.FTZ R11, R37, R5, R4 ;  /* 0x00000005250b7223 */ /* 0x000fe20000010004 */
[-C--:B------:R-:W-:Y:S01]  /*8360*/  FFMA.FTZ R0, R29, R7.reuse, -R6 ;  /* 0x000000071d007223 */ /* 0x080fe20000010806 */
[----:B------:R-:W-:Y:S01]  /*8370*/  FFMA.FTZ R12, R41, R7, R12 ;  /* 0x00000007290c7223 */ /* 0x000fe2000001000c */
[----:B------:R-:W-:-:S02]  /*8380*/  F2FP.BF16.F32.PACK_AB R6, R24, R21 ;  /* 0x000000151806723e */ /* 0x000fc400000010ff */
[----:B------:R-:W-:Y:S02]  /*8390*/  F2FP.BF16.F32.PACK_AB R5, R9, R26 ;  /* 0x0000001a0905723e */ /* 0x000fe400000010ff */
[----:B------:R-:W-:Y:S02]  /*83a0*/  F2FP.BF16.F32.PACK_AB R4, R8, R31 ;  /* 0x0000001f0804723e */ /* 0x000fe400000010ff */
[----:B------:R-:W-:Y:S02]  /*83b0*/  F2FP.BF16.F32.PACK_AB R9, R11, R30 ;  /* 0x0000001e0b09723e */ /* 0x000fe400000010ff */
[----:B------:R-:W-:Y:S02]  /*83c0*/  F2FP.BF16.F32.PACK_AB R7, R0, R27 ;  /* 0x0000001b0007723e */ /* 0x000fe400000010ff */
[----:B------:R-:W-:Y:S02]  /*83d0*/  F2FP.BF16.F32.PACK_AB R10, R39, R10 ;  /* 0x0000000a270a723e */ /* 0x000fe400000010ff */
[----:B------:R-:W-:-:S02]  /*83e0*/  F2FP.BF16.F32.PACK_AB R8, R20, R33 ;  /* 0x000000211408723e */ /* 0x000fc400000010ff */
[----:B------:R-:W-:Y:S01]  /*83f0*/  F2FP.BF16.F32.PACK_AB R11, R12, R25 ;  /* 0x000000190c0b723e */ /* 0x000fe200000010ff */
[----:B------:R4:W-:Y:S04]  /*8400*/  STS.128 [R38+0x18400], R4 ;  /* 0x0184000426007388 */ /* 0x0009e80000000c00 */
[----:B------:R4:W-:Y:S02]  /*8410*/  STS.128 [R15+0x18400], R8 ;  /* 0x018400080f007388 */ /* 0x0009e40000000c00 */
.L_x_1041:
[----:B------:R-:W-:Y:S05]  /*8420*/  BSYNC B0 ;  /* 0x0000000000007941 */ /* 0x000fea0003800000 */
.L_x_1027:
        /* <DEDUP_REMOVED lines=8> */
.L_x_1024:
[----:B-1234-:R-:W2:Y:S01]  /*84b0*/  LDL R4, [R1+0x7c] ;  /* 0x00007c0001047983 */ /* 0x01eea20000100800 */
[----:B0-----:R-:W0:Y:S02]  /*84c0*/  S2R R5, SR_TID.X ;  /* 0x0000000000057919 */ /* 0x001e240000002100 */
[----:B0-----:R-:W-:-:S05]  /*84d0*/  SHF.R.U32.HI R5, RZ, 0x7, R5 ;  /* 0x00000007ff057819 */ /* 0x001fca0000011605 */
[----:B------:R-:W-:Y:S01]  /*84e0*/  VIADD R199, R5, 0x8 ;  /* 0x0000000805c77836 */ /* 0x000fe20000000000 */
[----:B--2---:R-:W-:-:S13]  /*84f0*/  R2UR UR4, R4 ;  /* 0x00000000040472ca */ /* 0x004fda00000e0000 */
[----:B------:R-:W-:-:S05]  /*8500*/  IMAD.U32 R4, RZ, RZ, UR4 ;  /* 0x00000004ff047e24 */ /* 0x000fca000f8e00ff */
[----:B------:R-:W-:Y:S01]  /*8510*/  ISETP.NE.AND P0, PT, R4, 0x3, PT ;  /* 0x000000030400780c */ /* 0x000fe20003f05270 */
[----:B------:R-:W-:Y:S05]  /*8520*/  WARPSYNC.ALL ;  /* 0x0000000000007948 */ /* 0x000fea0003800000 */
[----:B------:R0:W-:Y:S07]  /*8530*/  BAR.SYNC.DEFER_BLOCKING R199, 0x100 ;  /* 0x000400c70000751d */ /* 0x0001ee0000010000 */
[----:B0-----:R-:W-:Y:S05]  /*8540*/  @!P0 BRA `(.L_x_1052) ;  /* 0x0000000000048947 */ /* 0x001fea0003800000 */
[----:B------:R-:W-:Y:S01]  /*8550*/  BPT.TRAP 0x1 ;  /* 0x000000040000795c */ /* 0x000fe20000300000 */
.L_x_1052:
[----:B------:R-:W-:Y:S01]  /*8560*/  IMAD R0, R22, 0x8, R18 ;  /* 0x0000000816007824 */ /* 0x000fe200078e0212 */
[----:B------:R-:W-:-:S04]  /*8570*/  SHF.L.U32 R7, R200, 0x1f, RZ ;  /* 0x0000001fc8077819 */ /* 0x000fc800000006ff */
[----:B------:R0:W1:Y:S01]  /*8580*/  SYNCS.PHASECHK.TRANS64.TRYWAIT P1, [R0+URZ+0x32430], R7 ;  /* 0x03243007000075a7 */ /* 0x000062000802017f */
[----:B------:R-:W-:Y:S05]  /*8590*/  @!P0 BRA `(.L_x_1053) ;  /* 0x0000000000048947 */ /* 0x000fea0003800000 */
[----:B------:R-:W-:Y:S01]  /*85a0*/  BPT.TRAP 0x1 ;  /* 0x000000040000795c */ /* 0x000fe20000300000 */
.L_x_1053:
[----:B------:R-:W-:-:S05]  /*85b0*/  VIADD R4, R18, 0x1c400 ;  /* 0x0001c40012047836 */ /* 0x000fca0000000000 */
[----:B------:R-:W-:-:S04]  /*85c0*/  SHF.R.U32.HI R4, RZ, 0x4, R4 ;  /* 0x00000004ff047819 */ /* 0x000fc80000011604 */
[----:B------:R-:W-:Y:S01]  /*85d0*/  LOP3.LUT R4, R4, 0x3fff, RZ, 0xc0, !PT ;  /* 0x00003fff04047812 */ /* 0x000fe200078ec0ff */
[----:B-1----:R-:W-:Y:S06]  /*85e0*/  @P1 BRA `(.L_x_1054) ;  /* 0x0000000000081947 */ /* 0x002fec0003800000 */
[----:B------:R-:W1:Y:S02]  /*85f0*/  SYNCS.PHASECHK.TRANS64.TRYWAIT P1, [R0+URZ+0x32430], R7 ;  /* 0x03243007000075a7 */ /* 0x000e64000802017f */
[----:B-1----:R-:W-:Y:S05]  /*8600*/  @!P1 BRA `(.L_x_1055) ;  /* 0x000000f000309947 */ /* 0x002fea0003800000 */
.L_x_1054:
[----:B------:R-:W-:Y:S05]  /*8610*/  WARPSYNC.ALL ;  /* 0x0000000000007948 */ /* 0x000fea0003800000 */
[----:B------:R-:W-:Y:S01]  /*8620*/  LOP3.LUT R225, R4, 0x10000, RZ, 0xfc, !PT ;  /* 0x0001000004e17812 */ /* 0x000fe200078efcff */
[----:B------:R-:W-:Y:S01]  /*8630*/  IMAD R35, R35, 0x2000, R18 ;  /* 0x0000200023237824 */ /* 0x000fe200078e0212 */
[----:B------:R-:W-:-:S03]  /*8640*/  UMOV UR9, 0x40000040 ;  /* 0x4000004000097882 */ /* 0x000fc60000000000 */
[----:B------:R-:W-:Y:S01]  /*8650*/  IMAD R4, R22, 0x300, R225 ;  /* 0x0000030016047824 */ /* 0x000fe200078e02e1 */
[----:B------:R-:W-:Y:S01]  /*8660*/  SHF.L.U32 R3, R3, 0x1f, RZ ;  /* 0x0000001f03037819 */ /* 0x000fe200000006ff */
[----:B------:R-:W-:Y:S01]  /*8670*/  IMAD.MOV.U32 R5, RZ, RZ, 0x40000040 ;  /* 0x40000040ff057424 */ /* 0x000fe200078e00ff */
[----:B------:R-:W-:Y:S01]  /*8680*/  R2UR UR4, R35 ;  /* 0x00000000230472ca */ /* 0x000fe200000e0000 */
[C---:B------:R-:W-:Y:S01]  /*8690*/  VIADD R8, R4.reuse, 0x2 ;  /* 0x0000000204087836 */ /* 0x040fe20000000000 */
[----:B------:R-:W-:Y:S01]  /*86a0*/  R2UR UR10, R4 ;  /* 0x00000000040a72ca */ /* 0x000fe200000e0000 */
[----:B-----5:R-:W-:Y:S01]  /*86b0*/  WARPGROUP.ARRIVE ;  /* 0x00000000000079c5 */ /* 0x020fe20000000000 */
[----:B------:R-:W-:Y:S01]  /*86c0*/  R2UR UR11, R5 ;  /* 0x00000000050b72ca */ /* 0x000fe200000e0000 */
[----:B------:R-:W-:Y:S01]  /*86d0*/  IMAD.MOV.U32 R9, RZ, RZ, 0x40000040 ;  /* 0x40000040ff097424 */ /* 0x000fe200078e00ff */
[----:B------:R-:W-:Y:S01]  /*86e0*/  BSSY B0, `(.L_x_1056) ;  /* 0x0000032000007945 */ /* 0x000fe20003800000 */
[----:B------:R-:W-:-:S02]  /*86f0*/  IMAD.U32 R11, RZ, RZ, UR9 ;  /* 0x00000009ff0b7e24 */ /* 0x000fc4000f8e00ff */
[----:B------:R-:W-:-:S04]  /*8700*/  IMAD.MOV.U32 R5, RZ, RZ, 0x40000040 ;  /* 0x40000040ff057424 */ /* 0x000fc800078e00ff */
[----:B------:R-:W-:-:S04]  /*8710*/  UIADD3 UR5, UR4, 0x18400, URZ ;  /* 0x0001840004057890 */ /* 0x000fc8000fffe03f */
[----:B------:R-:W-:-:S04]  /*8720*/  USHF.R.U32.HI UR5, URZ, 0x4, UR5 ;  /* 0x000000043f057899 */ /* 0x000fc80008011605 */
[----:B------:R-:W-:-:S04]  /*8730*/  ULOP3.LUT UR5, UR5, 0x3fff, URZ, 0xc0, !UPT ;  /* 0x00003fff05057892 */ /* 0x000fc8000f8ec03f */
[----:B------:R-:W-:-:S04]  /*8740*/  ULOP3.LUT UR6, UR5, 0x10000, URZ, 0xfc, !UPT ;  /* 0x0001000005067892 */ /* 0x000fc8000f8efc3f */
[----:B------:R-:W-:-:S03]  /*8750*/  UIADD3 UR5, UR6, 0x2, URZ ;  /* 0x0000000206057890 */ /* 0x000fc6000fffe03f */
[----:B------:R-:W-:Y:S02]  /*8760*/  UMOV UR8, UR6 ;  /* 0x0000000600087c82 */ /* 0x000fe40008000000 */
[----:B------:R-:W-:Y:S01]  /*8770*/  HGMMA.64x96x16.F32.BF16 R24, gdesc[UR8], RZ, !UPT, gsb0 ;  /* 0x01600000081879f0 */ /* 0x000fe2000c0018ff */
[----:B------:R-:W-:Y:S01]  /*8780*/  R2UR UR10, R8 ;  /* 0x00000000080a72ca */ /* 0x000fe200000e0000 */
[----:B------:R-:W-:Y:S01]  /*8790*/  IMAD.U32 R10, RZ, RZ, UR8 ;  /* 0x00000008ff0a7e24 */ /* 0x000fe2000f8e00ff */
[----:B------:R-:W-:Y:S01]  /*87a0*/  R2UR UR11, R9 ;  /* 0x00000000090b72ca */ /* 0x000fe200000e0000 */
[----:B------:R-:W-:Y:S01]  /*87b0*/  UMOV UR8, UR5 ;  /* 0x0000000500087c82 */ /* 0x000fe20008000000 */
[----:B------:R-:W-:Y:S01]  /*87c0*/  UMOV UR9, 0x40000040 ;  /* 0x4000004000097882 */ /* 0x000fe20000000000 */
[C---:B------:R-:W-:Y:S01]  /*87d0*/  VIADD R8, R4.reuse, 0x4 ;  /* 0x0000000404087836 */ /* 0x040fe20000000000 */
[----:B------:R-:W-:Y:S01]  /*87e0*/  UIADD3 UR5, UR6, 0x4, URZ ;  /* 0x0000000406057890 */ /* 0x000fe2000fffe03f */
[----:B------:R-:W-:Y:S01]  /*87f0*/  IMAD.MOV.U32 R9, RZ, RZ, 0x40000040 ;  /* 0x40000040ff097424 */ /* 0x000fe200078e00ff */
[----:B------:R2:W-:Y:S01]  /*8800*/  STL.64 [R1+0x70], R10 ;  /* 0x0000700a01007387 */ /* 0x0005e20000100a00 */
[----:B------:R-:W-:-:S02]  /*8810*/  VIADD R4, R4, 0x6 ;  /* 0x0000000604047836 */ /* 0x000fc40000000000 */
[----:B--2---:R-:W-:Y:S02]  /*8820*/  IMAD.U32 R10, RZ, RZ, UR8 ;  /* 0x00000008ff0a7e24 */ /* 0x004fe4000f8e00ff */
[----:B------:R-:W-:-:S05]  /*8830*/  IMAD.U32 R11, RZ, RZ, UR9 ;  /* 0x00000009ff0b7e24 */ /* 0x000fca000f8e00ff */
[----:B------:R2:W-:Y:S01]  /*8840*/  STL.64 [R1+0x68], R10 ;  /* 0x0000680a01007387 */ /* 0x0005e20000100a00 */
[----:B------:R-:W-:Y:S02]  /*8850*/  WARPGROUP.DEPBAR.LE gsb0, 0x0 ;  /* 0x00008000000079c5 */ /* 0x000fe40000010000 */
[----:B------:R-:W-:-:S06]  /*8860*/  WARPGROUP.ARRIVE ;  /* 0x00000000000079c5 */ /* 0x000fcc0000000000 */
[----:B------:R-:W-:Y:S01]  /*8870*/  HGMMA.64x96x16.F32.BF16 R24, gdesc[UR8], R24, gsb0 ;  /* 0x01600000081879f0 */ /* 0x000fe20008001818 */
[----:B------:R-:W-:Y:S01]  /*8880*/  R2UR UR10, R8 ;  /* 0x00000000080a72ca */ /* 0x000fe200000e0000 */
[----:B------:R-:W-:Y:S01]  /*8890*/  UMOV UR8, UR5 ;  /* 0x0000000500087c82 */ /* 0x000fe20008000000 */
[----:B------:R-:W-:Y:S01]  /*88a0*/  R2UR UR11, R9 ;  /* 0x00000000090b72ca */ /* 0x000fe200000e0000 */
[----:B------:R-:W-:Y:S01]  /*88b0*/  UMOV UR9, 0x40000040 ;  /* 0x4000004000097882 */ /* 0x000fe20000000000 */
[----:B------:R-:W-:Y:S01]  /*88c0*/  UIADD3 UR5, UR6, 0x6, URZ ;  /* 0x0000000606057890 */ /* 0x000fe2000fffe03f */
[----:B------:R-:W-:Y:S02]  /*88d0*/  IMAD.U32 R8, RZ, RZ, UR8 ;  /* 0x00000008ff087e24 */ /* 0x000fe4000f8e00ff */
        /* <DEDUP_REMOVED lines=9> */
[----:B------:R-:W-:Y:S01]  /*8970*/  MOV R4, UR8 ;  /* 0x0000000800047c02 */ /* 0x000fe20008000f00 */
[----:B------:R-:W-:-:S05]  /*8980*/  IMAD.U32 R5, RZ, RZ, UR9 ;  /* 0x00000009ff057e24 */ /* 0x000fca000f8e00ff */
[----:B------:R2:W-:Y:S01]  /*8990*/  STL.64 [R1+0x58], R4 ;  /* 0x0000580401007387 */ /* 0x0005e20000100a00 */
[----:B------:R-:W-:Y:S02]  /*89a0*/  WARPGROUP.DEPBAR.LE gsb0, 0x0 ;  /* 0x00008000000079c5 */ /* 0x000fe40000010000 */
[----:B------:R-:W-:-:S06]  /*89b0*/  WARPGROUP.ARRIVE ;  /* 0x00000000000079c5 */ /* 0x000fcc0000000000 */
[----:B------:R-:W-:Y:S03]  /*89c0*/  HGMMA.64x96x16.F32.BF16 R24, gdesc[UR8], R24, gsb0 ;  /* 0x01600000081879f0 */ /* 0x000fe60008001818 */
[----:B------:R-:W-:Y:S02]  /*89d0*/  WARPGROUP.DEPBAR.LE gsb0, 0x0 ;  /* 0x00008000000079c5 */ /* 0x000fe40000010000 */
[----:B------:R-:W3:Y:S02]  /*89e0*/  SYNCS.PHASECHK.TRANS64.TRYWAIT P1, [R18+URZ+0x32410], R3 ;  /* 0x03241003120075a7 */ /* 0x000ee4000802017f */
[----:B--23--:R-:W-:Y:S05]  /*89f0*/  @!P1 BRA `(.L_x_1057) ;  /* 0x000000ec00489947 */ /* 0x00cfea0003800000 */
.L_x_1226:
[----:B------:R-:W-:Y:S05]  /*8a00*/  BSYNC B0 ;  /* 0x0000000000007941 */ /* 0x000fea0003800000 */
.L_x_1056:
[----:B------:R-:W-:Y:S05]  /*8a10*/  @!P0 BRA `(.L_x_1058) ;  /* 0x0000000000048947 */ /* 0x000fea0003800000 */
[----:B------:R-:W-:Y:S01]  /*8a20*/  BPT.TRAP 0x1 ;  /* 0x000000040000795c */ /* 0x000fe20000300000 */
.L_x_1058:
[----:B------:R3:W4:Y:S01]  /*8a30*/  SYNCS.PHASECHK.TRANS64.TRYWAIT P2, [R0+URZ+0x32450], R7 ;  /* 0x03245007000075a7 */ /* 0x000722000804017f */
[----:B------:R-:W-:Y:S05]  /*8a40*/  @!P0 BRA `(.L_x_1059) ;  /* 0x0000000000048947 */ /* 0x000fea0003800000 */
[----:B------:R-:W-:Y:S01]  /*8a50*/  BPT.TRAP 0x1 ;  /* 0x000000040000795c */ /* 0x000fe20000300000 */
.L_x_1059:
[----:B--2---:R-:W2:Y:S01]  /*8a60*/  S2R R3, SR_TID.X ;  /* 0x0000000000037919 */ /* 0x004ea20000002100 */
[----:B------:R-:W-:Y:S01]  /*8a70*/  BSSY B0, `(.L_x_1060) ;  /* 0x0000006000007945 */ /* 0x000fe20003800000 */
[----:B--2---:R-:W-:-:S04]  /*8a80*/  LOP3.LUT R3, R3, 0x7f, RZ, 0xc0, !PT ;  /* 0x0000007f03037812 */ /* 0x004fc800078ec0ff */
[----:B------:R-:W-:Y:S01]  /*8a90*/  ISETP.NE.AND P1, PT, R3, RZ, PT ;  /* 0x000000ff0300720c */ /* 0x000fe20003f25270 */
[----:B----4-:R-:W-:-:S12]  /*8aa0*/  @P2 BRA `(.L_x_1061) ;  /* 0x0000000000082947 */ /* 0x010fd80003800000 */
[----:B------:R-:W2:Y:S02]  /*8ab0*/  SYNCS.PHASECHK.TRANS64.TRYWAIT P2, [R0+URZ+0x32450], R7 ;  /* 0x03245007000075a7 */ /* 0x000ea4000804017f */
[----:B--2---:R-:W-:Y:S05]  /*8ac0*/  @!P2 BRA `(.L_x_1062) ;  /* 0x000000ec0028a947 */ /* 0x004fea0003800000 */
.L_x_1061:
[----:B------:R-:W-:Y:S05]  /*8ad0*/  BSYNC B0 ;  /* 0x0000000000007941 */ /* 0x000fea0003800000 */
.L_x_1060:
[----:B------:R-:W-:Y:S05]  /*8ae0*/  WARPSYNC.ALL ;  /* 0x0000000000007948 */ /* 0x000fea0003800000 */
[----:B------:R-:W-:Y:S01]  /*8af0*/  R2UR UR5, R18 ;  /* 0x00000000120572ca */ /* 0x000fe200000e0000 */
[----:B------:R-:W-:Y:S01]  /*8b00*/  IMAD.MOV.U32 R5, RZ, RZ, 0xc00 ;  /* 0x00000c00ff057424 */ /* 0x000fe200078e00ff */
[----:B------:R-:W-:Y:S01]  /*8b10*/  UIADD3 UR4, UR4, 0x22400, URZ ;  /* 0x0002240004047890 */ /* 0x000fe2000fffe03f */
[----:B------:R-:W-:Y:S01]  /*8b20*/  WARPGROUP.ARRIVE ;  /* 0x00000000000079c5 */ /* 0x000fe20000000000 */
[----:B------:R-:W-:Y:S01]  /*8b30*/  UMOV UR9, 0x40000040 ;  /* 0x4000004000097882 */ /* 0x000fe20000000000 */
[----:B0123--:R-:W-:Y:S01]  /*8b40*/  IMAD.MOV.U32 R7, RZ, RZ, 0x40000040 ;  /* 0x40000040ff077424 */ /* 0x00ffe200078e00ff */
[----:B------:R-:W-:Y:S01]  /*8b50*/  USHF.R.U32.HI UR4, URZ, 0x4, UR4 ;  /* 0x000000043f047899 */ /* 0x000fe20008011604 */
[----:B------:R-:W-:-:S03]  /*8b60*/  IMAD.U32 R9, RZ, RZ, UR9 ;  /* 0x00000009ff097e24 */ /* 0x000fc6000f8e00ff */
[----:B------:R-:W-:-:S03]  /*8b70*/  ULOP3.LUT UR4, UR4, 0x3fff, URZ, 0xc0, !UPT ;  /* 0x00003fff04047892 */ /* 0x000fc6000f8ec03f */
[----:B------:R-:W-:Y:S02]  /*8b80*/  UIADD3 UR5, UR5, 0x400, URZ ;  /* 0x0000040005057890 */ /* 0x000fe4000fffe03f */
[----:B------:R-:W-:Y:S02]  /*8b90*/  ULOP3.LUT UR4, UR4, 0x10000, URZ, 0xfc, !UPT ;  /* 0x0001000004047892 */ /* 0x000fe4000f8efc3f */
[----:B------:R-:W-:-:S04]  /*8ba0*/  USHF.R.U32.HI UR5, URZ, 0x4, UR5 ;  /* 0x000000043f057899 */ /* 0x000fc80008011605 */
[----:B------:R-:W-:Y:S01]  /*8bb0*/  ULOP3.LUT UR5, UR5, 0x3fff, URZ, 0xc0, !UPT ;  /* 0x00003fff05057892 */ /* 0x000fe2000f8ec03f */
[----:B------:R-:W-:-:S03]  /*8bc0*/  UMOV UR8, UR4 ;  /* 0x0000000400087c82 */ /* 0x000fc60008000000 */
[----:B------:R-:W-:Y:S01]  /*8bd0*/  ULOP3.LUT UR6, UR5, 0x10000, URZ, 0xfc, !UPT ;  /* 0x0001000005067892 */ /* 0x000fe2000f8efc3f */
[----:B------:R-:W-:-:S05]  /*8be0*/  IMAD.U32 R8, RZ, RZ, UR8 ;  /* 0x00000008ff087e24 */ /* 0x000fca000f8e00ff */
[----:B------:R-:W-:Y:S02]  /*8bf0*/  IMAD R4, R22, R5, UR6 ;  /* 0x0000000616047e24 */ /* 0x000fe4000f8e0205 */
[----:B------:R-:W-:Y:S02]  /*8c00*/  IMAD.MOV.U32 R5, RZ, RZ, 0x40000040 ;  /* 0x40000040ff057424 */ /* 0x000fe400078e00ff */
[C---:B------:R-:W-:Y:S01]  /*8c10*/  VIADD R6, R4.reuse, 0x2 ;  /* 0x0000000204067836 */ /* 0x040fe20000000000 */
[----:B------:R-:W-:Y:S01]  /*8c20*/  R2UR UR10, R4 ;  /* 0x00000000040a72ca */ /* 0x000fe200000e0000 */
[----:B------:R-:W-:Y:S01]  /*8c30*/  IMAD.U32 R3, RZ, RZ, UR6 ;  /* 0x00000006ff037e24 */ /* 0x000fe2000f8e00ff */
[----:B------:R-:W-:Y:S01]  /*8c40*/  R2UR UR11, R5 ;  /* 0x00000000050b72ca */ /* 0x000fe200000e0000 */
[----:B------:R-:W-:-:S03]  /*8c50*/  UIADD3 UR6, UR4, 0x2, URZ ;  /* 0x0000000204067890 */ /* 0x000fc6000fffe03f */
[----:B------:R-:W-:Y:S04]  /*8c60*/  STL [R1+0x78], R3 ;  /* 0x0000780301007387 */ /* 0x000fe80000100800 */
[----:B------:R0:W-:Y:S05]  /*8c70*/  STL.64 [R1+0x50], R8 ;  /* 0x0000500801007387 */ /* 0x0001ea0000100a00 */
[----:B------:R-:W-:Y:S01]  /*8c80*/  HGMMA.64x96x16.F32.BF16 R24, gdesc[UR8], R24, gsb0 ;  /* 0x01600000081879f0 */ /* 0x000fe20008001818 */
[----:B------:R-:W-:Y:S01]  /*8c90*/  R2UR UR10, R6 ;  /* 0x00000000060a72ca */ /* 0x000fe200000e0000 */
[----:B------:R-:W-:Y:S01]  /*8ca0*/  UMOV UR8, UR6 ;  /* 0x0000000600087c82 */ /* 0x000fe20008000000 */
[----:B------:R-:W-:Y:S01]  /*8cb0*/  R2UR UR11, R7 ;  /* 0x00000000070b72ca */ /* 0x000fe200000e0000 */
[----:B------:R-:W-:Y:S01]  /*8cc0*/  UMOV UR9, 0x40000040 ;  /* 0x4000004000097882 */ /* 0x000fe20000000000 */
[----:B------:R-:W-:Y:S01]  /*8cd0*/  VIADD R6, R4, 0x4 ;  /* 0x0000000404067836 */ /* 0x000fe20000000000 */
[----:B------:R-:W-:Y:S01]  /*8ce0*/  UIADD3 UR6, UR4, 0x4, URZ ;  /* 0x0000000404067890 */ /* 0x000fe2000fffe03f */
[----:B------:R-:W-:-:S02]  /*8cf0*/  IMAD.MOV.U32 R7, RZ, RZ, 0x40000040 ;  /* 0x40000040ff077424 */ /* 0x000fc400078e00ff */
[----:B0-----:R-:W-:Y:S02]  /*8d00*/  IMAD.U32 R8, RZ, RZ, UR8 ;  /* 0x00000008ff087e24 */ /* 0x001fe4000f8e00ff */
        /* <DEDUP_REMOVED lines=9> */
[----:B------:R-:W-:Y:S01]  /*8da0*/  VIADD R6, R4, 0x6 ;  /* 0x0000000604067836 */ /* 0x000fe20000000000 */
[----:B------:R-:W-:Y:S01]  /*8db0*/  UIADD3 UR6, UR4, 0x6, URZ ;  /* 0x0000000604067890 */ /* 0x000fe2000fffe03f */
[----:B------:R-:W-:Y:S02]  /*8dc0*/  IMAD.MOV.U32 R7, RZ, RZ, 0x40000040 ;  /* 0x40000040ff077424 */ /* 0x000fe400078e00ff */
        /* <DEDUP_REMOVED lines=23> */
[----:B------:R-:W-:Y:S01]  /*8f40*/  IMAD.MOV.U32 R7, RZ, RZ, 0x40000040 ;  /* 0x40000040ff077424 */ /* 0x000fe200078e00ff */
[----:B------:R-:W-:Y:S01]  /*8f50*/  IADD3 R6, R4, 0x302, RZ ;  /* 0x0000030204067810 */ /* 0x000fe20007ffe0ff */
[----:B------:R-:W-:Y:S01]  /*8f60*/  UIADD3 UR6, UR4, 0x402, URZ ;  /* 0x0000040204067890 */ /* 0x000fe2000fffe03f */
        /* <DEDUP_REMOVED lines=66> */
[----:B------:R-:W-:Y:S01]  /*9390*/  IMAD.U32 R9, RZ, RZ, UR9 ;  /* 0x00000009ff097e24 */ /* 0x000fe2000f8e00ff */
[----:B------:R-:W-:Y:S01]  /*93a0*/  UIADD3 UR52, UR4, 0x806, URZ ;  /* 0x0000080604347890 */ /* 0x000fe2000fffe03f */
[----:B------:R-:W-:Y:S01]  /*93b0*/  UMOV UR53, 0x40000040 ;  /* 0x4000004000357882 */ /* 0x000fe20000000000 */
[----:B------:R-:W-:-:S02]  /*93c0*/  UIADD3 UR48, UR4, 0xc00, URZ ;  /* 0x00000c0004307890 */ /* 0x000fc4000fffe03f */
[----:B------:R0:W-:Y:S01]  /*93d0*/  STL.64 [R1+0x8], R8 ;  /* 0x0000080801007387 */ /* 0x0001e20000100a00 */
[----:B------:R-:W-:Y:S01]  /*93e0*/  UMOV UR49, 0x40000040 ;  /* 0x4000004000317882 */ /* 0x000fe20000000000 */
[----:B------:R-:W-:Y:S01]  /*93f0*/  UIADD3 UR44, UR4, 0xc02, URZ ;  /* 0x00000c02042c7890 */ /* 0x000fe2000fffe03f */
[----:B------:R-:W-:Y:S01]  /*9400*/  UMOV UR45, 0x40000040 ;  /* 0x40000040002d7882 */ /* 0x000fe20000000000 */
[----:B------:R-:W2:Y:S01]  /*9410*/  LDL R14, [R1+0x8c] ;  /* 0x00008c00010e7983 */ /* 0x000ea20000100800 */
        /* <DEDUP_REMOVED lines=9> */
[----:B------:R-:W-:Y:S01]  /*94b0*/  IMAD.MOV.U32 R7, RZ, RZ, 0x40000040 ;  /* 0x40000040ff077424 */ /* 0x000fe200078e00ff */
[----:B------:R-:W-:Y:S01]  /*94c0*/  UMOV UR41, 0x40000040 ;  /* 0x4000004000297882 */ /* 0x000fe20000000000 */
[----:B------:R-:W-:Y:S01]  /*94d0*/  IMAD.MOV.U32 R5, RZ, RZ, 0x40000040 ;  /* 0x40000040ff057424 */ /* 0x000fe200078e00ff */
[----:B------:R-:W-:-:S02]  /*94e0*/  WARPGROUP.DEPBAR.LE gsb0, 0x0 ;  /* 0x00008000000079c5 */ /* 0x000fc40000010000 */
[----:B------:R-:W-:Y:S01]  /*94f0*/  WARPGROUP.ARRIVE ;  /* 0x00000000000079c5 */ /* 0x000fe20000000000 */
[----:B------:R-:W-:Y:S01]  /*9500*/  UIADD3 UR36, UR4, 0xc06, URZ ;  /* 0x00000c0604247890 */ /* 0x000fe2000fffe03f */
[----:B------:R-:W-:Y:S01]  /*9510*/  R2UR UR54, R6 ;  /* 0x00000000063672ca */ /* 0x000fe200000e0000 */
[----:B------:R-:W-:Y:S01]  /*9520*/  UMOV UR37, 0x40000040 ;  /* 0x4000004000257882 */ /* 0x000fe20000000000 */
[----:B0-----:R-:W-:Y:S01]  /*9530*/  IMAD.U32 R8, RZ, RZ, UR8 ;  /* 0x00000008ff087e24 */ /* 0x001fe2000f8e00ff */
[----:B------:R-:W-:Y:S01]  /*9540*/  R2UR UR55, R7 ;  /* 0x00000000073772ca */ /* 0x000fe200000e0000 */
[----:B------:R-:W-:Y:S01]  /*9550*/  HGMMA.64x96x16.F32.BF16 R24, gdesc[UR8], R24, gsb0 ;  /* 0x01600000081879f0 */ /* 0x000fe20008001818 */
[----:B------:R-:W-:Y:S01]  /*9560*/  VIADD R6, R4, 0x900 ;  /* 0x0000090004067836 */ /* 0x000fe20000000000 */
[----:B------:R-:W-:Y:S01]  /*9570*/  R2UR UR39, R5 ;  /* 0x00000000052772ca */ /* 0x000fe200000e0000 */
[----:B------:R-:W-:Y:S01]  /*9580*/  IMAD.MOV.U32 R7, RZ, RZ, 0x40000040 ;  /* 0x40000040ff077424 */ /* 0x000fe200078e00ff */
[----:B------:R-:W-:Y:S01]  /*9590*/  MOV R9, UR9 ;  /* 0x0000000900097c02 */ /* 0x000fe20008000f00 */
[----:B------:R-:W-:Y:S01]  /*95a0*/  ULDC UR4, c[0x0][0xad0] ;  /* 0x0002b40000047ab9 */ /* 0x000fe20000000800 */
[----:B------:R-:W-:-:S02]  /*95b0*/  R2UR UR50, R6 ;  /* 0x00000000063272ca */ /* 0x000fc400000e0000 */
[----:B------:R-:W-:Y:S01]  /*95c0*/  R2UR UR51, R7 ;  /* 0x00000000073372ca */ /* 0x000fe200000e0000 */
[----:B------:R-:W-:Y:S02]  /*95d0*/  WARPGROUP.DEPBAR.LE gsb0, 0x0 ;  /* 0x00008000000079c5 */ /* 0x000fe40000010000 */
[----:B------:R-:W-:-:S06]  /*95e0*/  WARPGROUP.ARRIVE ;  /* 0x00000000000079c5 */ /* 0x000fcc0000000000 */
[----:B------:R-:W-:Y:S01]  /*95f0*/  HGMMA.64x96x16.F32.BF16 R24, gdesc[UR52], R24, gsb0 ;  /* 0x01600000341879f0 */ /* 0x000fe20008001818 */
[----:B------:R-:W-:Y:S02]  /*9600*/  VIADD R6, R4, 0x902 ;  /* 0x0000090204067836 */ /* 0x000fe40000000000 */
[----:B------:R-:W-:-:S03]  /*9610*/  IMAD.MOV.U32 R7, RZ, RZ, 0x40000040 ;  /* 0x40000040ff077424 */ /* 0x000fc600078e00ff */
[----:B------:R-:W-:Y:S02]  /*9620*/  R2UR UR46, R6 ;  /* 0x00000000062e72ca */ /* 0x000fe400000e0000 */
        /* <DEDUP_REMOVED lines=11> */
[----:B------:R-:W-:-:S05]  /*96e0*/  VIADD R4, R4, 0x906 ;  /* 0x0000090604047836 */ /* 0x000fca0000000000 */
[----:B------:R-:W-:Y:S01]  /*96f0*/  R2UR UR38, R4 ;  /* 0x00000000042672ca */ /* 0x000fe200000e0000 */
[----:B------:R-:W-:Y:S02]  /*9700*/  WARPGROUP.DEPBAR.LE gsb0, 0x0 ;  /* 0x00008000000079c5 */ /* 0x000fe40000010000 */
[----:B------:R-:W-:-:S06]  /*9710*/  WARPGROUP.ARRIVE ;  /* 0x00000000000079c5 */ /* 0x000fcc0000000000 */
[----:B------:R-:W-:Y:S01]  /*9720*/  HGMMA.64x96x16.F32.BF16 R24, gdesc[UR40], R24, gsb0 ;  /* 0x01600000281879f0 */ /* 0x000fe20008001818 */
[----:B------:R0:W-:Y:S01]  /*9730*/  STL.64 [R1], R8 ;  /* 0x0000000801007387 */ /* 0x0001e20000100a00 */
[----:B------:R-:W-:Y:S01]  /*9740*/  ULDC UR43, c[0x0][0xa80] ;  /* 0x0002a000002b7ab9 */ /* 0x000fe20000000800 */
[----:B------:R-:W-:Y:S02]  /*9750*/  WARPGROUP.DEPBAR.LE gsb0, 0x0 ;  /* 0x00008000000079c5 */ /* 0x000fe40000010000 */
[----:B------:R-:W-:-:S06]  /*9760*/  WARPGROUP.ARRIVE ;  /* 0x00000000000079c5 */ /* 0x000fcc0000000000 */
[----:B------:R-:W-:Y:S01]  /*9770*/  HGMMA.64x96x16.F32.BF16 R24, gdesc[UR36], R24, gsb0 ;  /* 0x01600000241879f0 */ /* 0x000fe20008001818 */
[----:B0-----:R-:W-:Y:S02]  /*9780*/  IMAD R8, R198, -0x60, R197 ;  /* 0xffffffa0c6087824 */ /* 0x001fe400078e02c5 */
[----:B------:R-:W0:Y:S01]  /*9790*/  S2R R72, SR_TID.X ;  /* 0x0000000000487919 */ /* 0x000e220000002100 */
[----:B------:R-:W-:Y:S01]  /*97a0*/  ULDC UR39, c[0x0][0xa80] ;  /* 0x0002a00000277ab9 */ /* 0x000fe20000000800 */
[----:B------:R-:W-:Y:S01]  /*97b0*/  ULOP3.LUT UR42, UR5, 0x3000000, URZ, 0xfc, !UPT ;  /* 0x03000000052a7892 */ /* 0x000fe2000f8efc3f */
[----:B------:R-:W-:Y:S01]  /*97c0*/  VIADD R8, R8, 0x60 ;  /* 0x0000006008087836 */ /* 0x000fe20000000000 */
[----:B------:R-:W-:-:S03]  /*97d0*/  ULDC UR38, c[0x0][0xad0] ;  /* 0x0002b40000267ab9 */ /* 0x000fc60000000800 */
[----:B--2---:R-:W-:-:S05]  /*97e0*/  IMAD R8, R14, -0x2, R8 ;  /* 0xfffffffe0e087824 */ /* 0x004fca00078e0208 */
[C---:B------:R-:W-:Y:S02]  /*97f0*/  ISETP.GT.AND P4, PT, R8.reuse, RZ, PT ;  /* 0x000000ff0800720c */ /* 0x040fe40003f84270 */
[C---:B------:R-:W-:Y:S02]  /*9800*/  ISETP.GT.AND P5, PT, R8.reuse, 0x1, PT ;  /* 0x000000010800780c */ /* 0x040fe40003fa4270 */
[C---:B------:R-:W-:Y:S02]  /*9810*/  ISETP.GT.AND P2, PT, R8.reuse, 0x8, PT ;  /* 0x000000080800780c */ /* 0x040fe40003f44270 */
[----:B------:R-:W-:Y:S01]  /*9820*/  ISETP.GT.AND P3, PT, R8, 0x9, PT ;  /* 0x000000090800780c */ /* 0x000fe20003f64270 */
[----:B------:R-:W-:Y:S02]  /*9830*/  WARPGROUP.DEPBAR.LE gsb0, 0x0 ;  /* 0x00008000000079c5 */ /* 0x000fe40000010000 */
[----:B------:R-:W-:Y:S01]  /*9840*/  FMUL.FTZ R24, R24, UR4 ;  /* 0x0000000418187c20 */ /* 0x000fe20008410000 */
[----:B------:R-:W-:Y:S01]  /*9850*/  FMUL.FTZ R25, R25, UR4 ;  /* 0x0000000419197c20 */ /* 0x000fe20008410000 */
[----:B------:R-:W-:Y:S01]  /*9860*/  FMUL.FTZ R30, R30, UR4 ;  /* 0x000000041e1e7c20 */ /* 0x000fe20008410000 */
[----:B------:R-:W-:Y:S01]  /*9870*/  FMUL.FTZ R28, R28, UR4 ;  /* 0x000000041c1c7c20 */ /* 0x000fe20008410000 */
[----:B------:R-:W1:Y:S01]  /*9880*/  MUFU.TANH R9, R24 ;  /* 0x0000001800097308 */ /* 0x000e620000002400 */
[----:B------:R-:W-:Y:S01]  /*9890*/  FMUL.FTZ R27, R27, UR4 ;  /* 0x000000041b1b7c20 */ /* 0x000fe20008410000 */
[----:B------:R-:W-:Y:S01]  /*98a0*/  FMUL.FTZ R29, R29, UR4 ;  /* 0x000000041d1d7c20 */ /* 0x000fe20008410000 */
[----:B------:R-:W-:-:S05]  /*98b0*/  FMUL.FTZ R26, R26, UR4 ;  /* 0x000000041a1a7c20 */ /* 0x000fca0008410000 */
[----:B------:R-:W2:Y:S01]  /*98c0*/  MUFU.TANH R13, R25 ;  /* 0x00000019000d7308 */ /* 0x000ea20000002400 */
[----:B------:R-:W-:-:S07]  /*98d0*/  FMUL.FTZ R32, R32, UR4 ;  /* 0x0000000420207c20 */ /* 0x000fce0008410000 */
[----:B------:R-:W3:Y:S01]  /*98e0*/  MUFU.TANH R30, R30 ;  /* 0x0000001e001e7308 */ /* 0x000ee20000002400 */
[----:B------:R-:W-:-:S07]  /*98f0*/  FMUL.FTZ R33, R33, UR4 ;  /* 0x0000000421217c20 */ /* 0x000fce0008410000 */
[----:B------:R-:W4:Y:S08]  /*9900*/  MUFU.TANH R28, R28 ;  /* 0x0000001c001c7308 */ /* 0x000f300000002400 */
[----:B------:R3:W5:Y:S08]  /*9910*/  MUFU.TANH R12, R26 ;  /* 0x0000001a000c7308 */ /* 0x0007700000002400 */
[----:B------:R-:W0:Y:S08]  /*9920*/  MUFU.TANH R27, R27 ;  /* 0x0000001b001b7308 */ /* 0x000e300000002400 */
[----:B------:R-:W0:Y:S01]  /*9930*/  MUFU.TANH R29, R29 ;  /* 0x0000001d001d7308 */ /* 0x000e220000002400 */
[----:B------:R-:W-:Y:S01]  /*9940*/  FMUL.FTZ R31, R31, UR4 ;  /* 0x000000041f1f7c20 */ /* 0x000fe20008410000 */
[----:B-1----:R-:W-:-:S06]  /*9950*/  FSEL R9, R9, -INF , P4 ;  /* 0xff80000009097808 */ /* 0x002fcc0002000000 */
[----:B------:R-:W1:Y:S01]  /*9960*/  MUFU.TANH R7, R32 ;  /* 0x0000002000077308 */ /* 0x000e620000002400 */
[----:B--2---:R-:W-:Y:S01]  /*9970*/  FSEL R13, R13, -INF , P5 ;  /* 0xff8000000d0d7808 */ /* 0x004fe20002800000 */
[----:B------:R-:W-:Y:S01]  /*9980*/  FMUL.FTZ R36, R36, UR4 ;  /* 0x0000000424247c20 */ /* 0x000fe20008410000 */
[----:B---3--:R-:W-:-:S05]  /*9990*/  FSEL R26, R30, -INF , P2 ;  /* 0xff8000001e1a7808 */ /* 0x008fca0001000000 */
[----:B------:R-:W2:Y:S01]  /*99a0*/  MUFU.TANH R33, R33 ;  /* 0x0000002100217308 */ /* 0x000ea20000002400 */
[----:B----4-:R-:W-:Y:S01]  /*99b0*/  FSEL R25, R28, -INF , P2 ;  /* 0xff8000001c197808 */ /* 0x010fe20001000000 */
[----:B------:R-:W-:Y:S01]  /*99c0*/  FMUL.FTZ R37, R37, UR4 ;  /* 0x0000000425257c20 */ /* 0x000fe20008410000 */
[----:B------:R-:W-:Y:S01]  /*99d0*/  FMNMX.FTZ R30, R9, R13, !PT ;  /* 0x0000000d091e7209 */ /* 0x000fe20007810000 */
[----:B------:R-:W-:Y:S01]  /*99e0*/  FMUL.FTZ R34, R34, UR4 ;  /* 0x0000000422227c20 */ /* 0x000fe20008410000 */
[----:B-----5:R-:W-:Y:S02]  /*99f0*/  FSEL R12, R12, -INF , P4 ;  /* 0xff8000000c0c7808 */ /* 0x020fe40002000000 */
[----:B0-----:R-:W-:Y:S01]  /*9a00*/  FSEL R24, R27, -INF , P5 ;  /* 0xff8000001b187808 */ /* 0x001fe20002800000 */
[----:B------:R-:W0:Y:S01]  /*9a10*/  MUFU.TANH R31, R31 ;  /* 0x0000001f001f7308 */ /* 0x000e220000002400 */
[----:B------:R-:W-:Y:S01]  /*9a20*/  ISETP.GT.AND P4, PT, R8, 0x10, PT ;  /* 0x000000100800780c */ /* 0x000fe20003f84270 */
[----:B------:R-:W-:Y:S01]  /*9a30*/  FMUL.FTZ R40, R40, UR4 ;  /* 0x0000000428287c20 */ /* 0x000fe20008410000 */
[----:B------:R-:W-:-:S02]  /*9a40*/  FSEL R27, R29, -INF , P3 ;  /* 0xff8000001d1b7808 */ /* 0x000fc40001800000 */
[----:B------:R-:W-:-:S03]  /*9a50*/  FMNMX.FTZ R30, R25, R30, !PT ;  /* 0x0000001e191e7209 */ /* 0x000fc60007810000 */
[----:B------:R-:W3:Y:S01]  /*9a60*/  MUFU.TANH R11, R36 ;  /* 0x00000024000b7308 */ /* 0x000ee20000002400 */
[----:B------:R-:W-:Y:S01]  /*9a70*/  FMUL.FTZ R35, R35, UR4 ;  /* 0x0000000423237c20 */ /* 0x000fe20008410000 */
[----:B------:R-:W-:Y:S01]  /*9a80*/  ISETP.GT.AND P5, PT, R8, 0x11, PT ;  /* 0x000000110800780c */ /* 0x000fe20003fa4270 */
[----:B------:R-:W-:Y:S01]  /*9a90*/  FMUL.FTZ R41, R41, UR4 ;  /* 0x0000000429297c20 */ /* 0x000fe20008410000 */
[----:B-1----:R-:W-:Y:S02]  /*9aa0*/  FSEL R7, R7, -INF , P4 ;  /* 0xff80000007077808 */ /* 0x002fe40002000000 */
[----:B------:R-:W-:Y:S02]  /*9ab0*/  FMNMX.FTZ R30, R27, R30, !PT ;  /* 0x0000001e1b1e7209 */ /* 0x000fe40007810000 */
[----:B------:R-:W1:Y:S01]  /*9ac0*/  MUFU.TANH R5, R34 ;  /* 0x0000002200057308 */ /* 0x000e620000002400 */
[----:B------:R-:W-:Y:S01]  /*9ad0*/  FMUL.FTZ R38, R38, UR4 ;  /* 0x0000000426267c20 */ /* 0x000fe20008410000 */
[----:B------:R-:W-:Y:S01]  /*9ae0*/  FMUL.FTZ R39, R39, UR4 ;  /* 0x0000000427277c20 */ /* 0x000fe20008410000 */
[----:B--2---:R-:W-:-:S05]  /*9af0*/  FSEL R180, R33, -INF , P5 ;  /* 0xff80000021b47808 */ /* 0x004fca0002800000 */
[----:B------:R-:W2:Y:S01]  /*9b00*/  MUFU.TANH R37, R37 ;  /* 0x0000002500257308 */ /* 0x000ea20000002400 */
[----:B------:R-:W-:Y:S01]  /*9b10*/  FMNMX.FTZ R29, R7, R30, !PT ;  /* 0x0000001e071d7209 */ /* 0x000fe20007810000 */
[----:B------:R-:W-:-:S06]  /*9b20*/  FMUL.FTZ R44, R44, UR4 ;  /* 0x000000042c2c7c20 */ /* 0x000fcc0008410000 */
[----:B------:R-:W4:Y:S01]  /*9b30*/  MUFU.TANH R6, R35 ;  /* 0x0000002300067308 */ /* 0x000f220000002400 */
[----:B------:R-:W-:Y:S01]  /*9b40*/  FMUL.FTZ R42, R42, UR4 ;  /* 0x000000042a2a7c20 */ /* 0x000fe20008410000 */
[----:B------:R-:W-:-:S06]  /*9b50*/  ISETP.GT.AND P2, PT, R8, 0x18, PT ;  /* 0x000000180800780c */ /* 0x000fcc0003f44270 */
[----:B------:R-:W5:Y:S01]  /*9b60*/  MUFU.TANH R40, R40 ;  /* 0x0000002800287308 */ /* 0x000f620000002400 */
[----:B------:R-:W-:Y:S01]  /*9b70*/  FMNMX.FTZ R30, R180, R29, !PT ;  /* 0x0000001db41e7209 */ /* 0x000fe20007810000 */
[----:B------:R-:W-:Y:S01]  /*9b80*/  FMUL.FTZ R45, R45, UR4 ;  /* 0x000000042d2d7c20 */ /* 0x000fe20008410000 */
[----:B------:R-:W-:-:S05]  /*9b90*/  FMNMX.FTZ R29, R12, R24, !PT ;  /* 0x000000180c1d7209 */ /* 0x000fca0007810000 */
[----:B------:R-:W5:Y:S01]  /*9ba0*/  MUFU.TANH R10, R38 ;  /* 0x00000026000a7308 */ /* 0x000f620000002400 */
[----:B0-----:R-:W-:Y:S01]  /*9bb0*/  FSEL R28, R31, -INF , P3 ;  /* 0xff8000001f1c7808 */ /* 0x001fe20001800000 */
[----:B------:R-:W-:Y:S01]  /*9bc0*/  FMUL.FTZ R43, R43, UR4 ;  /* 0x000000042b2b7c20 */ /* 0x000fe20008410000 */
[----:B------:R-:W-:-:S05]  /*9bd0*/  ISETP.GT.AND P3, PT, R8, 0x19, PT ;  /* 0x000000190800780c */ /* 0x000fca0003f64270 */
[----:B------:R-:W0:Y:S01]  /*9be0*/  MUFU.TANH R41, R41 ;  /* 0x0000002900297308 */ /* 0x000e220000002400 */
[----:B---3--:R-:W-:Y:S02]  /*9bf0*/  FSEL R11, R11, -INF , P2 ;  /* 0xff8000000b0b7808 */ /* 0x008fe40001000000 */
[----:B------:R-:W-:-:S05]  /*9c00*/  FMNMX.FTZ R29, R26, R29, !PT ;  /* 0x0000001d1a1d7209 */ /* 0x000fca0007810000 */
[----:B------:R-:W3:Y:S01]  /*9c10*/  MUFU.TANH R39, R39 ;  /* 0x0000002700277308 */ /* 0x000ee20000002400 */
[----:B------:R-:W-:Y:S01]  /*9c20*/  FMUL.FTZ R48, R48, UR4 ;  /* 0x0000000430307c20 */ /* 0x000fe20008410000 */
[----:B-1----:R-:W-:Y:S01]  /*9c30*/  FSEL R5, R5, -INF , P4 ;  /* 0xff80000005057808 */ /* 0x002fe20002000000 */
[----:B------:R-:W-:-:S05]  /*9c40*/  FMUL.FTZ R46, R46, UR4 ;  /* 0x000000042e2e7c20 */ /* 0x000fca0008410000 */
[----:B------:R-:W1:Y:S01]  /*9c50*/  MUFU.TANH R44, R44 ;  /* 0x0000002c002c7308 */ /* 0x000e620000002400 */
[----:B------:R-:W-:Y:S01]  /*9c60*/  ISETP.GT.AND P4, PT, R8, 0x20, PT ;  /* 0x000000200800780c */ /* 0x000fe20003f84270 */
[----:B------:R-:W-:Y:S01]  /*9c70*/  FMUL.FTZ R49, R49, UR4 ;  /* 0x0000000431317c20 */ /* 0x000fe20008410000 */
[----:B--2---:R-:W-:Y:S02]  /*9c80*/  FSEL R182, R37, -INF , P3 ;  /* 0xff80000025b67808 */ /* 0x004fe40001800000 */
[----:B------:R-:W-:-:S03]  /*9c90*/  FMNMX.FTZ R31, R11, R30, !PT ;  /* 0x0000001e0b1f7209 */ /* 0x000fc60007810000 */
[----:B------:R-:W2:Y:S01]  /*9ca0*/  MUFU.TANH R42, R42 ;  /* 0x0000002a002a7308 */ /* 0x000ea20000002400 */
[----:B------:R-:W-:Y:S01]  /*9cb0*/  FMNMX.FTZ R30, R28, R29, !PT ;  /* 0x0000001d1c1e7209 */ /* 0x000fe20007810000 */
[----:B------:R-:W-:Y:S01]  /*9cc0*/  FMUL.FTZ R47, R47, UR4 ;  /* 0x000000042f2f7c20 */ /* 0x000fe20008410000 */
[----:B----4-:R-:W-:-:S05]  /*9cd0*/  FSEL R6, R6, -INF , P5 ;  /* 0xff80000006067808 */ /* 0x010fca0002800000 */
[----:B------:R-:W4:Y:S01]  /*9ce0*/  MUFU.TANH R45, R45 ;  /* 0x0000002d002d7308 */ /* 0x000f220000002400 */
[----:B------:R-:W-:Y:S01]  /*9cf0*/  ISETP.GT.AND P5, PT, R8, 0x21, PT ;  /* 0x000000210800780c */ /* 0x000fe20003fa4270 */
[----:B------:R-:W-:Y:S01]  /*9d00*/  FMUL.FTZ R52, R52, UR4 ;  /* 0x0000000434347c20 */ /* 0x000fe20008410000 */
[----:B-----5:R-:W-:Y:S02]  /*9d10*/  FSEL R168, R40, -INF , P4 ;  /* 0xff80000028a87808 */ /* 0x020fe40002000000 */
[----:B------:R-:W-:-:S03]  /*9d20*/  FMNMX.FTZ R31, R182, R31, !PT ;  /* 0x0000001fb61f7209 */ /* 0x000fc60007810000 */
[----:B------:R-:W5:Y:S01]  /*9d30*/  MUFU.TANH R43, R43 ;  /* 0x0000002b002b7308 */ /* 0x000f620000002400 */
[----:B------:R-:W-:Y:S02]  /*9d40*/  FMNMX.FTZ R29, R5, R30, !PT ;  /* 0x0000001e051d7209 */ /* 0x000fe40007810000 */
[----:B------:R-:W-:-:S05]  /*9d50*/  FSEL R10, R10, -INF , P2 ;  /* 0xff8000000a0a7808 */ /* 0x000fca0001000000 */
[----:B------:R-:W5:Y:S01]  /*9d60*/  MUFU.TANH R4, R48 ;  /* 0x0000003000047308 */ /* 0x000f620000002400 */
[----:B------:R-:W-:Y:S01]  /*9d70*/  ISETP.GT.AND P2, PT, R8, 0x28, PT ;  /* 0x000000280800780c */ /* 0x000fe20003f44270 */
[----:B------:R-:W-:Y:S01]  /*9d80*/  FMUL.FTZ R53, R53, UR4 ;  /* 0x0000000435357c20 */ /* 0x000fe20008410000 */
[----:B0-----:R-:W-:Y:S02]  /*9d90*/  FSEL R169, R41, -INF , P5 ;  /* 0xff80000029a97808 */ /* 0x001fe40002800000 */
[----:B------:R-:W-:-:S03]  /*9da0*/  FMNMX.FTZ R32, R168, R31, !PT ;  /* 0x0000001fa8207209 */ /* 0x000fc60007810000 */
[----:B------:R-:W0:Y:S01]  /*9db0*/  MUFU.TANH R46, R46 ;  /* 0x0000002e002e7308 */ /* 0x000e220000002400 */
[----:B------:R-:W-:Y:S01]  /*9dc0*/  FMNMX.FTZ R29, R6, R29, !PT ;  /* 0x0000001d061d7209 */ /* 0x000fe20007810000 */
[----:B------:R-:W-:Y:S01]  /*9dd0*/  FMUL.FTZ R50, R50, UR4 ;  /* 0x0000000432327c20 */ /* 0x000fe20008410000 */
[----:B------:R-:W-:Y:S01]  /*9de0*/  FMUL.FTZ R51, R51, UR4 ;  /* 0x0000000433337c20 */ /* 0x000fe20008410000 */
[----:B------:R-:W-:-:S04]  /*9df0*/  FMUL.FTZ R54, R54, UR4 ;  /* 0x0000000436367c20 */ /* 0x000fc80008410000 */
[----:B------:R-:W0:Y:S01]  /*9e00*/  MUFU.TANH R49, R49 ;  /* 0x0000003100317308 */ /* 0x000e220000002400 */
[----:B------:R-:W-:Y:S01]  /*9e10*/  FMUL.FTZ R55, R55, UR4 ;  /* 0x0000000437377c20 */ /* 0x000fe20008410000 */
[----:B---3--:R-:W-:Y:S01]  /*9e20*/  FSEL R181, R39, -INF , P3 ;  /* 0xff80000027b57808 */ /* 0x008fe20001800000 */
[----:B------:R-:W-:Y:S01]  /*9e30*/  FMUL.FTZ R56, R56, UR4 ;  /* 0x0000000438387c20 */ /* 0x000fe20008410000 */
[----:B------:R-:W-:Y:S02]  /*9e40*/  ISETP.GT.AND P3, PT, R8, 0x29, PT ;  /* 0x000000290800780c */ /* 0x000fe40003f64270 */
[----:B-1----:R-:W-:Y:S02]  /*9e50*/  FSEL R170, R44, -INF , P2 ;  /* 0xff8000002caa7808 */ /* 0x002fe40001000000 */
[----:B------:R-:W1:Y:S01]  /*9e60*/  MUFU.TANH R47, R47 ;  /* 0x0000002f002f7308 */ /* 0x000e620000002400 */
[----:B------:R-:W-:Y:S02]  /*9e70*/  FMNMX.FTZ R31, R169, R32, !PT ;  /* 0x00000020a91f7209 */ /* 0x000fe40007810000 */
[----:B------:R-:W-:-:S05]  /*9e80*/  FMNMX.FTZ R30, R10, R29, !PT ;  /* 0x0000001d0a1e7209 */ /* 0x000fca0007810000 */
[----:B------:R-:W3:Y:S01]  /*9e90*/  MUFU.TANH R52, R52 ;  /* 0x0000003400347308 */ /* 0x000ee20000002400 */
[----:B--2---:R-:W-:Y:S01]  /*9ea0*/  FSEL R172, R42, -INF , P4 ;  /* 0xff8000002aac7808 */ /* 0x004fe20002000000 */
[----:B------:R-:W-:Y:S01]  /*9eb0*/  FMUL.FTZ R58, R58, UR4 ;  /* 0x000000043a3a7c20 */ /* 0x000fe20008410000 */
[----:B------:R-:W-:Y:S01]  /*9ec0*/  ISETP.GT.AND P4, PT, R8, 0x30, PT ;  /* 0x000000300800780c */ /* 0x000fe20003f84270 */
[----:B------:R-:W-:Y:S01]  /*9ed0*/  FMUL.FTZ R61, R61, UR4 ;  /* 0x000000043d3d7c20 */ /* 0x000fe20008410000 */
[----:B----4-:R-:W-:Y:S01]  /*9ee0*/  FSEL R171, R45, -INF , P3 ;  /* 0xff8000002dab7808 */ /* 0x010fe20001800000 */
[----:B------:R-:W-:Y:S02]  /*9ef0*/  FMUL.FTZ R63, R63, UR4 ;  /* 0x000000043f3f7c20 */ /* 0x000fe40008410000 */
[----:B------:R-:W2:Y:S01]  /*9f00*/  MUFU.TANH R3, R50 ;  /* 0x0000003200037308 */ /* 0x000ea20000002400 */
[----:B------:R-:W-:Y:S01]  /*9f10*/  FMNMX.FTZ R32, R170, R31, !PT ;  /* 0x0000001faa207209 */ /* 0x000fe20007810000 */
[----:B------:R-:W-:Y:S01]  /*9f20*/  FMUL.FTZ R57, R57, UR4 ;  /* 0x0000000439397c20 */ /* 0x000fe20008410000 */
[----:B------:R-:W-:Y:S01]  /*9f30*/  FMNMX.FTZ R29, R181, R30, !PT ;  /* 0x0000001eb51d7209 */ /* 0x000fe20007810000 */
[----:B------:R-:W-:Y:S01]  /*9f40*/  FMUL.FTZ R59, R59, UR4 ;  /* 0x000000043b3b7c20 */ /* 0x000fe20008410000 */
[----:B------:R-:W-:-:S03]  /*9f50*/  FMUL.FTZ R60, R60, UR4 ;  /* 0x000000043c3c7c20 */ /* 0x000fc60008410000 */
[----:B------:R-:W4:Y:S01]  /*9f60*/  MUFU.TANH R53, R53 ;  /* 0x0000003500357308 */ /* 0x000f220000002400 */
[----:B------:R-:W-:Y:S01]  /*9f70*/  FMUL.FTZ R62, R62, UR4 ;  /* 0x000000043e3e7c20 */ /* 0x000fe20008410000 */
[----:B-----5:R-:W-:Y:S02]  /*9f80*/  FSEL R173, R43, -INF , P5 ;  /* 0xff8000002bad7808 */ /* 0x020fe40002800000 */
[----:B------:R-:W-:-:S04]  /*9f90*/  ISETP.GT.AND P5, PT, R8, 0x31, PT ;  /* 0x000000310800780c */ /* 0x000fc80003fa4270 */
[----:B------:R-:W5:Y:S01]  /*9fa0*/  MUFU.TANH R51, R51 ;  /* 0x0000003300337308 */ /* 0x000f620000002400 */
[----:B------:R-:W-:Y:S02]  /*9fb0*/  FSEL R4, R4, -INF , P4 ;  /* 0xff80000004047808 */ /* 0x000fe40002000000 */
[----:B------:R-:W-:-:S05]  /*9fc0*/  FMNMX.FTZ R31, R171, R32, !PT ;  /* 0x00000020ab1f7209 */ /* 0x000fca0007810000 */
[----:B------:R-:W5:Y:S01]  /*9fd0*/  MUFU.TANH R54, R54 ;  /* 0x0000003600367308 */ /* 0x000f620000002400 */
[----:B------:R-:W-:-:S07]  /*9fe0*/  FMNMX.FTZ R30, R172, R29, !PT ;  /* 0x0000001dac1e7209 */ /* 0x000fce0007810000 */
[----:B------:R-:W5:Y:S01]  /*9ff0*/  MUFU.TANH R55, R55 ;  /* 0x0000003700377308 */ /* 0x000f620000002400 */
[----:B0-----:R-:W-:Y:S02]  /*a000*/  FSEL R174, R46, -INF , P2 ;  /* 0xff8000002eae7808 */ /* 0x001fe40001000000 */
[----:B------:R-:W-:-:S05]  /*a010*/  ISETP.GT.AND P2, PT, R8, 0x38, PT ;  /* 0x000000380800780c */ /* 0x000fca0003f44270 */
[----:B------:R-:W0:Y:S01]  /*a020*/  MUFU.TANH R56, R56 ;  /* 0x0000003800387308 */ /* 0x000e220000002400 */
[----:B------:R-:W-:Y:S02]  /*a030*/  FSEL R159, R49, -INF , P5 ;  /* 0xff800000319f7808 */ /* 0x000fe40002800000 */
[----:B------:R-:W-:Y:S02]  /*a040*/  FMNMX.FTZ R32, R4, R31, !PT ;  /* 0x0000001f04207209 */ /* 0x000fe40007810000 */
[----:B------:R-:W-:-:S03]  /*a050*/  FMNMX.FTZ R29, R173, R30, !PT ;  /* 0x0000001ead1d7209 */ /* 0x000fc60007810000 */
[----:B------:R-:W-:Y:S01]  /*a060*/  MUFU.TANH R14, R57 ;  /* 0x00000039000e7308 */ /* 0x000fe20000002400 */
[----:B-1----:R-:W-:-:S07]  /*a070*/  FSEL R175, R47, -INF , P3 ;  /* 0xff8000002faf7808 */ /* 0x002fce0001800000 */
[----:B------:R-:W1:Y:S01]  /*a080*/  MUFU.TANH R58, R58 ;  /* 0x0000003a003a7308 */ /* 0x000e620000002400 */
[----:B------:R-:W-:-:S07]  /*a090*/  ISETP.GT.AND P3, PT, R8, 0x39, PT ;  /* 0x000000390800780c */ /* 0x000fce0003f64270 */
[----:B------:R-:W1:Y:S01]  /*a0a0*/  MUFU.TANH R15, R59 ;  /* 0x0000003b000f7308 */ /* 0x000e620000002400 */
[----:B---3--:R-:W-:-:S07]  /*a0b0*/  FSEL R161, R52, -INF , P2 ;  /* 0xff80000034a17808 */ /* 0x008fce0001000000 */
[----:B------:R-:W-:Y:S01]  /*a0c0*/  MUFU.TANH R20, R60 ;  /* 0x0000003c00147308 */ /* 0x000fe20000002400 */
[----:B------:R-:W-:-:S07]  /*a0d0*/  FMNMX.FTZ R32, R159, R32, !PT ;  /* 0x000000209f207209 */ /* 0x000fce0007810000 */
[----:B------:R-:W-:Y:S01]  /*a0e0*/  MUFU.TANH R61, R61 ;  /* 0x0000003d003d7308 */ /* 0x000fe20000002400 */
[----:B------:R-:W-:-:S07]  /*a0f0*/  FMUL.FTZ R64, R64, UR4 ;  /* 0x0000000440407c20 */ /* 0x000fce0008410000 */
[----:B------:R-:W3:Y:S01]  /*a100*/  MUFU.TANH R21, R62 ;  /* 0x0000003e00157308 */ /* 0x000ee20000002400 */
[----:B------:R-:W-:-:S07]  /*a110*/  FMNMX.FTZ R30, R174, R29, !PT ;  /* 0x0000001dae1e7209 */ /* 0x000fce0007810000 */
[----:B------:R-:W3:Y:S01]  /*a120*/  MUFU.TANH R63, R63 ;  /* 0x0000003f003f7308 */ /* 0x000ee20000002400 */
[----:B--2---:R-:W-:Y:S01]  /*a130*/  FSEL R3, R3, -INF , P4 ;  /* 0xff80000003037808 */ /* 0x004fe20002000000 */
[----:B------:R-:W-:Y:S01]  /*a140*/  FMUL.FTZ R65, R65, UR4 ;  /* 0x0000000441417c20 */ /* 0x000fe20008410000 */
[----:B------:R-:W-:Y:S02]  /*a150*/  ISETP.GT.AND P4, PT, R8, 0x40, PT ;  /* 0x000000400800780c */ /* 0x000fe40003f84270 */
[----:B----4-:R-:W-:Y:S02]  /*a160*/  FSEL R166, R53, -INF , P3 ;  /* 0xff80000035a67808 */ /* 0x010fe40001800000 */
[----:B------:R-:W-:Y:S02]  /*a170*/  FMNMX.FTZ R31, R161, R32, !PT ;  /* 0x00000020a11f7209 */ /* 0x000fe40007810000 */
[----:B------:R-:W-:Y:S01]  /*a180*/  FMNMX.FTZ R30, R175, R30, !PT ;  /* 0x0000001eaf1e7209 */ /* 0x000fe20007810000 */
[----:B------:R-:W2:Y:S01]  /*a190*/  MUFU.TANH R64, R64 ;  /* 0x0000004000407308 */ /* 0x000ea20000002400 */
[----:B-----5:R-:W-:-:S02]  /*a1a0*/  FSEL R160, R51, -INF , P5 ;  /* 0xff80000033a07808 */ /* 0x020fc40002800000 */
[----:B------:R-:W-:Y:S02]  /*a1b0*/  FSEL R163, R54, -INF , P2 ;  /* 0xff80000036a37808 */ /* 0x000fe40001000000 */
[----:B------:R-:W-:Y:S02]  /*a1c0*/  FSEL R167, R55, -INF , P3 ;  /* 0xff80000037a77808 */ /* 0x000fe40001800000 */
[C---:B------:R-:W-:Y:S02]  /*a1d0*/  ISETP.GT.AND P5, PT, R8.reuse, 0x41, PT ;  /* 0x000000410800780c */ /* 0x040fe40003fa4270 */
[C---:B------:R-:W-:Y:S02]  /*a1e0*/  ISETP.GT.AND P2, PT, R8.reuse, 0x48, PT ;  /* 0x000000480800780c */ /* 0x040fe40003f44270 */
[----:B------:R-:W-:Y:S01]  /*a1f0*/  ISETP.GT.AND P3, PT, R8, 0x49, PT ;  /* 0x000000490800780c */ /* 0x000fe20003f64270 */
[----:B------:R-:W-:Y:S01]  /*a200*/  FMUL.FTZ R68, R68, UR4 ;  /* 0x0000000444447c20 */ /* 0x000fe20008410000 */
[----:B0-----:R-:W-:-:S02]  /*a210*/  FSEL R183, R56, -INF , P4 ;  /* 0xff80000038b77808 */ /* 0x001fc40002000000 */
[----:B------:R-:W-:Y:S02]  /*a220*/  FMNMX.FTZ R32, R166, R31, !PT ;  /* 0x0000001fa6207209 */ /* 0x000fe40007810000 */
[----:B------:R-:W-:Y:S01]  /*a230*/  FMNMX.FTZ R29, R3, R30, !PT ;  /* 0x0000001e031d7209 */ /* 0x000fe20007810000 */
[----:B------:R-:W0:Y:S01]  /*a240*/  MUFU.TANH R65, R65 ;  /* 0x0000004100417308 */ /* 0x000e220000002400 */
[----:B-1----:R-:W-:Y:S02]  /*a250*/  FSEL R184, R58, -INF , P4 ;  /* 0xff8000003ab87808 */ /* 0x002fe40002000000 */
[----:B------:R-:W-:Y:S02]  /*a260*/  FSEL R15, R15, -INF , P5 ;  /* 0xff8000000f0f7808 */ /* 0x000fe40002800000 */
[----:B------:R-:W-:Y:S02]  /*a270*/  FSEL R14, R14, -INF , P5 ;  /* 0xff8000000e0e7808 */ /* 0x000fe40002800000 */
[----:B---3--:R-:W-:-:S02]  /*a280*/  FSEL R21, R21, -INF , P2 ;  /* 0xff80000015157808 */ /* 0x008fc40001000000 */
[----:B------:R-:W-:Y:S02]  /*a290*/  FSEL R20, R20, -INF , P2 ;  /* 0xff80000014147808 */ /* 0x000fe40001000000 */
[----:B------:R-:W-:Y:S02]  /*a2a0*/  FSEL R165, R63, -INF , P3 ;  /* 0xff8000003fa57808 */ /* 0x000fe40001800000 */
[----:B------:R-:W-:Y:S01]  /*a2b0*/  FSEL R164, R61, -INF , P3 ;  /* 0xff8000003da47808 */ /* 0x000fe20001800000 */
[----:B------:R-:W-:Y:S01]  /*a2c0*/  FMUL.FTZ R69, R69, UR4 ;  /* 0x0000000445457c20 */ /* 0x000fe20008410000 */
[C---:B------:R-:W-:Y:S02]  /*a2d0*/  ISETP.GT.AND P4, PT, R8.reuse, 0x50, PT ;  /* 0x000000500800780c */ /* 0x040fe40003f84270 */
[C---:B------:R-:W-:Y:S02]  /*a2e0*/  ISETP.GT.AND P5, PT, R8.reuse, 0x51, PT ;  /* 0x000000510800780c */ /* 0x040fe40003fa4270 */
[----:B------:R-:W-:-:S02]  /*a2f0*/  ISETP.GT.AND P2, PT, R8, 0x58, PT ;  /* 0x000000580800780c */ /* 0x000fc40003f44270 */
[----:B------:R-:W-:Y:S02]  /*a300*/  FMNMX.FTZ R31, R183, R32, !PT ;  /* 0x00000020b71f7209 */ /* 0x000fe40007810000 */
[----:B------:R-:W-:Y:S01]  /*a310*/  ISETP.GT.AND P3, PT, R8, 0x59, PT ;  /* 0x000000590800780c */ /* 0x000fe20003f64270 */
[----:B------:R-:W-:Y:S01]  /*a320*/  FMUL.FTZ R66, R66, UR4 ;  /* 0x0000000442427c20 */ /* 0x000fe20008410000 */
[----:B------:R-:W-:Y:S01]  /*a330*/  FMNMX.FTZ R8, R160, R29, !PT ;  /* 0x0000001da0087209 */ /* 0x000fe20007810000 */
[----:B------:R-:W1:Y:S01]  /*a340*/  MUFU.TANH R68, R68 ;  /* 0x0000004400447308 */ /* 0x000e620000002400 */
[----:B------:R-:W-:Y:S01]  /*a350*/  FMNMX.FTZ R31, R14, R31, !PT ;  /* 0x0000001f0e1f7209 */ /* 0x000fe20007810000 */
[----:B------:R-:W-:Y:S01]  /*a360*/  FMUL.FTZ R67, R67, UR4 ;  /* 0x0000000443437c20 */ /* 0x000fe20008410000 */
[----:B------:R-:W-:Y:S02]  /*a370*/  FMNMX.FTZ R8, R163, R8, !PT ;  /* 0x00000008a3087209 */ /* 0x000fe40007810000 */
[----:B------:R-:W-:-:S03]  /*a380*/  FMNMX.FTZ R31, R20, R31, !PT ;  /* 0x0000001f141f7209 */ /* 0x000fc60007810000 */
[----:B------:R-:W3:Y:S01]  /*a390*/  MUFU.TANH R69, R69 ;  /* 0x0000004500457308 */ /* 0x000ee20000002400 */
[----:B------:R-:W-:Y:S01]  /*a3a0*/  FMNMX.FTZ R29, R167, R8, !PT ;  /* 0x00000008a71d7209 */ /* 0x000fe20007810000 */
[----:B------:R-:W-:Y:S01]  /*a3b0*/  FMUL.FTZ R70, R70, UR4 ;  /* 0x0000000446467c20 */ /* 0x000fe20008410000 */
[----:B--2---:R-:W-:-:S05]  /*a3c0*/  FSEL R193, R64, -INF , P4 ;  /* 0xff80000040c17808 */ /* 0x004fca0002000000 */
[----:B------:R-:W2:Y:S01]  /*a3d0*/  MUFU.TANH R66, R66 ;  /* 0x0000004200427308 */ /* 0x000ea20000002400 */
[----:B------:R-:W-:Y:S01]  /*a3e0*/  FMNMX.FTZ R30, R164, R31, !PT ;  /* 0x0000001fa41e7209 */ /* 0x000fe20007810000 */
[----:B------:R-:W-:Y:S01]  /*a3f0*/  FMUL.FTZ R71, R71, UR4 ;  /* 0x0000000447477c20 */ /* 0x000fe20008410000 */
[----:B------:R-:W-:-:S05]  /*a400*/  FMNMX.FTZ R8, R184, R29, !PT ;  /* 0x0000001db8087209 */ /* 0x000fca0007810000 */
[----:B------:R-:W4:Y:S01]  /*a410*/  MUFU.TANH R67, R67 ;  /* 0x0000004300437308 */ /* 0x000f220000002400 */
[----:B0-----:R-:W-:Y:S02]  /*a420*/  FSEL R187, R65, -INF , P5 ;  /* 0xff80000041bb7808 */ /* 0x001fe40002800000 */
[----:B------:R-:W-:Y:S02]  /*a430*/  FMNMX.FTZ R30, R193, R30, !PT ;  /* 0x0000001ec11e7209 */ /* 0x000fe40007810000 */
[----:B------:R-:W-:-:S03]  /*a440*/  FMNMX.FTZ R8, R15, R8, !PT ;  /* 0x000000080f087209 */ /* 0x000fc60007810000 */
[----:B------:R-:W0:Y:S01]  /*a450*/  MUFU.TANH R70, R70 ;  /* 0x0000004600467308 */ /* 0x000e220000002400 */
[----:B-1----:R-:W-:Y:S02]  /*a460*/  FSEL R186, R68, -INF , P2 ;  /* 0xff80000044ba7808 */ /* 0x002fe40001000000 */
[----:B------:R-:W-:Y:S02]  /*a470*/  FMNMX.FTZ R29, R187, R30, !PT ;  /* 0x0000001ebb1d7209 */ /* 0x000fe40007810000 */
[----:B------:R-:W-:-:S03]  /*a480*/  FMNMX.FTZ R8, R21, R8, !PT ;  /* 0x0000000815087209 */ /* 0x000fc60007810000 */
[----:B------:R-:W1:Y:S01]  /*a490*/  MUFU.TANH R71, R71 ;  /* 0x0000004700477308 */ /* 0x000e620000002400 */
[----:B---3--:R-:W-:Y:S02]  /*a4a0*/  FSEL R158, R69, -INF , P3 ;  /* 0xff800000459e7808 */ /* 0x008fe40001800000 */
[----:B------:R-:W-:Y:S02]  /*a4b0*/  FMNMX.FTZ R29, R186, R29, !PT ;  /* 0x0000001dba1d7209 */ /* 0x000fe40007810000 */
[----:B--2---:R-:W-:Y:S02]  /*a4c0*/  FSEL R179, R66, -INF , P4 ;  /* 0xff80000042b37808 */ /* 0x004fe40002000000 */
[----:B------:R-:W-:Y:S02]  /*a4d0*/  FMNMX.FTZ R8, R165, R8, !PT ;  /* 0x00000008a5087209 */ /* 0x000fe40007810000 */
[----:B------:R-:W-:Y:S02]  /*a4e0*/  FMNMX.FTZ R30, R158, R29, !PT ;  /* 0x0000001d9e1e7209 */ /* 0x000fe40007810000 */
[----:B----4-:R-:W-:-:S02]  /*a4f0*/  FSEL R178, R67, -INF , P5 ;  /* 0xff80000043b27808 */ /* 0x010fc40002800000 */
[----:B------:R-:W-:Y:S02]  /*a500*/  FMNMX.FTZ R29, R179, R8, !PT ;  /* 0x00000008b31d7209 */ /* 0x000fe40007810000 */
[----:B0-----:R-:W-:Y:S02]  /*a510*/  FSEL R177, R70, -INF , P2 ;  /* 0xff80000046b17808 */ /* 0x001fe40001000000 */
[----:B------:R-:W-:Y:S02]  /*a520*/  FMNMX.FTZ R8, R178, R29, !PT ;  /* 0x0000001db2087209 */ /* 0x000fe40007810000 */
[----:B-1----:R-:W-:Y:S02]  /*a530*/  FSEL R176, R71, -INF , P3 ;  /* 0xff80000047b07808 */ /* 0x002fe40001800000 */
[----:B------:R-:W-:Y:S01]  /*a540*/  FMNMX.FTZ R29, R177, R8, !PT ;  /* 0x00000008b11d7209 */ /* 0x000fe20007810000 */
[----:B------:R-:W0:Y:S03]  /*a550*/  SHFL.BFLY PT, R31, R30, 0x2, 0x1f ;  /* 0x0c401f001e1f7f89 */ /* 0x000e2600000e0000 */
[----:B------:R-:W-:-:S05]  /*a560*/  FMNMX.FTZ R29, R176, R29, !PT ;  /* 0x0000001db01d7209 */ /* 0x000fca0007810000 */
[----:B------:R-:W1:Y:S01]  /*a570*/  SHFL.BFLY PT, R8, R29, 0x2, 0x1f ;  /* 0x0c401f001d087f89 */ /* 0x000e6200000e0000 */
[----:B0-----:R-:W-:-:S05]  /*a580*/  FMNMX.FTZ R31, R30, R31, !PT ;  /* 0x0000001f1e1f7209 */ /* 0x001fca0007810000 */
[----:B------:R-:W0:Y:S01]  /*a590*/  SHFL.BFLY PT, R162, R31, 0x1, 0x1f ;  /* 0x0c201f001fa27f89 */ /* 0x000e2200000e0000 */
[----:B-1----:R-:W-:-:S05]  /*a5a0*/  FMNMX.FTZ R30, R29, R8, !PT ;  /* 0x000000081d1e7209 */ /* 0x002fca0007810000 */
[----:B------:R-:W1:Y:S01]  /*a5b0*/  SHFL.BFLY PT, R33, R30, 0x1, 0x1f ;  /* 0x0c201f001e217f89 */ /* 0x000e6200000e0000 */
[----:B0-----:R-:W-:-:S04]  /*a5c0*/  FMNMX.FTZ R162, R31, R162, !PT ;  /* 0x000000a21fa27209 */ /* 0x001fc80007810000 */
[C---:B------:R-:W-:Y:S01]  /*a5d0*/  FSETP.NEU.FTZ.AND P2, PT, R162.reuse, -INF , PT ;  /* 0xff800000a200780b */ /* 0x040fe20003f5d000 */
[----:B------:R-:W-:Y:S01]  /*a5e0*/  FMUL.FTZ R156, R162, UR39 ;  /* 0x00000027a29c7c20 */ /* 0x000fe20008410000 */
[----:B-1----:R-:W-:-:S04]  /*a5f0*/  FMNMX.FTZ R8, R30, R33, !PT ;  /* 0x000000211e087209 */ /* 0x002fc80007810000 */
[----:B------:R-:W-:Y:S02]  /*a600*/  FSEL R156, R156, RZ, P2 ;  /* 0x000000ff9c9c7208 */ /* 0x000fe40001000000 */
[C---:B------:R-:W-:Y:S01]  /*a610*/  FSETP.NEU.FTZ.AND P2, PT, R8.reuse, -INF , PT ;  /* 0xff8000000800780b */ /* 0x040fe20003f5d000 */
[----:B------:R-:W-:-:S05]  /*a620*/  FMUL.FTZ R157, R8, UR39 ;  /* 0x00000027089d7c20 */ /* 0x000fca0008410000 */
[----:B------:R-:W-:Y:S02]  /*a630*/  FSEL R157, R157, RZ, P2 ;  /* 0x000000ff9d9d7208 */ /* 0x000fe40001000000 */
[----:B------:R-:W-:-:S03]  /*a640*/  SHF.R.U32.HI R34, RZ, 0x7, R72 ;  /* 0x00000007ff227819 */ /* 0x000fc60000011648 */
[--C-:B------:R-:W-:Y:S01]  /*a650*/  FFMA.FTZ R189, R24, UR39, -R157.reuse ;  /* 0x0000002718bd7c23 */ /* 0x100fe2000801089d */
[----:B------:R-:W-:Y:S02]  /*a660*/  @!P1 VIADD R24, R0, 0x32440 ;  /* 0x0003244000189836 */ /* 0x000fe40000000000 */
[--C-:B------:R-:W-:Y:S01]  /*a670*/  FFMA.FTZ R195, R9, UR39, -R156.reuse ;  /* 0x0000002709c37c23 */ /* 0x100fe2000801089c */
[----:B------:R-:W-:Y:S01]  /*a680*/  IADD3 R9, -R34, 0xb, RZ ;  /* 0x0000000b22097810 */ /* 0x000fe20007ffe1ff */
[----:B------:R-:W-:Y:S01]  /*a690*/  FFMA.FTZ R194, R13, UR39, -R156 ;  /* 0x000000270dc27c23 */ /* 0x000fe2000801089c */
[----:B------:R-:W-:Y:S01]  /*a6a0*/  @!P1 PRMT R24, RZ, 0x654, R24 ;  /* 0x00000654ff189816 */ /* 0x000fe20000000018 */
[--C-:B------:R-:W-:Y:S01]  /*a6b0*/  FFMA.FTZ R192, R25, UR39, -R156.reuse ;  /* 0x0000002719c07c23 */ /* 0x100fe2000801089c */
[----:B------:R-:W-:Y:S01]  /*a6c0*/  FFMA.FTZ R191, R27, UR39, -R156 ;  /* 0x000000271bbf7c23 */ /* 0x000fe2000801089c */
[--C-:B------:R-:W-:Y:S01]  /*a6d0*/  FFMA.FTZ R190, R12, UR39, -R157.reuse ;  /* 0x000000270cbe7c23 */ /* 0x100fe2000801089d */
[--C-:B------:R-:W-:Y:S01]  /*a6e0*/  FFMA.FTZ R188, R26, UR39, -R157.reuse ;  /* 0x000000271abc7c23 */ /* 0x100fe2000801089d */
[----:B------:R-:W-:Y:S01]  /*a6f0*/  FFMA.FTZ R196, R28, UR39, -R157 ;  /* 0x000000271cc47c23 */ /* 0x000fe2000801089d */
[----:B------:R0:W-:Y:S06]  /*a700*/  BAR.ARV R9, 0x100 ;  /* 0x000400090000751d */ /* 0x0001ec0000002000 */
[----:B------:R1:W-:Y:S01]  /*a710*/  @!P1 SYNCS.ARRIVE.TRANS64.RED.A1T0 RZ, [R24+URZ], RZ ;  /* 0x000000ff18ff99a7 */ /* 0x0003e2000810043f */
[----:B------:R-:W-:Y:S01]  /*a720*/  MUFU.EX2 R195, R195 ;  /* 0x000000c300c37308 */ /* 0x000fe20000000800 */
[----:B------:R-:W-:-:S07]  /*a730*/  IMAD.MOV.U32 R13, RZ, RZ, 0xc00 ;  /* 0x00000c00ff0d7424 */ /* 0x000fce00078e00ff */
[----:B------:R-:W2:Y:S08]  /*a740*/  MUFU.EX2 R194, R194 ;  /* 0x000000c200c27308 */ /* 0x000eb00000000800 */
[----:B------:R-:W-:Y:S08]  /*a750*/  MUFU.EX2 R192, R192 ;  /* 0x000000c000c07308 */ /* 0x000ff00000000800 */
[----:B------:R-:W3:Y:S08]  /*a760*/  MUFU.EX2 R191, R191 ;  /* 0x000000bf00bf7308 */ /* 0x000ef00000000800 */
[----:B------:R-:W-:Y:S08]  /*a770*/  MUFU.EX2 R190, R190 ;  /* 0x000000be00be7308 */ /* 0x000ff00000000800 */
[----:B------:R-:W4:Y:S08]  /*a780*/  MUFU.EX2 R189, R189 ;  /* 0x000000bd00bd7308 */ /* 0x000f300000000800 */
[----:B------:R-:W-:Y:S08]  /*a790*/  MUFU.EX2 R188, R188 ;  /* 0x000000bc00bc7308 */ /* 0x000ff00000000800 */
[----:B------:R-:W5:Y:S01]  /*a7a0*/  MUFU.EX2 R196, R196 ;  /* 0x000000c400c47308 */ /* 0x000f620000000800 */
[----:B------:R-:W-:-:S02]  /*a7b0*/  IMAD R12, R22, R13, UR42 ;  /* 0x0000002a160c7e24 */ /* 0x000fc4000f8e020d */
[----:B------:R-:W-:-:S03]  /*a7c0*/  IMAD.MOV.U32 R13, RZ, RZ, 0x40000040 ;  /* 0x40000040ff0d7424 */ /* 0x000fc600078e00ff */
[----:B------:R-:W-:Y:S02]  /*a7d0*/  R2UR UR6, R12 ;  /* 0x000000000c0672ca */ /* 0x000fe400000e0000 */
[----:B------:R-:W-:Y:S02]  /*a7e0*/  R2UR UR7, R13 ;  /* 0x000000000d0772ca */ /* 0x000fe400000e0000 */
[----:B--2---:R-:W-:Y:S02]  /*a7f0*/  F2FP.BF16.F32.PACK_AB R152, R194, R195 ;  /* 0x000000c3c298723e */ /* 0x004fe400000010ff */
[----:B---3--:R-:W-:Y:S02]  /*a800*/  F2FP.BF16.F32.PACK_AB R154, R191, R192 ;  /* 0x000000c0bf9a723e */ /* 0x008fe400000010ff */
[----:B----4-:R-:W-:Y:S02]  /*a810*/  F2FP.BF16.F32.PACK_AB R153, R189, R190 ;  /* 0x000000bebd99723e */ /* 0x010fe400000010ff */
[----:B-----5:R-:W-:Y:S01]  /*a820*/  F2FP.BF16.F32.PACK_AB R155, R196, R188 ;  /* 0x000000bcc49b723e */ /* 0x020fe200000010ff */
[----:B------:R0:W-:Y:S06]  /*a830*/  BAR.SYNC.DEFER_BLOCKING R199, 0x100 ;  /* 0x000400c70000751d */ /* 0x0001ec0000010000 */
[----:B-1----:R-:W-:-:S06]  /*a840*/  WARPGROUP.ARRIVE ;  /* 0x00000000000079c5 */ /* 0x002fcc0000000000 */
[----:B------:R-:W-:Y:S01]  /*a850*/  HGMMA.64x256x16.F32.BF16 R24, R152, gdesc[UR4].tnspB, RZ, !UPT, gsb0 ;  /* 0x43e0000498187df0 */ /* 0x000fe2000c0018ff */
[--C-:B------:R-:W-:Y:S01]  /*a860*/  FFMA.FTZ R185, R7, UR39, -R156.reuse ;  /* 0x0000002707b97c23 */ /* 0x100fe2000801089c */
[--C-:B------:R-:W-:Y:S01]  /*a870*/  FFMA.FTZ R7, R11, UR39, -R156.reuse ;  /* 0x000000270b077c23 */ /* 0x100fe2000801089c */
[--C-:B------:R-:W-:Y:S01]  /*a880*/  FFMA.FTZ R180, R180, UR39, -R156.reuse ;  /* 0x00000027b4b47c23 */ /* 0x100fe2000801089c */
[--C-:B------:R-:W-:Y:S01]  /*a890*/  FFMA.FTZ R11, R182, UR39, -R156.reuse ;  /* 0x00000027b60b7c23 */ /* 0x100fe2000801089c */
[--C-:B------:R-:W-:Y:S01]  /*a8a0*/  FFMA.FTZ R5, R5, UR39, -R157.reuse ;  /* 0x0000002705057c23 */ /* 0x100fe2000801089d */
[--C-:B------:R-:W-:Y:S01]  /*a8b0*/  FFMA.FTZ R6, R6, UR39, -R157.reuse ;  /* 0x0000002706067c23 */ /* 0x100fe2000801089d */
[--C-:B------:R-:W-:Y:S01]  /*a8c0*/  FFMA.FTZ R10, R10, UR39, -R157.reuse ;  /* 0x000000270a0a7c23 */ /* 0x100fe2000801089d */
[--C-:B------:R-:W-:Y:S01]  /*a8d0*/  FFMA.FTZ R13, R181, UR39, -R157.reuse ;  /* 0x00000027b50d7c23 */ /* 0x100fe2000801089d */
[----:B------:R-:W-:Y:S08]  /*a8e0*/  MUFU.EX2 R185, R185 ;  /* 0x000000b900b97308 */ /* 0x000ff00000000800 */
[----:B------:R-:W1:Y:S08]  /*a8f0*/  MUFU.EX2 R180, R180 ;  /* 0x000000b400b47308 */ /* 0x000e700000000800 */
[----:B------:R-:W-:Y:S08]  /*a900*/  MUFU.EX2 R7, R7 ;  /* 0x0000000700077308 */ /* 0x000ff00000000800 */
[----:B------:R-:W-:Y:S08]  /*a910*/  MUFU.EX2 R11, R11 ;  /* 0x0000000b000b7308 */ /* 0x000ff00000000800 */
[----:B------:R-:W-:Y:S08]  /*a920*/  MUFU.EX2 R5, R5 ;  /* 0x0000000500057308 */ /* 0x000ff00000000800 */
[----:B------:R-:W2:Y:S08]  /*a930*/  MUFU.EX2 R6, R6 ;  /* 0x0000000600067308 */ /* 0x000eb00000000800 */
[----:B------:R-:W-:Y:S08]  /*a940*/  MUFU.EX2 R10, R10 ;  /* 0x0000000a000a7308 */ /* 0x000ff00000000800 */
[----:B------:R-:W3:Y:S01]  /*a950*/  MUFU.EX2 R13, R13 ;  /* 0x0000000d000d7308 */ /* 0x000ee20000000800 */
[--C-:B------:R-:W-:Y:S01]  /*a960*/  FFMA.FTZ R168, R168, UR39, -R156.reuse ;  /* 0x00000027a8a87c23 */ /* 0x100fe2000801089c */
[--C-:B------:R-:W-:Y:S01]  /*a970*/  FFMA.FTZ R169, R169, UR39, -R156.reuse ;  /* 0x00000027a9a97c23 */ /* 0x100fe2000801089c */
[--C-:B------:R-:W-:Y:S01]  /*a980*/  FFMA.FTZ R170, R170, UR39, -R156.reuse ;  /* 0x00000027aaaa7c23 */ /* 0x100fe2000801089c */
[----:B------:R-:W-:Y:S01]  /*a990*/  FFMA.FTZ R171, R171, UR39, -R156 ;  /* 0x00000027abab7c23 */ /* 0x000fe2000801089c */
[--C-:B------:R-:W-:Y:S01]  /*a9a0*/  FFMA.FTZ R172, R172, UR39, -R157.reuse ;  /* 0x00000027acac7c23 */ /* 0x100fe2000801089d */
[--C-:B------:R-:W-:Y:S01]  /*a9b0*/  FFMA.FTZ R173, R173, UR39, -R157.reuse ;  /* 0x00000027adad7c23 */ /* 0x100fe2000801089d */
[--C-:B------:R-:W-:Y:S01]  /*a9c0*/  FFMA.FTZ R174, R174, UR39, -R157.reuse ;  /* 0x00000027aeae7c23 */ /* 0x100fe2000801089d */
[----:B------:R-:W-:Y:S01]  /*a9d0*/  FFMA.FTZ R175, R175, UR39, -R157 ;  /* 0x00000027afaf7c23 */ /* 0x000fe2000801089d */
[----:B------:R-:W-:Y:S08]  /*a9e0*/  MUFU.EX2 R168, R168 ;  /* 0x000000a800a87308 */ /* 0x000ff00000000800 */
[----:B------:R-:W4:Y:S08]  /*a9f0*/  MUFU.EX2 R169, R169 ;  /* 0x000000a900a97308 */ /* 0x000f300000000800 */
[----:B------:R-:W-:Y:S01]  /*aa00*/  MUFU.EX2 R170, R170 ;  /* 0x000000aa00aa7308 */ /* 0x000fe20000000800 */
[----:B------:R-:W-:-:S02]  /*aa10*/  WARPGROUP.DEPBAR.LE gsb0, 0x0 ;  /* 0x00008000000079c5 */ /* 0x000fc40000010000 */
[----:B------:R-:W-:Y:S02]  /*aa20*/  VIADD R152, R12, 0x80 ;  /* 0x000000800c987836 */ /* 0x000fe40000000000 */
[----:B------:R-:W-:-:S03]  /*aa30*/  IMAD.MOV.U32 R153, RZ, RZ, 0x40000040 ;  /* 0x40000040ff997424 */ /* 0x000fc600078e00ff */
[----:B------:R-:W-:Y:S02]  /*aa40*/  R2UR UR6, R152 ;  /* 0x00000000980672ca */ /* 0x000fe400000e0000 */
[----:B------:R-:W-:Y:S02]  /*aa50*/  R2UR UR7, R153 ;  /* 0x00000000990772ca */ /* 0x000fe400000e0000 */
[----:B-1----:R-:W-:Y:S02]  /*aa60*/  F2FP.BF16.F32.PACK_AB R152, R180, R185 ;  /* 0x000000b9b498723e */ /* 0x002fe400000010ff */
[----:B--2---:R-:W-:Y:S02]  /*aa70*/  F2FP.BF16.F32.PACK_AB R153, R6, R5 ;  /* 0x000000050699723e */ /* 0x004fe400000010ff */
[----:B------:R-:W-:Y:S02]  /*aa80*/  F2FP.BF16.F32.PACK_AB R154, R11, R7 ;  /* 0x000000070b9a723e */ /* 0x000fe400000010ff */
[----:B---3--:R-:W-:-:S04]  /*aa90*/  F2FP.BF16.F32.PACK_AB R155, R13, R10 ;  /* 0x0000000a0d9b723e */ /* 0x008fc800000010ff */
[----:B------:R-:W-:-:S06]  /*aaa0*/  WARPGROUP.ARRIVE ;  /* 0x00000000000079c5 */ /* 0x000fcc0000000000 */
[----:B------:R-:W-:Y:S01]  /*aab0*/  HGMMA.64x256x16.F32.BF16 R24, R152, gdesc[UR4].tnspB, R24, gsb0 ;  /* 0x43e0000498187df0 */ /* 0x000fe20008001818 */
[----:B------:R-:W-:Y:S08]  /*aac0*/  MUFU.EX2 R171, R171 ;  /* 0x000000ab00ab7308 */ /* 0x000ff00000000800 */
[----:B------:R-:W-:Y:S08]  /*aad0*/  MUFU.EX2 R172, R172 ;  /* 0x000000ac00ac7308 */ /* 0x000ff00000000800 */
[----:B------:R-:W1:Y:S08]  /*aae0*/  MUFU.EX2 R173, R173 ;  /* 0x000000ad00ad7308 */ /* 0x000e700000000800 */
[----:B------:R-:W-:Y:S08]  /*aaf0*/  MUFU.EX2 R174, R174 ;  /* 0x000000ae00ae7308 */ /* 0x000ff00000000800 */
[----:B------:R-:W2:Y:S01]  /*ab00*/  MUFU.EX2 R175, R175 ;  /* 0x000000af00af7308 */ /* 0x000ea20000000800 */
        /* <DEDUP_REMOVED lines=9> */
[----:B------:R-:W3:Y:S08]  /*aba0*/  MUFU.EX2 R159, R159 ;  /* 0x0000009f009f7308 */ /* 0x000ef00000000800 */
[----:B------:R-:W-:Y:S08]  /*abb0*/  MUFU.EX2 R161, R161 ;  /* 0x000000a100a17308 */ /* 0x000ff00000000800 */
[----:B------:R-:W-:Y:S08]  /*abc0*/  MUFU.EX2 R166, R166 ;  /* 0x000000a600a67308 */ /* 0x000ff00000000800 */
[----:B------:R-:W-:Y:S08]  /*abd0*/  MUFU.EX2 R3, R3 ;  /* 0x0000000300037308 */ /* 0x000ff00000000800 */
[----:B------:R-:W5:Y:S08]  /*abe0*/  MUFU.EX2 R160, R160 ;  /* 0x000000a000a07308 */ /* 0x000f700000000800 */
[----:B------:R-:W-:Y:S01]  /*abf0*/  MUFU.EX2 R163, R163 ;  /* 0x000000a300a37308 */ /* 0x000fe20000000800 */
[----:B------:R-:W-:-:S02]  /*ac00*/  WARPGROUP.DEPBAR.LE gsb0, 0x0 ;  /* 0x00008000000079c5 */ /* 0x000fc40000010000 */
[----:B------:R-:W-:Y:S02]  /*ac10*/  VIADD R152, R12, 0x100 ;  /* 0x000001000c987836 */ /* 0x000fe40000000000 */
[----:B------:R-:W-:-:S03]  /*ac20*/  IMAD.MOV.U32 R153, RZ, RZ, 0x40000040 ;  /* 0x40000040ff997424 */ /* 0x000fc600078e00ff */
[----:B------:R-:W-:Y:S02]  /*ac30*/  R2UR UR6, R152 ;  /* 0x00000000980672ca */ /* 0x000fe400000e0000 */
[----:B------:R-:W-:Y:S02]  /*ac40*/  R2UR UR7, R153 ;  /* 0x00000000990772ca */ /* 0x000fe400000e0000 */
[----:B----4-:R-:W-:Y:S02]  /*ac50*/  F2FP.BF16.F32.PACK_AB R152, R169, R168 ;  /* 0x000000a8a998723e */ /* 0x010fe400000010ff */
[----:B-1----:R-:W-:Y:S02]  /*ac60*/  F2FP.BF16.F32.PACK_AB R153, R173, R172 ;  /* 0x000000acad99723e */ /* 0x002fe400000010ff */
[----:B------:R-:W-:Y:S02]  /*ac70*/  F2FP.BF16.F32.PACK_AB R154, R171, R170 ;  /* 0x000000aaab9a723e */ /* 0x000fe400000010ff */
[----:B--2---:R-:W-:-:S04]  /*ac80*/  F2FP.BF16.F32.PACK_AB R155, R175, R174 ;  /* 0x000000aeaf9b723e */ /* 0x004fc800000010ff */
[----:B------:R-:W-:-:S06]  /*ac90*/  WARPGROUP.ARRIVE ;  /* 0x00000000000079c5 */ /* 0x000fcc0000000000 */
[----:B------:R-:W-:Y:S01]  /*aca0*/  HGMMA.64x256x16.F32.BF16 R24, R152, gdesc[UR4].tnspB, R24, gsb0 ;  /* 0x43e0000498187df0 */ /* 0x000fe20008001818 */
[----:B------:R-:W1:Y:S01]  /*acb0*/  MUFU.EX2 R167, R167 ;  /* 0x000000a700a77308 */ /* 0x000e620000000800 */
[--C-:B------:R-:W-:Y:S01]  /*acc0*/  FFMA.FTZ R181, R183, UR39, -R156.reuse ;  /* 0x00000027b7b57c23 */ /* 0x100fe2000801089c */
[--C-:B------:R-:W-:Y:S01]  /*acd0*/  FFMA.FTZ R183, R184, UR39, -R157.reuse ;  /* 0x00000027b8b77c23 */ /* 0x100fe2000801089d */
[--C-:B------:R-:W-:Y:S01]  /*ace0*/  FFMA.FTZ R182, R14, UR39, -R156.reuse ;  /* 0x000000270eb67c23 */ /* 0x100fe2000801089c */
[--C-:B------:R-:W-:Y:S01]  /*acf0*/  FFMA.FTZ R20, R20, UR39, -R156.reuse ;  /* 0x0000002714147c23 */ /* 0x100fe2000801089c */
[----:B------:R-:W-:Y:S01]  /*ad00*/  FFMA.FTZ R164, R164, UR39, -R156 ;  /* 0x00000027a4a47c23 */ /* 0x000fe2000801089c */
[--C-:B------:R-:W-:Y:S01]  /*ad10*/  FFMA.FTZ R184, R15, UR39, -R157.reuse ;  /* 0x000000270fb87c23 */ /* 0x100fe2000801089d */
[--C-:B------:R-:W-:Y:S01]  /*ad20*/  FFMA.FTZ R21, R21, UR39, -R157.reuse ;  /* 0x0000002715157c23 */ /* 0x100fe2000801089d */
[----:B------:R-:W-:Y:S01]  /*ad30*/  FFMA.FTZ R165, R165, UR39, -R157 ;  /* 0x00000027a5a57c23 */ /* 0x000fe2000801089d */
[----:B------:R-:W-:Y:S08]  /*ad40*/  MUFU.EX2 R181, R181 ;  /* 0x000000b500b57308 */ /* 0x000ff00000000800 */
[----:B------:R-:W2:Y:S08]  /*ad50*/  MUFU.EX2 R182, R182 ;  /* 0x000000b600b67308 */ /* 0x000eb00000000800 */
[----:B------:R-:W-:Y:S08]  /*ad60*/  MUFU.EX2 R20, R20 ;  /* 0x0000001400147308 */ /* 0x000ff00000000800 */
[----:B------:R-:W-:Y:S08]  /*ad70*/  MUFU.EX2 R164, R164 ;  /* 0x000000a400a47308 */ /* 0x000ff00000000800 */
[----:B------:R-:W-:Y:S08]  /*ad80*/  MUFU.EX2 R183, R183 ;  /* 0x000000b700b77308 */ /* 0x000ff00000000800 */
[----:B------:R-:W4:Y:S08]  /*ad90*/  MUFU.EX2 R184, R184 ;  /* 0x000000b800b87308 */ /* 0x000f300000000800 */
[----:B------:R-:W-:Y:S08]  /*ada0*/  MUFU.EX2 R21, R21 ;  /* 0x0000001500157308 */ /* 0x000ff00000000800 */
[----:B------:R-:W0:Y:S01]  /*adb0*/  MUFU.EX2 R165, R165 ;  /* 0x000000a500a57308 */ /* 0x000e220000000800 */
[----:B------:R-:W-:-:S02]  /*adc0*/  VIADD R14, R12, 0x200 ;  /* 0x000002000c0e7836 */ /* 0x000fc40000000000 */
[----:B------:R-:W-:Y:S01]  /*add0*/  IMAD.MOV.U32 R15, RZ, RZ, 0x40000040 ;  /* 0x40000040ff0f7424 */ /* 0x000fe200078e00ff */
[----:B------:R-:W-:Y:S02]  /*ade0*/  WARPGROUP.DEPBAR.LE gsb0, 0x0 ;  /* 0x00008000000079c5 */ /* 0x000fe40000010000 */
[----:B------:R-:W-:Y:S02]  /*adf0*/  VIADD R152, R12, 0x180 ;  /* 0x000001800c987836 */ /* 0x000fe40000000000 */
[----:B------:R-:W-:-:S03]  /*ae00*/  IMAD.MOV.U32 R153, RZ, RZ, 0x40000040 ;  /* 0x40000040ff997424 */ /* 0x000fc600078e00ff */
[----:B------:R-:W-:Y:S02]  /*ae10*/  R2UR UR6, R152 ;  /* 0x00000000980672ca */ /* 0x000fe400000e0000 */
[----:B------:R-:W-:Y:S02]  /*ae20*/  R2UR UR7, R153 ;  /* 0x00000000990772ca */ /* 0x000fe400000e0000 */
[----:B---3--:R-:W-:Y:S02]  /*ae30*/  F2FP.BF16.F32.PACK_AB R152, R159, R4 ;  /* 0x000000049f98723e */ /* 0x008fe400000010ff */
[----:B-----5:R-:W-:Y:S02]  /*ae40*/  F2FP.BF16.F32.PACK_AB R153, R160, R3 ;  /* 0x00000003a099723e */ /* 0x020fe400000010ff */
[----:B------:R-:W-:Y:S02]  /*ae50*/  F2FP.BF16.F32.PACK_AB R154, R166, R161 ;  /* 0x000000a1a69a723e */ /* 0x000fe400000010ff */
[----:B-1----:R-:W-:-:S04]  /*ae60*/  F2FP.BF16.F32.PACK_AB R155, R167, R163 ;  /* 0x000000a3a79b723e */ /* 0x002fc800000010ff */
[----:B------:R-:W-:-:S06]  /*ae70*/  WARPGROUP.ARRIVE ;  /* 0x00000000000079c5 */ /* 0x000fcc0000000000 */
[----:B------:R-:W-:Y:S01]  /*ae80*/  HGMMA.64x256x16.F32.BF16 R24, R152, gdesc[UR4].tnspB, R24, gsb0 ;  /* 0x43e0000498187df0 */ /* 0x000fe20008001818 */
[----:B------:R-:W-:Y:S02]  /*ae90*/  R2UR UR6, R14 ;  /* 0x000000000e0672ca */ /* 0x000fe400000e0000 */
[----:B------:R-:W-:Y:S01]  /*aea0*/  R2UR UR7, R15 ;  /* 0x000000000f0772ca */ /* 0x000fe200000e0000 */
        /* <DEDUP_REMOVED lines=8> */
[----:B------:R-:W-:Y:S01]  /*af30*/  IADD3 R14, R12, 0x280, RZ ;  /* 0x000002800c0e7810 */ /* 0x000fe20007ffe0ff */
[----:B------:R-:W1:Y:S08]  /*af40*/  MUFU.EX2 R193, R193 ;  /* 0x000000c100c17308 */ /* 0x000e700000000800 */
[----:B------:R-:W-:Y:S08]  /*af50*/  MUFU.EX2 R187, R187 ;  /* 0x000000bb00bb7308 */ /* 0x000ff00000000800 */
[----:B------:R-:W-:Y:S08]  /*af60*/  MUFU.EX2 R186, R186 ;  /* 0x000000ba00ba7308 */ /* 0x000ff00000000800 */
[----:B------:R-:W-:Y:S08]  /*af70*/  MUFU.EX2 R156, R156 ;  /* 0x0000009c009c7308 */ /* 0x000ff00000000800 */
[----:B------:R-:W3:Y:S08]  /*af80*/  MUFU.EX2 R158, R158 ;  /* 0x0000009e009e7308 */ /* 0x000ef00000000800 */
[----:B------:R-:W5:Y:S08]  /*af90*/  MUFU.EX2 R178, R178 ;  /* 0x000000b200b27308 */ /* 0x000f700000000800 */
[----:B------:R-:W-:Y:S08]  /*afa0*/  MUFU.EX2 R177, R177 ;  /* 0x000000b100b17308 */ /* 0x000ff00000000800 */
[----:B------:R-:W5:Y:S01]  /*afb0*/  MUFU.EX2 R12, R157 ;  /* 0x0000009d000c7308 */ /* 0x000f620000000800 */
[----:B------:R-:W-:Y:S01]  /*afc0*/  IMAD.MOV.U32 R15, RZ, RZ, 0x40000040 ;  /* 0x40000040ff0f7424 */ /* 0x000fe200078e00ff */
[----:B------:R-:W-:-:S02]  /*afd0*/  WARPGROUP.DEPBAR.LE gsb0, 0x0 ;  /* 0x00008000000079c5 */ /* 0x000fc40000010000 */
[----:B--2---:R-:W-:Y:S02]  /*afe0*/  F2FP.BF16.F32.PACK_AB R152, R182, R181 ;  /* 0x000000b5b698723e */ /* 0x004fe400000010ff */
[----:B----4-:R-:W-:Y:S02]  /*aff0*/  F2FP.BF16.F32.PACK_AB R153, R184, R183 ;  /* 0x000000b7b899723e */ /* 0x010fe400000010ff */
[----:B------:R-:W-:Y:S02]  /*b000*/  F2FP.BF16.F32.PACK_AB R154, R164, R20 ;  /* 0x00000014a49a723e */ /* 0x000fe400000010ff */
[----:B0-----:R-:W-:-:S04]  /*b010*/  F2FP.BF16.F32.PACK_AB R155, R165, R21 ;  /* 0x00000015a59b723e */ /* 0x001fc800000010ff */
[----:B------:R-:W-:-:S06]  /*b020*/  WARPGROUP.ARRIVE ;  /* 0x00000000000079c5 */ /* 0x000fcc0000000000 */
[----:B------:R-:W-:Y:S01]  /*b030*/  HGMMA.64x256x16.F32.BF16 R24, R152, gdesc[UR4].tnspB, R24, gsb0 ;  /* 0x43e0000498187df0 */ /* 0x000fe20008001818 */
[----:B------:R-:W-:Y:S02]  /*b040*/  R2UR UR6, R14 ;  /* 0x000000000e0672ca */ /* 0x000fe400000e0000 */
[----:B------:R-:W-:Y:S01]  /*b050*/  R2UR UR7, R15 ;  /* 0x000000000f0772ca */ /* 0x000fe200000e0000 */
[----:B------:R-:W-:Y:S01]  /*b060*/  FADD.FTZ R194, R195, R194 ;  /* 0x000000c2c3c27221 */ /* 0x000fe20000010000 */
[----:B------:R-:W-:-:S03]  /*b070*/  FADD.FTZ R189, R190, R189 ;  /* 0x000000bdbebd7221 */ /* 0x000fc60000010000 */
        /* <DEDUP_REMOVED lines=33> */
[----:B------:R-:W-:Y:S01]  /*b290*/  FADD.FTZ R184, R21, R184 ;  /* 0x000000b815b87221 */ /* 0x000fe20000010000 */
[----:B------:R-:W-:Y:S02]  /*b2a0*/  ISETP.GE.AND P2, PT, R197, 0x61, PT ;  /* 0x00000061c500780c */ /* 0x000fe40003f46270 */
[----:B------:R-:W-:Y:S01]  /*b2b0*/  FADD.FTZ R164, R164, R181 ;  /* 0x000000b5a4a47221 */ /* 0x000fe20000010000 */
[----:B------:R-:W-:Y:S01]  /*b2c0*/  FADD.FTZ R165, R165, R184 ;  /* 0x000000b8a5a57221 */ /* 0x000fe20000010000 */
[----:B------:R-:W-:Y:S02]  /*b2d0*/  @!P1 VIADD R0, R0, 0x32460 ;  /* 0x0003246000009836 */ /* 0x000fe40000000000 */
[----:B-1----:R-:W-:Y:S01]  /*b2e0*/  FADD.FTZ R164, R193, R164 ;  /* 0x000000a4c1a47221 */ /* 0x002fe20000010000 */
[----:B---3--:R-:W-:Y:S02]  /*b2f0*/  FADD.FTZ R165, R158, R165 ;  /* 0x000000a59ea57221 */ /* 0x008fe40000010000 */
[----:B------:R-:W-:Y:S01]  /*b300*/  @!P1 PRMT R0, RZ, 0x654, R0 ;  /* 0x00000654ff009816 */ /* 0x000fe20000000000 */
[----:B------:R-:W-:-:S02]  /*b310*/  WARPGROUP.DEPBAR.LE gsb0, 0x0 ;  /* 0x00008000000079c5 */ /* 0x000fc40000010000 */
[----:B------:R-:W-:Y:S02]  /*b320*/  F2FP.BF16.F32.PACK_AB R152, R187, R193 ;  /* 0x000000c1bb98723e */ /* 0x000fe400000010ff */
[----:B-----5:R-:W-:Y:S02]  /*b330*/  F2FP.BF16.F32.PACK_AB R153, R178, R158 ;  /* 0x0000009eb299723e */ /* 0x020fe400000010ff */
[----:B------:R-:W-:Y:S02]  /*b340*/  F2FP.BF16.F32.PACK_AB R154, R156, R186 ;  /* 0x000000ba9c9a723e */ /* 0x000fe400000010ff */
[----:B------:R-:W-:-:S04]  /*b350*/  F2FP.BF16.F32.PACK_AB R155, R12, R177 ;  /* 0x000000b10c9b723e */ /* 0x000fc800000010ff */
[----:B------:R-:W-:-:S06]  /*b360*/  WARPGROUP.ARRIVE ;  /* 0x00000000000079c5 */ /* 0x000fcc0000000000 */
[----:B------:R-:W-:Y:S01]  /*b370*/  HGMMA.64x256x16.F32.BF16 R24, R152, gdesc[UR4].tnspB, R24, gsb0 ;  /* 0x43e0000498187df0 */ /* 0x000fe20008001818 */
[----:B------:R-:W-:Y:S01]  /*b380*/  FADD.FTZ R187, R187, R164 ;  /* 0x000000a4bbbb7221 */ /* 0x000fe20000010000 */
[----:B------:R-:W-:-:S03]  /*b390*/  FADD.FTZ R178, R178, R165 ;  /* 0x000000a5b2b27221 */ /* 0x000fc60000010000 */
[----:B------:R-:W-:Y:S01]  /*b3a0*/  FADD.FTZ R187, R186, R187 ;  /* 0x000000bbbabb7221 */ /* 0x000fe20000010000 */
[----:B------:R-:W-:-:S03]  /*b3b0*/  FADD.FTZ R177, R177, R178 ;  /* 0x000000b2b1b17221 */ /* 0x000fc60000010000 */
[----:B------:R-:W-:Y:S01]  /*b3c0*/  FADD.FTZ R7, R156, R187 ;  /* 0x000000bb9c077221 */ /* 0x000fe20000010000 */
[----:B------:R-:W-:Y:S01]  /*b3d0*/  FADD.FTZ R4, R12, R177 ;  /* 0x000000b10c047221 */ /* 0x000fe20000010000 */
[----:B------:R-:W-:Y:S02]  /*b3e0*/  WARPGROUP.DEPBAR.LE gsb0, 0x0 ;  /* 0x00008000000079c5 */ /* 0x000fe40000010000 */
[----:B------:R0:W-:Y:S01]  /*b3f0*/  @!P1 SYNCS.ARRIVE.TRANS64.RED.A1T0 RZ, [R0+URZ], RZ ;  /* 0x000000ff00ff99a7 */ /* 0x0001e2000810043f */
[----:B------:R-:W-:Y:S05]  /*b400*/  @!P2 BRA `(.L_x_1063) ;  /* 0x0000002c00a8a947 */ /* 0x000fea0003800000 */
[----:B0-----:R-:W-:Y:S02]  /*b410*/  VIADD R0, R198, 0xfffffffe ;  /* 0xfffffffec6007836 */ /* 0x001fe40000000000 */
[----:B------:R-:W-:Y:S02]  /*b420*/  IMAD.MOV.U32 R6, RZ, RZ, R8 ;  /* 0x000000ffff067224 */ /* 0x000fe400078e0008 */
[----:B------:R-:W-:-:S07]  /*b430*/  IMAD.MOV.U32 R5, RZ, RZ, R162 ;  /* 0x000000ffff057224 */ /* 0x000fce00078e00a2 */
.L_x_1073:
[----:B------:R-:W-:Y:S01]  /*b440*/  VIADD R22, R22, 0x1 ;  /* 0x0000000116167836 */ /* 0x000fe20000000000 */
[----:B------:R-:W-:Y:S05]  /*b450*/  YIELD ;  /* 0x0000000000007946 */ /* 0x000fea0003800000 */
[----:B------:R-:W-:Y:S02]  /*b460*/  ISETP.NE.AND P3, PT, R22, 0x2, PT ;  /* 0x000000021600780c */ /* 0x000fe40003f65270 */
[C---:B------:R-:W-:Y:S01]  /*b470*/  ISETP.GT.AND P2, PT, R0.reuse, RZ, PT ;  /* 0x000000ff0000720c */ /* 0x040fe20003f44270 */
[----:B------:R-:W-:Y:S01]  /*b480*/  VIADD R0, R0, 0xffffffff ;  /* 0xffffffff00007836 */ /* 0x000fe20000000000 */
[----:B-1----:R-:W-:-:S02]  /*b490*/  SEL R3, RZ, 0x1, P3 ;  /* 0x00000001ff037807 */ /* 0x002fc40001800000 */
[----:B------:R-:W-:Y:S02]  /*b4a0*/  SEL R22, R22, RZ, P3 ;  /* 0x000000ff16167207 */ /* 0x000fe40001800000 */
[----:B------:R-:W-:Y:S01]  /*b4b0*/  LOP3.LUT R200, R200, R3, RZ, 0x3c, !PT ;  /* 0x00000003c8c87212 */ /* 0x000fe200078e3cff */
[----:B------:R-:W-:Y:S06]  /*b4c0*/  @!P0 BRA `(.L_x_1064) ;  /* 0x0000000000048947 */ /* 0x000fec0003800000 */
[----:B------:R-:W-:Y:S01]  /*b4d0*/  BPT.TRAP 0x1 ;  /* 0x000000040000795c */ /* 0x000fe20000300000 */
.L_x_1064:
[----:B------:R-:W-:Y:S01]  /*b4e0*/  IMAD R3, R22, 0x8, R18 ;  /* 0x0000000816037824 */ /* 0x000fe200078e0212 */
[----:B------:R-:W-:-:S04]  /*b4f0*/  SHF.L.U32 R12, R200, 0x1f, RZ ;  /* 0x0000001fc80c7819 */ /* 0x000fc800000006ff */
[----:B------:R0:W1:Y:S01]  /*b500*/  SYNCS.PHASECHK.TRANS64.TRYWAIT P3, [R3+URZ+0x32430], R12 ;  /* 0x0324300c030075a7 */ /* 0x000062000806017f */
[----:B------:R-:W-:Y:S05]  /*b510*/  @!P0 BRA `(.L_x_1065) ;  /* 0x0000000000048947 */ /* 0x000fea0003800000 */
[----:B------:R-:W-:Y:S01]  /*b520*/  BPT.TRAP 0x1 ;  /* 0x000000040000795c */ /* 0x000fe20000300000 */
.L_x_1065:
[----:B------:R-:W-:Y:S02]  /*b530*/  IMAD R8, R22, 0x300, R225 ;  /* 0x0000030016087824 */ /* 0x000fe400078e02e1 */
[----:B------:R-:W-:Y:S01]  /*b540*/  IMAD.MOV.U32 R9, RZ, RZ, 0x40000040 ;  /* 0x40000040ff097424 */ /* 0x000fe200078e00ff */
[----:B-1----:R-:W-:Y:S06]  /*b550*/  @P3 BRA `(.L_x_1066) ;  /* 0x0000000000083947 */ /* 0x002fec0003800000 */
[----:B------:R-:W1:Y:S02]  /*b560*/  SYNCS.PHASECHK.TRANS64.TRYWAIT P3, [R3+URZ+0x32430], R12 ;  /* 0x0324300c030075a7 */ /* 0x000e64000806017f */
[----:B-1----:R-:W-:Y:S05]  /*b570*/  @!P3 BRA `(.L_x_1067) ;  /* 0x000000c00090b947 */ /* 0x002fea0003800000 */
.L_x_1066:
[----:B------:R-:W2:Y:S04]  /*b580*/  LDL.64 R152, [R1+0x70] ;  /* 0x0000700001987983 */ /* 0x000ea80000100a00 */
[----:B------:R-:W3:Y:S04]  /*b590*/  LDL.64 R202, [R1+0x68] ;  /* 0x0000680001ca7983 */ /* 0x000ee80000100a00 */
[----:B------:R-:W4:Y:S01]  /*b5a0*/  LDL.64 R20, [R1+0x60] ;  /* 0x0000600001147983 */ /* 0x000f220000100a00 */
[----:B------:R-:W-:Y:S05]  /*b5b0*/  WARPSYNC.ALL ;  /* 0x0000000000007948 */ /* 0x000fea0003800000 */
[----:B------:R-:W5:Y:S01]  /*b5c0*/  LDL.64 R14, [R1+0x58] ;  /* 0x00005800010e7983 */ /* 0x000f620000100a00 */
[C---:B------:R-:W-:Y:S01]  /*b5d0*/  R2UR UR6, R8.reuse ;  /* 0x00000000080672ca */ /* 0x040fe200000e0000 */
[----:B------:R-:W-:Y:S01]  /*b5e0*/  VIADD R10, R8, 0x2 ;  /* 0x00000002080a7836 */ /* 0x000fe20000000000 */
[----:B------:R-:W-:Y:S01]  /*b5f0*/  R2UR UR7, R9 ;  /* 0x00000000090772ca */ /* 0x000fe200000e0000 */
[----:B------:R-:W-:-:S02]  /*b600*/  IMAD.MOV.U32 R11, RZ, RZ, 0x40000040 ;  /* 0x40000040ff0b7424 */ /* 0x000fc400078e00ff */
[----:B------:R-:W-:Y:S01]  /*b610*/  IMAD.MOV.U32 R9, RZ, RZ, 0x40000040 ;  /* 0x40000040ff097424 */ /* 0x000fe200078e00ff */
[----:B--2---:R-:W-:Y:S02]  /*b620*/  R2UR UR4, R152 ;  /* 0x00000000980472ca */ /* 0x004fe400000e0000 */
[----:B------:R-:W-:Y:S02]  /*b630*/  R2UR UR5, R153 ;  /* 0x00000000990572ca */ /* 0x000fe400000e0000 */
[----:B------:R-:W-:-:S11]  /*b640*/  WARPGROUP.ARRIVE ;  /* 0x00000000000079c5 */ /* 0x000fd60000000000 */
[----:B------:R-:W-:Y:S01]  /*b650*/  HGMMA.64x96x16.F32.BF16 R152, gdesc[UR4], RZ, !UPT, gsb0 ;  /* 0x01600000049879f0 */ /* 0x000fe2000c0018ff */
[----:B------:R-:W-:Y:S01]  /*b660*/  R2UR UR6, R10 ;  /* 0x000000000a0672ca */ /* 0x000fe200000e0000 */
[----:B------:R-:W-:Y:S01]  /*b670*/  VIADD R10, R8, 0x4 ;  /* 0x00000004080a7836 */ /* 0x000fe20000000000 */
[----:B------:R-:W-:Y:S01]  /*b680*/  R2UR UR7, R11 ;  /* 0x000000000b0772ca */ /* 0x000fe200000e0000 */
[----:B------:R-:W-:Y:S01]  /*b690*/  IMAD.MOV.U32 R11, RZ, RZ, 0x40000040 ;  /* 0x40000040ff0b7424 */ /* 0x000fe200078e00ff */
[----:B---3--:R-:W-:Y:S01]  /*b6a0*/  R2UR UR4, R202 ;  /* 0x00000000ca0472ca */ /* 0x008fe200000e0000 */
[----:B------:R-:W-:Y:S01]  /*b6b0*/  VIADD R8, R8, 0x6 ;  /* 0x0000000608087836 */ /* 0x000fe20000000000 */
[----:B------:R-:W-:Y:S01]  /*b6c0*/  R2UR UR5, R203 ;  /* 0x00000000cb0572ca */ /* 0x000fe200000e0000 */
[----:B------:R-:W-:Y:S02]  /*b6d0*/  WARPGROUP.DEPBAR.LE gsb0, 0x0 ;  /* 0x00008000000079c5 */ /* 0x000fe40000010000 */
[----:B------:R-:W-:-:S10]  /*b6e0*/  WARPGROUP.ARRIVE ;  /* 0x00000000000079c5 */ /* 0x000fd40000000000 */
[----:B------:R-:W-:Y:S01]  /*b6f0*/  HGMMA.64x96x16.F32.BF16 R152, gdesc[UR4], R152, gsb0 ;  /* 0x01600000049879f0 */ /* 0x000fe20008001898 */
[----:B------:R-:W-:Y:S02]  /*b700*/  R2UR UR6, R10 ;  /* 0x000000000a0672ca */ /* 0x000fe400000e0000 */
[----:B------:R-:W-:Y:S02]  /*b710*/  R2UR UR7, R11 ;  /* 0x000000000b0772ca */ /* 0x000fe400000e0000 */
[----:B----4-:R-:W-:Y:S02]  /*b720*/  R2UR UR4, R20 ;  /* 0x00000000140472ca */ /* 0x010fe400000e0000 */
[----:B------:R-:W-:Y:S01]  /*b730*/  R2UR UR5, R21 ;  /* 0x00000000150572ca */ /* 0x000fe200000e0000 */
[----:B------:R-:W-:Y:S02]  /*b740*/  WARPGROUP.DEPBAR.LE gsb0, 0x0 ;  /* 0x00008000000079c5 */ /* 0x000fe40000010000 */
[----:B------:R-:W-:-:S10]  /*b750*/  WARPGROUP.ARRIVE ;  /* 0x00000000000079c5 */ /* 0x000fd40000000000 */
[----:B------:R-:W-:Y:S01]  /*b760*/  HGMMA.64x96x16.F32.BF16 R152, gdesc[UR4], R152, gsb0 ;  /* 0x01600000049879f0 */ /* 0x000fe20008001898 */
[----:B------:R-:W-:Y:S02]  /*b770*/  R2UR UR6, R8 ;  /* 0x00000000080672ca */ /* 0x000fe400000e0000 */
[----:B------:R-:W-:Y:S02]  /*b780*/  R2UR UR7, R9 ;  /* 0x00000000090772ca */ /* 0x000fe400000e0000 */
[----:B-----5:R-:W-:Y:S02]  /*b790*/  R2UR UR4, R14 ;  /* 0x000000000e0472ca */ /* 0x020fe400000e0000 */
[----:B------:R-:W-:Y:S01]  /*b7a0*/  R2UR UR5, R15 ;  /* 0x000000000f0572ca */ /* 0x000fe200000e0000 */
[----:B------:R-:W-:Y:S02]  /*b7b0*/  WARPGROUP.DEPBAR.LE gsb0, 0x0 ;  /* 0x00008000000079c5 */ /* 0x000fe40000010000 */
[----:B------:R-:W-:-:S10]  /*b7c0*/  WARPGROUP.ARRIVE ;  /* 0x00000000000079c5 */ /* 0x000fd40000000000 */
[----:B------:R-:W-:Y:S03]  /*b7d0*/  HGMMA.64x96x16.F32.BF16 R152, gdesc[UR4], R152, gsb0 ;  /* 0x01600000049879f0 */ /* 0x000fe60008001898 */
[----:B------:R-:W-:Y:S02]  /*b7e0*/  WARPGROUP.DEPBAR.LE gsb0, 0x0 ;  /* 0x00008000000079c5 */ /* 0x000fe40000010000 */
[----:B------:R-:W-:Y:S05]  /*b7f0*/  @!P0 BRA `(.L_x_1068) ;  /* 0x0000000000048947 */ /* 0x000fea0003800000 */
[----:B------:R-:W-:Y:S01]  /*b800*/  BPT.TRAP 0x1 ;  /* 0x000000040000795c */ /* 0x000fe20000300000 */
.L_x_1068:
[----:B------:R2:W3:Y:S01]  /*b810*/  SYNCS.PHASECHK.TRANS64.TRYWAIT P3, [R3+URZ+0x32450], R12 ;  /* 0x0324500c030075a7 */ /* 0x0004e2000806017f */
[----:B------:R-:W-:Y:S05]  /*b820*/  @!P0 BRA `(.L_x_1069) ;  /* 0x0000000000048947 */ /* 0x000fea0003800000 */
[----:B------:R-:W-:Y:S01]  /*b830*/  BPT.TRAP 0x1 ;  /* 0x000000040000795c */ /* 0x000fe20000300000 */
.L_x_1069:
[----:B------:R-:W-:Y:S04]  /*b840*/  BSSY B0, `(.L_x_1070) ;  /* 0x0000004000007945 */ /* 0x000fe80003800000 */
[----:B---3--:R-:W-:Y:S05]  /*b850*/  @P3 BRA `(.L_x_1071) ;  /* 0x0000000000083947 */ /* 0x008fea0003800000 */
[----:B------:R-:W3:Y:S02]  /*b860*/  SYNCS.PHASECHK.TRANS64.TRYWAIT P3, [R3+URZ+0x32450], R12 ;  /* 0x0324500c030075a7 */ /* 0x000ee4000806017f */
[----:B---3--:R-:W-:Y:S05]  /*b870*/  @!P3 BRA `(.L_x_1072) ;  /* 0x000000bc00e4b947 */ /* 0x008fea0003800000 */
.L_x_1071:
[----:B------:R-:W-:Y:S05]  /*b880*/  BSYNC B0 ;  /* 0x0000000000007941 */ /* 0x000fea0003800000 */
.L_x_1070:
[----:B------:R-:W-:Y:S05]  /*b890*/  WARPSYNC.ALL ;  /* 0x0000000000007948 */ /* 0x000fea0003800000 */
[----:B------:R-:W4:Y:S04]  /*b8a0*/  LDL R8, [R1+0x78] ;  /* 0x0000780001087983 */ /* 0x000f280000100800 */
[----:B------:R-:W5:Y:S04]  /*b8b0*/  LDL.64 R204, [R1+0x50] ;  /* 0x0000500001cc7983 */ /* 0x000f680000100a00 */
[----:B------:R-:W5:Y:S04]  /*b8c0*/  LDL.64 R202, [R1+0x48] ;  /* 0x0000480001ca7983 */ /* 0x000f680000100a00 */
[----:B------:R-:W5:Y:S01]  /*b8d0*/  LDL.64 R20, [R1+0x40] ;  /* 0x0000400001147983 */ /* 0x000f620000100a00 */
[----:B------:R-:W-:-:S03]  /*b8e0*/  IMAD.MOV.U32 R9, RZ, RZ, 0x40000040 ;  /* 0x40000040ff097424 */ /* 0x000fc600078e00ff */
[----:B------:R-:W5:Y:S02]  /*b8f0*/  LDL.64 R14, [R1+0x38] ;  /* 0x00003800010e7983 */ /* 0x000f640000100a00 */
[----:B------:R-:W-:Y:S01]  /*b900*/  R2UR UR7, R9 ;  /* 0x00000000090772ca */ /* 0x000fe200000e0000 */
[----:B------:R-:W-:Y:S01]  /*b910*/  WARPGROUP.ARRIVE ;  /* 0x00000000000079c5 */ /* 0x000fe20000000000 */
[----:B------:R-:W-:Y:S01]  /*b920*/  IMAD.MOV.U32 R11, RZ, RZ, 0x40000040 ;  /* 0x40000040ff0b7424 */ /* 0x000fe200078e00ff */
[----:B0123--:R-:W2:Y:S04]  /*b930*/  LDL.64 R12, [R1+0x30] ;  /* 0x00003000010c7983 */ /* 0x00fea80000100a00 */
[----:B------:R-:W3:Y:S01]  /*b940*/  LDL.64 R206, [R1+0x28] ;  /* 0x0000280001ce7983 */ /* 0x000ee20000100a00 */
[----:B----4-:R-:W-:Y:S01]  /*b950*/  R2UR UR4, R8 ;  /* 0x00000000080472ca */ /* 0x010fe200000e0000 */
[----:B------:R-:W-:Y:S01]  /*b960*/  IMAD.MOV.U32 R8, RZ, RZ, 0xc00 ;  /* 0x00000c00ff087424 */ /* 0x000fe200078e00ff */
[----:B-----5:R-:W-:-:S11]  /*b970*/  R2UR UR5, R205 ;  /* 0x00000000cd0572ca */ /* 0x020fd600000e0000 */
[----:B------:R-:W-:Y:S01]  /*b980*/  IMAD R8, R22, R8, UR4 ;  /* 0x0000000416087e24 */ /* 0x000fe2000f8e0208 */
[----:B------:R-:W-:Y:S02]  /*b990*/  R2UR UR4, R204 ;  /* 0x00000000cc0472ca */ /* 0x000fe400000e0000 */
[----:B------:R-:W4:Y:S02]  /*b9a0*/  LDL.64 R204, [R1+0x20] ;  /* 0x0000200001cc7983 */ /* 0x000f240000100a00 */
[----:B------:R-:W-:-:S13]  /*b9b0*/  R2UR UR6, R8 ;  /* 0x00000000080672ca */ /* 0x000fda00000e0000 */
[----:B------:R-:W-:Y:S01]  /*b9c0*/  HGMMA.64x96x16.F32.BF16 R152, gdesc[UR4], R152, gsb0 ;  /* 0x01600000049879f0 */ /* 0x000fe20008001898 */
[----:B------:R-:W-:Y:S01]  /*b9d0*/  VIADD R10, R8, 0x2 ;  /* 0x00000002080a7836 */ /* 0x000fe20000000000 */
[----:B------:R-:W-:Y:S02]  /*b9e0*/  R2UR UR7, R11 ;  /* 0x000000000b0772ca */ /* 0x000fe400000e0000 */
[----:B------:R-:W-:Y:S02]  /*b9f0*/  R2UR UR4, R202 ;  /* 0x00000000ca0472ca */ /* 0x000fe400000e0000 */
[----:B------:R-:W-:Y:S02]  /*ba00*/  R2UR UR6, R10 ;  /* 0x000000000a0672ca */ /* 0x000fe400000e0000 */
[----:B------:R-:W-:Y:S01]  /*ba10*/  R2UR UR5, R203 ;  /* 0x00000000cb0572ca */ /* 0x000fe200000e0000 */
[----:B------:R-:W-:Y:S01]  /*ba20*/  VIADD R10, R8, 0x4 ;  /* 0x00000004080a7836 */ /* 0x000fe20000000000 */
[----:B------:R-:W5:Y:S01]  /*ba30*/  LDL.64 R202, [R1+0x18] ;  /* 0x0000180001ca7983 */ /* 0x000f620000100a00 */
[----:B------:R-:W-:Y:S01]  /*ba40*/  IMAD.MOV.U32 R11, RZ, RZ, 0x40000040 ;  /* 0x40000040ff0b7424 */ /* 0x000fe200078e00ff */
[----:B------:R-:W-:-:S02]  /*ba50*/  WARPGROUP.DEPBAR.LE gsb0, 0x0 ;  /* 0x00008000000079c5 */ /* 0x000fc40000010000 */
[----:B------:R-:W-:-:S07]  /*ba60*/  WARPGROUP.ARRIVE ;  /* 0x00000000000079c5 */ /* 0x000fce0000000000 */
[----:B------:R-:W-:Y:S01]  /*ba70*/  HGMMA.64x96x16.F32.BF16 R152, gdesc[UR4], R152, gsb0 ;  /* 0x01600000049879f0 */ /* 0x000fe20008001898 */
[----:B------:R-:W-:Y:S02]  /*ba80*/  R2UR UR6, R10 ;  /* 0x000000000a0672ca */ /* 0x000fe400000e0000 */
[----:B------:R-:W-:Y:S02]  /*ba90*/  R2UR UR7, R11 ;  /* 0x000000000b0772ca */ /* 0x000fe400000e0000 */
[----:B------:R-:W-:Y:S02]  /*baa0*/  R2UR UR4, R20 ;  /* 0x00000000140472ca */ /* 0x000fe400000e0000 */
[----:B------:R-:W-:Y:S01]  /*bab0*/  R2UR UR5, R21 ;  /* 0x00000000150572ca */ /* 0x000fe200000e0000 */
[----:B------:R-:W-:Y:S01]  /*bac0*/  VIADD R10, R8, 0x6 ;  /* 0x00000006080a7836 */ /* 0x000fe20000000000 */
[----:B------:R-:W-:Y:S01]  /*bad0*/  MOV R11, 0x40000040 ;  /* 0x40000040000b7802 */ /* 0x000fe20000000f00 */
[----:B------:R-:W5:Y:S01]  /*bae0*/  LDL.64 R20, [R1+0x10] ;  /* 0x0000100001147983 */ /* 0x000f620000100a00 */
        /* <DEDUP_REMOVED lines=15> */
[----:B--2---:R-:W-:Y:S02]  /*bbe0*/  R2UR UR4, R12 ;  /* 0x000000000c0472ca */ /* 0x004fe400000e0000 */
[----:B------:R-:W-:Y:S01]  /*bbf0*/  R2UR UR5, R13 ;  /* 0x000000000d0572ca */ /* 0x000fe200000e0000 */
[----:B------:R-:W-:Y:S01]  /*bc00*/  VIADD R10, R8, 0x302 ;  /* 0x00000302080a7836 */ /* 0x000fe20000000000 */
[----:B------:R-:W2:Y:S01]  /*bc10*/  LDL.64 R12, [R1] ;  /* 0x00000000010c7983 */ /* 0x000ea20000100a00 */
[----:B------:R-:W-:Y:S01]  /*bc20*/  IMAD.MOV.U32 R11, RZ, RZ, 0x40000040 ;  /* 0x40000040ff0b7424 */ /* 0x000fe200078e00ff */
[----:B------:R-:W-:-:S02]  /*bc30*/  WARPGROUP.DEPBAR.LE gsb0, 0x0 ;  /* 0x00008000000079c5 */ /* 0x000fc40000010000 */
[----:B------:R-:W-:-:S07]  /*bc40*/  WARPGROUP.ARRIVE ;  /* 0x00000000000079c5 */ /* 0x000fce0000000000 */
[----:B------:R-:W-:Y:S01]  /*bc50*/  HGMMA.64x96x16.F32.BF16 R152, gdesc[UR4], R152, gsb0 ;  /* 0x01600000049879f0 */ /* 0x000fe20008001898 */
[----:B------:R-:W-:Y:S02]  /*bc60*/  R2UR UR6, R10 ;  /* 0x000000000a0672ca */ /* 0x000fe400000e0000 */
[----:B------:R-:W-:Y:S02]  /*bc70*/  R2UR UR7, R11 ;  /* 0x000000000b0772ca */ /* 0x000fe400000e0000 */
[----:B---3--:R-:W-:Y:S02]  /*bc80*/  R2UR UR4, R206 ;  /* 0x00000000ce0472ca */ /* 0x008fe400000e0000 */
[----:B------:R-:W-:Y:S01]  /*bc90*/  R2UR UR5, R207 ;  /* 0x00000000cf0572ca */ /* 0x000fe200000e0000 */
[----:B------:R-:W-:Y:S02]  /*bca0*/  VIADD R10, R8, 0x304 ;  /* 0x00000304080a7836 */ /* 0x000fe40000000000 */
[----:B------:R-:W-:Y:S01]  /*bcb0*/  IMAD.MOV.U32 R11, RZ, RZ, 0x40000040 ;  /* 0x40000040ff0b7424 */ /* 0x000fe200078e00ff */
[----:B------:R-:W-:-:S02]  /*bcc0*/  WARPGROUP.DEPBAR.LE gsb0, 0x0 ;  /* 0x00008000000079c5 */ /* 0x000fc40000010000 */
[----:B------:R-:W-:-:S07]  /*bcd0*/  WARPGROUP.ARRIVE ;  /* 0x00000000000079c5 */ /* 0x000fce0000000000 */
[----:B------:R-:W-:Y:S01]  /*bce0*/  HGMMA.64x96x16.F32.BF16 R152, gdesc[UR4], R152, gsb0 ;  /* 0x01600000049879f0 */ /* 0x000fe20008001898 */
[----:B------:R-:W-:Y:S02]  /*bcf0*/  R2UR UR6, R10 ;  /* 0x000000000a0672ca */ /* 0x000fe400000e0000 */
[----:B------:R-:W-:Y:S02]  /*bd00*/  R2UR UR7, R11 ;  /* 0x000000000b0772ca */ /* 0x000fe400000e0000 */
[----:B----4-:R-:W-:Y:S02]  /*bd10*/  R2UR UR4, R204 ;  /* 0x00000000cc0472ca */ /* 0x010fe400000e0000 */
        /* <DEDUP_REMOVED lines=8> */
[----:B-----5:R-:W-:Y:S02]  /*bda0*/  R2UR UR4, R202 ;  /* 0x00000000ca0472ca */ /* 0x020fe400000e0000 */
        /* <DEDUP_REMOVED lines=28> */
[----:B------:R-:W-:Y:S02]  /*bf70*/  VIADD R10, R8, 0x606 ;  /* 0x00000606080a7836 */ /* 0x000fe40000000000 */
[----:B------:R-:W-:Y:S01]  /*bf80*/  IMAD.MOV.U32 R11, RZ, RZ, 0x40000040 ;  /* 0x40000040ff0b7424 */ /* 0x000fe200078e00ff */
[----:B------:R-:W-:-:S02]  /*bf90*/  WARPGROUP.DEPBAR.LE gsb0, 0x0 ;  /* 0x00008000000079c5 */ /* 0x000fc40000010000 */
[----:B------:R-:W-:-:S07]  /*bfa0*/  WARPGROUP.ARRIVE ;  /* 0x00000000000079c5 */ /* 0x000fce0000000000 */
[----:B------:R-:W-:Y:S01]  /*bfb0*/  HGMMA.64x96x16.F32.BF16 R152, gdesc[UR4], R152, gsb0 ;  /* 0x01600000049879f0 */ /* 0x000fe20008001898 */
[----:B------:R-:W-:Y:S02]  /*bfc0*/  R2UR UR6, R10 ;  /* 0x000000000a0672ca */ /* 0x000fe400000e0000 */
[----:B------:R-:W-:Y:S01]  /*bfd0*/  R2UR UR7, R11 ;  /* 0x000000000b0772ca */ /* 0x000fe200000e0000 */
[----:B------:R-:W-:Y:S01]  /*bfe0*/  UMOV UR4, UR52 ;  /* 0x0000003400047c82 */ /* 0x000fe20008000000 */
[----:B------:R-:W-:Y:S01]  /*bff0*/  UMOV UR5, UR53 ;  /* 0x0000003500057c82 */ /* 0x000fe20008000000 */
[----:B------:R-:W-:Y:S02]  /*c000*/  VIADD R10, R8, 0x900 ;  /* 0x00000900080a7836 */ /* 0x000fe40000000000 */
[----:B------:R-:W-:Y:S01]  /*c010*/  IMAD.MOV.U32 R11, RZ, RZ, 0x40000040 ;  /* 0x40000040ff0b7424 */ /* 0x000fe200078e00ff */
[----:B------:R-:W-:Y:S02]  /*c020*/  WARPGROUP.DEPBAR.LE gsb0, 0x0 ;  /* 0x00008000000079c5 */ /* 0x000fe40000010000 */
[----:B------:R-:W-:-:S06]  /*c030*/  WARPGROUP.ARRIVE ;  /* 0x00000000000079c5 */ /* 0x000fcc0000000000 */
        /* <DEDUP_REMOVED lines=23> */
[----:B------:R-:W-:Y:S01]  /*c1b0*/  IMAD.MOV.U32 R9, RZ, RZ, 0x40000040 ;  /* 0x40000040ff097424 */ /* 0x000fe200078e00ff */
[----:B------:R-:W-:Y:S01]  /*c1c0*/  IADD3 R8, R8, 0x906, RZ ;  /* 0x0000090608087810 */ /* 0x000fe20007ffe0ff */
[----:B------:R-:W-:Y:S02]  /*c1d0*/  WARPGROUP.DEPBAR.LE gsb0, 0x0 ;  /* 0x00008000000079c5 */ /* 0x000fe40000010000 */
[----:B------:R-:W-:-:S06]  /*c1e0*/  WARPGROUP.ARRIVE ;  /* 0x00000000000079c5 */ /* 0x000fcc0000000000 */
[----:B------:R-:W-:Y:S01]  /*c1f0*/  HGMMA.64x96x16.F32.BF16 R152, gdesc[UR4], R152, gsb0 ;  /* 0x01600000049879f0 */ /* 0x000fe20008001898 */
[----:B------:R-:W-:Y:S02]  /*c200*/  R2UR UR6, R8 ;  /* 0x00000000080672ca */ /* 0x000fe400000e0000 */
[----:B------:R-:W-:Y:S01]  /*c210*/  R2UR UR7, R9 ;  /* 0x00000000090772ca */ /* 0x000fe200000e0000 */
[----:B------:R-:W-:Y:S01]  /*c220*/  UMOV UR4, UR36 ;  /* 0x0000002400047c82 */ /* 0x000fe20008000000 */
[----:B------:R-:W-:Y:S01]  /*c230*/  UMOV UR5, UR37 ;  /* 0x0000002500057c82 */ /* 0x000fe20008000000 */
[----:B------:R-:W-:Y:S02]  /*c240*/  WARPGROUP.DEPBAR.LE gsb0, 0x0 ;  /* 0x00008000000079c5 */ /* 0x000fe40000010000 */
[----:B------:R-:W-:-:S08]  /*c250*/  WARPGROUP.ARRIVE ;  /* 0x00000000000079c5 */ /* 0x000fd00000000000 */
[----:B------:R-:W-:Y:S03]  /*c260*/  HGMMA.64x96x16.F32.BF16 R152, gdesc[UR4], R152, gsb0 ;  /* 0x01600000049879f0 */ /* 0x000fe60008001898 */
[----:B------:R-:W-:Y:S02]  /*c270*/  WARPGROUP.DEPBAR.LE gsb0, 0x0 ;  /* 0x00008000000079c5 */ /* 0x000fe40000010000 */
[----:B------:R-:W-:Y:S01]  /*c280*/  FMUL.FTZ R8, R152, UR38 ;  /* 0x0000002698087c20 */ /* 0x000fe20008410000 */
[----:B------:R-:W-:Y:S01]  /*c290*/  FMUL.FTZ R9, R153, UR38 ;  /* 0x0000002699097c20 */ /* 0x000fe20008410000 */
[----:B------:R-:W-:-:S04]  /*c2a0*/  FMUL.FTZ R12, R156, UR38 ;  /* 0x000000269c0c7c20 */ /* 0x000fc80008410000 */
[----:B------:R-:W0:Y:S01]  /*c2b0*/  MUFU.TANH R8, R8 ;  /* 0x0000000800087308 */ /* 0x000e220000002400 */
[----:B------:R-:W-:Y:S01]  /*c2c0*/  FMUL.FTZ R15, R157, UR38 ;  /* 0x000000269d0f7c20 */ /* 0x000fe20008410000 */
[----:B------:R-:W-:-:S06]  /*c2d0*/  FMUL.FTZ R13, R160, UR38 ;  /* 0x00000026a00d7c20 */ /* 0x000fcc0008410000 */
[----:B------:R-:W1:Y:S01]  /*c2e0*/  MUFU.TANH R9, R9 ;  /* 0x0000000900097308 */ /* 0x000e620000002400 */
[----:B------:R-:W-:-:S07]  /*c2f0*/  FMUL.FTZ R14, R161, UR38 ;  /* 0x00000026a10e7c20 */ /* 0x000fce0008410000 */
[----:B------:R-:W2:Y:S01]  /*c300*/  MUFU.TANH R12, R12 ;  /* 0x0000000c000c7308 */ /* 0x000ea20000002400 */
[----:B0-----:R-:W-:Y:S01]  /*c310*/  FMNMX.FTZ R152, R8, R5, !PT ;  /* 0x0000000508987209 */ /* 0x001fe20007810000 */
[----:B------:R-:W-:-:S06]  /*c320*/  FMUL.FTZ R156, R164, UR38 ;  /* 0x00000026a49c7c20 */ /* 0x000fcc0008410000 */
[----:B------:R-:W0:Y:S01]  /*c330*/  MUFU.TANH R15, R15 ;  /* 0x0000000f000f7308 */ /* 0x000e220000002400 */
[----:B-1----:R-:W-:Y:S01]  /*c340*/  FMNMX.FTZ R152, R9, R152, !PT ;  /* 0x0000009809987209 */ /* 0x002fe20007810000 */
[----:B------:R-:W-:-:S06]  /*c350*/  FMUL.FTZ R157, R165, UR38 ;  /* 0x00000026a59d7c20 */ /* 0x000fcc0008410000 */
[----:B------:R-:W1:Y:S01]  /*c360*/  MUFU.TANH R13, R13 ;  /* 0x0000000d000d7308 */ /* 0x000e620000002400 */
[----:B------:R-:W-:Y:S01]  /*c370*/  FMUL.FTZ R10, R154, UR38 ;  /* 0x000000269a0a7c20 */ /* 0x000fe20008410000 */
[----:B--2---:R-:W-:-:S06]  /*c380*/  FMNMX.FTZ R152, R12, R152, !PT ;  /* 0x000000980c987209 */ /* 0x004fcc0007810000 */
[----:B------:R-:W2:Y:S01]  /*c390*/  MUFU.TANH R14, R14 ;  /* 0x0000000e000e7308 */ /* 0x000ea20000002400 */
[----:B------:R-:W-:Y:S01]  /*c3a0*/  FMUL.FTZ R210, R168, UR38 ;  /* 0x00000026a8d27c20 */ /* 0x000fe20008410000 */
[----:B------:R-:W-:Y:S01]  /*c3b0*/  FMUL.FTZ R11, R155, UR38 ;  /* 0x000000269b0b7c20 */ /* 0x000fe20008410000 */
[----:B0-----:R-:W-:-:S05]  /*c3c0*/  FMNMX.FTZ R152, R15, R152, !PT ;  /* 0x000000980f987209 */ /* 0x001fca0007810000 */
[----:B------:R-:W0:Y:S01]  /*c3d0*/  MUFU.TANH R156, R156 ;  /* 0x0000009c009c7308 */ /* 0x000e220000002400 */
[----:B------:R-:W-:Y:S01]  /*c3e0*/  FMUL.FTZ R209, R169, UR38 ;  /* 0x00000026a9d17c20 */ /* 0x000fe20008410000 */
[----:B------:R-:W-:Y:S01]  /*c3f0*/  FMUL.FTZ R20, R158, UR38 ;  /* 0x000000269e147c20 */ /* 0x000fe20008410000 */
[----:B-1----:R-:W-:-:S05]  /*c400*/  FMNMX.FTZ R152, R13, R152, !PT ;  /* 0x000000980d987209 */ /* 0x002fca0007810000 */
[----:B------:R-:W1:Y:S01]  /*c410*/  MUFU.TANH R157, R157 ;  /* 0x0000009d009d7308 */ /* 0x000e620000002400 */
[----:B------:R-:W-:Y:S01]  /*c420*/  FMUL.FTZ R205, R172, UR38 ;  /* 0x00000026accd7c20 */ /* 0x000fe20008410000 */
[----:B------:R-:W-:-:S06]  /*c430*/  FMUL.FTZ R21, R159, UR38 ;  /* 0x000000269f157c20 */ /* 0x000fcc0008410000 */
[----:B------:R-:W3:Y:S01]  /*c440*/  MUFU.TANH R10, R10 ;  /* 0x0000000a000a7308 */ /* 0x000ee20000002400 */
[----:B--2---:R-:W-:Y:S01]  /*c450*/  FMNMX.FTZ R152, R14, R152, !PT ;  /* 0x000000980e987209 */ /* 0x004fe20007810000 */
[----:B------:R-:W-:-:S06]  /*c460*/  FMUL.FTZ R204, R173, UR38 ;  /* 0x00000026adcc7c20 */ /* 0x000fcc0008410000 */
[----:B------:R-:W2:Y:S01]  /*c470*/  MUFU.TANH R210, R210 ;  /* 0x000000d200d27308 */ /* 0x000ea20000002400 */
[----:B------:R-:W-:-:S07]  /*c480*/  FMUL.FTZ R203, R162, UR38 ;  /* 0x00000026a2cb7c20 */ /* 0x000fce0008410000 */
[----:B------:R-:W4:Y:S01]  /*c490*/  MUFU.TANH R11, R11 ;  /* 0x0000000b000b7308 */ /* 0x000f220000002400 */
[----:B0-----:R-:W-:Y:S01]  /*c4a0*/  FMNMX.FTZ R152, R156, R152, !PT ;  /* 0x000000989c987209 */ /* 0x001fe20007810000 */
[----:B------:R-:W-:-:S06]  /*c4b0*/  FMUL.FTZ R219, R176, UR38 ;  /* 0x00000026b0db7c20 */ /* 0x000fcc0008410000 */
[----:B------:R-:W0:Y:S01]  /*c4c0*/  MUFU.TANH R209, R209 ;  /* 0x000000d100d17308 */ /* 0x000e220000002400 */
[----:B------:R-:W-:-:S07]  /*c4d0*/  FMUL.FTZ R202, R163, UR38 ;  /* 0x00000026a3ca7c20 */ /* 0x000fce0008410000 */
[----:B------:R-:W5:Y:S01]  /*c4e0*/  MUFU.TANH R20, R20 ;  /* 0x0000001400147308 */ /* 0x000f620000002400 */
[----:B-1----:R-:W-:Y:S01]  /*c4f0*/  FMNMX.FTZ R152, R157, R152, !PT ;  /* 0x000000989d987209 */ /* 0x002fe20007810000 */
[----:B------:R-:W-:-:S06]  /*c500*/  FMUL.FTZ R218, R177, UR38 ;  /* 0x00000026b1da7c20 */ /* 0x000fcc0008410000 */
[----:B------:R-:W1:Y:S01]  /*c510*/  MUFU.TANH R205, R205 ;  /* 0x000000cd00cd7308 */ /* 0x000e620000002400 */
[----:B---3--:R-:W-:Y:S01]  /*c520*/  FMNMX.FTZ R153, R10, R6, !PT ;  /* 0x000000060a997209 */ /* 0x008fe20007810000 */
[----:B------:R-:W-:-:S06]  /*c530*/  FMUL.FTZ R158, R166, UR38 ;  /* 0x00000026a69e7c20 */ /* 0x000fcc0008410000 */
[----:B------:R-:W3:Y:S01]  /*c540*/  MUFU.TANH R21, R21 ;  /* 0x0000001500157308 */ /* 0x000ee20000002400 */
[----:B--2---:R-:W-:Y:S01]  /*c550*/  FMNMX.FTZ R152, R210, R152, !PT ;  /* 0x00000098d2987209 */ /* 0x004fe20007810000 */
[----:B------:R-:W-:-:S06]  /*c560*/  FMUL.FTZ R214, R180, UR38 ;  /* 0x00000026b4d67c20 */ /* 0x000fcc0008410000 */
[----:B------:R-:W2:Y:S01]  /*c570*/  MUFU.TANH R204, R204 ;  /* 0x000000cc00cc7308 */ /* 0x000ea20000002400 */
[----:B----4-:R-:W-:Y:S01]  /*c580*/  FMNMX.FTZ R153, R11, R153, !PT ;  /* 0x000000990b997209 */ /* 0x010fe20007810000 */
[----:B------:R-:W-:-:S06]  /*c590*/  FMUL.FTZ R159, R167, UR38 ;  /* 0x00000026a79f7c20 */ /* 0x000fcc0008410000 */
[----:B------:R-:W4:Y:S01]  /*c5a0*/  MUFU.TANH R203, R203 ;  /* 0x000000cb00cb7308 */ /* 0x000f220000002400 */
[----:B0-----:R-:W-:Y:S01]  /*c5b0*/  FMNMX.FTZ R152, R209, R152, !PT ;  /* 0x00000098d1987209 */ /* 0x001fe20007810000 */
[----:B------:R-:W-:-:S06]  /*c5c0*/  FMUL.FTZ R213, R181, UR38 ;  /* 0x00000026b5d57c20 */ /* 0x000fcc0008410000 */
[----:B------:R-:W0:Y:S01]  /*c5d0*/  MUFU.TANH R219, R219 ;  /* 0x000000db00db7308 */ /* 0x000e220000002400 */
[----:B-----5:R-:W-:Y:S01]  /*c5e0*/  FMNMX.FTZ R153, R20, R153, !PT ;  /* 0x0000009914997209 */ /* 0x020fe20007810000 */
[----:B------:R-:W-:-:S06]  /*c5f0*/  FMUL.FTZ R212, R170, UR38 ;  /* 0x00000026aad47c20 */ /* 0x000fcc0008410000 */
        /* <DEDUP_REMOVED lines=49> */
[----:B0-----:R-:W-:-:S07]  /*c910*/  FMNMX.FTZ R152, R163, R152, !PT ;  /* 0x00000098a3987209 */ /* 0x001fce0007810000 */
[----:B------:R-:W0:Y:S01]  /*c920*/  MUFU.TANH R168, R168 ;  /* 0x000000a800a87308 */ /* 0x000e220000002400 */
[----:B-----5:R-:W-:Y:S01]  /*c930*/  FMNMX.FTZ R153, R207, R153, !PT ;  /* 0x00000099cf997209 */ /* 0x020fe20007810000 */
[----:B------:R-:W-:-:S06]  /*c940*/  FMUL.FTZ R220, R187, UR38 ;  /* 0x00000026bbdc7c20 */ /* 0x000fcc0008410000 */
[----:B------:R-:W5:Y:S01]  /*c950*/  MUFU.TANH R217, R217 ;  /* 0x000000d900d97308 */ /* 0x000f620000002400 */
[----:B-1----:R-:W-:-:S07]  /*c960*/  FMNMX.FTZ R152, R164, R152, !PT ;  /* 0x00000098a4987209 */ /* 0x002fce0007810000 */
[----:B------:R-:W1:Y:S01]  /*c970*/  MUFU.TANH R169, R169 ;  /* 0x000000a900a97308 */ /* 0x000e620000002400 */
[----:B---3--:R-:W-:Y:S01]  /*c980*/  FMNMX.FTZ R153, R223, R153, !PT ;  /* 0x00000099df997209 */ /* 0x008fe20007810000 */
[----:B------:R-:W-:-:S06]  /*c990*/  FMUL.FTZ R187, R190, UR38 ;  /* 0x00000026bebb7c20 */ /* 0x000fcc0008410000 */
[----:B------:R-:W3:Y:S01]  /*c9a0*/  MUFU.TANH R216, R216 ;  /* 0x000000d800d87308 */ /* 0x000ee20000002400 */
[----:B--2---:R-:W-:-:S07]  /*c9b0*/  FMNMX.FTZ R152, R165, R152, !PT ;  /* 0x00000098a5987209 */ /* 0x004fce0007810000 */
[----:B------:R-:W2:Y:S01]  /*c9c0*/  MUFU.TANH R172, R172 ;  /* 0x000000ac00ac7308 */ /* 0x000ea20000002400 */
[----:B----4-:R-:W-:Y:S01]  /*c9d0*/  FMNMX.FTZ R153, R222, R153, !PT ;  /* 0x00000099de997209 */ /* 0x010fe20007810000 */
[----:B------:R-:W-:-:S06]  /*c9e0*/  FMUL.FTZ R186, R191, UR38 ;  /* 0x00000026bfba7c20 */ /* 0x000fcc0008410000 */
[----:B------:R-:W4:Y:S01]  /*c9f0*/  MUFU.TANH R221, R221 ;  /* 0x000000dd00dd7308 */ /* 0x000f220000002400 */
[----:B0-----:R-:W-:Y:S01]  /*ca00*/  FMNMX.FTZ R152, R168, R152, !PT ;  /* 0x00000098a8987209 */ /* 0x001fe20007810000 */
[----:B------:R-:W-:Y:S01]  /*ca10*/  FMUL.FTZ R166, R194, UR38 ;  /* 0x00000026c2a67c20 */ /* 0x000fe20008410000 */
[----:B-----5:R-:W-:-:S05]  /*ca20*/  FMNMX.FTZ R153, R217, R153, !PT ;  /* 0x00000099d9997209 */ /* 0x020fca0007810000 */
[----:B------:R-:W0:Y:S01]  /*ca30*/  MUFU.TANH R220, R220 ;  /* 0x000000dc00dc7308 */ /* 0x000e220000002400 */
[----:B-1----:R-:W-:Y:S01]  /*ca40*/  FMNMX.FTZ R152, R169, R152, !PT ;  /* 0x00000098a9987209 */ /* 0x002fe20007810000 */
[----:B------:R-:W-:Y:S01]  /*ca50*/  FMUL.FTZ R167, R195, UR38 ;  /* 0x00000026c3a77c20 */ /* 0x000fe20008410000 */
[----:B---3--:R-:W-:-:S05]  /*ca60*/  FMNMX.FTZ R153, R216, R153, !PT ;  /* 0x00000099d8997209 */ /* 0x008fca0007810000 */
[----:B------:R-:W1:Y:S01]  /*ca70*/  MUFU.TANH R187, R187 ;  /* 0x000000bb00bb7308 */ /* 0x000e620000002400 */
[----:B--2---:R-:W-:Y:S01]  /*ca80*/  FMNMX.FTZ R152, R172, R152, !PT ;  /* 0x00000098ac987209 */ /* 0x004fe20007810000 */
[----:B------:R-:W-:Y:S01]  /*ca90*/  FMUL.FTZ R170, R198, UR38 ;  /* 0x00000026c6aa7c20 */ /* 0x000fe20008410000 */
[----:B----4-:R-:W-:-:S05]  /*caa0*/  FMNMX.FTZ R153, R221, R153, !PT ;  /* 0x00000099dd997209 */ /* 0x010fca0007810000 */
[----:B------:R-:W2:Y:S01]  /*cab0*/  MUFU.TANH R186, R186 ;  /* 0x000000ba00ba7308 */ /* 0x000ea20000002400 */
[----:B------:R-:W3:Y:S01]  /*cac0*/  SHFL.BFLY PT, R162, R152, 0x2, 0x1f ;  /* 0x0c401f0098a27f89 */ /* 0x000ee200000e0000 */
[----:B0-----:R-:W-:-:S06]  /*cad0*/  FMNMX.FTZ R153, R220, R153, !PT ;  /* 0x00000099dc997209 */ /* 0x001fcc0007810000 */
[----:B------:R-:W0:Y:S01]  /*cae0*/  MUFU.TANH R166, R166 ;  /* 0x000000a600a67308 */ /* 0x000e220000002400 */
[----:B------:R-:W-:Y:S01]  /*caf0*/  FMUL.FTZ R171, R199, UR38 ;  /* 0x00000026c7ab7c20 */ /* 0x000fe20008410000 */
[----:B-1----:R-:W-:-:S06]  /*cb00*/  FMNMX.FTZ R153, R187, R153, !PT ;  /* 0x00000099bb997209 */ /* 0x002fcc0007810000 */
[----:B------:R-:W1:Y:S01]  /*cb10*/  MUFU.TANH R167, R167 ;  /* 0x000000a700a77308 */ /* 0x000e620000002400 */
[----:B--2---:R-:W-:-:S07]  /*cb20*/  FMNMX.FTZ R153, R186, R153, !PT ;  /* 0x00000099ba997209 */ /* 0x004fce0007810000 */
[----:B------:R-:W2:Y:S01]  /*cb30*/  MUFU.TANH R170, R170 ;  /* 0x000000aa00aa7308 */ /* 0x000ea20000002400 */
[----:B0-----:R-:W-:-:S07]  /*cb40*/  FMNMX.FTZ R153, R166, R153, !PT ;  /* 0x00000099a6997209 */ /* 0x001fce0007810000 */
[----:B------:R-:W0:Y:S01]  /*cb50*/  MUFU.TANH R171, R171 ;  /* 0x000000ab00ab7308 */ /* 0x000e220000002400 */
[----:B-1----:R-:W-:Y:S02]  /*cb60*/  FMNMX.FTZ R153, R167, R153, !PT ;  /* 0x00000099a7997209 */ /* 0x002fe40007810000 */
[----:B---3--:R-:W-:Y:S02]  /*cb70*/  FMNMX.FTZ R162, R152, R162, !PT ;  /* 0x000000a298a27209 */ /* 0x008fe40007810000 */
[----:B--2---:R-:W-:-:S03]  /*cb80*/  FMNMX.FTZ R153, R170, R153, !PT ;  /* 0x00000099aa997209 */ /* 0x004fc60007810000 */
[----:B------:R-:W1:Y:S01]  /*cb90*/  SHFL.BFLY PT, R154, R162, 0x1, 0x1f ;  /* 0x0c201f00a29a7f89 */ /* 0x000e6200000e0000 */
[----:B0-----:R-:W-:-:S05]  /*cba0*/  FMNMX.FTZ R152, R171, R153, !PT ;  /* 0x00000099ab987209 */ /* 0x001fca0007810000 */
[----:B------:R-:W0:Y:S01]  /*cbb0*/  SHFL.BFLY PT, R153, R152, 0x2, 0x1f ;  /* 0x0c401f0098997f89 */ /* 0x000e2200000e0000 */
[----:B-1----:R-:W-:Y:S02]  /*cbc0*/  FMNMX.FTZ R162, R162, R154, !PT ;  /* 0x0000009aa2a27209 */ /* 0x002fe40007810000 */
[----:B0-----:R-:W-:-:S03]  /*cbd0*/  FMNMX.FTZ R152, R152, R153, !PT ;  /* 0x0000009998987209 */ /* 0x001fc60007810000 */
[----:B------:R-:W-:Y:S02]  /*cbe0*/  FADD.FTZ R153, -R162, R5 ;  /* 0x00000005a2997221 */ /* 0x000fe40000010100 */
[----:B------:R-:W0:Y:S01]  /*cbf0*/  SHFL.BFLY PT, R5, R152, 0x1, 0x1f ;  /* 0x0c201f0098057f89 */ /* 0x000e2200000e0000 */
[----:B------:R-:W-:Y:S01]  /*cc00*/  IMAD.MOV.U32 R161, RZ, RZ, 0x40000040 ;  /* 0x40000040ffa17424 */ /* 0x000fe200078e00ff */
[----:B------:R-:W1:Y:S01]  /*cc10*/  S2R R155, SR_TID.X ;  /* 0x00000000009b7919 */ /* 0x000e620000002100 */
[----:B------:R-:W-:-:S03]  /*cc20*/  UMOV UR39, UR43 ;  /* 0x0000002b00277c82 */ /* 0x000fc60008000000 */
[----:B------:R-:W-:Y:S01]  /*cc30*/  R2UR UR7, R161 ;  /* 0x00000000a10772ca */ /* 0x000fe200000e0000 */
[----:B------:R-:W-:-:S04]  /*cc40*/  FMUL.FTZ R161, R162, UR39 ;  /* 0x00000027a2a17c20 */ /* 0x000fc80008410000 */
[----:B------:R-:W-:Y:S01]  /*cc50*/  FFMA.FTZ R174, R8, UR39, -R161 ;  /* 0x0000002708ae7c23 */ /* 0x000fe200080108a1 */
[----:B0-----:R-:W-:-:S05]  /*cc60*/  FMNMX.FTZ R8, R152, R5, !PT ;  /* 0x0000000598087209 */ /* 0x001fca0007810000 */
[----:B------:R-:W-:-:S04]  /*cc70*/  FADD.FTZ R6, -R8, R6 ;  /* 0x0000000608067221 */ /* 0x000fc80000010100 */
[----:B------:R-:W-:-:S04]  /*cc80*/  FMUL.FTZ R6, R6, UR39 ;  /* 0x0000002706067c20 */ /* 0x000fc80008410000 */
[----:B------:R0:W-:Y:S01]  /*cc90*/  MUFU.EX2 R178, R6 ;  /* 0x0000000600b27308 */ /* 0x0001e20000000800 */
[----:B-1----:R-:W-:Y:S01]  /*cca0*/  SHF.R.U32.HI R155, RZ, 0x7, R155 ;  /* 0x00000007ff9b7819 */ /* 0x002fe2000001169b */
[----:B------:R-:W-:Y:S01]  /*ccb0*/  FFMA.FTZ R175, R9, UR39, -R161 ;  /* 0x0000002709af7c23 */ /* 0x000fe200080108a1 */
[----:B0-----:R-:W-:-:S04]  /*ccc0*/  FMUL.FTZ R6, R8, UR39 ;  /* 0x0000002708067c20 */ /* 0x001fc80008410000 */
[--C-:B------:R-:W-:Y:S01]  /*ccd0*/  FFMA.FTZ R179, R10, UR39, -R6.reuse ;  /* 0x000000270ab37c23 */ /* 0x100fe20008010806 */
[----:B------:R-:W-:Y:S02]  /*cce0*/  @!P1 VIADD R10, R3, 0x32440 ;  /* 0x00032440030a9836 */ /* 0x000fe40000000000 */
[--C-:B------:R-:W-:Y:S01]  /*ccf0*/  FFMA.FTZ R11, R11, UR39, -R6.reuse ;  /* 0x000000270b0b7c23 */ /* 0x100fe20008010806 */
[----:B------:R-:W-:Y:S01]  /*cd00*/  IADD3 R9, -R155, 0xb, RZ ;  /* 0x0000000b9b097810 */ /* 0x000fe20007ffe1ff */
[----:B------:R-:W-:Y:S01]  /*cd10*/  FFMA.FTZ R5, R15, UR39, -R161 ;  /* 0x000000270f057c23 */ /* 0x000fe200080108a1 */
[----:B------:R-:W-:Y:S01]  /*cd20*/  FFMA.FTZ R15, R20, UR39, -R6 ;  /* 0x00000027140f7c23 */ /* 0x000fe20008010806 */
[----:B------:R-:W-:Y:S01]  /*cd30*/  @!P1 PRMT R10, RZ, 0x654, R10 ;  /* 0x00000654ff0a9816 */ /* 0x000fe2000000000a */
[----:B------:R0:W-:Y:S01]  /*cd40*/  MUFU.EX2 R20, R11 ;  /* 0x0000000b00147308 */ /* 0x0001e20000000800 */
[----:B------:R1:W-:Y:S06]  /*cd50*/  BAR.ARV R9, 0x100 ;  /* 0x000400090000751d */ /* 0x0003ec0000002000 */
[----:B------:R2:W-:Y:S01]  /*cd60*/  @!P1 SYNCS.ARRIVE.TRANS64.RED.A1T0 RZ, [R10+URZ], RZ ;  /* 0x000000ff0aff99a7 */ /* 0x0005e2000810043f */
[----:B0-----:R-:W-:-:S02]  /*cd70*/  VIADD R11, R155, 0x8 ;  /* 0x000000089b0b7836 */ /* 0x001fc40000000000 */
[----:B------:R-:W-:Y:S01]  /*cd80*/  FMUL.FTZ R153, R153, UR39 ;  /* 0x0000002799997c20 */ /* 0x000fe20008410000 */
[----:B------:R-:W-:Y:S02]  /*cd90*/  FFMA.FTZ R12, R12, UR39, -R161 ;  /* 0x000000270c0c7c23 */ /* 0x000fe400080108a1 */
[----:B------:R0:W-:Y:S01]  /*cda0*/  BAR.SYNC.DEFER_BLOCKING R11, 0x100 ;  /* 0x0004000b0000751d */ /* 0x0001e20000010000 */
[----:B--2---:R-:W-:-:S05]  /*cdb0*/  FFMA.FTZ R10, R21, UR39, -R6 ;  /* 0x00000027150a7c23 */ /* 0x004fca0008010806 */
[----:B------:R-:W2:Y:S01]  /*cdc0*/  MUFU.EX2 R173, R153 ;  /* 0x0000009900ad7308 */ /* 0x000ea20000000800 */
[----:B------:R-:W-:-:S07]  /*cdd0*/  IMAD.MOV.U32 R160, RZ, RZ, 0xc00 ;  /* 0x00000c00ffa07424 */ /* 0x000fce00078e00ff */
[----:B------:R-:W-:Y:S08]  /*cde0*/  MUFU.EX2 R174, R174 ;  /* 0x000000ae00ae7308 */ /* 0x000ff00000000800 */
[----:B------:R-:W3:Y:S08]  /*cdf0*/  MUFU.EX2 R175, R175 ;  /* 0x000000af00af7308 */ /* 0x000ef00000000800 */
[----:B------:R-:W-:Y:S08]  /*ce00*/  MUFU.EX2 R12, R12 ;  /* 0x0000000c000c7308 */ /* 0x000ff00000000800 */
[----:B------:R-:W4:Y:S08]  /*ce10*/  MUFU.EX2 R5, R5 ;  /* 0x0000000500057308 */ /* 0x000f300000000800 */
[----:B------:R-:W5:Y:S08]  /*ce20*/  MUFU.EX2 R179, R179 ;  /* 0x000000b300b37308 */ /* 0x000f700000000800 */
[----:B------:R-:W-:Y:S08]  /*ce30*/  MUFU.EX2 R15, R15 ;  /* 0x0000000f000f7308 */ /* 0x000ff00000000800 */
[----:B------:R-:W1:Y:S01]  /*ce40*/  MUFU.EX2 R10, R10 ;  /* 0x0000000a000a7308 */ /* 0x000e620000000800 */
[----:B------:R-:W-:-:S02]  /*ce50*/  IMAD R160, R22, R160, UR42 ;  /* 0x0000002a16a07e24 */ /* 0x000fc4000f8e02a0 */
[-C--:B--2---:R-:W-:Y:S01]  /*ce60*/  FMUL.FTZ R24, R24, R173.reuse ;  /* 0x000000ad18187220 */ /* 0x084fe20000410000 */
[-C--:B------:R-:W-:Y:S01]  /*ce70*/  FMUL.FTZ R25, R25, R173.reuse ;  /* 0x000000ad19197220 */ /* 0x080fe20000410000 */
[-C--:B------:R-:W-:Y:S01]  /*ce80*/  FMUL.FTZ R28, R28, R173.reuse ;  /* 0x000000ad1c1c7220 */ /* 0x080fe20000410000 */
[-C--:B------:R-:W-:Y:S01]  /*ce90*/  FMUL.FTZ R29, R29, R173.reuse ;  /* 0x000000ad1d1d7220 */ /* 0x080fe20000410000 */
[----:B------:R-:W-:Y:S01]  /*cea0*/  R2UR UR6, R160 ;  /* 0x00000000a00672ca */ /* 0x000fe200000e0000 */
        /* <DEDUP_REMOVED lines=124> */
[----:B---3--:R-:W-:-:S02]  /*d670*/  F2FP.BF16.F32.PACK_AB R152, R175, R174 ;  /* 0x000000aeaf98723e */ /* 0x008fc400000010ff */
[----:B----4-:R-:W-:Y:S02]  /*d680*/  F2FP.BF16.F32.PACK_AB R154, R5, R12 ;  /* 0x0000000c059a723e */ /* 0x010fe400000010ff */
[----:B-----5:R-:W-:Y:S02]  /*d690*/  F2FP.BF16.F32.PACK_AB R153, R20, R179 ;  /* 0x000000b31499723e */ /* 0x020fe400000010ff */
[----:B-1----:R-:W-:-:S04]  /*d6a0*/  F2FP.BF16.F32.PACK_AB R155, R10, R15 ;  /* 0x0000000f0a9b723e */ /* 0x002fc800000010ff */
[----:B------:R-:W-:-:S06]  /*d6b0*/  WARPGROUP.ARRIVE ;  /* 0x00000000000079c5 */ /* 0x000fcc0000000000 */
[----:B------:R-:W-:Y:S01]  /*d6c0*/  HGMMA.64x256x16.F32.BF16 R24, R152, gdesc[UR4].tnspB, R24, gsb0 ;  /* 0x43e0000498187df0 */ /* 0x000fe20008001818 */
[--C-:B------:R-:W-:Y:S01]  /*d6d0*/  FFMA.FTZ R177, R14, UR39, -R161.reuse ;  /* 0x000000270eb17c23 */ /* 0x100fe200080108a1 */
[--C-:B------:R-:W-:Y:S01]  /*d6e0*/  FFMA.FTZ R176, R13, UR39, -R161.reuse ;  /* 0x000000270db07c23 */ /* 0x100fe200080108a1 */
[--C-:B0-----:R-:W-:Y:S01]  /*d6f0*/  FFMA.FTZ R11, R156, UR39, -R161.reuse ;  /* 0x000000279c0b7c23 */ /* 0x101fe200080108a1 */
[--C-:B------:R-:W-:Y:S01]  /*d700*/  FFMA.FTZ R14, R157, UR39, -R161.reuse ;  /* 0x000000279d0e7c23 */ /* 0x100fe200080108a1 */
[--C-:B------:R-:W-:Y:S01]  /*d710*/  FFMA.FTZ R157, R203, UR39, -R6.reuse ;  /* 0x00000027cb9d7c23 */ /* 0x100fe20008010806 */
[--C-:B------:R-:W-:Y:S01]  /*d720*/  FFMA.FTZ R13, R202, UR39, -R6.reuse ;  /* 0x00000027ca0d7c23 */ /* 0x100fe20008010806 */
[--C-:B------:R-:W-:Y:S01]  /*d730*/  FFMA.FTZ R21, R158, UR39, -R6.reuse ;  /* 0x000000279e157c23 */ /* 0x100fe20008010806 */
[--C-:B------:R-:W-:Y:S01]  /*d740*/  FFMA.FTZ R156, R159, UR39, -R6.reuse ;  /* 0x000000279f9c7c23 */ /* 0x100fe20008010806 */
[----:B------:R-:W-:Y:S08]  /*d750*/  MUFU.EX2 R176, R176 ;  /* 0x000000b000b07308 */ /* 0x000ff00000000800 */
[----:B------:R-:W0:Y:S08]  /*d760*/  MUFU.EX2 R177, R177 ;  /* 0x000000b100b17308 */ /* 0x000e300000000800 */
[----:B------:R-:W-:Y:S08]  /*d770*/  MUFU.EX2 R11, R11 ;  /* 0x0000000b000b7308 */ /* 0x000ff00000000800 */
        /* <DEDUP_REMOVED lines=15> */
[----:B------:R-:W-:Y:S01]  /*d870*/  MUFU.EX2 R180, R180 ;  /* 0x000000b400b47308 */ /* 0x000fe20000000800 */
[----:B------:R-:W-:-:S02]  /*d880*/  WARPGROUP.DEPBAR.LE gsb0, 0x0 ;  /* 0x00008000000079c5 */ /* 0x000fc40000010000 */
[----:B------:R-:W-:Y:S02]  /*d890*/  VIADD R152, R160, 0x80 ;  /* 0x00000080a0987836 */ /* 0x000fe40000000000 */
[----:B------:R-:W-:-:S03]  /*d8a0*/  IMAD.MOV.U32 R153, RZ, RZ, 0x40000040 ;  /* 0x40000040ff997424 */ /* 0x000fc600078e00ff */
[----:B------:R-:W-:Y:S02]  /*d8b0*/  R2UR UR6, R152 ;  /* 0x00000000980672ca */ /* 0x000fe400000e0000 */
[----:B------:R-:W-:Y:S02]  /*d8c0*/  R2UR UR7, R153 ;  /* 0x00000000990772ca */ /* 0x000fe400000e0000 */
[----:B0-----:R-:W-:Y:S02]  /*d8d0*/  F2FP.BF16.F32.PACK_AB R152, R177, R176 ;  /* 0x000000b0b198723e */ /* 0x001fe400000010ff */
[----:B-1----:R-:W-:Y:S02]  /*d8e0*/  F2FP.BF16.F32.PACK_AB R153, R13, R157 ;  /* 0x0000009d0d99723e */ /* 0x002fe400000010ff */
[----:B------:R-:W-:Y:S02]  /*d8f0*/  F2FP.BF16.F32.PACK_AB R154, R14, R11 ;  /* 0x0000000b0e9a723e */ /* 0x000fe400000010ff */
[----:B--2---:R-:W-:-:S04]  /*d900*/  F2FP.BF16.F32.PACK_AB R155, R156, R21 ;  /* 0x000000159c9b723e */ /* 0x004fc800000010ff */
[----:B------:R-:W-:-:S06]  /*d910*/  WARPGROUP.ARRIVE ;  /* 0x00000000000079c5 */ /* 0x000fcc0000000000 */
[----:B------:R-:W-:Y:S01]  /*d920*/  HGMMA.64x256x16.F32.BF16 R24, R152, gdesc[UR4].tnspB, R24, gsb0 ;  /* 0x43e0000498187df0 */ /* 0x000fe20008001818 */
[----:B------:R-:W-:Y:S08]  /*d930*/  MUFU.EX2 R181, R181 ;  /* 0x000000b500b57308 */ /* 0x000ff00000000800 */
[----:B------:R-:W-:Y:S08]  /*d940*/  MUFU.EX2 R182, R182 ;  /* 0x000000b600b67308 */ /* 0x000ff00000000800 */
[----:B------:R-:W0:Y:S08]  /*d950*/  MUFU.EX2 R183, R183 ;  /* 0x000000b700b77308 */ /* 0x000e300000000800 */
[----:B------:R-:W-:Y:S08]  /*d960*/  MUFU.EX2 R184, R184 ;  /* 0x000000b800b87308 */ /* 0x000ff00000000800 */
[----:B------:R-:W1:Y:S01]  /*d970*/  MUFU.EX2 R185, R185 ;  /* 0x000000b900b97308 */ /* 0x000e620000000800 */
[----:B------:R-:W-:Y:S01]  /*d980*/  FFMA.FTZ R190, R178, R4, R179 ;  /* 0x00000004b2be7223 */ /* 0x000fe200000100b3 */
[----:B------:R-:W-:Y:S01]  /*d990*/  FFMA.FTZ R4, R219, UR39, -R161 ;  /* 0x00000027db047c23 */ /* 0x000fe200080108a1 */
[--C-:B------:R-:W-:Y:S01]  /*d9a0*/  FFMA.FTZ R178, R223, UR39, -R6.reuse ;  /* 0x00000027dfb27c23 */ /* 0x100fe20008010806 */
[--C-:B------:R-:W-:Y:S01]  /*d9b0*/  FFMA.FTZ R179, R222, UR39, -R6.reuse ;  /* 0x00000027deb37c23 */ /* 0x100fe20008010806 */
[--C-:B------:R-:W-:Y:S01]  /*d9c0*/  FFMA.FTZ R188, R217, UR39, -R6.reuse ;  /* 0x00000027d9bc7c23 */ /* 0x100fe20008010806 */
[----:B------:R-:W-:-:S02]  /*d9d0*/  FFMA.FTZ R189, R216, UR39, -R6 ;  /* 0x00000027d8bd7c23 */ /* 0x000fc40008010806 */
[----:B------:R-:W-:Y:S08]  /*d9e0*/  MUFU.EX2 R4, R4 ;  /* 0x0000000400047308 */ /* 0x000ff00000000800 */
[----:B------:R-:W-:Y:S08]  /*d9f0*/  MUFU.EX2 R178, R178 ;  /* 0x000000b200b27308 */ /* 0x000ff00000000800 */
[----:B------:R-:W-:Y:S08]  /*da00*/  MUFU.EX2 R179, R179 ;  /* 0x000000b300b37308 */ /* 0x000ff00000000800 */
[----:B------:R-:W-:Y:S08]  /*da10*/  MUFU.EX2 R188, R188 ;  /* 0x000000bc00bc7308 */ /* 0x000ff00000000800 */
[----:B------:R-:W-:Y:S01]  /*da20*/  MUFU.EX2 R189, R189 ;  /* 0x000000bd00bd7308 */ /* 0x000fe20000000800 */
[----:B------:R-:W-:-:S02]  /*da30*/  WARPGROUP.DEPBAR.LE gsb0, 0x0 ;  /* 0x00008000000079c5 */ /* 0x000fc40000010000 */
[----:B------:R-:W-:Y:S02]  /*da40*/  VIADD R152, R160, 0x100 ;  /* 0x00000100a0987836 */ /* 0x000fe40000000000 */
[----:B------:R-:W-:-:S03]  /*da50*/  IMAD.MOV.U32 R153, RZ, RZ, 0x40000040 ;  /* 0x40000040ff997424 */ /* 0x000fc600078e00ff */
[----:B------:R-:W-:Y:S02]  /*da60*/  R2UR UR6, R152 ;  /* 0x00000000980672ca */ /* 0x000fe400000e0000 */
[----:B------:R-:W-:Y:S02]  /*da70*/  R2UR UR7, R153 ;  /* 0x00000000990772ca */ /* 0x000fe400000e0000 */
[----:B---3--:R-:W-:Y:S02]  /*da80*/  F2FP.BF16.F32.PACK_AB R152, R159, R158 ;  /* 0x0000009e9f98723e */ /* 0x008fe400000010ff */
[----:B0-----:R-:W-:Y:S02]  /*da90*/  F2FP.BF16.F32.PACK_AB R153, R183, R182 ;  /* 0x000000b6b799723e */ /* 0x001fe400000010ff */
[----:B------:R-:W-:Y:S02]  /*daa0*/  F2FP.BF16.F32.PACK_AB R154, R181, R180 ;  /* 0x000000b4b59a723e */ /* 0x000fe400000010ff */
[----:B-1----:R-:W-:-:S04]  /*dab0*/  F2FP.BF16.F32.PACK_AB R155, R185, R184 ;  /* 0x000000b8b99b723e */ /* 0x002fc800000010ff */
[----:B------:R-:W-:-:S06]  /*dac0*/  WARPGROUP.ARRIVE ;  /* 0x00000000000079c5 */ /* 0x000fcc0000000000 */
[----:B------:R-:W-:Y:S01]  /*dad0*/  HGMMA.64x256x16.F32.BF16 R24, R152, gdesc[UR4].tnspB, R24, gsb0 ;  /* 0x43e0000498187df0 */ /* 0x000fe20008001818 */
[--C-:B------:R-:W-:Y:S01]  /*dae0*/  FFMA.FTZ R215, R215, UR39, -R161.reuse ;  /* 0x00000027d7d77c23 */ /* 0x100fe200080108a1 */
[--C-:B------:R-:W-:Y:S01]  /*daf0*/  FFMA.FTZ R206, R206, UR39, -R161.reuse ;  /* 0x00000027cece7c23 */ /* 0x100fe200080108a1 */
        /* <DEDUP_REMOVED lines=9> */
[----:B------:R-:W-:Y:S08]  /*db90*/  MUFU.EX2 R206, R206 ;  /* 0x000000ce00ce7308 */ /* 0x000ff00000000800 */
[----:B------:R-:W-:Y:S08]  /*dba0*/  MUFU.EX2 R163, R163 ;  /* 0x000000a300a37308 */ /* 0x000ff00000000800 */
[----:B------:R-:W-:Y:S08]  /*dbb0*/  MUFU.EX2 R164, R164 ;  /* 0x000000a400a47308 */ /* 0x000ff00000000800 */
[----:B------:R-:W-:Y:S08]  /*dbc0*/  MUFU.EX2 R191, R191 ;  /* 0x000000bf00bf7308 */ /* 0x000ff00000000800 */
[----:B------:R-:W-:Y:S08]  /*dbd0*/  MUFU.EX2 R187, R187 ;  /* 0x000000bb00bb7308 */ /* 0x000ff00000000800 */
[----:B------:R-:W-:Y:S01]  /*dbe0*/  MUFU.EX2 R186, R186 ;  /* 0x000000ba00ba7308 */ /* 0x000fe20000000800 */
[----:B------:R-:W-:-:S02]  /*dbf0*/  WARPGROUP.DEPBAR.LE gsb0, 0x0 ;  /* 0x00008000000079c5 */ /* 0x000fc40000010000 */
[----:B------:R-:W-:Y:S01]  /*dc00*/  FFMA.FTZ R154, R173, R7, R174 ;  /* 0x00000007ad9a7223 */ /* 0x000fe200000100ae */
[--C-:B------:R-:W-:Y:S01]  /*dc10*/  FFMA.FTZ R7, R218, UR39, -R161.reuse ;  /* 0x00000027da077c23 */ /* 0x100fe200080108a1 */
[--C-:B------:R-:W-:Y:S01]  /*dc20*/  FFMA.FTZ R173, R214, UR39, -R161.reuse ;  /* 0x00000027d6ad7c23 */ /* 0x100fe200080108a1 */
[----:B------:R-:W-:-:S04]  /*dc30*/  FFMA.FTZ R174, R213, UR39, -R161 ;  /* 0x00000027d5ae7c23 */ /* 0x000fc800080108a1 */
[----:B------:R-:W0:Y:S08]  /*dc40*/  MUFU.EX2 R7, R7 ;  /* 0x0000000700077308 */ /* 0x000e300000000800 */
[----:B------:R-:W-:Y:S08]  /*dc50*/  MUFU.EX2 R173, R173 ;  /* 0x000000ad00ad7308 */ /* 0x000ff00000000800 */
[----:B------:R-:W1:Y:S01]  /*dc60*/  MUFU.EX2 R174, R174 ;  /* 0x000000ae00ae7308 */ /* 0x000e620000000800 */
[----:B------:R-:W-:-:S02]  /*dc70*/  VIADD R152, R160, 0x180 ;  /* 0x00000180a0987836 */ /* 0x000fc40000000000 */
[----:B------:R-:W-:Y:S02]  /*dc80*/  IMAD.MOV.U32 R153, RZ, RZ, 0x40000040 ;  /* 0x40000040ff997424 */ /* 0x000fe400078e00ff */
[----:B------:R-:W-:Y:S01]  /*dc90*/  FADD.FTZ R175, R175, R154 ;  /* 0x0000009aafaf7221 */ /* 0x000fe20000010000 */
[----:B------:R-:W-:Y:S02]  /*dca0*/  R2UR UR6, R152 ;  /* 0x00000000980672ca */ /* 0x000fe400000e0000 */
[----:B------:R-:W-:Y:S02]  /*dcb0*/  R2UR UR7, R153 ;  /* 0x00000000990772ca */ /* 0x000fe400000e0000 */
[----:B0-----:R-:W-:Y:S02]  /*dcc0*/  F2FP.BF16.F32.PACK_AB R152, R7, R4 ;  /* 0x000000040798723e */ /* 0x001fe400000010ff */
[----:B------:R-:W-:Y:S02]  /*dcd0*/  F2FP.BF16.F32.PACK_AB R153, R179, R178 ;  /* 0x000000b2b399723e */ /* 0x000fe400000010ff */
[----:B------:R-:W-:-:S02]  /*dce0*/  F2FP.BF16.F32.PACK_AB R155, R189, R188 ;  /* 0x000000bcbd9b723e */ /* 0x000fc400000010ff */
[----:B-1----:R-:W-:-:S04]  /*dcf0*/  F2FP.BF16.F32.PACK_AB R154, R174, R173 ;  /* 0x000000adae9a723e */ /* 0x002fc800000010ff */
[----:B------:R-:W-:-:S06]  /*dd00*/  WARPGROUP.ARRIVE ;  /* 0x00000000000079c5 */ /* 0x000fcc0000000000 */
[----:B------:R-:W-:Y:S01]  /*dd10*/  HGMMA.64x256x16.F32.BF16 R24, R152, gdesc[UR4].tnspB, R24, gsb0 ;  /* 0x43e0000498187df0 */ /* 0x000fe20008001818 */
[----:B------:R-:W-:Y:S01]  /*dd20*/  FFMA.FTZ R161, R172, UR39, -R161 ;  /* 0x00000027aca17c23 */ /* 0x000fe200080108a1 */
[----:B------:R-:W-:-:S06]  /*dd30*/  FFMA.FTZ R172, R221, UR39, -R6 ;  /* 0x00000027ddac7c23 */ /* 0x000fcc0008010806 */
[----:B------:R-:W0:Y:S01]  /*dd40*/  MUFU.EX2 R172, R172 ;  /* 0x000000ac00ac7308 */ /* 0x000e220000000800 */
[--C-:B------:R-:W-:Y:S01]  /*dd50*/  FFMA.FTZ R166, R166, UR39, -R6.reuse ;  /* 0x00000027a6a67c23 */ /* 0x100fe20008010806 */
[--C-:B------:R-:W-:Y:S01]  /*dd60*/  FFMA.FTZ R167, R167, UR39, -R6.reuse ;  /* 0x00000027a7a77c23 */ /* 0x100fe20008010806 */
[--C-:B------:R-:W-:Y:S01]  /*dd70*/  FFMA.FTZ R170, R170, UR39, -R6.reuse ;  /* 0x00000027aaaa7c23 */ /* 0x100fe20008010806 */
[----:B------:R-:W-:Y:S01]  /*dd80*/  FFMA.FTZ R6, R171, UR39, -R6 ;  /* 0x00000027ab067c23 */ /* 0x000fe20008010806 */
[----:B------:R-:W-:-:S03]  /*dd90*/  FADD.FTZ R175, R12, R175 ;  /* 0x000000af0caf7221 */ /* 0x000fc60000010000 */
[----:B------:R-:W-:Y:S08]  /*dda0*/  MUFU.EX2 R165, R165 ;  /* 0x000000a500a57308 */ /* 0x000ff00000000800 */
[----:B------:R-:W1:Y:S08]  /*ddb0*/  MUFU.EX2 R168, R168 ;  /* 0x000000a800a87308 */ /* 0x000e700000000800 */
[----:B------:R-:W-:Y:S08]  /*ddc0*/  MUFU.EX2 R169, R169 ;  /* 0x000000a900a97308 */ /* 0x000ff00000000800 */
[----:B------:R2:W-:Y:S08]  /*ddd0*/  MUFU.EX2 R12, R161 ;  /* 0x000000a1000c7308 */ /* 0x0005f00000000800 */
[----:B------:R-:W-:Y:S08]  /*dde0*/  MUFU.EX2 R166, R166 ;  /* 0x000000a600a67308 */ /* 0x000ff00000000800 */
[----:B------:R-:W3:Y:S08]  /*ddf0*/  MUFU.EX2 R167, R167 ;  /* 0x000000a700a77308 */ /* 0x000ef00000000800 */
[----:B------:R-:W-:Y:S08]  /*de00*/  MUFU.EX2 R170, R170 ;  /* 0x000000aa00aa7308 */ /* 0x000ff00000000800 */
[----:B------:R-:W4:Y:S01]  /*de10*/  MUFU.EX2 R6, R6 ;  /* 0x0000000600067308 */ /* 0x000f220000000800 */
[----:B--2---:R-:W-:Y:S01]  /*de20*/  IMAD.MOV.U32 R161, RZ, RZ, 0x40000040 ;  /* 0x40000040ffa17424 */ /* 0x004fe200078e00ff */
[----:B------:R-:W-:-:S02]  /*de30*/  WARPGROUP.DEPBAR.LE gsb0, 0x0 ;  /* 0x00008000000079c5 */ /* 0x000fc40000010000 */
[----:B------:R-:W-:Y:S02]  /*de40*/  VIADD R152, R160, 0x200 ;  /* 0x00000200a0987836 */ /* 0x000fe40000000000 */
[----:B------:R-:W-:-:S03]  /*de50*/  IMAD.MOV.U32 R153, RZ, RZ, 0x40000040 ;  /* 0x40000040ff997424 */ /* 0x000fc600078e00ff */
[----:B------:R-:W-:Y:S02]  /*de60*/  R2UR UR6, R152 ;  /* 0x00000000980672ca */ /* 0x000fe400000e0000 */
[----:B------:R-:W-:Y:S02]  /*de70*/  R2UR UR7, R153 ;  /* 0x00000000990772ca */ /* 0x000fe400000e0000 */
[----:B------:R-:W-:Y:S02]  /*de80*/  F2FP.BF16.F32.PACK_AB R152, R206, R215 ;  /* 0x000000d7ce98723e */ /* 0x000fe400000010ff */
[----:B0-----:R-:W-:Y:S02]  /*de90*/  F2FP.BF16.F32.PACK_AB R153, R191, R172 ;  /* 0x000000acbf99723e */ /* 0x001fe400000010ff */
[----:B------:R-:W-:Y:S02]  /*dea0*/  F2FP.BF16.F32.PACK_AB R154, R164, R163 ;  /* 0x000000a3a49a723e */ /* 0x000fe400000010ff */
[----:B------:R-:W-:-:S04]  /*deb0*/  F2FP.BF16.F32.PACK_AB R155, R186, R187 ;  /* 0x000000bbba9b723e */ /* 0x000fc800000010ff */
[----:B------:R-:W-:-:S06]  /*dec0*/  WARPGROUP.ARRIVE ;  /* 0x00000000000079c5 */ /* 0x000fcc0000000000 */
[----:B------:R-:W-:Y:S01]  /*ded0*/  HGMMA.64x256x16.F32.BF16 R24, R152, gdesc[UR4].tnspB, R24, gsb0 ;  /* 0x43e0000498187df0 */ /* 0x000fe20008001818 */
[----:B------:R-:W-:Y:S01]  /*dee0*/  VIADD R160, R160, 0x280 ;  /* 0x00000280a0a07836 */ /* 0x000fe20000000000 */
[----:B------:R-:W-:-:S04]  /*def0*/  R2UR UR7, R161 ;  /* 0x00000000a10772ca */ /* 0x000fc800000e0000 */
[----:B------:R-:W-:Y:S01]  /*df00*/  R2UR UR6, R160 ;  /* 0x00000000a00672ca */ /* 0x000fe200000e0000 */
[----:B------:R-:W-:-:S04]  /*df10*/  FADD.FTZ R190, R20, R190 ;  /* 0x000000be14be7221 */ /* 0x000fc80000010000 */
        /* <DEDUP_REMOVED lines=35> */
[----:B------:R-:W-:-:S05]  /*e150*/  @!P1 VIADD R3, R3, 0x32460 ;  /* 0x0003246003039836 */ /* 0x000fca0000000000 */
[----:B------:R-:W-:Y:S01]  /*e160*/  @!P1 PRMT R3, RZ, 0x654, R3 ;  /* 0x00000654ff039816 */ /* 0x000fe20000000003 */
[----:B------:R-:W-:Y:S01]  /*e170*/  IMAD.MOV.U32 R5, RZ, RZ, R162 ;  /* 0x000000ffff057224 */ /* 0x000fe200078e00a2 */
[----:B------:R-:W-:Y:S02]  /*e180*/  WARPGROUP.DEPBAR.LE gsb0, 0x0 ;  /* 0x00008000000079c5 */ /* 0x000fe40000010000 */
[----:B-1----:R-:W-:Y:S02]  /*e190*/  F2FP.BF16.F32.PACK_AB R152, R168, R165 ;  /* 0x000000a5a898723e */ /* 0x002fe400000010ff */
[----:B---3--:R-:W-:Y:S02]  /*e1a0*/  F2FP.BF16.F32.PACK_AB R153, R167, R166 ;  /* 0x000000a6a799723e */ /* 0x008fe400000010ff */
[----:B------:R-:W-:Y:S02]  /*e1b0*/  F2FP.BF16.F32.PACK_AB R154, R12, R169 ;  /* 0x000000a90c9a723e */ /* 0x000fe400000010ff */
[----:B----4-:R-:W-:-:S04]  /*e1c0*/  F2FP.BF16.F32.PACK_AB R155, R6, R170 ;  /* 0x000000aa069b723e */ /* 0x010fc800000010ff */
[----:B------:R-:W-:-:S06]  /*e1d0*/  WARPGROUP.ARRIVE ;  /* 0x00000000000079c5 */ /* 0x000fcc0000000000 */
[----:B------:R-:W-:Y:S01]  /*e1e0*/  HGMMA.64x256x16.F32.BF16 R24, R152, gdesc[UR4].tnspB, R24, gsb0 ;  /* 0x43e0000498187df0 */ /* 0x000fe20008001818 */
        /* <DEDUP_REMOVED lines=8> */
[----:B------:R-:W-:Y:S01]  /*e270*/  IMAD.MOV.U32 R6, RZ, RZ, R8 ;  /* 0x000000ffff067224 */ /* 0x000fe200078e0008 */
[----:B------:R-:W-:Y:S02]  /*e280*/  WARPGROUP.DEPBAR.LE gsb0, 0x0 ;  /* 0x00008000000079c5 */ /* 0x000fe40000010000 */
[----:B------:R1:W-:Y:S01]  /*e290*/  @!P1 SYNCS.ARRIVE.TRANS64.RED.A1T0 RZ, [R3+URZ], RZ ;  /* 0x000000ff03ff99a7 */ /* 0x0003e2000810043f */
[----:B------:R-:W-:Y:S05]  /*e2a0*/  @P2 BRA `(.L_x_1073) ;  /* 0xffffffd000642947 */ /* 0x000fea000383ffff */
.L_x_1063:
[----:B------:R-:W-:Y:S05]  /*e2b0*/  WARPSYNC.ALL ;  /* 0x0000000000007948 */ /* 0x000fea0003800000 */
[----:B0-----:R-:W0:Y:S01]  /*e2c0*/  SHFL.BFLY PT, R0, R7, 0x2, 0x1f ;  /* 0x0c401f0007007f89 */ /* 0x001e2200000e0000 */
[----:B------:R-:W-:Y:S01]  /*e2d0*/  VIADD R22, R22, 0x1 ;  /* 0x0000000116167836 */ /* 0x000fe20000000000 */
[----:B------:R2:W-:Y:S08]  /*e2e0*/  BAR.ARV R9, 0x100 ;  /* 0x000400090000751d */ /* 0x0005f00000002000 */
[----:B------:R-:W-:Y:S06]  /*e2f0*/  BAR.ARV 0x8, 0x120 ;  /* 0x0204800000007b1d */ /* 0x000fec0000002000 */
[----:B------:R-:W-:Y:S01]  /*e300*/  ISETP.NE.AND P0, PT, R22, 0x2, PT ;  /* 0x000000021600780c */ /* 0x000fe20003f05270 */
[----:B------:R-:W-:Y:S01]  /*e310*/  VIADD R235, R235, 0x1 ;  /* 0x00000001ebeb7836 */ /* 0x000fe20000000000 */
[----:B------:R-:W3:Y:S01]  /*e320*/  SHFL.BFLY PT, R5, R4, 0x2, 0x1f ;  /* 0x0c401f0004057f89 */ /* 0x000ee200000e0000 */
[----:B------:R-:W-:-:S02]  /*e330*/  PLOP3.LUT P1, PT, PT, PT, PT, 0x8, 0x0 ;  /* 0x000000000000781c */ /* 0x000fc40003f2e170 */
[----:B------:R-:W-:Y:S01]  /*e340*/  SEL R11, RZ, 0x1, P0 ;  /* 0x00000001ff0b7807 */ /* 0x000fe20000000000 */
[----:B0-----:R-:W-:Y:S01]  /*e350*/  FADD.FTZ R0, R0, R7 ;  /* 0x0000000700007221 */ /* 0x001fe20000010000 */
[----:B------:R-:W-:Y:S02]  /*e360*/  SEL R22, R22, RZ, P0 ;  /* 0x000000ff16167207 */ /* 0x000fe40000000000 */
[----:B------:R-:W-:Y:S02]  /*e370*/  LOP3.LUT R200, R200, R11, RZ, 0x3c, !PT ;  /* 0x0000000bc8c87212 */ /* 0x000fe400078e3cff */
[----:B-1----:R-:W0:Y:S01]  /*e380*/  SHFL.BFLY PT, R3, R0, 0x1, 0x1f ;  /* 0x0c201f0000037f89 */ /* 0x002e2200000e0000 */
[----:B---3--:R-:W-:Y:S01]  /*e390*/  FADD.FTZ R5, R5, R4 ;  /* 0x0000000405057221 */ /* 0x008fe20000010000 */
[----:B------:R-:W-:-:S04]  /*e3a0*/  IMAD.MOV.U32 R4, RZ, RZ, RZ ;  /* 0x000000ffff047224 */ /* 0x000fc800078e00ff */
[----:B------:R-:W1:Y:S01]  /*e3b0*/  SHFL.BFLY PT, R10, R5, 0x1, 0x1f ;  /* 0x0c201f00050a7f89 */ /* 0x000e6200000e0000 */
[----:B0-----:R-:W-:Y:S01]  /*e3c0*/  FADD.FTZ R6, R0, R3 ;  /* 0x0000000300067221 */ /* 0x001fe20000010000 */
[----:B------:R-:W-:-:S04]  /*e3d0*/  IMAD.MOV.U32 R3, RZ, RZ, RZ ;  /* 0x000000ffff037224 */ /* 0x000fc800078e00ff */
[----:B------:R-:W-:-:S13]  /*e3e0*/  FSETP.NE.FTZ.AND P2, PT, R6, RZ, PT ;  /* 0x000000ff0600720b */ /* 0x000fda0003f55000 */
[----:B------:R-:W0:Y:S01]  /*e3f0*/  @P2 MUFU.RCP R4, R6 ;  /* 0x0000000600042308 */ /* 0x000e220000001000 */
[----:B-1----:R-:W-:Y:S01]  /*e400*/  FADD.FTZ R7, R5, R10 ;  /* 0x0000000a05077221 */ /* 0x002fe20000010000 */
[----:B------:R-:W-:-:S04]  /*e410*/  MOV R5, 0xff800000 ;  /* 0xff80000000057802 */ /* 0x000fc80000000f00 */
[----:B------:R-:W-:Y:S01]  /*e420*/  FSETP.NE.FTZ.AND P3, PT, R7, RZ, PT ;  /* 0x000000ff0700720b */ /* 0x000fe20003f75000 */
[-C--:B0-----:R-:W-:Y:S01]  /*e430*/  FMUL.FTZ R10, R28, R4.reuse ;  /* 0x000000041c0a7220 */ /* 0x081fe20000410000 */
[-C--:B------:R-:W-:Y:S01]  /*e440*/  FMUL.FTZ R12, R32, R4.reuse ;  /* 0x00000004200c7220 */ /* 0x080fe20000410000 */
[----:B------:R-:W0:Y:S01]  /*e450*/  @P2 MUFU.LG2 R28, R6 ;  /* 0x00000006001c2308 */ /* 0x000e220000000c00 */
[-C--:B------:R-:W-:Y:S01]  /*e460*/  FMUL.FTZ R0, R33, R4.reuse ;  /* 0x0000000421007220 */ /* 0x080fe20000410000 */
[----:B------:R-:W-:Y:S02]  /*e470*/  IMAD.U32 R33, RZ, RZ, UR39 ;  /* 0x00000027ff217e24 */ /* 0x000fe4000f8e00ff */
[-C--:B------:R-:W-:Y:S01]  /*e480*/  FMUL.FTZ R161, R48, R4.reuse ;  /* 0x0000000430a17220 */ /* 0x080fe20000410000 */
[----:B------:R-:W-:Y:S02]  /*e490*/  IMAD.U32 R32, RZ, RZ, UR39 ;  /* 0x00000027ff207e24 */ /* 0x000fe4000f8e00ff */
[-C--:B------:R-:W-:Y:S01]  /*e4a0*/  FMUL.FTZ R166, R64, R4.reuse ;  /* 0x0000000440a67220 */ /* 0x080fe20000410000 */
[----:B------:R-:W-:Y:S01]  /*e4b0*/  @P2 FMUL.FTZ R33, R33, 0.69314718246459960938 ;  /* 0x3f31721821212820 */ /* 0x000fe20000410000 */
[-C--:B------:R-:W-:Y:S01]  /*e4c0*/  FMUL.FTZ R171, R84, R4.reuse ;  /* 0x0000000454ab7220 */ /* 0x080fe20000410000 */
[----:B------:R-:W1:Y:S01]  /*e4d0*/  @P3 MUFU.RCP R3, R7 ;  /* 0x0000000700033308 */ /* 0x000e620000001000 */
[----:B------:R-:W-:Y:S01]  /*e4e0*/  @P3 FMUL.FTZ R32, R32, 0.69314718246459960938 ;  /* 0x3f31721820203820 */ /* 0x000fe20000410000 */
[-C--:B------:R-:W-:Y:S01]  /*e4f0*/  FMUL.FTZ R24, R24, R4.reuse ;  /* 0x0000000418187220 */ /* 0x080fe20000410000 */
[-C--:B------:R-:W-:Y:S01]  /*e500*/  FMUL.FTZ R25, R25, R4.reuse ;  /* 0x0000000419197220 */ /* 0x080fe20000410000 */
[-C--:B------:R-:W-:Y:S01]  /*e510*/  FMUL.FTZ R29, R29, R4.reuse ;  /* 0x000000041d1d7220 */ /* 0x080fe20000410000 */
[-C--:B------:R-:W-:Y:S01]  /*e520*/  FMUL.FTZ R36, R36, R4.reuse ;  /* 0x0000000424247220 */ /* 0x080fe20000410000 */
[-C--:B------:R-:W-:Y:S01]  /*e530*/  FMUL.FTZ R37, R37, R4.reuse ;  /* 0x0000000425257220 */ /* 0x080fe20000410000 */
[-C--:B------:R-:W-:Y:S01]  /*e540*/  FMUL.FTZ R14, R40, R4.reuse ;  /* 0x00000004280e7220 */ /* 0x080fe20000410000 */
[----:B------:R1:W3:Y:S01]  /*e550*/  @P3 MUFU.LG2 R18, R7 ;  /* 0x0000000700123308 */ /* 0x0002e20000000c00 */
[----:B0-----:R-:W-:Y:S01]  /*e560*/  @P2 FMUL.FTZ R28, R28, 0.69314718246459960938 ;  /* 0x3f3172181c1c2820 */ /* 0x001fe20000410000 */
[-C--:B------:R-:W-:Y:S01]  /*e570*/  FMUL.FTZ R41, R41, R4.reuse ;  /* 0x0000000429297220 */ /* 0x080fe20000410000 */
[-C--:B------:R-:W-:Y:S01]  /*e580*/  FMUL.FTZ R160, R44, R4.reuse ;  /* 0x000000042ca07220 */ /* 0x080fe20000410000 */
[-C--:B------:R-:W-:Y:S01]  /*e590*/  FMUL.FTZ R45, R45, R4.reuse ;  /* 0x000000042d2d7220 */ /* 0x080fe20000410000 */
[-C--:B------:R-:W-:Y:S01]  /*e5a0*/  FMUL.FTZ R49, R49, R4.reuse ;  /* 0x0000000431317220 */ /* 0x080fe20000410000 */
[-C--:B------:R-:W-:Y:S01]  /*e5b0*/  FMUL.FTZ R163, R52, R4.reuse ;  /* 0x0000000434a37220 */ /* 0x080fe20000410000 */
[-C--:B------:R-:W-:Y:S01]  /*e5c0*/  FMUL.FTZ R53, R53, R4.reuse ;  /* 0x0000000435357220 */ /* 0x080fe20000410000 */
[-C--:B------:R-:W-:Y:S01]  /*e5d0*/  FMUL.FTZ R164, R56, R4.reuse ;  /* 0x0000000438a47220 */ /* 0x080fe20000410000 */
[-C--:B-1----:R-:W-:Y:S01]  /*e5e0*/  FMUL.FTZ R7, R35, R3.reuse ;  /* 0x0000000323077220 */ /* 0x082fe20000410000 */
[-C--:B------:R-:W-:Y:S01]  /*e5f0*/  FMUL.FTZ R57, R57, R4.reuse ;  /* 0x0000000439397220 */ /* 0x080fe20000410000 */
[-C--:B------:R-:W-:Y:S01]  /*e600*/  FMUL.FTZ R165, R60, R4.reuse ;  /* 0x000000043ca57220 */ /* 0x080fe20000410000 */
[-C--:B------:R-:W-:Y:S01]  /*e610*/  FMUL.FTZ R61, R61, R4.reuse ;  /* 0x000000043d3d7220 */ /* 0x080fe20000410000 */
[-C--:B------:R-:W-:Y:S01]  /*e620*/  FMUL.FTZ R65, R65, R4.reuse ;  /* 0x0000000441417220 */ /* 0x080fe20000410000 */
[-C--:B------:R-:W-:Y:S01]  /*e630*/  FMUL.FTZ R167, R68, R4.reuse ;  /* 0x0000000444a77220 */ /* 0x080fe20000410000 */
[-C--:B------:R-:W-:Y:S01]  /*e640*/  FMUL.FTZ R69, R69, R4.reuse ;  /* 0x0000000445457220 */ /* 0x080fe20000410000 */
[-C--:B------:R-:W-:Y:S01]  /*e650*/  FMUL.FTZ R168, R72, R4.reuse ;  /* 0x0000000448a87220 */ /* 0x080fe20000410000 */
[----:B---3--:R-:W-:Y:S01]  /*e660*/  @P3 FMUL.FTZ R35, R18, 0.69314718246459960938 ;  /* 0x3f31721812233820 */ /* 0x008fe20000410000 */
        /* <DEDUP_REMOVED lines=39> */
[----:B------:R-:W-:Y:S01]  /*e8e0*/  FMUL.FTZ R15, R47, R3 ;  /* 0x000000032f0f7220 */ /* 0x000fe20000410000 */
[----:B------:R-:W-:-:S02]  /*e8f0*/  IMAD.MOV.U32 R4, RZ, RZ, -0x800000 ;  /* 0xff800000ff047424 */ /* 0x000fc400078e00ff */
[-C--:B--2---:R-:W-:Y:S01]  /*e900*/  FMUL.FTZ R9, R26, R3.reuse ;  /* 0x000000031a097220 */ /* 0x084fe20000410000 */
        /* <DEDUP_REMOVED lines=62> */
.L_x_1016:
        /* <DEDUP_REMOVED lines=10> */
[----:B------:R-:W2:Y:S01]  /*ed90*/  LDL R8, [R1+0x94] ;  /* 0x0000940001087983 */ /* 0x000ea20000100800 */
[----:B------:R-:W-:Y:S05]  /*eda0*/  WARPSYNC.ALL ;  /* 0x0000000000007948 */ /* 0x000fea0003800000 */
[----:B------:R-:W3:Y:S01]  /*edb0*/  S2R R93, SR_SWINHI ;  /* 0x00000000005d7919 */ /* 0x000ee20000002f00 */
[----:B------:R-:W-:Y:S01]  /*edc0*/  F2FP.BF16.F32.PACK_AB R9, R27, R9 ;  /* 0x000000091b09723e */ /* 0x000fe200000010ff */
[----:B------:R-:W-:Y:S01]  /*edd0*/  ULDC.64 UR4, c[0x0][0xcd8] ;  /* 0x0003360000047ab9 */ /* 0x000fe20000000a00 */
[----:B------:R-:W-:Y:S02]  /*ede0*/  F2FP.BF16.F32.PACK_AB R10, R29, R10 ;  /* 0x0000000a1d0a723e */ /* 0x000fe400000010ff */
        /* <DEDUP_REMOVED lines=14> */
[----:B------:R-:W-:Y:S02]  /*eed0*/  MOV R88, R18 ;  /* 0x0000001200587202 */ /* 0x000fe40000000f00 */
[----:B---3--:R-:W-:Y:S02]  /*eee0*/  MOV R89, R93 ;  /* 0x0000005d00597202 */ /* 0x008fe40000000f00 */
[----:B------:R-:W-:Y:S01]  /*eef0*/  F2FP.BF16.F32.PACK_AB R147, R3, R150 ;  /* 0x000000960393723e */ /* 0x000fe200000010ff */
[----:B------:R-:W-:Y:S01]  /*ef00*/  IMAD R3, R226, 0x40, R201 ;  /* 0x00000040e2037824 */ /* 0x000fe200078e02c9 */
[----:B------:R-:W-:Y:S01]  /*ef10*/  BAR.SYNC.DEFER_BLOCKING 0x1, 0x100 ;  /* 0x0044000000007b1d */ /* 0x000fe20000010000 */
[----:B--2---:R-:W-:-:S03]  /*ef20*/  IMAD.WIDE R128, R8, 0x2, R88 ;  /* 0x0000000208807825 */ /* 0x004fc600078e0258 */
[C---:B------:R-:W-:Y:S02]  /*ef30*/  IADD3 R8, P1, R128.reuse, 0x20, RZ ;  /* 0x0000002080087810 */ /* 0x040fe40007f3e0ff */
[----:B------:R-:W-:Y:S02]  /*ef40*/  IADD3 R92, P0, R128, 0x4040, RZ ;  /* 0x00004040805c7810 */ /* 0x000fe40007f1e0ff */
[----:B------:R-:W-:Y:S01]  /*ef50*/  LOP3.LUT R100, R8, 0x380, RZ, 0xc0, !PT ;  /* 0x0000038008647812 */ /* 0x000fe200078ec0ff */
[--C-:B------:R-:W-:Y:S01]  /*ef60*/  IMAD.X R101, RZ, RZ, R129.reuse, P1 ;  /* 0x000000ffff657224 */ /* 0x100fe200008e0681 */
[----:B------:R-:W-:Y:S01]  /*ef70*/  IADD3 R26, P2, R128, 0x40, RZ ;  /* 0x00000040801a7810 */ /* 0x000fe20007f5e0ff */
[--C-:B------:R-:W-:Y:S01]  /*ef80*/  IMAD.X R113, RZ, RZ, R129.reuse, P0 ;  /* 0x000000ffff717224 */ /* 0x100fe200000e0681 */
[----:B------:R-:W-:Y:S02]  /*ef90*/  SHF.R.U64 R100, R100, 0x3, RZ ;  /* 0x0000000364647819 */ /* 0x000fe400000012ff */
[C---:B-----5:R-:W-:Y:S01]  /*efa0*/  IADD3 R28, P3, R128.reuse, 0x60, RZ ;  /* 0x00000060801c7810 */ /* 0x060fe20007f7e0ff */
[----:B------:R-:W-:Y:S01]  /*efb0*/  IMAD.X R105, RZ, RZ, R129, P2 ;  /* 0x000000ffff697224 */ /* 0x000fe200010e0681 */
[----:B------:R-:W-:-:S02]  /*efc0*/  IADD3 R30, P4, R128, 0x4000, RZ ;  /* 0x00004000801e7810 */ /* 0x000fc40007f9e0ff */
[----:B------:R-:W-:Y:S01]  /*efd0*/  LOP3.LUT R100, R100, R8, RZ, 0x3c, !PT ;  /* 0x0000000864647212 */ /* 0x000fe200078e3cff */
[--C-:B------:R-:W-:Y:S01]  /*efe0*/  IMAD.X R107, RZ, RZ, R129.reuse, P3 ;  /* 0x000000ffff6b7224 */ /* 0x100fe200018e0681 */
[----:B------:R-:W-:Y:S01]  /*eff0*/  LOP3.LUT R8, R92, 0x380, RZ, 0xc0, !PT ;  /* 0x000003805c087812 */ /* 0x000fe200078ec0ff */
[----:B------:R-:W-:Y:S01]  /*f000*/  IMAD.X R109, RZ, RZ, R129, P4 ;  /* 0x000000ffff6d7224 */ /* 0x000fe200020e0681 */
[----:B------:R-:W-:Y:S02]  /*f010*/  LOP3.LUT R104, R26, 0x380, RZ, 0xc0, !PT ;  /* 0x000003801a687812 */ /* 0x000fe400078ec0ff */
[----:B------:R-:W-:Y:S02]  /*f020*/  LOP3.LUT R106, R28, 0x380, RZ, 0xc0, !PT ;  /* 0x000003801c6a7812 */ /* 0x000fe400078ec0ff */
[----:B------:R-:W-:Y:S02]  /*f030*/  SHF.R.U64 R8, R8, 0x3, RZ ;  /* 0x0000000308087819 */ /* 0x000fe400000012ff */
[----:B------:R-:W-:-:S02]  /*f040*/  IADD3 R120, P4, R128, 0x8040, RZ ;  /* 0x0000804080787810 */ /* 0x000fc40007f9e0ff */
[----:B------:R-:W-:Y:S02]  /*f050*/  SHF.R.U64 R104, R104, 0x3, RZ ;  /* 0x0000000368687819 */ /* 0x000fe400000012ff */
[----:B------:R-:W-:Y:S01]  /*f060*/  IADD3 R96, P1, R128, 0x4060, RZ ;  /* 0x0000406080607810 */ /* 0x000fe20007f3e0ff */
[--C-:B------:R-:W-:Y:S01]  /*f070*/  IMAD.X R121, RZ, RZ, R129.reuse, P4 ;  /* 0x000000ffff797224 */ /* 0x100fe200020e0681 */
[----:B------:R-:W-:Y:S02]  /*f080*/  SHF.R.U64 R106, R106, 0x3, RZ ;  /* 0x000000036a6a7819 */ /* 0x000fe400000012ff */
[----:B------:R-:W-:Y:S01]  /*f090*/  IADD3 R99, P2, R128, 0x8000, RZ ;  /* 0x0000800080637810 */ /* 0x000fe20007f5e0ff */
[--C-:B------:R-:W-:Y:S01]  /*f0a0*/  IMAD.X R115, RZ, RZ, R129.reuse, P1 ;  /* 0x000000ffff737224 */ /* 0x100fe200008e0681 */
[----:B------:R-:W-:Y:S02]  /*f0b0*/  LOP3.LUT R112, R8, R92, RZ, 0x3c, !PT ;  /* 0x0000005c08707212 */ /* 0x000fe400078e3cff */
[----:B-1----:R-:W-:Y:S01]  /*f0c0*/  IADD3 R32, P5, R128, 0x4020, RZ ;  /* 0x0000402080207810 */ /* 0x002fe20007fbe0ff */
[----:B------:R-:W-:Y:S01]  /*f0d0*/  IMAD.X R117, RZ, RZ, R129, P2 ;  /* 0x000000ffff757224 */ /* 0x000fe200010e0681 */
[----:B------:R-:W-:-:S02]  /*f0e0*/  LOP3.LUT R104, R104, R26, RZ, 0x3c, !PT ;  /* 0x0000001a68687212 */ /* 0x000fc400078e3cff */
[----:B------:R-:W-:Y:S01]  /*f0f0*/  LOP3.LUT R8, R120, 0x380, RZ, 0xc0, !PT ;  /* 0x0000038078087812 */ /* 0x000fe200078ec0ff */
[----:B------:R-:W-:Y:S01]  /*f100*/  IMAD.X R111, RZ, RZ, R129, P5 ;  /* 0x000000ffff6f7224 */ /* 0x000fe200028e0681 */
[----:B------:R-:W-:Y:S02]  /*f110*/  LOP3.LUT R106, R106, R28, RZ, 0x3c, !PT ;  /* 0x0000001c6a6a7212 */ /* 0x000fe400078e3cff */
[----:B------:R-:W-:Y:S02]  /*f120*/  LOP3.LUT R26, R96, 0x380, RZ, 0xc0, !PT ;  /* 0x00000380601a7812 */ /* 0x000fe400078ec0ff */
[----:B------:R-:W-:Y:S02]  /*f130*/  LOP3.LUT R28, R30, 0x380, RZ, 0xc0, !PT ;  /* 0x000003801e1c7812 */ /* 0x000fe400078ec0ff */
[----:B------:R-:W-:Y:S02]  /*f140*/  SHF.R.U64 R8, R8, 0x3, RZ ;  /* 0x0000000308087819 */ /* 0x000fe400000012ff */
[----:B------:R-:W-:-:S02]  /*f150*/  IADD3 R151, P2, R128, 0xc040, RZ ;  /* 0x0000c04080977810 */ /* 0x000fc40007f5e0ff */
[----:B------:R-:W-:Y:S02]  /*f160*/  SHF.R.U64 R26, R26, 0x3, RZ ;  /* 0x000000031a1a7819 */ /* 0x000fe400000012ff */
[C---:B------:R-:W-:Y:S01]  /*f170*/  LOP3.LUT R97, R128.reuse, 0x380, RZ, 0xc0, !PT ;  /* 0x0000038080617812 */ /* 0x040fe200078ec0ff */
[--C-:B------:R-:W-:Y:S01]  /*f180*/  IMAD.X R93, RZ, RZ, R129.reuse, P2 ;  /* 0x000000ffff5d7224 */ /* 0x100fe200010e0681 */
[----:B------:R-:W-:Y:S02]  /*f190*/  IADD3 R122, P5, R128, 0x8060, RZ ;  /* 0x00008060807a7810 */ /* 0x000fe40007fbe0ff */
[----:B------:R-:W-:Y:S02]  /*f1a0*/  SHF.R.U64 R28, R28, 0x3, RZ ;  /* 0x000000031c1c7819 */ /* 0x000fe400000012ff */
[----:B------:R-:W-:Y:S01]  /*f1b0*/  IADD3 R118, P3, R128, 0x8020, RZ ;  /* 0x0000802080767810 */ /* 0x000fe20007f7e0ff */
[----:B------:R-:W-:Y:S01]  /*f1c0*/  IMAD.X R123, RZ, RZ, R129, P5 ;  /* 0x000000ffff7b7224 */ /* 0x000fe200028e0681 */
[----:B------:R-:W-:-:S02]  /*f1d0*/  LOP3.LUT R120, R8, R120, RZ, 0x3c, !PT ;  /* 0x0000007808787212 */ /* 0x000fc400078e3cff */
[----:B------:R-:W-:Y:S01]  /*f1e0*/  LOP3.LUT R114, R26, R96, RZ, 0x3c, !PT ;  /* 0x000000601a727212 */ /* 0x000fe200078e3cff */
[----:B------:R-:W-:Y:S01]  /*f1f0*/  IMAD.X R119, RZ, RZ, R129, P3 ;  /* 0x000000ffff777224 */ /* 0x000fe200018e0681 */
[----:B------:R-:W-:Y:S02]  /*f200*/  LOP3.LUT R8, R151, 0x380, RZ, 0xc0, !PT ;  /* 0x0000038097087812 */ /* 0x000fe400078ec0ff */
[----:B------:R-:W-:Y:S02]  /*f210*/  SHF.R.U64 R97, R97, 0x3, RZ ;  /* 0x0000000361617819 */ /* 0x000fe400000012ff */
[----:B------:R-:W-:Y:S02]  /*f220*/  LOP3.LUT R108, R28, R30, RZ, 0x3c, !PT ;  /* 0x0000001e1c6c7212 */ /* 0x000fe400078e3cff */
[----:B------:R-:W-:Y:S02]  /*f230*/  LOP3.LUT R26, R122, 0x380, RZ, 0xc0, !PT ;  /* 0x000003807a1a7812 */ /* 0x000fe400078ec0ff */
[----:B------:R-:W-:-:S02]  /*f240*/  LOP3.LUT R28, R99, 0x380, RZ, 0xc0, !PT ;  /* 0x00000380631c7812 */ /* 0x000fc400078ec0ff */
[----:B------:R-:W-:Y:S02]  /*f250*/  LOP3.LUT R30, R118, 0x380, RZ, 0xc0, !PT ;  /* 0x00000380761e7812 */ /* 0x000fe400078ec0ff */
[C---:B------:R-:W-:Y:S02]  /*f260*/  IADD3 R124, P0, R128.reuse, 0xc000, RZ ;  /* 0x0000c000807c7810 */ /* 0x040fe40007f1e0ff */
[C---:B------:R-:W-:Y:S02]  /*f270*/  IADD3 R126, P1, R128.reuse, 0xc020, RZ ;  /* 0x0000c020807e7810 */ /* 0x040fe40007f3e0ff */
[----:B------:R-:W-:Y:S01]  /*f280*/  IADD3 R162, P3, R128, 0xc060, RZ ;  /* 0x0000c06080a27810 */ /* 0x000fe20007f7e0ff */
[--C-:B------:R-:W-:Y:S01]  /*f290*/  IMAD.X R125, RZ, RZ, R129.reuse, P0 ;  /* 0x000000ffff7d7224 */ /* 0x100fe200000e0681 */
[----:B------:R-:W-:Y:S01]  /*f2a0*/  SHF.R.U64 R8, R8, 0x3, RZ ;  /* 0x0000000308087819 */ /* 0x000fe200000012ff */
[--C-:B------:R-:W-:Y:S01]  /*f2b0*/  IMAD.X R127, RZ, RZ, R129.reuse, P1 ;  /* 0x000000ffff7f7224 */ /* 0x100fe200008e0681 */
[----:B------:R-:W-:Y:S01]  /*f2c0*/  LOP3.LUT R128, R97, R128, RZ, 0x3c, !PT ;  /* 0x0000008061807212 */ /* 0x000fe200078e3cff */
[----:B------:R-:W-:Y:S01]  /*f2d0*/  IMAD.X R97, RZ, RZ, R129, P3 ;  /* 0x000000ffff617224 */ /* 0x000fe200018e0681 */
[----:B------:R-:W-:-:S02]  /*f2e0*/  SHF.R.U64 R26, R26, 0x3, RZ ;  /* 0x000000031a1a7819 */ /* 0x000fc400000012ff */
[----:B------:R-:W-:Y:S02]  /*f2f0*/  SHF.R.U64 R28, R28, 0x3, RZ ;  /* 0x000000031c1c7819 */ /* 0x000fe400000012ff */
[----:B------:R-:W-:Y:S02]  /*f300*/  SHF.R.U64 R30, R30, 0x3, RZ ;  /* 0x000000031e1e7819 */ /* 0x000fe400000012ff */
[----:B------:R-:W-:Y:S02]  /*f310*/  LOP3.LUT R92, R8, R151, RZ, 0x3c, !PT ;  /* 0x00000097085c7212 */ /* 0x000fe400078e3cff */
[----:B------:R-:W-:Y:S02]  /*f320*/  LOP3.LUT R110, R32, 0x380, RZ, 0xc0, !PT ;  /* 0x00000380206e7812 */ /* 0x000fe400078ec0ff */
[----:B------:R-:W-:Y:S02]  /*f330*/  LOP3.LUT R122, R26, R122, RZ, 0x3c, !PT ;  /* 0x0000007a1a7a7212 */ /* 0x000fe400078e3cff */
[----:B------:R-:W-:-:S02]  /*f340*/  MOV R128, R128 ;  /* 0x0000008000807202 */ /* 0x000fc40000000f00 */
[----:B------:R-:W-:Y:S02]  /*f350*/  F2FP.BF16.F32.PACK_AB R8, R25, R24 ;  /* 0x000000181908723e */ /* 0x000fe400000010ff */
[----:B------:R-:W-:Y:S02]  /*f360*/  LOP3.LUT R116, R28, R99, RZ, 0x3c, !PT ;  /* 0x000000631c747212 */ /* 0x000fe400078e3cff */
[----:B------:R-:W-:Y:S01]  /*f370*/  LOP3.LUT R118, R30, R118, RZ, 0x3c, !PT ;  /* 0x000000761e767212 */ /* 0x000fe200078e3cff */
[----:B------:R1:W-:Y:S01]  /*f380*/  STSM.16.M88.4 [R128], R8 ;  /* 0x0000000880007844 */ /* 0x0003e20000000200 */
[----:B------:R-:W-:Y:S02]  /*f390*/  LOP3.LUT R26, R162, 0x380, RZ, 0xc0, !PT ;  /* 0x00000380a21a7812 */ /* 0x000fe400078ec0ff */
[----:B------:R-:W-:Y:S02]  /*f3a0*/  LOP3.LUT R28, R124, 0x380, RZ, 0xc0, !PT ;  /* 0x000003807c1c7812 */ /* 0x000fe400078ec0ff */
[----:B------:R-:W-:-:S02]  /*f3b0*/  LOP3.LUT R30, R126, 0x380, RZ, 0xc0, !PT ;  /* 0x000003807e1e7812 */ /* 0x000fc400078ec0ff */
[----:B------:R-:W-:Y:S02]  /*f3c0*/  SHF.R.U64 R110, R110, 0x3, RZ ;  /* 0x000000036e6e7819 */ /* 0x000fe400000012ff */
[----:B------:R-:W-:Y:S02]  /*f3d0*/  SHF.R.U64 R26, R26, 0x3, RZ ;  /* 0x000000031a1a7819 */ /* 0x000fe400000012ff */
[----:B------:R-:W-:Y:S02]  /*f3e0*/  SHF.R.U64 R28, R28, 0x3, RZ ;  /* 0x000000031c1c7819 */ /* 0x000fe400000012ff */
[----:B------:R-:W-:Y:S02]  /*f3f0*/  SHF.R.U64 R30, R30, 0x3, RZ ;  /* 0x000000031e1e7819 */ /* 0x000fe400000012ff */
[----:B------:R-:W-:Y:S02]  /*f400*/  MOV R100, R100 ;  /* 0x0000006400647202 */ /* 0x000fe40000000f00 */
[----:B-1----:R-:W-:-:S02]  /*f410*/  F2FP.BF16.F32.PACK_AB R8, R0, R12 ;  /* 0x0000000c0008723e */ /* 0x002fc400000010ff */
        /* <DEDUP_REMOVED lines=8> */
[----:B------:R-:W-:Y:S02]  /*f4a0*/  LOP3.LUT R96, R26, R162, RZ, 0x3c, !PT ;  /* 0x000000a21a607212 */ /* 0x000fe400078e3cff */
[----:B------:R-:W-:Y:S01]  /*f4b0*/  LOP3.LUT R124, R28, R124, RZ, 0x3c, !PT ;  /* 0x0000007c1c7c7212 */ /* 0x000fe200078e3cff */
[----:B------:R2:W-:Y:S01]  /*f4c0*/  STSM.16.M88.4 [R104], R12 ;  /* 0x0000000c68007844 */ /* 0x0005e20000000200 */
[----:B------:R-:W-:Y:S02]  /*f4d0*/  LOP3.LUT R126, R30, R126, RZ, 0x3c, !PT ;  /* 0x0000007e1e7e7212 */ /* 0x000fe400078e3cff */
[----:B------:R-:W-:Y:S02]  /*f4e0*/  MOV R106, R106 ;  /* 0x0000006a006a7202 */ /* 0x000fe40000000f00 */
[----:B------:R-:W-:-:S02]  /*f4f0*/  F2FP.BF16.F32.PACK_AB R24, R49, R161 ;  /* 0x000000a13118723e */ /* 0x000fc400000010ff */
[----:B------:R-:W-:Y:S02]  /*f500*/  F2FP.BF16.F32.PACK_AB R25, R51, R50 ;  /* 0x000000323319723e */ /* 0x000fe400000010ff */
[----:B------:R-:W-:Y:S02]  /*f510*/  F2FP.BF16.F32.PACK_AB R26, R53, R163 ;  /* 0x000000a3351a723e */ /* 0x000fe400000010ff */
[----:B------:R-:W-:Y:S02]  /*f520*/  MOV R108, R108 ;  /* 0x0000006c006c7202 */ /* 0x000fe40000000f00 */
[----:B------:R-:W-:Y:S01]  /*f530*/  F2FP.BF16.F32.PACK_AB R28, R57, R164 ;  /* 0x000000a4391c723e */ /* 0x000fe200000010ff */
[----:B------:R-:W-:Y:S01]  /*f540*/  STSM.16.M88.4 [R106], R24 ;  /* 0x000000186a007844 */ /* 0x000fe20000000200 */
[----:B------:R-:W-:Y:S02]  /*f550*/  F2FP.BF16.F32.PACK_AB R30, R61, R165 ;  /* 0x000000a53d1e723e */ /* 0x000fe400000010ff */
[----:B------:R-:W-:-:S02]  /*f560*/  MOV R110, R110 ;  /* 0x0000006e006e7202 */ /* 0x000fc40000000f00 */
[----:B-1----:R-:W-:Y:S01]  /*f570*/  F2FP.BF16.F32.PACK_AB R8, R65, R166 ;  /* 0x000000a64108723e */ /* 0x002fe200000010ff */
[----:B------:R-:W-:Y:S01]  /*f580*/  STSM.16.M88.4 [R108], R28 ;  /* 0x0000001c6c007844 */ /* 0x000fe20000000200 */
[----:B------:R-:W-:Y:S02]  /*f590*/  F2FP.BF16.F32.PACK_AB R9, R67, R66 ;  /* 0x000000424309723e */ /* 0x000fe400000010ff */
[----:B------:R-:W-:Y:S02]  /*f5a0*/  F2FP.BF16.F32.PACK_AB R10, R69, R167 ;  /* 0x000000a7450a723e */ /* 0x000fe400000010ff */
[----:B------:R-:W-:Y:S02]  /*f5b0*/  F2FP.BF16.F32.PACK_AB R11, R71, R70 ;  /* 0x00000046470b723e */ /* 0x000fe400000010ff */
[----:B------:R-:W-:Y:S02]  /*f5c0*/  MOV R112, R112 ;  /* 0x0000007000707202 */ /* 0x000fe40000000f00 */
[----:B--2---:R-:W-:Y:S01]  /*f5d0*/  F2FP.BF16.F32.PACK_AB R12, R73, R168 ;  /* 0x000000a8490c723e */ /* 0x004fe200000010ff */
[----:B------:R1:W-:Y:S01]  /*f5e0*/  STSM.16.M88.4 [R110], R8 ;  /* 0x000000086e007844 */ /* 0x0003e20000000200 */
[----:B------:R-:W-:-:S02]  /*f5f0*/  F2FP.BF16.F32.PACK_AB R13, R75, R74 ;  /* 0x0000004a4b0d723e */ /* 0x000fc400000010ff */
[----:B------:R-:W-:Y:S02]  /*f600*/  F2FP.BF16.F32.PACK_AB R14, R77, R169 ;  /* 0x000000a94d0e723e */ /* 0x000fe400000010ff */
[----:B------:R-:W-:Y:S02]  /*f610*/  F2FP.BF16.F32.PACK_AB R15, R79, R78 ;  /* 0x0000004e4f0f723e */ /* 0x000fe400000010ff */
[----:B------:R-:W-:Y:S02]  /*f620*/  MOV R114, R114 ;  /* 0x0000007200727202 */ /* 0x000fe40000000f00 */
[----:B------:R-:W-:Y:S01]  /*f630*/  F2FP.BF16.F32.PACK_AB R36, R81, R170 ;  /* 0x000000aa5124723e */ /* 0x000fe200000010ff */
[----:B------:R2:W-:Y:S01]  /*f640*/  STSM.16.M88.4 [R112], R12 ;  /* 0x0000000c70007844 */ /* 0x0005e20000000200 */
[----:B------:R-:W-:Y:S02]  /*f650*/  F2FP.BF16.F32.PACK_AB R37, R83, R82 ;  /* 0x000000525325723e */ /* 0x000fe400000010ff */
[----:B------:R-:W-:-:S02]  /*f660*/  F2FP.BF16.F32.PACK_AB R38, R85, R171 ;  /* 0x000000ab5526723e */ /* 0x000fc400000010ff */
[----:B------:R-:W-:Y:S02]  /*f670*/  F2FP.BF16.F32.PACK_AB R39, R87, R86 ;  /* 0x000000565727723e */ /* 0x000fe400000010ff */
[----:B------:R-:W-:Y:S02]  /*f680*/  MOV R116, R116 ;  /* 0x0000007400747202 */ /* 0x000fe40000000f00 */
[----:B------:R-:W-:Y:S01]  /*f690*/  F2FP.BF16.F32.PACK_AB R49, R91, R90 ;  /* 0x0000005a5b31723e */ /* 0x000fe200000010ff */
[----:B------:R-:W-:Y:S01]  /*f6a0*/  STSM.16.M88.4 [R114], R36 ;  /* 0x0000002472007844 */ /* 0x000fe20000000200 */
[----:B------:R-:W-:Y:S02]  /*f6b0*/  F2FP.BF16.F32.PACK_AB R50, R64, R173 ;  /* 0x000000ad4032723e */ /* 0x000fe400000010ff */
[----:B------:R-:W-:Y:S02]  /*f6c0*/  F2FP.BF16.F32.PACK_AB R51, R95, R94 ;  /* 0x0000005e5f33723e */ /* 0x000fe400000010ff */
[----:B------:R-:W-:-:S02]  /*f6d0*/  MOV R118, R118 ;  /* 0x0000007600767202 */ /* 0x000fc40000000f00 */
[----:B------:R-:W-:Y:S01]  /*f6e0*/  F2FP.BF16.F32.PACK_AB R64, R84, R174 ;  /* 0x000000ae5440723e */ /* 0x000fe200000010ff */
[----:B------:R-:W-:Y:S01]  /*f6f0*/  STSM.16.M88.4 [R116], R48 ;  /* 0x0000003074007844 */ /* 0x000fe20000000200 */
[----:B------:R-:W-:Y:S01]  /*f700*/  F2FP.BF16.F32.PACK_AB R65, R20, R98 ;  /* 0x000000621441723e */ /* 0x000fe200000010ff */
[----:B------:R-:W-:Y:S01]  /*f710*/  IMAD.WIDE R88, R3, 0x2, R88 ;  /* 0x0000000203587825 */ /* 0x000fe200078e0258 */
[----:B------:R-:W-:Y:S02]  /*f720*/  F2FP.BF16.F32.PACK_AB R66, R152, R175 ;  /* 0x000000af9842723e */ /* 0x000fe400000010ff */
[----:B------:R-:W-:Y:S01]  /*f730*/  F2FP.BF16.F32.PACK_AB R67, R103, R102 ;  /* 0x000000666743723e */ /* 0x000fe200000010ff */
[----:B------:R-:W-:Y:S01]  /*f740*/  IMAD.MOV.U32 R20, RZ, RZ, RZ ;  /* 0x000000ffff147224 */ /* 0x000fe200078e00ff */
[----:B------:R-:W-:Y:S02]  /*f750*/  MOV R120, R120 ;  /* 0x0000007800787202 */ /* 0x000fe40000000f00 */
[----:B-1----:R-:W-:Y:S01]  /*f760*/  F2FP.BF16.F32.PACK_AB R8, R153, R176 ;  /* 0x000000b09908723e */ /* 0x002fe200000010ff */
[----:B------:R-:W-:Y:S01]  /*f770*/  STSM.16.M88.4 [R118], R64 ;  /* 0x0000004076007844 */ /* 0x000fe20000000200 */
[----:B------:R-:W-:-:S02]  /*f780*/  F2FP.BF16.F32.PACK_AB R9, R40, R21 ;  /* 0x000000152809723e */ /* 0x000fc400000010ff */
[----:B------:R-:W-:Y:S02]  /*f790*/  F2FP.BF16.F32.PACK_AB R10, R154, R177 ;  /* 0x000000b19a0a723e */ /* 0x000fe400000010ff */
[----:B------:R-:W-:Y:S02]  /*f7a0*/  F2FP.BF16.F32.PACK_AB R11, R44, R43 ;  /* 0x0000002b2c0b723e */ /* 0x000fe400000010ff */
[----:B------:R-:W-:Y:S02]  /*f7b0*/  MOV R122, R122 ;  /* 0x0000007a007a7202 */ /* 0x000fe40000000f00 */
[----:B--2---:R-:W-:Y:S01]  /*f7c0*/  F2FP.BF16.F32.PACK_AB R12, R155, R178 ;  /* 0x000000b29b0c723e */ /* 0x004fe200000010ff */
[----:B------:R1:W-:Y:S01]  /*f7d0*/  STSM.16.M88.4 [R120], R8 ;  /* 0x0000000878007844 */ /* 0x0003e20000000200 */
[----:B------:R-:W-:Y:S02]  /*f7e0*/  F2FP.BF16.F32.PACK_AB R13, R52, R47 ;  /* 0x0000002f340d723e */ /* 0x000fe400000010ff */
[----:B------:R-:W-:-:S02]  /*f7f0*/  F2FP.BF16.F32.PACK_AB R14, R156, R179 ;  /* 0x000000b39c0e723e */ /* 0x000fc400000010ff */
[----:B------:R-:W-:Y:S02]  /*f800*/  F2FP.BF16.F32.PACK_AB R15, R60, R56 ;  /* 0x000000383c0f723e */ /* 0x000fe400000010ff */
[----:B------:R-:W-:Y:S02]  /*f810*/  MOV R124, R124 ;  /* 0x0000007c007c7202 */ /* 0x000fe40000000f00 */
[----:B------:R-:W-:Y:S01]  /*f820*/  F2FP.BF16.F32.PACK_AB R24, R157, R180 ;  /* 0x000000b49d18723e */ /* 0x000fe200000010ff */
[----:B------:R2:W-:Y:S01]  /*f830*/  STSM.16.M88.4 [R122], R12 ;  /* 0x0000000c7a007844 */ /* 0x0005e20000000200 */
[----:B------:R-:W-:Y:S02]  /*f840*/  F2FP.BF16.F32.PACK_AB R25, R72, R68 ;  /* 0x000000444819723e */ /* 0x000fe400000010ff */
[----:B------:R-:W-:Y:S02]  /*f850*/  F2FP.BF16.F32.PACK_AB R26, R158, R181 ;  /* 0x000000b59e1a723e */ /* 0x000fe400000010ff */
[----:B------:R-:W-:-:S02]  /*f860*/  F2FP.BF16.F32.PACK_AB R27, R80, R76 ;  /* 0x0000004c501b723e */ /* 0x000fc400000010ff */
[----:B------:R-:W-:Y:S02]  /*f870*/  ISETP.NE.U32.AND P0, PT, RZ, UR4, PT ;  /* 0x00000004ff007c0c */ /* 0x000fe4000bf05070 */
[----:B-1----:R-:W-:Y:S01]  /*f880*/  IADD3 R8, P1, R231, UR4, RZ ;  /* 0x00000004e7087c10 */ /* 0x002fe2000ff3e0ff */
[----:B------:R2:W-:Y:S01]  /*f890*/  STSM.16.M88.4 [R124], R24 ;  /* 0x000000187c007844 */ /* 0x0005e20000000200 */
[----:B------:R-:W-:Y:S02]  /*f8a0*/  MOV R126, R126 ;  /* 0x0000007e007e7202 */ /* 0x000fe40000000f00 */
[----:B------:R-:W-:Y:S02]  /*f8b0*/  F2FP.BF16.F32.PACK_AB R28, R159, R182 ;  /* 0x000000b69f1c723e */ /* 0x000fe400000010ff */
[----:B------:R-:W-:Y:S02]  /*f8c0*/  F2FP.BF16.F32.PACK_AB R29, R131, R130 ;  /* 0x00000082831d723e */ /* 0x000fe400000010ff */
[----:B------:R-:W-:-:S02]  /*f8d0*/  F2FP.BF16.F32.PACK_AB R30, R133, R132 ;  /* 0x00000084851e723e */ /* 0x000fc400000010ff */
[----:B------:R-:W-:Y:S02]  /*f8e0*/  F2FP.BF16.F32.PACK_AB R31, R135, R134 ;  /* 0x00000086871f723e */ /* 0x000fe400000010ff */
[----:B------:R-:W-:Y:S02]  /*f8f0*/  MOV R92, R92 ;  /* 0x0000005c005c7202 */ /* 0x000fe40000000f00 */
[----:B------:R-:W-:Y:S01]  /*f900*/  MOV R96, R96 ;  /* 0x0000006000607202 */ /* 0x000fe20000000f00 */
[----:B------:R2:W-:Y:S01]  /*f910*/  STSM.16.M88.4 [R126], R28 ;  /* 0x0000001c7e007844 */ /* 0x0005e20000000200 */
[----:B------:R-:W-:Y:S02]  /*f920*/  ISETP.NE.AND.EX P0, PT, RZ, UR5, PT, P0 ;  /* 0x00000005ff007c0c */ /* 0x000fe4000bf05300 */
[----:B------:R-:W-:Y:S01]  /*f930*/  IADD3.X R9, R232, UR5, RZ, P1, !PT ;  /* 0x00000005e8097c10 */ /* 0x000fe20008ffe4ff */
[----:B------:R-:W-:Y:S01]  /*f940*/  ULDC.64 UR4, c[0x0][0xce0] ;  /* 0x0003380000047ab9 */ /* 0x000fe20000000a00 */
[----:B------:R2:W-:Y:S01]  /*f950*/  STSM.16.M88.4 [R92], R136 ;  /* 0x000000885c007844 */ /* 0x0005e20000000200 */
[----:B------:R-:W-:-:S03]  /*f960*/  ISETP.NE.U32.AND P1, PT, RZ, UR4, PT ;  /* 0x00000004ff007c0c */ /* 0x000fc6000bf25070 */
[----:B------:R2:W-:Y:S01]  /*f970*/  STSM.16.M88.4 [R96], R144 ;  /* 0x0000009060007844 */ /* 0x0005e20000000200 */
[----:B------:R-:W-:Y:S01]  /*f980*/  BAR.SYNC.DEFER_BLOCKING 0x1, 0x100 ;  /* 0x0044000000007b1d */ /* 0x000fe20000010000 */
[----:B------:R-:W-:-:S13]  /*f990*/  ISETP.NE.AND.EX P1, PT, RZ, UR5, PT, P1 ;  /* 0x00000005ff007c0c */ /* 0x000fda000bf25310 */
[----:B------:R-:W-:Y:S01]  /*f9a0*/  @P1 IADD3 R6, P2, R231, UR4, RZ ;  /* 0x00000004e7061c10 */ /* 0x000fe2000ff5e0ff */
[----:B------:R-:W-:Y:S02]  /*f9b0*/  ULDC UR4, c[0x0][0xb88] ;  /* 0x0002e20000047ab9 */ /* 0x000fe40000000800 */
[----:B------:R-:W-:Y:S01]  /*f9c0*/  IMAD.U32 R3, RZ, RZ, UR4 ;  /* 0x00000004ff037e24 */ /* 0x000fe2000f8e00ff */
[----:B------:R-:W-:Y:S01]  /*f9d0*/  @P1 IADD3.X R7, R232, UR5, RZ, P2, !PT ;  /* 0x00000005e8071c10 */ /* 0x000fe200097fe4ff */
[----:B------:R2:W5:Y:S01]  /*f9e0*/  @P0 LDG.E R20, desc[UR60][R8.64] ;  /* 0x0000003c08140981 */ /* 0x000562000c1e1900 */
[----:B------:R-:W-:-:S03]  /*f9f0*/  IADD3 R11, P4, R88, 0x1000, RZ ;  /* 0x00001000580b7810 */ /* 0x000fc60007f9e0ff */
[----:B------:R2:W5:Y:S01]  /*fa00*/  @P1 LDG.E R3, desc[UR60][R6.64] ;  /* 0x0000003c06031981 */ /* 0x000562000c1e1900 */
[----:B------:R-:W-:Y:S09]  /*fa10*/  @P1 BRA `(.L_x_1076) ;  /* 0x0000000000101947 */ /* 0x000ff20003800000 */
[----:B------:R-:W-:Y:S05]  /*fa20*/  @!P0 BRA `(.L_x_1076) ;  /* 0x00000000000c8947 */ /* 0x000fea0003800000 */
[----:B------:R-:W3:Y:S04]  /*fa30*/  LDG.E R0, desc[UR60][R8.64] ;  /* 0x0000003c08007981 */ /* 0x000ee8000c1e1900 */
[----:B-----5:R-:W3:Y:S02]  /*fa40*/  LDG.E R3, desc[UR60][R8.64+0x4] ;  /* 0x0000043c08037981 */ /* 0x020ee4000c1e1900 */
[----:B---3--:R-:W-:-:S07]  /*fa50*/  IADD3 R3, -R0, R3, RZ ;  /* 0x0000000300037210 */ /* 0x008fce0007ffe1ff */
.L_x_1076:
[----:B------:R-:W3:Y:S01]  /*fa60*/  LDL.LU R0, [R1+0x84] ;  /* 0x0000840001007983 */ /* 0x000ee20000300800 */
[----:B--2---:R-:W-:Y:S01]  /*fa70*/  LOP3.LUT R8, R11, 0x380, RZ, 0xc0, !PT ;  /* 0x000003800b087812 */ /* 0x004fe200078ec0ff */
[----:B------:R-:W-:Y:S02]  /*fa80*/  ULDC.64 UR4, c[0x0][0xc70] ;  /* 0x00031c0000047ab9 */ /* 0x000fe40000000a00 */
[----:B------:R-:W2:Y:S01]  /*fa90*/  LDL R14, [R1+0x90] ;  /* 0x00009000010e7983 */ /* 0x000ea20000100800 */
[----:B------:R-:W-:Y:S02]  /*faa0*/  SHF.R.U64 R8, R8, 0x3, RZ ;  /* 0x0000000308087819 */ /* 0x000fe400000012ff */
[----:B------:R-:W-:Y:S02]  /*fab0*/  SHF.R.S32.HI R32, RZ, 0x1f, R230 ;  /* 0x0000001fff207819 */ /* 0x000fe400000114e6 */
[----:B------:R-:W-:Y:S02]  /*fac0*/  LOP3.LUT R8, R8, R11, RZ, 0x3c, !PT ;  /* 0x0000000b08087212 */ /* 0x000fe400078e3cff */
[----:B-----5:R-:W-:Y:S01]  /*fad0*/  SHF.R.S32.HI R21, RZ, 0x1f, R20 ;  /* 0x0000001fff157819 */ /* 0x020fe20000011414 */
[----:B------:R-:W-:Y:S01]  /*fae0*/  IMAD R7, R32, UR4, RZ ;  /* 0x0000000420077c24 */ /* 0x000fe2000f8e02ff */
[----:B------:R-:W-:-:S02]  /*faf0*/  SEL R233, R233, RZ, !P0 ;  /* 0x000000ffe9e97207 */ /* 0x000fc40004000000 */
[----:B------:R-:W-:Y:S01]  /*fb00*/  IADD3 R13, P5, R88, 0x2000, RZ ;  /* 0x00002000580d7810 */ /* 0x000fe20007fbe0ff */
[----:B------:R-:W-:Y:S01]  /*fb10*/  IMAD R9, R230, UR5, R7 ;  /* 0x00000005e6097c24 */ /* 0x000fe2000f8e0207 */
[----:B------:R-:W-:Y:S01]  /*fb20*/  IADD3 R37, P2, R88, 0x5000, RZ ;  /* 0x0000500058257810 */ /* 0x000fe20007f5e0ff */
[----:B------:R-:W-:Y:S01]  /*fb30*/  IMAD.WIDE.U32 R6, R230, UR4, R20 ;  /* 0x00000004e6067c25 */ /* 0x000fe2000f8e0014 */
[----:B------:R-:W-:Y:S01]  /*fb40*/  ULDC.64 UR4, c[0x0][0xc78] ;  /* 0x00031e0000047ab9 */ /* 0x000fe20000000a00 */
[----:B------:R-:W-:Y:S02]  /*fb50*/  IADD3 R29, P1, R88, 0x4000, RZ ;  /* 0x00004000581d7810 */ /* 0x000fe40007f3e0ff */
[----:B------:R-:W-:Y:S01]  /*fb60*/  IMAD.IADD R7, R7, 0x1, R9 ;  /* 0x0000000107077824 */ /* 0x000fe200078e0209 */
[----:B------:R-:W-:Y:S02]  /*fb70*/  LOP3.LUT R12, R13, 0x380, RZ, 0xc0, !PT ;  /* 0x000003800d0c7812 */ /* 0x000fe400078ec0ff */
[----:B------:R-:W-:Y:S01]  /*fb80*/  LOP3.LUT R36, R37, 0x380, RZ, 0xc0, !PT ;  /* 0x0000038025247812 */ /* 0x000fe200078ec0ff */
[----:B------:R-:W-:Y:S01]  /*fb90*/  IMAD.WIDE.U32 R6, R233, UR4, R6 ;  /* 0x00000004e9067c25 */ /* 0x000fe2000f8e0006 */
[----:B------:R-:W-:-:S02]  /*fba0*/  LOP3.LUT R28, R29, 0x380, RZ, 0xc0, !PT ;  /* 0x000003801d1c7812 */ /* 0x000fc400078ec0ff */
[----:B------:R-:W-:Y:S02]  /*fbb0*/  SHF.R.U64 R12, R12, 0x3, RZ ;  /* 0x000000030c0c7819 */ /* 0x000fe400000012ff */
[----:B------:R-:W-:Y:S02]  /*fbc0*/  SHF.R.U64 R36, R36, 0x3, RZ ;  /* 0x0000000324247819 */ /* 0x000fe400000012ff */
[----:B------:R-:W-:Y:S02]  /*fbd0*/  SHF.R.U64 R28, R28, 0x3, RZ ;  /* 0x000000031c1c7819 */ /* 0x000fe400000012ff */
[----:B------:R-:W-:Y:S01]  /*fbe0*/  LOP3.LUT R12, R12, R13, RZ, 0x3c, !PT ;  /* 0x0000000d0c0c7212 */ /* 0x000fe200078e3cff */
[--C-:B------:R-:W-:Y:S01]  /*fbf0*/  IMAD.X R13, RZ, RZ, R89.reuse, P5 ;  /* 0x000000ffff0d7224 */ /* 0x100fe200028e0659 */
[----:B------:R-:W-:Y:S01]  /*fc00*/  LOP3.LUT R36, R36, R37, RZ, 0x3c, !PT ;  /* 0x0000002524247212 */ /* 0x000fe200078e3cff */
[----:B------:R-:W-:Y:S01]  /*fc10*/  IMAD.X R37, RZ, RZ, R89, P2 ;  /* 0x000000ffff257224 */ /* 0x000fe200010e0659 */
[----:B------:R-:W-:-:S02]  /*fc20*/  IADD3 R49, P5, R88, 0x8000, RZ ;  /* 0x0000800058317810 */ /* 0x000fc40007fbe0ff */
[----:B------:R-:W-:Y:S01]  /*fc30*/  LOP3.LUT R28, R28, R29, RZ, 0x3c, !PT ;  /* 0x0000001d1c1c7212 */ /* 0x000fe200078e3cff */
[----:B------:R-:W-:Y:S01]  /*fc40*/  IMAD.X R29, RZ, RZ, R89, P1 ;  /* 0x000000ffff1d7224 */ /* 0x000fe200008e0659 */
[C---:B------:R-:W-:Y:S02]  /*fc50*/  IADD3 R61, P2, R88.reuse, 0xb000, RZ ;  /* 0x0000b000583d7810 */ /* 0x040fe40007f5e0ff */
[----:B------:R-:W-:Y:S02]  /*fc60*/  IADD3 R57, P1, R88, 0xa000, RZ ;  /* 0x0000a00058397810 */ /* 0x000fe40007f3e0ff */
[----:B------:R-:W-:Y:S02]  /*fc70*/  LOP3.LUT R48, R49, 0x380, RZ, 0xc0, !PT ;  /* 0x0000038031307812 */ /* 0x000fe400078ec0ff */
[----:B------:R-:W-:Y:S02]  /*fc80*/  LOP3.LUT R60, R61, 0x380, RZ, 0xc0, !PT ;  /* 0x000003803d3c7812 */ /* 0x000fe400078ec0ff */
        /* <DEDUP_REMOVED lines=11> */
[----:B------:R-:W-:-:S04]  /*fd40*/  LOP3.LUT R72, R73, 0x380, RZ, 0xc0, !PT ;  /* 0x0000038049487812 */ /* 0x000fc800078ec0ff */
[----:B------:R-:W-:-:S04]  /*fd50*/  SHF.R.U64 R72, R72, 0x3, RZ ;  /* 0x0000000348487819 */ /* 0x000fc800000012ff */
[----:B------:R-:W-:Y:S01]  /*fd60*/  LOP3.LUT R72, R72, R73, RZ, 0x3c, !PT ;  /* 0x0000004948487212 */ /* 0x000fe200078e3cff */
[----:B------:R-:W-:Y:S01]  /*fd70*/  IMAD.X R73, RZ, RZ, R89, P5 ;  /* 0x000000ffff497224 */ /* 0x000fe200028e0659 */
[--C-:B------:R-:W-:Y:S01]  /*fd80*/  SHF.R.S32.HI R81, RZ, 0x1f, R201.reuse ;  /* 0x0000001fff517819 */ /* 0x100fe200000114c9 */
[----:B------:R-:W-:Y:S02]  /*fd90*/  IMAD.MOV.U32 R80, RZ, RZ, R201 ;  /* 0x000000ffff507224 */ /* 0x000fe400078e00c9 */
[----:B------:R-:W-:Y:S01]  /*fda0*/  IMAD R85, R236, -0x80, R3 ;  /* 0xffffff80ec557824 */ /* 0x000fe200078e0203 */
[----:B------:R-:W-:Y:S02]  /*fdb0*/  IADD3 R82, R226, 0x20, RZ ;  /* 0x00000020e2527810 */ /* 0x000fe40007ffe0ff */
[----:B------:R-:W-:Y:S01]  /*fdc0*/  SHF.R.S32.HI R227, RZ, 0x1f, R226 ;  /* 0x0000001fffe37819 */ /* 0x000fe200000114e2 */
[----:B------:R-:W-:Y:S01]  /*fdd0*/  BSSY B1, `(.L_x_1077) ;  /* 0x0000084000017945 */ /* 0x000fe20003800000 */
[----:B---3--:R-:W-:-:S02]  /*fde0*/  SEL R0, R0, RZ, !P0 ;  /* 0x000000ff00007207 */ /* 0x008fc40004000000 */
[----:B------:R-:W-:Y:S01]  /*fdf0*/  IADD3 R25, P0, R88, 0x3000, RZ ;  /* 0x0000300058197810 */ /* 0x000fe20007f1e0ff */
[----:B--2---:R-:W-:Y:S02]  /*fe00*/  IMAD R11, R236, 0x80, R14 ;  /* 0x00000080ec0b7824 */ /* 0x004fe400078e020e */
[----:B------:R-:W1:Y:S01]  /*fe10*/  S2R R14, SR_TID.X ;  /* 0x00000000000e7919 */ /* 0x000e620000002100 */
[----:B------:R-:W-:Y:S01]  /*fe20*/  IMAD R10, R0, UR4, RZ ;  /* 0x00000004000a7c24 */ /* 0x000fe2000f8e02ff */
[----:B------:R-:W-:Y:S02]  /*fe30*/  LOP3.LUT R24, R25, 0x380, RZ, 0xc0, !PT ;  /* 0x0000038019187812 */ /* 0x000fe400078ec0ff */
[----:B------:R-:W-:Y:S01]  /*fe40*/  SHF.R.S32.HI R9, RZ, 0x1f, R11 ;  /* 0x0000001fff097819 */ /* 0x000fe2000001140b */
[----:B------:R-:W-:Y:S01]  /*fe50*/  IMAD R10, R233, UR5, R10 ;  /* 0x00000005e90a7c24 */ /* 0x000fe2000f8e020a */
[----:B------:R-:W-:Y:S01]  /*fe60*/  IADD3 R6, P3, R11, R6, RZ ;  /* 0x000000060b067210 */ /* 0x000fe20007f7e0ff */
[----:B------:R-:W-:Y:S01]  /*fe70*/  ULDC.64 UR4, c[0x0][0xc40] ;  /* 0x0003100000047ab9 */ /* 0x000fe20000000a00 */
[----:B------:R-:W-:-:S02]  /*fe80*/  SHF.R.U64 R24, R24, 0x3, RZ ;  /* 0x0000000318187819 */ /* 0x000fc400000012ff */
[----:B------:R-:W-:Y:S02]  /*fe90*/  IADD3.X R9, R9, R7, R10, P3, !PT ;  /* 0x0000000709097210 */ /* 0x000fe40001ffe40a */
[----:B------:R-:W-:Y:S02]  /*fea0*/  LEA R58, P3, R6, UR4, 0x2 ;  /* 0x00000004063a7c11 */ /* 0x000fe4000f8610ff */
[----:B------:R-:W-:Y:S01]  /*feb0*/  LOP3.LUT R24, R24, R25, RZ, 0x3c, !PT ;  /* 0x0000001918187212 */ /* 0x000fe200078e3cff */
[----:B------:R-:W-:Y:S01]  /*fec0*/  IMAD.X R25, RZ, RZ, R89, P0 ;  /* 0x000000ffff197224 */ /* 0x000fe200000e0659 */
[----:B------:R-:W-:Y:S01]  /*fed0*/  LEA.HI.X R59, R6, UR5, R9, 0x2, P3 ;  /* 0x00000005063b7c11 */ /* 0x000fe200098f1409 */
[----:B------:R-:W-:Y:S01]  /*fee0*/  IMAD.X R9, RZ, RZ, R89, P4 ;  /* 0x000000ffff097224 */ /* 0x000fe200020e0659 */
[C---:B------:R-:W-:Y:S01]  /*fef0*/  IADD3 R53, P0, R88.reuse, 0x9000, RZ ;  /* 0x0000900058357810 */ /* 0x040fe20007f1e0ff */
[----:B------:R-:W-:Y:S01]  /*ff00*/  VIADD R6, R11, 0x8 ;  /* 0x000000080b067836 */ /* 0x000fe20000000000 */
[C---:B------:R-:W-:Y:S01]  /*ff10*/  IADD3 R41, P3, R88.reuse, 0x6000, RZ ;  /* 0x0000600058297810 */ /* 0x040fe20007f7e0ff */
[----:B------:R-:W-:Y:S01]  /*ff20*/  ULDC.64 UR4, c[0x0][0xba0] ;  /* 0x0002e80000047ab9 */ /* 0x000fe20000000a00 */
[----:B------:R-:W-:-:S02]  /*ff30*/  IADD3 R45, P4, R88, 0x7000, RZ ;  /* 0x00007000582d7810 */ /* 0x000fc40007f9e0ff */
[----:B------:R-:W-:Y:S02]  /*ff40*/  LOP3.LUT R52, R53, 0x380, RZ, 0xc0, !PT ;  /* 0x0000038035347812 */ /* 0x000fe400078ec0ff */
[----:B------:R-:W-:Y:S02]  /*ff50*/  LOP3.LUT R40, R41, 0x380, RZ, 0xc0, !PT ;  /* 0x0000038029287812 */ /* 0x000fe400078ec0ff */
[----:B------:R-:W-:Y:S02]  /*ff60*/  LOP3.LUT R44, R45, 0x380, RZ, 0xc0, !PT ;  /* 0x000003802d2c7812 */ /* 0x000fe400078ec0ff */
[----:B------:R-:W-:Y:S01]  /*ff70*/  SHF.R.U64 R52, R52, 0x3, RZ ;  /* 0x0000000334347819 */ /* 0x000fe200000012ff */
[----:B-1----:R-:W-:Y:S01]  /*ff80*/  VIADD R15, R14, 0xffffff80 ;  /* 0xffffff800e0f7836 */ /* 0x002fe20000000000 */
[----:B------:R-:W-:Y:S02]  /*ff90*/  SHF.R.U64 R40, R40, 0x3, RZ ;  /* 0x0000000328287819 */ /* 0x000fe400000012ff */
[----:B------:R-:W-:-:S02]  /*ffa0*/  SHF.R.U64 R44, R44, 0x3, RZ ;  /* 0x000000032c2c7819 */ /* 0x000fc400000012ff */
[----:B------:R-:W-:Y:S02]  /*ffb0*/  SHF.R.S32.HI R14, RZ, 0x1f, R15 ;  /* 0x0000001fff0e7819 */ /* 0x000fe4000001140f */
[----:B------:R-:W-:Y:S01]  /*ffc0*/  LOP3.LUT R52, R52, R53, RZ, 0x3c, !PT ;  /* 0x0000003534347212 */ /* 0x000fe200078e3cff */
[--C-:B------:R-:W-:Y:S01]  /*ffd0*/  IMAD.X R53, RZ, RZ, R89.reuse, P0 ;  /* 0x000000ffff357224 */ /* 0x100fe200000e0659 */
[----:B------:R-:W-:Y:S02]  /*ffe0*/  LEA.HI R14, R14, R15, RZ, 0x7 ;  /* 0x0000000f0e0e7211 */ /* 0x000fe400078f38ff */
[----:B------:R-:W-:Y:S01]  /*fff0*/  LOP3.LUT R40, R40, R41, RZ, 0x3c, !PT ;  /* 0x0000002928287212 */ /* 0x000fe200078e3cff */
[--C-:B------:R-:W-:Y:S01]  /*10000*/  IMAD.X R41, RZ, RZ, R89.reuse, P3 ;  /* 0x000000ffff297224 */ /* 0x100fe200018e0659 */
[----:B------:R-:W-:Y:S02]  /*10010*/  LOP3.LUT R14, R14, 0xffffff80, RZ, 0xc0, !PT ;  /* 0xffffff800e0e7812 */ /* 0x000fe400078ec0ff */
[----:B------:R-:W-:Y:S01]  /*10020*/  LOP3.LUT R44, R44, R45, RZ, 0x3c, !PT ;  /* 0x0000002d2c2c7212 */ /* 0x000fe200078e3cff */
[----:B------:R-:W-:Y:S01]  /*10030*/  IMAD.X R45, RZ, RZ, R89, P4 ;  /* 0x000000ffff2d7224 */ /* 0x000fe200020e0659 */
[C---:B------:R-:W-:Y:S01]  /*10040*/  IADD3 R65, P3, R88.reuse, 0xc000, RZ ;  /* 0x0000c00058417810 */ /* 0x040fe20007f7e0ff */
[----:B------:R-:W-:Y:S01]  /*10050*/  IMAD.IADD R14, R15, 0x1, -R14 ;  /* 0x000000010f0e7824 */ /* 0x000fe200078e0a0e */
[----:B------:R-:W-:-:S02]  /*10060*/  IADD3 R69, P4, R88, 0xd000, RZ ;  /* 0x0000d00058457810 */ /* 0x000fc40007f9e0ff */
[----:B------:R-:W-:Y:S02]  /*10070*/  IADD3 R7, P2, R88, 0xf000, RZ ;  /* 0x0000f00058077810 */ /* 0x000fe40007f5e0ff */
[----:B------:R-:W-:Y:S02]  /*10080*/  LOP3.LUT P0, RZ, R14, 0x3, RZ, 0xc0, !PT ;  /* 0x000000030eff7812 */ /* 0x000fe4000780c0ff */
[----:B------:R-:W-:Y:S01]  /*10090*/  LOP3.LUT R64, R65, 0x380, RZ, 0xc0, !PT ;  /* 0x0000038041407812 */ /* 0x000fe200078ec0ff */
[----:B------:R-:W-:Y:S01]  /*100a0*/  IMAD.X R77, RZ, RZ, R89, P2 ;  /* 0x000000ffff4d7224 */ /* 0x000fe200010e0659 */
[-C--:B------:R-:W-:Y:S02]  /*100b0*/  ISETP.GE.OR P1, PT, R11, R3.reuse, P0 ;  /* 0x000000030b00720c */ /* 0x080fe40000726670 */
[----:B------:R-:W-:Y:S02]  /*100c0*/  LOP3.LUT R68, R69, 0x380, RZ, 0xc0, !PT ;  /* 0x0000038045447812 */ /* 0x000fe400078ec0ff */
[----:B------:R-:W-:-:S02]  /*100d0*/  ISETP.GE.OR P0, PT, R6, R3, P0 ;  /* 0x000000030600720c */ /* 0x000fc40000706670 */
[----:B------:R-:W-:Y:S02]  /*100e0*/  LOP3.LUT R6, R7, 0x380, RZ, 0xc0, !PT ;  /* 0x0000038007067812 */ /* 0x000fe400078ec0ff */
[----:B------:R-:W-:Y:S02]  /*100f0*/  LOP3.LUT R11, R88, 0x380, RZ, 0xc0, !PT ;  /* 0x00000380580b7812 */ /* 0x000fe400078ec0ff */
[----:B------:R-:W-:Y:S02]  /*10100*/  SHF.R.U64 R64, R64, 0x3, RZ ;  /* 0x0000000340407819 */ /* 0x000fe400000012ff */
[----:B------:R-:W-:Y:S01]  /*10110*/  SHF.R.U64 R68, R68, 0x3, RZ ;  /* 0x0000000344447819 */ /* 0x000fe200000012ff */
[----:B------:R-:W-:Y:S01]  /*10120*/  IMAD R21, R21, UR4, RZ ;  /* 0x0000000415157c24 */ /* 0x000fe2000f8e02ff */
[----:B------:R-:W-:Y:S01]  /*10130*/  SHF.R.U64 R6, R6, 0x3, RZ ;  /* 0x0000000306067819 */ /* 0x000fe200000012ff */
[----:B------:R-:W-:Y:S01]  /*10140*/  @!P1 STG.E desc[UR60][R58.64], R5 ;  /* 0x000000053a009986 */ /* 0x000fe2000c10193c */
[----:B------:R-:W-:-:S02]  /*10150*/  SHF.R.U64 R11, R11, 0x3, RZ ;  /* 0x000000030b0b7819 */ /* 0x000fc400000012ff */
[----:B------:R-:W-:Y:S01]  /*10160*/  LOP3.LUT R64, R64, R65, RZ, 0x3c, !PT ;  /* 0x0000004140407212 */ /* 0x000fe200078e3cff */
[--C-:B------:R-:W-:Y:S01]  /*10170*/  IMAD.X R65, RZ, RZ, R89.reuse, P3 ;  /* 0x000000ffff417224 */ /* 0x100fe200018e0659 */
[----:B------:R-:W-:Y:S01]  /*10180*/  LOP3.LUT R68, R68, R69, RZ, 0x3c, !PT ;  /* 0x0000004544447212 */ /* 0x000fe200078e3cff */
[----:B------:R-:W-:Y:S01]  /*10190*/  IMAD.X R69, RZ, RZ, R89, P4 ;  /* 0x000000ffff457224 */ /* 0x000fe200020e0659 */
[----:B------:R-:W-:Y:S01]  /*101a0*/  LOP3.LUT R76, R6, R7, RZ, 0x3c, !PT ;  /* 0x00000007064c7212 */ /* 0x000fe200078e3cff */
[----:B------:R1:W-:Y:S01]  /*101b0*/  @!P0 STG.E desc[UR60][R58.64+0x20], R4 ;  /* 0x000020043a008986 */ /* 0x0003e2000c10193c */
[----:B------:R-:W-:Y:S01]  /*101c0*/  LOP3.LUT R88, R11, R88, RZ, 0x3c, !PT ;  /* 0x000000580b587212 */ /* 0x000fe200078e3cff */
[C---:B------:R-:W-:Y:S02]  /*101d0*/  IMAD.WIDE.U32 R80, R20.reuse, UR4, R80 ;  /* 0x0000000414507c25 */ /* 0x040fe4000f8e0050 */
[----:B------:R-:W5:Y:S02]  /*101e0*/  LD.E.128 R8, desc[UR60][R8.64] ;  /* 0x0000003c08087980 */ /* 0x000f64000c101d00 */
[----:B------:R-:W-:Y:S01]  /*101f0*/  IMAD R21, R20, UR5, R21 ;  /* 0x0000000514157c24 */ /* 0x000fe2000f8e0215 */
[----:B------:R-:W-:Y:S01]  /*10200*/  ULDC.64 UR4, c[0x0][0xbe0] ;  /* 0x0002f80000047ab9 */ /* 0x000fe20000000a00 */
[----:B------:R-:W5:Y:S04]  /*10210*/  LD.E.128 R12, desc[UR60][R12.64] ;  /* 0x0000003c0c0c7980 */ /* 0x000f68000c101d00 */
[----:B-1----:R1:W5:Y:S04]  /*10220*/  LD.E.128 R4, desc[UR60][R88.64] ;  /* 0x0000003c58047980 */ /* 0x002368000c101d00 */
[----:B------:R-:W5:Y:S04]  /*10230*/  LD.E.128 R24, desc[UR60][R24.64] ;  /* 0x0000003c18187980 */ /* 0x000f68000c101d00 */
        /* <DEDUP_REMOVED lines=11> */
[----:B------:R-:W5:Y:S01]  /*102f0*/  LD.E.128 R76, desc[UR60][R76.64] ;  /* 0x0000003c4c4c7980 */ /* 0x000f62000c101d00 */
[----:B------:R-:W-:Y:S01]  /*10300*/  @!PT LDS RZ, [RZ] ;  /* 0x00000000fffff984 */ /* 0x000fe20000000800 */
[----:B------:R-:W-:Y:S01]  /*10310*/  @!PT LDS RZ, [RZ] ;  /* 0x00000000fffff984 */ /* 0x000fe20000000800 */
[----:B------:R-:W-:Y:S01]  /*10320*/  @!PT LDS RZ, [RZ] ;  /* 0x00000000fffff984 */ /* 0x000fe20000000800 */
[----:B------:R-:W-:Y:S01]  /*10330*/  @!PT LDS RZ, [RZ] ;  /* 0x00000000fffff984 */ /* 0x000fe20000000800 */
[----:B------:R2:W-:Y:S06]  /*10340*/  MEMBAR.ALL.CTA ;  /* 0x0000000000007992 */ /* 0x0005ec0000008000 */
[----:B--2---:R-:W2:Y:S01]  /*10350*/  FENCE.VIEW.ASYNC.S ;  /* 0x00000000000073c6 */ /* 0x004ea20000000000 */
[----:B------:R-:W-:-:S02]  /*10360*/  IMAD.IADD R81, R81, 0x1, R21 ;  /* 0x0000000151517824 */ /* 0x000fc400078e0215 */
[----:B------:R-:W-:Y:S02]  /*10370*/  IMAD R21, R32, UR4, RZ ;  /* 0x0000000420157c24 */ /* 0x000fe4000f8e02ff */
[----:B------:R-:W-:Y:S02]  /*10380*/  VIADD R32, R226, 0x60 ;  /* 0x00000060e2207836 */ /* 0x000fe40000000000 */
[----:B------:R-:W-:Y:S01]  /*10390*/  IMAD R83, R230, UR5, R21 ;  /* 0x00000005e6537c24 */ /* 0x000fe2000f8e0215 */
[-C--:B------:R-:W-:Y:S01]  /*103a0*/  ISETP.GE.AND P3, PT, R226, R85.reuse, PT ;  /* 0x00000055e200720c */ /* 0x080fe20003f66270 */
[----:B------:R-:W-:Y:S01]  /*103b0*/  IMAD.WIDE.U32 R20, R230, UR4, R80 ;  /* 0x00000004e6147c25 */ /* 0x000fe2000f8e0050 */
[----:B------:R-:W-:Y:S01]  /*103c0*/  ULDC.64 UR4, c[0x0][0xbe8] ;  /* 0x0002fa0000047ab9 */ /* 0x000fe20000000a00 */
[----:B------:R-:W-:Y:S02]  /*103d0*/  ISETP.GE.AND P1, PT, R32, R85, PT ;  /* 0x000000552000720c */ /* 0x000fe40003f26270 */
[----:B------:R-:W-:-:S02]  /*103e0*/  IMAD R32, R0, UR4, RZ ;  /* 0x0000000400207c24 */ /* 0x000fc4000f8e02ff */
[----:B------:R-:W-:Y:S02]  /*103f0*/  VIADD R0, R18, 0x32420 ;  /* 0x0003242012007836 */ /* 0x000fe40000000000 */
[----:B------:R-:W-:Y:S02]  /*10400*/  VIADD R3, R226, 0x40 ;  /* 0x00000040e2037836 */ /* 0x000fe40000000000 */
[----:B------:R-:W-:Y:S01]  /*10410*/  IMAD.IADD R21, R21, 0x1, R83 ;  /* 0x0000000115157824 */ /* 0x000fe200078e0253 */
[----:B------:R-:W-:Y:S02]  /*10420*/  PRMT R0, RZ, 0x654, R0 ;  /* 0x00000654ff007816 */ /* 0x000fe40000000000 */
[-C--:B------:R-:W-:Y:S01]  /*10430*/  ISETP.GE.AND P0, PT, R3, R85.reuse, PT ;  /* 0x000000550300720c */ /* 0x080fe20003f06270 */
[C---:B------:R-:W-:Y:S01]  /*10440*/  IMAD R3, R233.reuse, UR5, R32 ;  /* 0x00000005e9037c24 */ /* 0x040fe2000f8e0220 */
[----:B--2---:R1:W-:Y:S01]  /*10450*/  SYNCS.ARRIVE.TRANS64.RED.A1T0 RZ, [R0+URZ], RZ ;  /* 0x000000ff00ff79a7 */ /* 0x0043e2000810043f */
[----:B------:R-:W-:Y:S01]  /*10460*/  IMAD.WIDE.U32 R20, R233, UR4, R20 ;  /* 0x00000004e9147c25 */ /* 0x000fe2000f8e0014 */
[----:B------:R-:W-:-:S03]  /*10470*/  ISETP.GE.AND P2, PT, R82, R85, PT ;  /* 0x000000555200720c */ /* 0x000fc60003f46270 */
[----:B------:R-:W-:-:S04]  /*10480*/  IMAD.WIDE R82, R236, 0x80, R226 ;  /* 0x00000080ec527825 */ /* 0x000fc800078e02e2 */
[----:B------:R-:W-:Y:S01]  /*10490*/  IMAD.IADD R87, R21, 0x1, R3 ;  /* 0x0000000115577824 */ /* 0x000fe200078e0203 */
[----:B-1----:R-:W-:Y:S06]  /*104a0*/  @P3 BRA `(.L_x_1078) ;  /* 0x0000000000583947 */ /* 0x002fec0003800000 */
[----:B------:R-:W-:Y:S01]  /*104b0*/  ULDC.64 UR4, c[0x0][0xbd8] ;  /* 0x0002f60000047ab9 */ /* 0x000fe20000000a00 */
[----:B------:R-:W-:Y:S01]  /*104c0*/  IMAD.MOV.U32 R80, RZ, RZ, R20 ;  /* 0x000000ffff507224 */ /* 0x000fe200078e0014 */
[----:B------:R-:W-:Y:S01]  /*104d0*/  ULDC UR6, c[0x0][0xb8c] ;  /* 0x0002e30000067ab9 */ /* 0x000fe20000000800 */
[----:B------:R-:W-:Y:S01]  /*104e0*/  IMAD R3, R83, UR4, RZ ;  /* 0x0000000453037c24 */ /* 0x000fe2000f8e02ff */
[----:B------:R-:W-:Y:S01]  /*104f0*/  ISETP.GE.AND P5, PT, R201, UR6, PT ;  /* 0x00000006c9007c0c */ /* 0x000fe2000bfa6270 */
[----:B------:R-:W-:Y:S02]  /*10500*/  IMAD.MOV.U32 R81, RZ, RZ, R87 ;  /* 0x000000ffff517224 */ /* 0x000fe400078e0057 */
[C---:B------:R-:W-:Y:S02]  /*10510*/  IMAD R3, R82.reuse, UR5, R3 ;  /* 0x0000000552037c24 */ /* 0x040fe4000f8e0203 */
[----:B------:R-:W-:Y:S01]  /*10520*/  IMAD.WIDE.U32 R80, R82, UR4, R80 ;  /* 0x0000000452507c25 */ /* 0x000fe2000f8e0050 */
[----:B------:R-:W-:-:S03]  /*10530*/  ULDC.64 UR4, c[0x0][0xb80] ;  /* 0x0002e00000047ab9 */ /* 0x000fc60000000a00 */
[----:B------:R-:W-:Y:S01]  /*10540*/  IMAD.IADD R3, R81, 0x1, R3 ;  /* 0x0000000151037824 */ /* 0x000fe200078e0203 */
[----:B------:R-:W-:Y:S01]  /*10550*/  LEA R84, P3, R80, UR4, 0x1 ;  /* 0x0000000450547c11 */ /* 0x000fe2000f8608ff */
[----:B------:R-:W-:-:S03]  /*10560*/  VIADD R0, R201, 0x40 ;  /* 0x00000040c9007836 */ /* 0x000fc60000000000 */
[----:B------:R-:W-:Y:S01]  /*10570*/  LEA.HI.X R85, R80, UR5, R3, 0x1, P3 ;  /* 0x0000000550557c11 */ /* 0x000fe200098f0c03 */
[C---:B------:R-:W-:Y:S01]  /*10580*/  VIADD R3, R201.reuse, 0x80 ;  /* 0x00000080c9037836 */ /* 0x040fe20000000000 */
[----:B------:R-:W-:Y:S01]  /*10590*/  ISETP.GE.AND P4, PT, R0, UR6, PT ;  /* 0x0000000600007c0c */ /* 0x000fe2000bf86270 */
[----:B------:R-:W-:Y:S02]  /*105a0*/  VIADD R0, R201, 0xc0 ;  /* 0x000000c0c9007836 */ /* 0x000fe40000000000 */
[----:B-----5:R1:W-:Y:S01]  /*105b0*/  @!P5 STG.E.128 desc[UR60][R84.64], R4 ;  /* 0x000000045400d986 */ /* 0x0203e2000c101d3c */
[----:B------:R-:W-:Y:S02]  /*105c0*/  ISETP.GE.AND P3, PT, R3, UR6, PT ;  /* 0x0000000603007c0c */ /* 0x000fe4000bf66270 */
[----:B------:R-:W-:-:S07]  /*105d0*/  ISETP.GE.AND P5, PT, R0, UR6, PT ;  /* 0x0000000600007c0c */ /* 0x000fce000bfa6270 */
[----:B------:R1:W-:Y:S04]  /*105e0*/  @!P4 STG.E.128 desc[UR60][R84.64+0x80], R28 ;  /* 0x0000801c5400c986 */ /* 0x0003e8000c101d3c */
[----:B------:R1:W-:Y:S04]  /*105f0*/  @!P3 STG.E.128 desc[UR60][R84.64+0x100], R48 ;  /* 0x000100305400b986 */ /* 0x0003e8000c101d3c */
[----:B------:R1:W-:Y:S02]  /*10600*/  @!P5 STG.E.128 desc[UR60][R84.64+0x180], R64 ;  /* 0x000180405400d986 */ /* 0x0003e4000c101d3c */
.L_x_1078:
[----:B------:R-:W-:Y:S05]  /*10610*/  BSYNC B1 ;  /* 0x0000000000017941 */ /* 0x000fea0003800000 */
.L_x_1077:
        /* <DEDUP_REMOVED lines=26> */
.L_x_1080:
[----:B------:R-:W-:Y:S05]  /*107c0*/  BSYNC B1 ;  /* 0x0000000000017941 */ /* 0x000fea0003800000 */
.L_x_1079:
[----:B------:R-:W-:Y:S04]  /*107d0*/  BSSY B1, `(.L_x_1081) ;  /* 0x000001a000017945 */ /* 0x000fe80003800000 */
[----:B------:R-:W-:Y:S05]  /*107e0*/  @P0 BRA `(.L_x_1082) ;  /* 0x0000000000600947 */ /* 0x000fea0003800000 */
[----:B------:R-:W-:Y:S01]  /*107f0*/  IADD3 R3, P0, R82, 0x40, RZ ;  /* 0x0000004052037810 */ /* 0x000fe20007f1e0ff */
[C---:B-1---5:R-:W-:Y:S01]  /*10800*/  VIADD R4, R201.reuse, 0x40 ;  /* 0x00000040c9047836 */ /* 0x062fe20000000000 */
[----:B------:R-:W-:Y:S01]  /*10810*/  ULDC UR6, c[0x0][0xb8c] ;  /* 0x0002e30000067ab9 */ /* 0x000fe20000000800 */
[C---:B------:R-:W-:Y:S01]  /*10820*/  VIADD R5, R201.reuse, 0x80 ;  /* 0x00000080c9057836 */ /* 0x040fe20000000000 */
[----:B------:R-:W-:Y:S01]  /*10830*/  ULDC.64 UR4, c[0x0][0xbd8] ;  /* 0x0002f60000047ab9 */ /* 0x000fe20000000a00 */
[----:B------:R-:W-:Y:S01]  /*10840*/  IMAD.X R0, RZ, RZ, R83, P0 ;  /* 0x000000ffff007224 */ /* 0x000fe200000e0653 */
[----:B------:R-:W-:Y:S01]  /*10850*/  ISETP.GE.AND P3, PT, R4, UR6, PT ;  /* 0x0000000604007c0c */ /* 0x000fe2000bf66270 */
[----:B--2---:R-:W-:Y:S01]  /*10860*/  VIADD R6, R201, 0xc0 ;  /* 0x000000c0c9067836 */ /* 0x004fe20000000000 */
[----:B------:R-:W-:Y:S01]  /*10870*/  ISETP.GE.AND P4, PT, R5, UR6, PT ;  /* 0x0000000605007c0c */ /* 0x000fe2000bf86270 */
[----:B------:R-:W-:Y:S01]  /*10880*/  IMAD.MOV.U32 R5, RZ, RZ, R87 ;  /* 0x000000ffff057224 */ /* 0x000fe200078e0057 */
[----:B------:R-:W-:Y:S01]  /*10890*/  MOV R4, R20 ;  /* 0x0000001400047202 */ /* 0x000fe20000000f00 */
[----:B------:R-:W-:Y:S01]  /*108a0*/  IMAD R0, R0, UR4, RZ ;  /* 0x0000000400007c24 */ /* 0x000fe2000f8e02ff */
[----:B------:R-:W-:-:S02]  /*108b0*/  ISETP.GE.AND P2, PT, R201, UR6, PT ;  /* 0x00000006c9007c0c */ /* 0x000fc4000bf46270 */
[----:B------:R-:W-:Y:S01]  /*108c0*/  ISETP.GE.AND P5, PT, R6, UR6, PT ;  /* 0x0000000606007c0c */ /* 0x000fe2000bfa6270 */
[----:B------:R-:W-:-:S04]  /*108d0*/  IMAD.WIDE.U32 R4, R3, UR4, R4 ;  /* 0x0000000403047c25 */ /* 0x000fc8000f8e0004 */
        /* <DEDUP_REMOVED lines=9> */
.L_x_1082:
[----:B------:R-:W-:Y:S05]  /*10970*/  BSYNC B1 ;  /* 0x0000000000017941 */ /* 0x000fea0003800000 */
.L_x_1081:
[----:B------:R-:W-:Y:S05]  /*10980*/  @P1 BRA `(.L_x_1083) ;  /* 0x0000000c00501947 */ /* 0x000fea0003800000 */
[----:B------:R-:W-:Y:S01]  /*10990*/  IADD3 R3, P0, R82, 0x60, RZ ;  /* 0x0000006052037810 */ /* 0x000fe20007f1e0ff */
[C---:B------:R-:W-:Y:S01]  /*109a0*/  VIADD R0, R201.reuse, 0x40 ;  /* 0x00000040c9007836 */ /* 0x040fe20000000000 */
[----:B------:R-:W-:Y:S01]  /*109b0*/  ULDC UR6, c[0x0][0xb8c] ;  /* 0x0002e30000067ab9 */ /* 0x000fe20000000800 */
[----:B------:R-:W-:Y:S01]  /*109c0*/  ULDC.64 UR4, c[0x0][0xbd8] ;  /* 0x0002f60000047ab9 */ /* 0x000fe20000000a00 */
[----:B-1---5:R-:W-:Y:S01]  /*109d0*/  IMAD.MOV.U32 R4, RZ, RZ, R20 ;  /* 0x000000ffff047224 */ /* 0x022fe200078e0014 */
        /* <DEDUP_REMOVED lines=11> */
[----:B--23--:R-:W-:Y:S01]  /*10a90*/  LEA R6, P0, R4, UR4, 0x1 ;  /* 0x0000000404067c11 */ /* 0x00cfe2000f8008ff */
        /* <DEDUP_REMOVED lines=9> */
.L_x_1075:
        /* <DEDUP_REMOVED lines=9> */
[----:B------:R2:W5:Y:S01]  /*10bc0*/  @P0 LDG.E R9, desc[UR60][R4.64] ;  /* 0x0000003c04090981 */ /* 0x000562000c1e1900 */
[----:B------:R-:W3:Y:S08]  /*10bd0*/  S2R R0, SR_TID.X ;  /* 0x0000000000007919 */ /* 0x000ef00000002100 */
[----:B------:R-:W-:Y:S01]  /*10be0*/  @P1 IADD3 R6, P2, R231, UR4, RZ ;  /* 0x00000004e7061c10 */ /* 0x000fe2000ff5e0ff */
[----:B------:R-:W-:-:S02]  /*10bf0*/  ULDC UR4, c[0x0][0xb88] ;  /* 0x0002e20000047ab9 */ /* 0x000fc40000000800 */
[----:B------:R-:W-:Y:S01]  /*10c00*/  IMAD.U32 R3, RZ, RZ, UR4 ;  /* 0x00000004ff037e24 */ /* 0x000fe2000f8e00ff */
[----:B------:R-:W-:-:S05]  /*10c10*/  @P1 IADD3.X R7, R232, UR5, RZ, P2, !PT ;  /* 0x00000005e8071c10 */ /* 0x000fca00097fe4ff */
[----:B------:R2:W5:Y:S01]  /*10c20*/  @P1 LDG.E R3, desc[UR60][R6.64] ;  /* 0x0000003c06031981 */ /* 0x000562000c1e1900 */
[----:B---3--:R-:W-:-:S05]  /*10c30*/  VIADD R0, R0, 0xffffff80 ;  /* 0xffffff8000007836 */ /* 0x008fca0000000000 */
[----:B------:R-:W-:Y:S01]  /*10c40*/  ISETP.GE.AND P2, PT, R0, 0x80, PT ;  /* 0x000000800000780c */ /* 0x000fe20003f46270 */
[----:B--2---:R-:W-:-:S12]  /*10c50*/  @P1 BRA `(.L_x_1084) ;  /* 0x0000000000101947 */ /* 0x004fd80003800000 */
[----:B------:R-:W-:Y:S05]  /*10c60*/  @!P0 BRA `(.L_x_1084) ;  /* 0x00000000000c8947 */ /* 0x000fea0003800000 */
[----:B------:R-:W2:Y:S04]  /*10c70*/  LDG.E R0, desc[UR60][R4.64] ;  /* 0x0000003c04007981 */ /* 0x000ea8000c1e1900 */
[----:B-----5:R-:W2:Y:S02]  /*10c80*/  LDG.E R3, desc[UR60][R4.64+0x4] ;  /* 0x0000043c04037981 */ /* 0x020ea4000c1e1900 */
[----:B--2---:R-:W-:-:S07]  /*10c90*/  IMAD.IADD R3, R3, 0x1, -R0 ;  /* 0x0000000103037824 */ /* 0x004fce00078e0a00 */
.L_x_1084:
[----:B------:R-:W2:Y:S01]  /*10ca0*/  LDL.LU R0, [R1+0x84] ;  /* 0x0000840001007983 */ /* 0x000ea20000300800 */
[----:B------:R-:W-:Y:S01]  /*10cb0*/  BSSY B1, `(.L_x_1085) ;  /* 0x000001d000017945 */ /* 0x000fe20003800000 */
[----:B------:R-:W-:Y:S02]  /*10cc0*/  SHF.R.S32.HI R10, RZ, 0x1f, R230 ;  /* 0x0000001fff0a7819 */ /* 0x000fe400000114e6 */
[----:B------:R-:W-:Y:S02]  /*10cd0*/  SHF.R.S32.HI R14, RZ, 0x1f, R201 ;  /* 0x0000001fff0e7819 */ /* 0x000fe400000114c9 */
[----:B------:R-:W-:Y:S02]  /*10ce0*/  SEL R233, R233, RZ, !P0 ;  /* 0x000000ffe9e97207 */ /* 0x000fe40004000000 */
[----:B-----5:R-:W-:Y:S02]  /*10cf0*/  SHF.R.S32.HI R8, RZ, 0x1f, R9 ;  /* 0x0000001fff087819 */ /* 0x020fe40000011409 */
[----:B--2---:R-:W-:Y:S01]  /*10d00*/  SEL R12, R0, RZ, !P0 ;  /* 0x000000ff000c7207 */ /* 0x004fe20004000000 */
[----:B------:R-:W-:Y:S06]  /*10d10*/  @P2 BRA `(.L_x_1086) ;  /* 0x0000000000582947 */ /* 0x000fec0003800000 */
[----:B------:R-:W2:Y:S02]  /*10d20*/  S2R R0, SR_TID.X ;  /* 0x0000000000007919 */ /* 0x000ea40000002100 */
        /* <DEDUP_REMOVED lines=21> */
.L_x_1086:
[----:B------:R-:W-:Y:S05]  /*10e80*/  BSYNC B1 ;  /* 0x0000000000017941 */ /* 0x000fea0003800000 */
.L_x_1085:
[----:B------:R-:W-:Y:S01]  /*10e90*/  ULDC.64 UR4, c[0x0][0xba0] ;  /* 0x0002e80000047ab9 */ /* 0x000fe20000000a00 */
[----:B------:R-:W-:Y:S01]  /*10ea0*/  IMAD.MOV.U32 R4, RZ, RZ, R201 ;  /* 0x000000ffff047224 */ /* 0x000fe200078e00c9 */
[----:B------:R-:W-:Y:S01]  /*10eb0*/  BSSY B1, `(.L_x_1087) ;  /* 0x000002f000017945 */ /* 0x000fe20003800000 */
[----:B--2---:R-:W-:Y:S02]  /*10ec0*/  IMAD.MOV.U32 R5, RZ, RZ, R14 ;  /* 0x000000ffff057224 */ /* 0x004fe400078e000e */
[----:B------:R-:W-:Y:S02]  /*10ed0*/  IMAD R0, R8, UR4, RZ ;  /* 0x0000000408007c24 */ /* 0x000fe4000f8e02ff */
[----:B------:R-:W-:-:S04]  /*10ee0*/  IMAD.WIDE.U32 R4, R9, UR4, R4 ;  /* 0x0000000409047c25 */ /* 0x000fc8000f8e0004 */
[----:B------:R-:W-:Y:S01]  /*10ef0*/  IMAD R9, R9, UR5, R0 ;  /* 0x0000000509097c24 */ /* 0x000fe2000f8e0200 */
[----:B------:R-:W-:Y:S01]  /*10f00*/  ULDC.64 UR4, c[0x0][0xbe0] ;  /* 0x0002f80000047ab9 */ /* 0x000fe20000000a00 */
[----:B------:R-:W-:Y:S02]  /*10f10*/  IMAD R11, R236, -0x80, R3 ;  /* 0xffffff80ec0b7824 */ /* 0x000fe400078e0203 */
[----:B------:R-:W-:Y:S02]  /*10f20*/  IMAD R7, R10, UR4, RZ ;  /* 0x000000040a077c24 */ /* 0x000fe4000f8e02ff */
[----:B------:R-:W-:Y:S01]  /*10f30*/  IMAD.IADD R5, R5, 0x1, R9 ;  /* 0x0000000105057824 */ /* 0x000fe200078e0209 */
[----:B------:R-:W-:Y:S01]  /*10f40*/  ISETP.GE.AND P1, PT, R226, R11, PT ;  /* 0x0000000be200720c */ /* 0x000fe20003f26270 */
[C---:B------:R-:W-:Y:S01]  /*10f50*/  IMAD R7, R230.reuse, UR5, R7 ;  /* 0x00000005e6077c24 */ /* 0x040fe2000f8e0207 */
[----:B------:R-:W-:Y:S01]  /*10f60*/  SHF.R.S32.HI R9, RZ, 0x1f, R226 ;  /* 0x0000001fff097819 */ /* 0x000fe200000114e2 */
[----:B------:R-:W-:Y:S01]  /*10f70*/  IMAD.WIDE.U32 R4, R230, UR4, R4 ;  /* 0x00000004e6047c25 */ /* 0x000fe2000f8e0004 */
[----:B------:R-:W-:-:S03]  /*10f80*/  ULDC.64 UR4, c[0x0][0xbe8] ;  /* 0x0002fa0000047ab9 */ /* 0x000fc60000000a00 */
[----:B------:R-:W-:Y:S01]  /*10f90*/  VIADD R0, R226, 0x20 ;  /* 0x00000020e2007836 */ /* 0x000fe20000000000 */
[----:B------:R-:W-:Y:S01]  /*10fa0*/  IADD3 R5, R5, R7, RZ ;  /* 0x0000000705057210 */ /* 0x000fe20007ffe0ff */
[----:B------:R-:W-:-:S03]  /*10fb0*/  IMAD.MOV.U32 R8, RZ, RZ, R226 ;  /* 0x000000ffff087224 */ /* 0x000fc600078e00e2 */
[----:B------:R-:W-:Y:S01]  /*10fc0*/  ISETP.GE.AND P0, PT, R0, R11, PT ;  /* 0x0000000b0000720c */ /* 0x000fe20003f06270 */
[----:B------:R-:W-:Y:S02]  /*10fd0*/  IMAD R0, R12, UR4, RZ ;  /* 0x000000040c007c24 */ /* 0x000fe4000f8e02ff */
[----:B------:R-:W-:-:S04]  /*10fe0*/  IMAD.WIDE.U32 R6, R233, UR4, R4 ;  /* 0x00000004e9067c25 */ /* 0x000fc8000f8e0004 */
[----:B------:R-:W-:Y:S02]  /*10ff0*/  IMAD R3, R233, UR5, R0 ;  /* 0x00000005e9037c24 */ /* 0x000fe4000f8e0200 */
[----:B------:R-:W-:-:S04]  /*11000*/  IMAD.WIDE R8, R236, 0x80, R8 ;  /* 0x00000080ec087825 */ /* 0x000fc800078e0208 */
[----:B------:R-:W-:Y:S02]  /*11010*/  VIADD R0, R226, 0x40 ;  /* 0x00000040e2007836 */ /* 0x000fe40000000000 */
        /* <DEDUP_REMOVED lines=24> */
.L_x_1088:
[----:B------:R-:W-:Y:S05]  /*111a0*/  BSYNC B1 ;  /* 0x0000000000017941 */ /* 0x000fea0003800000 */
.L_x_1087:
        /* <DEDUP_REMOVED lines=28> */
.L_x_1090:
[----:B------:R-:W-:Y:S05]  /*11370*/  BSYNC B1 ;  /* 0x0000000000017941 */ /* 0x000fea0003800000 */
.L_x_1089:
        /* <DEDUP_REMOVED lines=10> */
[C---:B------:R-:W-:Y:S01]  /*11420*/  VIADD R10, R201.reuse, 0xc0 ;  /* 0x000000c0c90a7836 */ /* 0x040fe20000000000 */
        /* <DEDUP_REMOVED lines=16> */
.L_x_1092:
[----:B------:R-:W-:Y:S05]  /*11530*/  BSYNC B1 ;  /* 0x0000000000017941 */ /* 0x000fea0003800000 */
.L_x_1091:
        /* <DEDUP_REMOVED lines=25> */
.L_x_1083:
[----:B------:R-:W-:Y:S05]  /*116d0*/  BSYNC B0 ;  /* 0x0000000000007941 */ /* 0x000fea0003800000 */
.L_x_1074:
[----:B------:R-:W-:Y:S02]  /*116e0*/  ULDC UR4, c[0x0][0xd14] ;  /* 0x0003450000047ab9 */ /* 0x000fe40000000800 */
[----:B-1----:R-:W-:-:S13]  /*116f0*/  ISETP.GE.AND P0, PT, R35, UR4, PT ;  /* 0x0000000423007c0c */ /* 0x002fda000bf06270 */
[----:B------:R-:W-:Y:S05]  /*11700*/  @!P0 BRA `(.L_x_1093) ;  /* 0xfffffef800588947 */ /* 0x000fea000383ffff */
[----:B------:R-:W-:Y:S05]  /*11710*/  BRA `(.L_x_958) ;  /* 0x0000005400f07947 */ /* 0x000fea0003800000 */
.L_x_956:
[----:B------:R-:W-:-:S08]  /*11720*/  NOP ;  /* 0x0000000000007918 */ /* 0x000fd00000000000 */
[----:B0-----:R-:W0:-:S00]  /*11730*/  USETMAXREG.DEALLOC.CTAPOOL 0x18 ;  /* 0x00000018000079c8 */ /* 0x001e0000080e0500 */
        /* <DEDUP_REMOVED lines=59> */
.L_x_1098:
        /* <DEDUP_REMOVED lines=16> */
.L_x_1097:
[----:B------:R-:W-:Y:S05]  /*11bf0*/  BSYNC B0 ;  /* 0x0000000000007941 */ /* 0x000fea0003800000 */
.L_x_1096:
        /* <DEDUP_REMOVED lines=26> */
.L_x_1094:
        /* <DEDUP_REMOVED lines=16> */
.L_x_1099:
        /* <DEDUP_REMOVED lines=25> */
.L_x_1095:
[----:B------:R-:W-:Y:S01]  /*12030*/  IMAD.MOV.U32 R17, RZ, RZ, RZ ;  /* 0x000000ffff117224 */ /* 0x000fe200078e00ff */
[----:B------:R-:W-:Y:S01]  /*12040*/  MOV R16, UR6 ;  /* 0x0000000600107c02 */ /* 0x000fe20008000f00 */
[----:B------:R-:W-:-:S07]  /*12050*/  IMAD.MOV.U32 R18, RZ, RZ, RZ ;  /* 0x000000ffff127224 */ /* 0x000fce00078e00ff */
.L_x_1100:
        /* <DEDUP_REMOVED lines=15> */
[----:B------:R0:W-:Y:S01]  /*12150*/  STL [R1+0x4], RZ ;  /* 0x000004ff01007387 */ /* 0x0001e20000100800 */
[----:B------:R-:W-:Y:S01]  /*12160*/  ULDC.64 UR48, c[0x0][0x198] ;  /* 0x0000660000307ab9 */ /* 0x000fe20000000a00 */
[----:B------:R-:W-:Y:S01]  /*12170*/  ULDC UR51, c[0x0][0xc] ;  /* 0x0000030000337ab9 */ /* 0x000fe20000000800 */
[----:B------:R-:W-:Y:S01]  /*12180*/  UMOV UR50, URZ ;  /* 0x0000003f00327c82 */ /* 0x000fe20008000000 */
[----:B------:R0:W-:Y:S04]  /*12190*/  STL [R1+0xc], R0 ;  /* 0x00000c0001007387 */ /* 0x0001e80000100800 */
[----:B------:R0:W-:Y:S04]  /*121a0*/  STL [R1], RZ ;  /* 0x000000ff01007387 */ /* 0x0001e80000100800 */
[----:B------:R0:W-:Y:S02]  /*121b0*/  STL [R1+0x8], R0 ;  /* 0x0000080001007387 */ /* 0x0001e40000100800 */
.L_x_1183:
        /* <DEDUP_REMOVED lines=47> */
[----:B-1----:R-:W-:-:S06]  /*124b0*/  IMAD.U32 R0, RZ, RZ, UR4 ;  /* 0x00000004ff007e24 */ /* 0x002fcc000f8e00ff */
[----:B------:R0:W5:Y:S01]  /*124c0*/  @P1 LDG.E R0, desc[UR60][R8.64] ;  /* 0x0000003c08001981 */ /* 0x000162000c1e1900 */
[----:B------:R-:W-:Y:S01]  /*124d0*/  ISETP.NE.U32.AND P0, PT, RZ, UR6, PT ;  /* 0x00000006ff007c0c */ /* 0x000fe2000bf05070 */
[----:B------:R-:W-:Y:S02]  /*124e0*/  ULDC UR4, c[0x0][0x338] ;  /* 0x0000ce0000047ab9 */ /* 0x000fe40000000800 */
[----:B------:R-:W-:Y:S01]  /*124f0*/  IMAD.U32 R6, RZ, RZ, UR4 ;  /* 0x00000004ff067e24 */ /* 0x000fe2000f8e00ff */
[----:B------:R-:W-:Y:S01]  /*12500*/  ISETP.NE.AND.EX P0, PT, RZ, UR7, PT, P0 ;  /* 0x00000007ff007c0c */ /* 0x000fe2000bf05300 */
[----:B------:R-:W-:-:S12]  /*12510*/  @P1 BRA `(.L_x_1102) ;  /* 0x0000000000101947 */ /* 0x000fd80003800000 */
[----:B------:R-:W-:Y:S05]  /*12520*/  @!P2 BRA `(.L_x_1102) ;  /* 0x00000000000ca947 */ /* 0x000fea0003800000 */
[----:B-----5:R-:W2:Y:S04]  /*12530*/  LDG.E R0, desc[UR60][R2.64] ;  /* 0x0000003c02007981 */ /* 0x020ea8000c1e1900 */
[----:B0-----:R-:W2:Y:S02]  /*12540*/  LDG.E R2, desc[UR60][R2.64+0x4] ;  /* 0x0000043c02027981 */ /* 0x001ea4000c1e1900 */
[----:B--2---:R-:W-:-:S07]  /*12550*/  IMAD.IADD R0, R2, 0x1, -R0 ;  /* 0x0000000102007824 */ /* 0x004fce00078e0a00 */
.L_x_1102:
        /* <DEDUP_REMOVED lines=17> */
[----:B------:R-:W-:-:S05]  /*12670*/  SHF.R.U32.HI R2, RZ, 0x6, R9 ;  /* 0x00000006ff027819 */ /* 0x000fca0000011609 */
[----:B------:R-:W-:Y:S02]  /*12680*/  IMAD.MOV.U32 R0, RZ, RZ, R2 ;  /* 0x000000ffff007224 */ /* 0x000fe400078e0002 */
[----:B------:R-:W-:-:S04]  /*12690*/  @P1 VIADD R3, R6, 0x5f ;  /* 0x0000005f06031836 */ /* 0x000fc80000000000 */
        /* <DEDUP_REMOVED lines=21> */
.L_x_1229:
[----:B------:R-:W-:-:S03]  /*127f0*/  UMOV UR4, 0xffffffff ;  /* 0xffffffff00047882 */ /* 0x000fc60000000000 */
[----:B------:R-:W-:Y:S05]  /*12800*/  BRA.DIV UR4, `(.L_x_1106) ;  /* 0x0000005204487947 */ /* 0x000fea000b800000 */
[----:B------:R-:W-:-:S13]  /*12810*/  ELECT P6, URZ, PT ;  /* 0x00000000003f782f */ /* 0x000fda00038c0000 */
.L_x_1232:
[----:B------:R-:W0:Y:S01]  /*12820*/  S2R R5, SR_CgaCtaId ;  /* 0x0000000000057919 */ /* 0x000e220000008800 */
[----:B------:R-:W-:Y:S01]  /*12830*/  UIADD3 UR4, UR50, 0x1, URZ ;  /* 0x0000000132047890 */ /* 0x000fe2000fffe03f */
[----:B------:R-:W-:-:S03]  /*12840*/  MOV R7, 0x400 ;  /* 0x0000040000077802 */ /* 0x000fc60000000f00 */
[----:B------:R-:W-:-:S04]  /*12850*/  ULEA.HI UR5, UR4, UR4, URZ, 0x1 ;  /* 0x0000000404057291 */ /* 0x000fc8000f8f083f */
[----:B------:R-:W-:-:S04]  /*12860*/  ULOP3.LUT UR5, UR5, 0xfffffffe, URZ, 0xc0, !UPT ;  /* 0xfffffffe05057892 */ /* 0x000fc8000f8ec03f */
[----:B------:R-:W-:Y:S01]  /*12870*/  UIADD3 UR5, UR4, -UR5, URZ ;  /* 0x8000000504057290 */ /* 0x000fe2000fffe03f */
[----:B0-----:R-:W-:-:S05]  /*12880*/  LEA R5, R5, R7, 0x18 ;  /* 0x0000000705057211 */ /* 0x001fca00078ec0ff */
[----:B------:R-:W-:-:S05]  /*12890*/  IMAD.U32 R7, RZ, RZ, UR5 ;  /* 0x00000005ff077e24 */ /* 0x000fca000f8e00ff */
[----:B------:R-:W-:-:S04]  /*128a0*/  SHF.L.U32 R7, R7, 0x1f, RZ ;  /* 0x0000001f07077819 */ /* 0x000fc800000006ff */
[----:B------:R-:W0:Y:S02]  /*128b0*/  SYNCS.PHASECHK.TRANS64.TRYWAIT P0, [R5+URZ+0x32420], R7 ;  /* 0x03242007050075a7 */ /* 0x000e24000800017f */
[----:B0-----:R-:W-:Y:S05]  /*128c0*/  @!P0 BRA `(.L_x_1107) ;  /* 0x0000005000388947 */ /* 0x001fea0003800000 */
.L_x_1233:
        /* <DEDUP_REMOVED lines=8> */
.L_x_1234:
[----:B------:R-:W1:Y:S02]  /*12950*/  S2R R8, SR_TID.X ;  /* 0x0000000000087919 */ /* 0x000e640000002100 */
[----:B-1----:R-:W-:-:S04]  /*12960*/  LOP3.LUT R8, R8, 0x7f, RZ, 0xc0, !PT ;  /* 0x0000007f08087812 */ /* 0x002fc800078ec0ff */
[----:B------:R-:W-:-:S13]  /*12970*/  ISETP.NE.AND P1, PT, R8, RZ, PT ;  /* 0x000000ff0800720c */ /* 0x000fda0003f25270 */
[----:B------:R-:W-:Y:S05]  /*12980*/  @P1 BRA `(.L_x_1111) ;  /* 0x00000000001c1947 */ /* 0x000fea0003800000 */
[----:B------:R-:W1:Y:S02]  /*12990*/  S2R R8, SR_TID.X ;  /* 0x0000000000087919 */ /* 0x000e640000002100 */
[----:B-1----:R-:W-:-:S04]  /*129a0*/  LOP3.LUT R8, R8, 0x1f, RZ, 0xc0, !PT ;  /* 0x0000001f08087812 */ /* 0x002fc800078ec0ff */
[----:B------:R-:W-:Y:S02]  /*129b0*/  ISETP.NE.AND P0, PT, R8, RZ, PT ;  /* 0x000000ff0800720c */ /* 0x000fe40003f05270 */
[----:B------:R-:W-:-:S04]  /*129c0*/  MOV R8, 0x3000 ;  /* 0x0000300000087802 */ /* 0x000fc80000000f00 */
[----:B------:R1:W-:Y:S07]  /*129d0*/  SYNCS.ARRIVE.TRANS64 RZ, [R7+URZ+0x32490], R8 ;  /* 0x0324900807ff79a7 */ /* 0x0003ee000800003f */
[----:B------:R-:W-:Y:S05]  /*129e0*/  @!P0 BRA `(.L_x_1111) ;  /* 0x0000000000048947 */ /* 0x000fea0003800000 */
[----:B------:R-:W-:Y:S01]  /*129f0*/  BPT.TRAP 0x1 ;  /* 0x000000040000795c */ /* 0x000fe20000300000 */
.L_x_1111:
        /* <DEDUP_REMOVED lines=19> */
.L_x_1235:
        /* <DEDUP_REMOVED lines=8> */
.L_x_1113:
        /* <DEDUP_REMOVED lines=31> */
.L_x_1109:
[----:B------:R-:W-:Y:S05]  /*12da0*/  BSYNC B1 ;  /* 0x0000000000017941 */ /* 0x000fea0003800000 */
.L_x_1108:
[----:B0-----:R-:W2:Y:S04]  /*12db0*/  LDL.LU R7, [R1+0x4] ;  /* 0x0000040001077983 */ /* 0x001ea80000300800 */
[----:B------:R-:W3:Y:S01]  /*12dc0*/  LDL.LU R9, [R1+0xc] ;  /* 0x00000c0001097983 */ /* 0x000ee20000300800 */
[----:B------:R-:W-:Y:S01]  /*12dd0*/  PLOP3.LUT P2, PT, PT, PT, PT, 0x8, 0x0 ;  /* 0x000000000000781c */ /* 0x000fe20003f4e170 */
[----:B--2---:R-:W-:-:S05]  /*12de0*/  VIADD R7, R7, 0x1 ;  /* 0x0000000107077836 */ /* 0x004fca0000000000 */
[----:B------:R-:W-:-:S04]  /*12df0*/  ISETP.NE.AND P0, PT, R7, 0x2, PT ;  /* 0x000000020700780c */ /* 0x000fc80003f05270 */
[----:B------:R-:W-:-:S04]  /*12e00*/  SEL R8, RZ, 0x1, P0 ;  /* 0x00000001ff087807 */ /* 0x000fc80000000000 */
[----:B---3--:R-:W-:Y:S02]  /*12e10*/  LOP3.LUT R9, R9, R8, RZ, 0x3c, !PT ;  /* 0x0000000809097212 */ /* 0x008fe400078e3cff */
[----:B------:R-:W-:Y:S01]  /*12e20*/  SEL R8, R7, RZ, P0 ;  /* 0x000000ff07087207 */ /* 0x000fe20000000000 */
[----:B------:R-:W-:Y:S02]  /*12e30*/  VIADD R7, R0, 0xfffffffe ;  /* 0xfffffffe00077836 */ /* 0x000fe40000000000 */
[----:B------:R1:W-:Y:S03]  /*12e40*/  STL [R1+0xc], R9 ;  /* 0x00000c0901007387 */ /* 0x0003e60000100800 */
[----:B------:R-:W-:Y:S01]  /*12e50*/  ISETP.GE.AND P0, PT, R7, R2, PT ;  /* 0x000000020700720c */ /* 0x000fe20003f06270 */
[----:B------:R1:W-:-:S12]  /*12e60*/  STL [R1+0x4], R8 ;  /* 0x0000040801007387 */ /* 0x0003d80000100800 */
[----:B-1----:R-:W-:Y:S05]  /*12e70*/  @!P0 BRA `(.L_x_1104) ;  /* 0x0000000400748947 */ /* 0x002fea0003800000 */
[C---:B-----5:R-:W-:Y:S02]  /*12e80*/  IMAD R6, R0.reuse, 0x60, R6 ;  /* 0x0000006000067824 */ /* 0x060fe400078e0206 */
[----:B------:R-:W-:Y:S02]  /*12e90*/  VIADD R0, R0, 0xffffffff ;  /* 0xffffffff00007836 */ /* 0x000fe40000000000 */
[----:B------:R-:W-:-:S07]  /*12ea0*/  VIADD R6, R6, 0xffffff40 ;  /* 0xffffff4006067836 */ /* 0x000fce0000000000 */
.L_x_1120:
        /* <DEDUP_REMOVED lines=9> */
.L_x_1236:
        /* <DEDUP_REMOVED lines=11> */
.L_x_1117:
        /* <DEDUP_REMOVED lines=17> */
.L_x_1237:
        /* <DEDUP_REMOVED lines=8> */
.L_x_1119:
        /* <DEDUP_REMOVED lines=31> */
.L_x_1115:
[----:B------:R-:W-:Y:S05]  /*13370*/  BSYNC B1 ;  /* 0x0000000000017941 */ /* 0x000fea0003800000 */
.L_x_1114:
[----:B------:R-:W2:Y:S04]  /*13380*/  LDL.LU R7, [R1+0x4] ;  /* 0x0000040001077983 */ /* 0x000ea80000300800 */
[----:B------:R-:W3:Y:S01]  /*13390*/  LDL.LU R9, [R1+0xc] ;  /* 0x00000c0001097983 */ /* 0x000ee20000300800 */
[----:B------:R-:W-:Y:S02]  /*133a0*/  VIADD R0, R0, 0xffffffff ;  /* 0xffffffff00007836 */ /* 0x000fe40000000000 */
[----:B------:R-:W-:Y:S02]  /*133b0*/  VIADD R6, R6, 0xffffffa0 ;  /* 0xffffffa006067836 */ /* 0x000fe40000000000 */
[----:B--2---:R-:W-:-:S05]  /*133c0*/  VIADD R7, R7, 0x1 ;  /* 0x0000000107077836 */ /* 0x004fca0000000000 */
[----:B------:R-:W-:-:S04]  /*133d0*/  ISETP.NE.AND P0, PT, R7, 0x2, PT ;  /* 0x000000020700780c */ /* 0x000fc80003f05270 */
[----:B------:R-:W-:Y:S02]  /*133e0*/  SEL R8, RZ, 0x1, P0 ;  /* 0x00000001ff087807 */ /* 0x000fe40000000000 */
[----:B------:R-:W-:Y:S02]  /*133f0*/  SEL R7, R7, RZ, P0 ;  /* 0x000000ff07077207 */ /* 0x000fe40000000000 */
[----:B---3--:R-:W-:Y:S02]  /*13400*/  LOP3.LUT R9, R9, R8, RZ, 0x3c, !PT ;  /* 0x0000000809097212 */ /* 0x008fe400078e3cff */
[----:B------:R-:W-:-:S03]  /*13410*/  ISETP.GT.AND P0, PT, R0, R2, PT ;  /* 0x000000020000720c */ /* 0x000fc60003f04270 */
[----:B------:R1:W-:Y:S04]  /*13420*/  STL [R1+0xc], R9 ;  /* 0x00000c0901007387 */ /* 0x0003e80000100800 */
[----:B------:R1:W-:Y:S06]  /*13430*/  STL [R1+0x4], R7 ;  /* 0x0000040701007387 */ /* 0x0003ec0000100800 */
[----:B------:R-:W-:Y:S05]  /*13440*/  @P0 BRA `(.L_x_1120) ;  /* 0xfffffff800980947 */ /* 0x000fea000383ffff */
.L_x_1104:
[----:B------:R-:W-:Y:S05]  /*13450*/  BSYNC B0 ;  /* 0x0000000000007941 */ /* 0x000fea0003800000 */
.L_x_1103:
[----:B-1----:R-:W2:Y:S01]  /*13460*/  LDL R7, [R1+0x2c] ;  /* 0x00002c0001077983 */ /* 0x002ea20000100800 */
[----:B------:R-:W-:Y:S05]  /*13470*/  @!P2 WARPSYNC.ALL ;  /* 0x000000000000a948 */ /* 0x000fea0003800000 */
[----:B------:R-:W-:Y:S01]  /*13480*/  BSSY B6, `(.L_x_1121) ;  /* 0x00002ce000067945 */ /* 0x000fe20003800000 */
[----:B------:R-:W-:Y:S01]  /*13490*/  @!P2 BAR.SYNC.DEFER_BLOCKING 0xc, 0x120 ;  /* 0x030480000000ab1d */ /* 0x000fe20000010000 */
[----:B--2---:R-:W-:-:S13]  /*134a0*/  ISETP.GT.AND P0, PT, R7, RZ, PT ;  /* 0x000000ff0700720c */ /* 0x004fda0003f04270 */
[----:B------:R-:W-:Y:S05]  /*134b0*/  @P0 BRA `(.L_x_1122) ;  /* 0x0000000000440947 */ /* 0x000fea0003800000 */
[----:B------:R-:W1:Y:S02]  /*134c0*/  S2R R7, SR_TID.X ;  /* 0x0000000000077919 */ /* 0x000e640000002100 */
[----:B-1----:R-:W-:-:S04]  /*134d0*/  LOP3.LUT R7, R7, 0x1f, RZ, 0xc0, !PT ;  /* 0x0000001f07077812 */ /* 0x002fc800078ec0ff */
[----:B------:R-:W-:-:S13]  /*134e0*/  ISETP.NE.AND P1, PT, R7, RZ, PT ;  /* 0x000000ff0700720c */ /* 0x000fda0003f25270 */
[----:B------:R-:W-:Y:S05]  /*134f0*/  @P1 BRA `(.L_x_1123) ;  /* 0x0000002c00181947 */ /* 0x000fea0003800000 */
[----:B------:R-:W1:Y:S01]  /*13500*/  S2R R7, SR_LANEID ;  /* 0x0000000000077919 */ /* 0x000e620000000000 */
[----:B------:R-:W-:Y:S01]  /*13510*/  VOTEU.ANY UR4, UPT, PT ;  /* 0x0000000000047886 */ /* 0x000fe200038e0100 */
[----:B0-----:R-:W0:Y:S01]  /*13520*/  LDC.64 R2, c[0x0][0xd38] ;  /* 0x00034e00ff027b82 */ /* 0x001e220000000a00 */
[----:B------:R-:W1:Y:S08]  /*13530*/  FLO.U32 R0, UR4 ;  /* 0x0000000400007d00 */ /* 0x000e7000080e0000 */
[----:B------:R-:W0:Y:S01]  /*13540*/  POPC R5, UR4 ;  /* 0x0000000400057d09 */ /* 0x000e220008000000 */
[----:B-1----:R-:W-:-:S13]  /*13550*/  ISETP.EQ.U32.AND P0, PT, R0, R7, PT ;  /* 0x000000070000720c */ /* 0x002fda0003f02070 */
[----:B0-----:R-:W2:Y:S01]  /*13560*/  @P0 ATOMG.E.ADD.STRONG.GPU PT, R3, desc[UR60][R2.64], R5 ;  /* 0x00000005020309a8 */ /* 0x001ea200081ee1fc */
[----:B------:R-:W0:Y:S02]  /*13570*/  S2R R4, SR_LTMASK ;  /* 0x0000000000047919 */ /* 0x000e240000003900 */
[----:B0-----:R-:W-:-:S04]  /*13580*/  LOP3.LUT R4, R4, UR4, RZ, 0xc0, !PT ;  /* 0x0000000404047c12 */ /* 0x001fc8000f8ec0ff */
[----:B------:R-:W0:Y:S01]  /*13590*/  POPC R7, R4 ;  /* 0x0000000400077309 */ /* 0x000e220000000000 */
[----:B--2---:R-:W0:Y:S02]  /*135a0*/  SHFL.IDX PT, R0, R3, R0, 0x1f ;  /* 0x00001f0003007589 */ /* 0x004e2400000e0000 */
[----:B0-----:R-:W-:Y:S01]  /*135b0*/  IADD3 R16, R0, UR51, R7 ;  /* 0x0000003300107c10 */ /* 0x001fe2000fffe007 */
[----:B------:R-:W-:Y:S06]  /*135c0*/  BRA `(.L_x_1123) ;  /* 0x0000002800e47947 */ /* 0x000fec0003800000 */
.L_x_1122:
        /* <DEDUP_REMOVED lines=14> */
[----:B-----5:R-:W-:Y:S02]  /*136b0*/  IMAD.U32 R6, RZ, RZ, UR8 ;  /* 0x00000008ff067e24 */ /* 0x020fe4000f8e00ff */
        /* <DEDUP_REMOVED lines=8> */
.L_x_1124:
[----:B------:R-:W2:Y:S02]  /*13740*/  LDL R2, [R1+0x18] ;  /* 0x0000180001027983 */ /* 0x000ea40000100800 */
[----:B--2---:R-:W-:-:S04]  /*13750*/  IADD3 R0, R2, 0x400, RZ ;  /* 0x0000040002007810 */ /* 0x004fc80007ffe0ff */
        /* <DEDUP_REMOVED lines=9> */
[----:B-----5:R-:W-:Y:S02]  /*137f0*/  IMAD.U32 R6, RZ, RZ, UR8 ;  /* 0x00000008ff067e24 */ /* 0x020fe4000f8e00ff */
        /* <DEDUP_REMOVED lines=8> */
.L_x_1126:
        /* <DEDUP_REMOVED lines=16> */
.L_x_1125:
[----:B------:R-:W2:Y:S01]  /*13980*/  LDL.LU R2, [R1+0x24] ;  /* 0x0000240001027983 */ /* 0x000ea20000300800 */
[----:B------:R-:W-:-:S03]  /*13990*/  ULDC.64 UR4, c[0x0][0xaf0] ;  /* 0x0002bc0000047ab9 */ /* 0x000fc60000000a00 */
[----:B------:R-:W3:Y:S04]  /*139a0*/  LDL.LU R0, [R1+0x28] ;  /* 0x0000280001007983 */ /* 0x000ee80000300800 */
[----:B------:R-:W4:Y:S04]  /*139b0*/  LDL.LU R4, [R1+0x34] ;  /* 0x0000340001047983 */ /* 0x000f280000300800 */
[----:B-----5:R-:W4:Y:S01]  /*139c0*/  LDL.LU R6, [R1+0x1c] ;  /* 0x00001c0001067983 */ /* 0x020f220000300800 */
        /* <DEDUP_REMOVED lines=20> */
[----:B-1----:R-:W1:Y:S01]  /*13b10*/  @P0 LDC R2, c[0x0][0x430] ;  /* 0x00010c00ff020b82 */ /* 0x002e620000000800 */
[----:B0-----:R-:W-:-:S05]  /*13b20*/  @P0 IMAD.HI.U32 R3, R18, R5, RZ ;  /* 0x0000000512030227 */ /* 0x001fca00078e00ff */
[----:B-1----:R-:W-:Y:S02]  /*13b30*/  @P0 SHF.R.U32.HI R4, RZ, R2, R3 ;  /* 0x00000002ff040219 */ /* 0x002fe40000011603 */
[----:B------:R-:W-:-:S04]  /*13b40*/  ISETP.NE.U32.AND P0, PT, RZ, UR4, PT ;  /* 0x00000004ff007c0c */ /* 0x000fc8000bf05070 */
[----:B------:R-:W-:-:S04]  /*13b50*/  ISETP.NE.AND.EX P0, PT, RZ, UR5, PT, P0 ;  /* 0x00000005ff007c0c */ /* 0x000fc8000bf05300 */
[----:B------:R-:W-:-:S09]  /*13b60*/  SEL R2, R6, RZ, !P0 ;  /* 0x000000ff06027207 */ /* 0x000fd20004000000 */
.L_x_1127:
        /* <DEDUP_REMOVED lines=17> */
.L_x_1240:
[----:B------:R-:W2:Y:S01]  /*13c80*/  LDL R3, [R1+0x20] ;  /* 0x0000200001037983 */ /* 0x000ea20000100800 */
[----:B------:R-:W-:Y:S01]  /*13c90*/  UMOV UR4, 0xffffffff ;  /* 0xffffffff00047882 */ /* 0x000fe20000000000 */
[----:B------:R-:W-:Y:S01]  /*13ca0*/  SHF.R.S32.HI R8, RZ, 0x1f, R0 ;  /* 0x0000001fff087819 */ /* 0x000fe20000011400 */
[----:B--2---:R-:W-:Y:S01]  /*13cb0*/  VIADD R3, R3, 0xffffffff ;  /* 0xffffffff03037836 */ /* 0x004fe20000000000 */
[----:B------:R-:W-:Y:S06]  /*13cc0*/  BRA.DIV UR4, `(.L_x_1129) ;  /* 0x0000003e04d07947 */ /* 0x000fec000b800000 */
[----:B------:R-:W-:-:S13]  /*13cd0*/  ELECT P6, URZ, PT ;  /* 0x00000000003f782f */ /* 0x000fda00038c0000 */
.L_x_1243:
[----:B------:R-:W-:Y:S05]  /*13ce0*/  @!P6 BRA `(.L_x_1130) ;  /* 0x000000040008e947 */ /* 0x000fea0003800000 */
[----:B------:R0:W-:Y:S01]  /*13cf0*/  STL [R1+0x30], R3 ;  /* 0x0000300301007387 */ /* 0x0001e20000100800 */
[----:B------:R-:W-:-:S04]  /*13d00*/  ISETP.NE.U32.AND P0, PT, R20, RZ, PT ;  /* 0x000000ff1400720c */ /* 0x000fc80003f05070 */
[----:B------:R-:W-:-:S13]  /*13d10*/  ISETP.NE.AND.EX P0, PT, R21, RZ, PT, P0 ;  /* 0x000000ff1500720c */ /* 0x000fda0003f05300 */
[----:B0-----:R-:W-:Y:S05]  /*13d20*/  @!P0 BRA `(.L_x_1131) ;  /* 0x00000000004c8947 */ /* 0x001fea0003800000 */
[----:B------:R-:W0:Y:S01]  /*13d30*/  LDC R9, c[0x0][0x41c] ;  /* 0x00010700ff097b82 */ /* 0x000e220000000800 */
[----:B------:R-:W-:Y:S01]  /*13d40*/  MOV R5, R3 ;  /* 0x0000000300057202 */ /* 0x000fe20000000f00 */
        /* <DEDUP_REMOVED lines=17> */
.L_x_1131:
        /* <DEDUP_REMOVED lines=9> */
.L_x_1244:
        /* <DEDUP_REMOVED lines=11> */
.L_x_1133:
        /* <DEDUP_REMOVED lines=23> */
.L_x_1130:
        /* <DEDUP_REMOVED lines=55> */
.L_x_1135:
[----:B------:R-:W-:Y:S05]  /*14480*/  BSYNC B0 ;  /* 0x0000000000007941 */ /* 0x000fea0003800000 */
.L_x_1134:
        /* <DEDUP_REMOVED lines=8> */
.L_x_1245:
[----:B------:R-:W-:Y:S01]  /*14510*/  ULDC.64 UR38, c[0x0][0x3f8] ;  /* 0x0000fe0000267ab9 */ /* 0x000fe20000000a00 */
[----:B------:R-:W-:Y:S01]  /*14520*/  ULDC.64 UR46, c[0x0][0x408] ;  /* 0x00010200002e7ab9 */ /* 0x000fe20000000a00 */
        /* <DEDUP_REMOVED lines=11> */
.L_x_1246:
        /* <DEDUP_REMOVED lines=11> */
.L_x_1140:
        /* <DEDUP_REMOVED lines=38> */
.L_x_1138:
[----:B------:R-:W-:Y:S05]  /*148f0*/  BSYNC B0 ;  /* 0x0000000000007941 */ /* 0x000fea0003800000 */
.L_x_1137:
        /* <DEDUP_REMOVED lines=46> */
.L_x_1147:
[----:B------:R-:W2:Y:S01]  /*14be0*/  S2R R7, SR_CgaCtaId ;  /* 0x0000000000077919 */ /* 0x000ea20000008800 */
[----:B------:R-:W-:-:S04]  /*14bf0*/  MOV R2, 0x400 ;  /* 0x0000040000027802 */ /* 0x000fc80000000f00 */
[----:B--2---:R-:W-:Y:S02]  /*14c00*/  LEA R2, R7, R2, 0x18 ;  /* 0x0000000207027211 */ /* 0x004fe400078ec0ff */
[----:B------:R-:W-:-:S03]  /*14c10*/  SHF.L.U32 R7, R12, 0x1f, RZ ;  /* 0x0000001f0c077819 */ /* 0x000fc600000006ff */
[----:B------:R-:W-:-:S04]  /*14c20*/  IMAD R2, R13, 0x8, R2 ;  /* 0x000000080d027824 */ /* 0x000fc800078e0202 */
[----:B------:R-:W2:Y:S02]  /*14c30*/  SYNCS.PHASECHK.TRANS64.TRYWAIT P0, [R2+URZ+0x32440], R7 ;  /* 0x03244007020075a7 */ /* 0x000ea4000800017f */
[----:B--2---:R-:W-:Y:S05]  /*14c40*/  @!P0 BRA `(.L_x_1148) ;  /* 0x0000003000588947 */ /* 0x004fea0003800000 */
.L_x_1247:
        /* <DEDUP_REMOVED lines=11> */
.L_x_1149:
        /* <DEDUP_REMOVED lines=22> */
.L_x_1248:
        /* <DEDUP_REMOVED lines=8> */
.L_x_1151:
        /* <DEDUP_REMOVED lines=34> */
.L_x_1146:
[----:B------:R-:W-:Y:S05]  /*15100*/  BSYNC B2 ;  /* 0x0000000000027941 */ /* 0x000fea0003800000 */
.L_x_1145:
[----:B------:R-:W2:Y:S02]  /*15110*/  LDL.LU R2, [R1+0x20] ;  /* 0x0000200001027983 */ /* 0x000ea40000300800 */
[----:B--2---:R-:W-:-:S07]  /*15120*/  IADD3 R5, R2, -0x3, RZ ;  /* 0xfffffffd02057810 */ /* 0x004fce0007ffe0ff */
.L_x_1144:
[----:B------:R-:W-:Y:S05]  /*15130*/  BSYNC B1 ;  /* 0x0000000000017941 */ /* 0x000fea0003800000 */
.L_x_1143:
[----:B------:R-:W-:-:S05]  /*15140*/  IMAD.MOV R2, RZ, RZ, -R9 ;  /* 0x000000ffff027224 */ /* 0x000fca00078e0a09 */
[----:B------:R-:W-:-:S13]  /*15150*/  ISETP.NE.AND P0, PT, R3, R2, PT ;  /* 0x000000020300720c */ /* 0x000fda0003f05270 */
[----:B------:R-:W-:Y:S05]  /*15160*/  @!P0 BRA `(.L_x_1142) ;  /* 0x0000000c008c8947 */ /* 0x000fea0003800000 */
.L_x_1166:
        /* <DEDUP_REMOVED lines=10> */
[----:B------:R-:W-:Y:S01]  /*15210*/  ISETP.NE.U32.AND P0, PT, RZ, UR38, PT ;  /* 0x00000026ff007c0c */ /* 0x000fe2000bf05070 */
[----:B------:R-:W-:-:S03]  /*15220*/  IMAD.MOV.U32 R11, RZ, RZ, R5 ;  /* 0x000000ffff0b7224 */ /* 0x000fc600078e0005 */
[----:B------:R-:W-:-:S13]  /*15230*/  ISETP.NE.AND.EX P0, PT, RZ, UR39, PT, P0 ;  /* 0x00000027ff007c0c */ /* 0x000fda000bf05300 */
[----:B------:R-:W-:Y:S05]  /*15240*/  @!P0 BRA `(.L_x_1154) ;  /* 0x0000000000408947 */ /* 0x000fea0003800000 */
[----:B------:R-:W2:Y:S02]  /*15250*/  LDC R6, c[0x0][0x41c] ;  /* 0x00010700ff067b82 */ /* 0x000ea40000000800 */
        /* <DEDUP_REMOVED lines=15> */
.L_x_1154:
[----:B------:R-:W3:Y:S01]  /*15350*/  S2R R3, SR_CgaCtaId ;  /* 0x0000000000037919 */ /* 0x000ee20000008800 */
[----:B------:R-:W-:Y:S02]  /*15360*/  MOV R2, 0x400 ;  /* 0x0000040000027802 */ /* 0x000fe40000000f00 */
[----:B--2---:R-:W-:Y:S02]  /*15370*/  SHF.L.U32 R7, R10, 0x1f, RZ ;  /* 0x0000001f0a077819 */ /* 0x004fe400000006ff */
[----:B---3--:R-:W-:-:S05]  /*15380*/  LEA R2, R3, R2, 0x18 ;  /* 0x0000000203027211 */ /* 0x008fca00078ec0ff */
[----:B------:R-:W-:-:S04]  /*15390*/  IMAD R3, R9, 0x8, R2 ;  /* 0x0000000809037824 */ /* 0x000fc800078e0202 */
[----:B------:R-:W2:Y:S02]  /*153a0*/  SYNCS.PHASECHK.TRANS64.TRYWAIT P0, [R3+URZ+0x32440], R7 ;  /* 0x03244007030075a7 */ /* 0x000ea4000800017f */
[----:B--2---:R-:W-:Y:S05]  /*153b0*/  @!P0 BRA `(.L_x_1155) ;  /* 0x0000002800a48947 */ /* 0x004fea0003800000 */
.L_x_1249:
        /* <DEDUP_REMOVED lines=11> */
.L_x_1156:
        /* <DEDUP_REMOVED lines=21> */
.L_x_1250:
        /* <DEDUP_REMOVED lines=8> */
.L_x_1158:
        /* <DEDUP_REMOVED lines=33> */
.L_x_1153:
[----:B------:R-:W-:Y:S05]  /*15850*/  BSYNC B1 ;  /* 0x0000000000017941 */ /* 0x000fea0003800000 */
.L_x_1152:
        /* <DEDUP_REMOVED lines=9> */
[----:B------:R-:W-:Y:S01]  /*158f0*/  ISETP.NE.U32.AND P0, PT, RZ, UR38, PT ;  /* 0x00000026ff007c0c */ /* 0x000fe2000bf05070 */
[----:B------:R-:W-:-:S03]  /*15900*/  VIADD R9, R5, 0xffffffff ;  /* 0xffffffff05097836 */ /* 0x000fc60000000000 */
[----:B------:R-:W-:-:S13]  /*15910*/  ISETP.NE.AND.EX P0, PT, RZ, UR39, PT, P0 ;  /* 0x00000027ff007c0c */ /* 0x000fda000bf05300 */
[----:B------:R-:W-:Y:S05]  /*15920*/  @!P0 BRA `(.L_x_1161) ;  /* 0x0000000000408947 */ /* 0x000fea0003800000 */
[----:B------:R-:W3:Y:S02]  /*15930*/  LDC R6, c[0x0][0x41c] ;  /* 0x00010700ff067b82 */ /* 0x000ee40000000800 */
        /* <DEDUP_REMOVED lines=15> */
.L_x_1161:
[----:B------:R-:W4:Y:S01]  /*15a30*/  S2R R3, SR_CgaCtaId ;  /* 0x0000000000037919 */ /* 0x000f220000008800 */
[----:B------:R-:W-:Y:S02]  /*15a40*/  MOV R2, 0x400 ;  /* 0x0000040000027802 */ /* 0x000fe40000000f00 */
[----:B---3--:R-:W-:Y:S02]  /*15a50*/  SHF.L.U32 R7, R10, 0x1f, RZ ;  /* 0x0000001f0a077819 */ /* 0x008fe400000006ff */
[----:B----4-:R-:W-:-:S05]  /*15a60*/  LEA R2, R3, R2, 0x18 ;  /* 0x0000000203027211 */ /* 0x010fca00078ec0ff */
[----:B------:R-:W-:-:S04]  /*15a70*/  IMAD R3, R11, 0x8, R2 ;  /* 0x000000080b037824 */ /* 0x000fc800078e0202 */
[----:B------:R-:W3:Y:S02]  /*15a80*/  SYNCS.PHASECHK.TRANS64.TRYWAIT P0, [R3+URZ+0x32440], R7 ;  /* 0x03244007030075a7 */ /* 0x000ee4000800017f */
[----:B---3--:R-:W-:Y:S05]  /*15a90*/  @!P0 BRA `(.L_x_1162) ;  /* 0x0000002400148947 */ /* 0x008fea0003800000 */
.L_x_1251:
        /* <DEDUP_REMOVED lines=11> */
.L_x_1163:
        /* <DEDUP_REMOVED lines=22> */
.L_x_1252:
        /* <DEDUP_REMOVED lines=8> */
.L_x_1165:
        /* <DEDUP_REMOVED lines=34> */
.L_x_1160:
[----:B------:R-:W-:Y:S05]  /*15f50*/  BSYNC B1 ;  /* 0x0000000000017941 */ /* 0x000fea0003800000 */
.L_x_1159:
[C---:B------:R-:W-:Y:S01]  /*15f60*/  ISETP.GT.AND P0, PT, R5.reuse, 0x1, PT ;  /* 0x000000010500780c */ /* 0x040fe20003f04270 */
[----:B------:R-:W-:-:S04]  /*15f70*/  VIADD R2, R5, 0xfffffffe ;  /* 0xfffffffe05027836 */ /* 0x000fc80000000000 */
[----:B------:R-:W-:-:S08]  /*15f80*/  IMAD.MOV.U32 R5, RZ, RZ, R2 ;  /* 0x000000ffff057224 */ /* 0x000fd000078e0002 */
[----:B------:R-:W-:Y:S05]  /*15f90*/  @P0 BRA `(.L_x_1166) ;  /* 0xfffffff000740947 */ /* 0x000fea000383ffff */
.L_x_1142:
[----:B------:R-:W-:Y:S05]  /*15fa0*/  BSYNC B0 ;  /* 0x0000000000007941 */ /* 0x000fea0003800000 */
.L_x_1141:
        /* <DEDUP_REMOVED lines=23> */
.L_x_1168:
[----:B------:R-:W-:Y:S05]  /*16120*/  BSYNC B0 ;  /* 0x0000000000007941 */ /* 0x000fea0003800000 */
.L_x_1167:
[----:B---3--:R-:W3:Y:S02]  /*16130*/  LDL.LU R2, [R1+0x8] ;  /* 0x0000080001027983 */ /* 0x008ee40000300800 */
[----:B---3--:R-:W-:-:S05]  /*16140*/  LOP3.LUT R2, R2, R0, RZ, 0x3c, !PT ;  /* 0x0000000002027212 */ /* 0x008fca00078e3cff */
[----:B------:R3:W-:Y:S02]  /*16150*/  STL [R1+0x8], R2 ;  /* 0x0000080201007387 */ /* 0x0007e40000100800 */
.L_x_1123:
[----:B------:R-:W-:Y:S05]  /*16160*/  BSYNC B6 ;  /* 0x0000000000067941 */ /* 0x000fea0003800000 */
.L_x_1121:
[----:B------:R-:W-:-:S03]  /*16170*/  UMOV UR4, 0xffffffff ;  /* 0xffffffff00047882 */ /* 0x000fc60000000000 */
[----:B------:R-:W-:Y:S05]  /*16180*/  BRA.DIV UR4, `(.L_x_1169) ;  /* 0x0000001e04807947 */ /* 0x000fea000b800000 */
[----:B0-----:R0:W4:Y:S04]  /*16190*/  SHFL.IDX PT, R4, R16, RZ, 0x1f ;  /* 0x00001fff10047589 */ /* 0x00112800000e0000 */
[----:B------:R0:W0:Y:S02]  /*161a0*/  SHFL.IDX PT, R5, R16, 0x1, 0x1f ;  /* 0x00201f0010057f89 */ /* 0x00002400000e0000 */
.L_x_1256:
[----:B------:R-:W1:Y:S01]  /*161b0*/  S2R R0, SR_TID.X ;  /* 0x0000000000007919 */ /* 0x000e620000002100 */
[----:B------:R-:W-:Y:S01]  /*161c0*/  ULDC UR4, c[0x0][0xd14] ;  /* 0x0003450000047ab9 */ /* 0x000fe20000000800 */
[----:B------:R-:W-:Y:S01]  /*161d0*/  BSSY B0, `(.L_x_1170) ;  /* 0x000000b000007945 */ /* 0x000fe20003800000 */
[----:B------:R-:W-:Y:S02]  /*161e0*/  MOV R17, RZ ;  /* 0x000000ff00117202 */ /* 0x000fe40000000f00 */
        /* <DEDUP_REMOVED lines=9> */
.L_x_1171:
[----:B------:R-:W-:Y:S05]  /*16280*/  BSYNC B0 ;  /* 0x0000000000007941 */ /* 0x000fea0003800000 */
.L_x_1170:
        /* <DEDUP_REMOVED lines=8> */
[----:B------:R-:W1:Y:S02]  /*16310*/  SHFL.UP PT, R14, R13, 0x2, RZ ;  /* 0x044000000d0e7989 */ /* 0x000e6400000e00ff */
[----:B-1-3--:R-:W-:Y:S02]  /*16320*/  SEL R2, R14, RZ, P1 ;  /* 0x000000ff0e027207 */ /* 0x00afe40000800000 */
        /* <DEDUP_REMOVED lines=13> */
.L_x_1264:
[----:B------:R-:W-:Y:S02]  /*16400*/  ULDC UR4, c[0x0][0xd10] ;  /* 0x0003440000047ab9 */ /* 0x000fe40000000800 */
[----:B------:R-:W-:-:S04]  /*16410*/  IMAD.U32 R16, RZ, RZ, UR4 ;  /* 0x00000004ff107e24 */ /* 0x000fc8000f8e00ff */
[----:B-1----:R-:W-:-:S04]  /*16420*/  IMAD R2, R14, R16, RZ ;  /* 0x000000100e027224 */ /* 0x002fc800078e02ff */
[----:B------:R-:W-:-:S05]  /*16430*/  IMAD.IADD R5, R5, 0x1, R2 ;  /* 0x0000000105057824 */ /* 0x000fca00078e0202 */
[----:B----4-:R-:W-:-:S13]  /*16440*/  ISETP.GT.AND P0, PT, R5, R4, PT ;  /* 0x000000040500720c */ /* 0x010fda0003f04270 */
[----:B------:R-:W-:Y:S05]  /*16450*/  @P0 BRA `(.L_x_1173) ;  /* 0x0000000000b40947 */ /* 0x000fea0003800000 */
[----:B------:R-:W1:Y:S02]  /*16460*/  LDC R0, c[0x0][0xd14] ;  /* 0x00034500ff007b82 */ /* 0x000e640000000800 */
.L_x_1178:
[----:B------:R-:W-:-:S05]  /*16470*/  VIADD R19, R19, 0x1f ;  /* 0x0000001f13137836 */ /* 0x000fca0000000000 */
[----:B-1----:R-:W-:-:S13]  /*16480*/  ISETP.GE.AND P0, PT, R19, R0, PT ;  /* 0x000000001300720c */ /* 0x002fda0003f06270 */
[----:B------:R-:W-:Y:S05]  /*16490*/  @P0 BRA `(.L_x_1174) ;  /* 0x00000004005c0947 */ /* 0x000fea0003800000 */
[----:B------:R-:W1:Y:S01]  /*164a0*/  S2R R2, SR_TID.X ;  /* 0x0000000000027919 */ /* 0x000e620000002100 */
[----:B------:R-:W-:Y:S01]  /*164b0*/  BSSY B0, `(.L_x_1175) ;  /* 0x000000a000007945 */ /* 0x000fe20003800000 */
[----:B------:R-:W-:Y:S01]  /*164c0*/  IMAD.MOV.U32 R17, RZ, RZ, RZ ;  /* 0x000000ffff117224 */ /* 0x000fe200078e00ff */
[----:B-1----:R-:W-:-:S04]  /*164d0*/  LOP3.LUT R8, R2, 0x1f, RZ, 0xc0, !PT ;  /* 0x0000001f02087812 */ /* 0x002fc800078ec0ff */
[C---:B------:R-:W-:Y:S01]  /*164e0*/  ISETP.NE.AND P1, PT, R8.reuse, 0x1f, PT ;  /* 0x0000001f0800780c */ /* 0x040fe20003f25270 */
[----:B------:R-:W-:-:S05]  /*164f0*/  IMAD.IADD R7, R8, 0x1, R19 ;  /* 0x0000000108077824 */ /* 0x000fca00078e0213 */
[----:B------:R-:W-:-:S13]  /*16500*/  ISETP.GE.OR P0, PT, R7, R0, !P1 ;  /* 0x000000000700720c */ /* 0x000fda0004f06670 */
[----:B------:R-:W-:Y:S05]  /*16510*/  @P0 BRA `(.L_x_1176) ;  /* 0x00000000000c0947 */ /* 0x000fea0003800000 */
[----:B0-----:R-:W0:Y:S02]  /*16520*/  LDC.64 R2, c[0x0][0xd58] ;  /* 0x00035600ff027b82 */ /* 0x001e240000000a00 */
[----:B0-----:R-:W-:-:S05]  /*16530*/  IMAD.WIDE R2, R7, 0x4, R2 ;  /* 0x0000000407027825 */ /* 0x001fca00078e0202 */
[----:B------:R1:W5:Y:S02]  /*16540*/  LDG.E R17, desc[UR60][R2.64] ;  /* 0x0000003c02117981 */ /* 0x000364000c1e1900 */
.L_x_1176:
[----:B------:R-:W-:Y:S05]  /*16550*/  BSYNC B0 ;  /* 0x0000000000007941 */ /* 0x000fea0003800000 */
.L_x_1175:
[----:B------:R-:W-:-:S03]  /*16560*/  UMOV UR4, 0xffffffff ;  /* 0xffffffff00047882 */ /* 0x000fc60000000000 */
[----:B------:R-:W-:Y:S05]  /*16570*/  BRA.DIV UR4, `(.L_x_1177) ;  /* 0x0000001e04a07947 */ /* 0x000fea000b800000 */
[----:B-----5:R-:W3:Y:S01]  /*16580*/  SHFL.UP PT, R14, R17, 0x1, RZ ;  /* 0x04200000110e7989 */ /* 0x020ee200000e00ff */
[C---:B------:R-:W-:Y:S02]  /*16590*/  ISETP.NE.AND P0, PT, R8.reuse, RZ, PT ;  /* 0x000000ff0800720c */ /* 0x040fe40003f05270 */
[----:B------:R-:W-:Y:S02]  /*165a0*/  ISETP.GE.U32.AND P1, PT, R8, 0x2, PT ;  /* 0x000000020800780c */ /* 0x000fe40003f26070 */
[----:B---3--:R-:W-:Y:S02]  /*165b0*/  SEL R14, R14, RZ, P0 ;  /* 0x000000ff0e0e7207 */ /* 0x008fe40000000000 */
[----:B------:R-:W-:-:S03]  /*165c0*/  ISETP.GE.U32.AND P0, PT, R8, 0x4, PT ;  /* 0x000000040800780c */ /* 0x000fc60003f06070 */
[----:B------:R-:W-:-:S05]  /*165d0*/  IMAD.IADD R13, R17, 0x1, R14 ;  /* 0x00000001110d7824 */ /* 0x000fca00078e020e */
[----:B------:R-:W1:Y:S02]  /*165e0*/  SHFL.UP PT, R14, R13, 0x2, RZ ;  /* 0x044000000d0e7989 */ /* 0x000e6400000e00ff */
[----:B-1----:R-:W-:Y:S02]  /*165f0*/  SEL R2, R14, RZ, P1 ;  /* 0x000000ff0e027207 */ /* 0x002fe40000800000 */
        /* <DEDUP_REMOVED lines=13> */
.L_x_1272:
[----:B------:R-:W-:Y:S02]  /*166d0*/  ULDC UR4, c[0x0][0xd10] ;  /* 0x0003440000047ab9 */ /* 0x000fe40000000800 */
[----:B------:R-:W-:-:S04]  /*166e0*/  IMAD.U32 R16, RZ, RZ, UR4 ;  /* 0x00000004ff107e24 */ /* 0x000fc8000f8e00ff */
[----:B-1----:R-:W-:-:S04]  /*166f0*/  IMAD R2, R14, R16, RZ ;  /* 0x000000100e027224 */ /* 0x002fc800078e02ff */
[----:B------:R-:W-:-:S05]  /*16700*/  IMAD.IADD R5, R2, 0x1, R5 ;  /* 0x0000000102057824 */ /* 0x000fca00078e0205 */
[----:B------:R-:W-:-:S13]  /*16710*/  ISETP.GT.AND P0, PT, R5, R4, PT ;  /* 0x000000040500720c */ /* 0x000fda0003f04270 */
[----:B------:R-:W-:Y:S05]  /*16720*/  @!P0 BRA `(.L_x_1178) ;  /* 0xfffffffc00508947 */ /* 0x000fea000383ffff */
.L_x_1173:
        /* <DEDUP_REMOVED lines=8> */
.L_x_1276:
[----:B------:R-:W-:Y:S01]  /*167b0*/  ISETP.NE.AND P0, PT, R6, RZ, PT ;  /* 0x000000ff0600720c */ /* 0x000fe20003f05270 */
[----:B------:R-:W-:-:S12]  /*167c0*/  IMAD.MOV.U32 R14, RZ, RZ, RZ ;  /* 0x000000ffff0e7224 */ /* 0x000fd800078e00ff */
[----:B------:R-:W-:Y:S05]  /*167d0*/  @!P0 BRA `(.L_x_1180) ;  /* 0x0000000000108947 */ /* 0x000fea0003800000 */
[----:B------:R-:W-:Y:S01]  /*167e0*/  UMOV UR4, 0xffffffff ;  /* 0xffffffff00047882 */ /* 0x000fe20000000000 */
[----:B------:R-:W-:Y:S02]  /*167f0*/  VIADD R12, R5, 0xffffffff ;  /* 0xffffffff050c7836 */ /* 0x000fe40000000000 */
[----:B------:R-:W-:Y:S05]  /*16800*/  BRA.DIV UR4, `(.L_x_1181) ;  /* 0x0000002204147947 */ /* 0x000fea000b800000 */
[----:B------:R4:W0:Y:S02]  /*16810*/  SHFL.IDX PT, R14, R3, R12, 0x1f ;  /* 0x00001f0c030e7589 */ /* 0x00082400000e0000 */
.L_x_1180:
[----:B---3--:R-:W-:Y:S01]  /*16820*/  IABS R6, R17 ;  /* 0x0000001100067213 */ /* 0x008fe20000000000 */
[----:B0-----:R-:W-:Y:S01]  /*16830*/  IMAD R16, R14, R16, R2 ;  /* 0x000000100e107224 */ /* 0x001fe200078e0202 */
[----:B------:R-:W-:Y:S01]  /*16840*/  MOV R2, RZ ;  /* 0x000000ff00027202 */ /* 0x000fe20000000f00 */
[----:B------:R-:W-:Y:S01]  /*16850*/  IMAD.IADD R19, R5, 0x1, R19 ;  /* 0x0000000105137824 */ /* 0x000fe200078e0213 */
[----:B------:R-:W0:Y:S08]  /*16860*/  I2F.RP R7, R6 ;  /* 0x0000000600077306 */ /* 0x000e300000209400 */
[----:B0-----:R-:W0:Y:S02]  /*16870*/  MUFU.RCP R7, R7 ;  /* 0x0000000700077308 */ /* 0x001e240000001000 */
[----:B0-----:R-:W-:-:S06]  /*16880*/  VIADD R8, R7, 0xffffffe ;  /* 0x0ffffffe07087836 */ /* 0x001fcc0000000000 */
[----:B----4-:R-:W0:Y:S02]  /*16890*/  F2I.FTZ.U32.TRUNC.NTZ R3, R8 ;  /* 0x0000000800037305 */ /* 0x010e24000021f000 */
        /* <DEDUP_REMOVED lines=23> */
.L_x_1174:
[----:B------:R-:W-:Y:S01]  /*16a10*/  UMOV UR4, URZ ;  /* 0x0000003f00047c82 */ /* 0x000fe20008000000 */
[----:B------:R-:W-:Y:S01]  /*16a20*/  UMOV UR5, URZ ;  /* 0x0000003f00057c82 */ /* 0x000fe20008000000 */
[----:B------:R-:W-:Y:S01]  /*16a30*/  ULDC UR6, c[0x0][0xd14] ;  /* 0x0003450000067ab9 */ /* 0x000fe20000000800 */
[----:B------:R-:W-:Y:S02]  /*16a40*/  IMAD.MOV.U32 R16, RZ, RZ, R4 ;  /* 0x000000ffff107224 */ /* 0x000fe400078e0004 */
[----:B------:R-:W-:Y:S02]  /*16a50*/  IMAD.U32 R17, RZ, RZ, UR4 ;  /* 0x00000004ff117e24 */ /* 0x000fe4000f8e00ff */
[----:B------:R-:W-:Y:S02]  /*16a60*/  IMAD.U32 R18, RZ, RZ, UR5 ;  /* 0x00000005ff127e24 */ /* 0x000fe4000f8e00ff */
[----:B------:R-:W-:-:S07]  /*16a70*/  IMAD.U32 R19, RZ, RZ, UR6 ;  /* 0x00000006ff137e24 */ /* 0x000fce000f8e00ff */
.L_x_1182:
[----:B------:R-:W3:Y:S01]  /*16a80*/  S2R R2, SR_TID.X ;  /* 0x0000000000027919 */ /* 0x000ee20000002100 */
[----:B------:R-:W-:Y:S05]  /*16a90*/  WARPSYNC.ALL ;  /* 0x0000000000007948 */ /* 0x000fea0003800000 */
[----:B------:R-:W-:Y:S01]  /*16aa0*/  BAR.SYNC.DEFER_BLOCKING 0x4, 0x120 ;  /* 0x0104800000007b1d */ /* 0x000fe20000010000 */
[----:B---3--:R-:W-:-:S04]  /*16ab0*/  LOP3.LUT R2, R2, 0x1f, RZ, 0xc0, !PT ;  /* 0x0000001f02027812 */ /* 0x008fc800078ec0ff */
[----:B------:R-:W-:-:S13]  /*16ac0*/  ISETP.NE.AND P0, PT, R2, RZ, PT ;  /* 0x000000ff0200720c */ /* 0x000fda0003f05270 */
[----:B0-----:R-:W0:Y:S01]  /*16ad0*/  @!P0 S2R R3, SR_CgaCtaId ;  /* 0x0000000000038919 */ /* 0x001e220000008800 */
[----:B------:R-:W-:-:S04]  /*16ae0*/  @!P0 MOV R2, 0x400 ;  /* 0x0000040000028802 */ /* 0x000fc80000000f00 */
[----:B0-----:R-:W-:-:S05]  /*16af0*/  @!P0 LEA R2, R3, R2, 0x18 ;  /* 0x0000000203028211 */ /* 0x001fca00078ec0ff */
[----:B------:R3:W-:Y:S01]  /*16b00*/  @!P0 STS.128 [R2+0x324d0], R16 ;  /* 0x0324d01002008388 */ /* 0x0007e20000000c00 */
[----:B------:R-:W-:Y:S06]  /*16b10*/  BAR.ARV 0x5, 0x120 ;  /* 0x0144800000007b1d */ /* 0x000fec0000002000 */
[----:B------:R-:W-:-:S13]  /*16b20*/  ISETP.GE.AND P0, PT, R19, R0, PT ;  /* 0x000000001300720c */ /* 0x000fda0003f06270 */
[----:B------:R-:W-:Y:S05]  /*16b30*/  @!P0 BRA `(.L_x_1183) ;  /* 0xffffffb400a08947 */ /* 0x000fea000383ffff */
.L_x_1101:
[----:B------:R-:W4:Y:S01]  /*16b40*/  S2R R3, SR_CgaCtaId ;  /* 0x0000000000037919 */ /* 0x000f220000008800 */
[----:B------:R-:W-:Y:S01]  /*16b50*/  UIADD3 UR4, UR50, 0x1, URZ ;  /* 0x0000000132047890 */ /* 0x000fe2000fffe03f */
[----:B0-----:R-:W-:-:S03]  /*16b60*/  MOV R0, 0x400 ;  /* 0x0000040000007802 */ /* 0x001fc60000000f00 */
[----:B------:R-:W-:-:S04]  /*16b70*/  ULEA.HI UR5, UR4, UR4, URZ, 0x1 ;  /* 0x0000000404057291 */ /* 0x000fc8000f8f083f */
[----:B------:R-:W-:-:S04]  /*16b80*/  ULOP3.LUT UR5, UR5, 0xfffffffe, URZ, 0xc0, !UPT ;  /* 0xfffffffe05057892 */ /* 0x000fc8000f8ec03f */
[----:B------:R-:W-:Y:S01]  /*16b90*/  UIADD3 UR5, UR4, -UR5, URZ ;  /* 0x8000000504057290 */ /* 0x000fe2000fffe03f */
[----:B----4-:R-:W-:-:S05]  /*16ba0*/  LEA R0, R3, R0, 0x18 ;  /* 0x0000000003007211 */ /* 0x010fca00078ec0ff */
[----:B------:R-:W-:-:S05]  /*16bb0*/  IMAD.U32 R3, RZ, RZ, UR5 ;  /* 0x00000005ff037e24 */ /* 0x000fca000f8e00ff */
[----:B------:R-:W-:-:S04]  /*16bc0*/  SHF.L.U32 R3, R3, 0x1f, RZ ;  /* 0x0000001f03037819 */ /* 0x000fc800000006ff */
[----:B------:R-:W0:Y:S02]  /*16bd0*/  SYNCS.PHASECHK.TRANS64.TRYWAIT P0, [R0+URZ+0x32420], R3 ;  /* 0x03242003000075a7 */ /* 0x000e24000800017f */
[----:B0-----:R-:W-:Y:S05]  /*16be0*/  @!P0 BRA `(.L_x_1184) ;  /* 0x0000001c00408947 */ /* 0x001fea0003800000 */
.L_x_1279:
[----:B------:R-:W-:-:S03]  /*16bf0*/  UMOV UR4, 0xffffffff ;  /* 0xffffffff00047882 */ /* 0x000fc60000000000 */
[----:B------:R-:W-:Y:S05]  /*16c00*/  BRA.DIV UR4, `(.L_x_1185) ;  /* 0x0000001e044c7947 */ /* 0x000fea000b800000 */
[----:B---3--:R-:W3:Y:S02]  /*16c10*/  S2R R2, SR_TID.X ;  /* 0x0000000000027919 */ /* 0x008ee40000002100 */
[----:B---3--:R-:W-:-:S04]  /*16c20*/  SHF.R.U32.HI R2, RZ, 0x5, R2 ;  /* 0x00000005ff027819 */ /* 0x008fc80000011602 */
[----:B------:R-:W-:-:S05]  /*16c30*/  LOP3.LUT R2, R2, 0x3, RZ, 0xc0, !PT ;  /* 0x0000000302027812 */ /* 0x000fca00078ec0ff */
[----:B------:R3:W4:Y:S02]  /*16c40*/  SHFL.IDX PT, R14, R2, RZ, 0x1f ;  /* 0x00001fff020e7589 */ /* 0x00072400000e0000 */
.L_x_1282:
[----:B----4-:R-:W-:-:S13]  /*16c50*/  ISETP.NE.AND P0, PT, R14, RZ, PT ;  /* 0x000000ff0e00720c */ /* 0x010fda0003f05270 */
[----:B------:R-:W-:Y:S05]  /*16c60*/  @P0 BRA `(.L_x_958) ;  /* 0x00000000009c0947 */ /* 0x000fea0003800000 */
[----:B------:R-:W-:-:S03]  /*16c70*/  UMOV UR4, 0xffffffff ;  /* 0xffffffff00047882 */ /* 0x000fc60000000000 */
[----:B------:R-:W-:Y:S05]  /*16c80*/  BRA.DIV UR4, `(.L_x_1186) ;  /* 0x0000001e04607947 */ /* 0x000fea000b800000 */
[----:B------:R-:W-:-:S13]  /*16c90*/  ELECT P6, URZ, PT ;  /* 0x00000000003f782f */ /* 0x000fda00038c0000 */
.L_x_1285:
[----:B------:R-:W-:Y:S05]  /*16ca0*/  @!P6 BRA `(.L_x_958) ;  /* 0x00000000008ce947 */ /* 0x000fea0003800000 */
[----:B---3--:R-:W3:Y:S02]  /*16cb0*/  LDL R2, [R1+0x98] ;  /* 0x0000980001027983 */ /* 0x008ee40000100800 */
[----:B---3--:R-:W-:-:S13]  /*16cc0*/  R2UR UR4, R2 ;  /* 0x00000000020472ca */ /* 0x008fda00000e0000 */
[----:B------:R-:W-:-:S06]  /*16cd0*/  ULOP3.LUT UR4, UR4, 0x2, URZ, 0xfc, !UPT ;  /* 0x0000000204047892 */ /* 0x000fcc000f8efc3f */
[----:B------:R-:W-:-:S05]  /*16ce0*/  IMAD.U32 R2, RZ, RZ, UR4 ;  /* 0x00000004ff027e24 */ /* 0x000fca000f8e00ff */
[----:B------:R-:W-:-:S13]  /*16cf0*/  ISETP.NE.AND P2, PT, R2, 0x3, PT ;  /* 0x000000030200780c */ /* 0x000fda0003f45270 */
[----:B------:R-:W-:Y:S05]  /*16d00*/  @!P2 BRA `(.L_x_1187) ;  /* 0x000000000004a947 */ /* 0x000fea0003800000 */
[----:B------:R-:W-:Y:S01]  /*16d10*/  BPT.TRAP 0x1 ;  /* 0x000000040000795c */ /* 0x000fe20000300000 */
.L_x_1187:
[----:B0-----:R-:W3:Y:S04]  /*16d20*/  LDL R3, [R1] ;  /* 0x0000000001037983 */ /* 0x001ee80000100800 */
[----:B------:R-:W1:Y:S01]  /*16d30*/  LDL.LU R7, [R1+0x8] ;  /* 0x0000080001077983 */ /* 0x000e620000300800 */
[----:B------:R-:W-:-:S04]  /*16d40*/  VIADD R2, R0, 0x32440 ;  /* 0x0003244000027836 */ /* 0x000fc80000000000 */
[C---:B---3--:R-:W-:Y:S02]  /*16d50*/  IMAD R6, R3.reuse, 0x8, R2 ;  /* 0x0000000803067824 */ /* 0x048fe400078e0202 */
[----:B------:R-:W-:Y:S01]  /*16d60*/  VIADD R3, R3, 0x1 ;  /* 0x0000000103037836 */ /* 0x000fe20000000000 */
[----:B-1----:R-:W-:-:S04]  /*16d70*/  SHF.L.U32 R5, R7, 0x1f, RZ ;  /* 0x0000001f07057819 */ /* 0x002fc800000006ff */
        /* <DEDUP_REMOVED lines=8> */
.L_x_1286:
[----:B------:R-:W1:Y:S02]  /*16e00*/  SYNCS.PHASECHK.TRANS64.TRYWAIT P0, [R7+URZ], R2 ;  /* 0x00000002070075a7 */ /* 0x000e64000800017f */
[----:B-1----:R-:W-:Y:S05]  /*16e10*/  @!P0 BRA `(.L_x_1189) ;  /* 0x0000001c00308947 */ /* 0x002fea0003800000 */
.L_x_1287:
[----:B------:R-:W-:Y:S05]  /*16e20*/  @!P2 BRA `(.L_x_1190) ;  /* 0x000000000004a947 */ /* 0x000fea0003800000 */
[----:B------:R-:W-:Y:S01]  /*16e30*/  BPT.TRAP 0x1 ;  /* 0x000000040000795c */ /* 0x000fe20000300000 */
.L_x_1190:
[----:B------:R-:W3:Y:S01]  /*16e40*/  LDL.LU R4, [R1] ;  /* 0x0000000001047983 */ /* 0x000ee20000300800 */
[----:B------:R-:W-:-:S04]  /*16e50*/  VIADD R0, R0, 0x32460 ;  /* 0x0003246000007836 */ /* 0x000fc80000000000 */
[----:B---3--:R-:W-:-:S04]  /*16e60*/  IMAD R4, R4, 0x8, R0 ;  /* 0x0000000804047824 */ /* 0x008fc800078e0200 */
[----:B------:R-:W3:Y:S02]  /*16e70*/  SYNCS.PHASECHK.TRANS64.TRYWAIT P0, [R4+URZ], R5 ;  /* 0x00000005040075a7 */ /* 0x000ee4000800017f */
[----:B---3--:R-:W-:Y:S05]  /*16e80*/  @!P0 BRA `(.L_x_1191) ;  /* 0x0000001c00288947 */ /* 0x008fea0003800000 */
.L_x_1288:
[----:B------:R-:W-:-:S07]  /*16e90*/  IMAD R3, R3, 0x8, R0 ;  /* 0x0000000803037824 */ /* 0x000fce00078e0200 */
.L_x_1192:
[----:B----4-:R4:W0:Y:S02]  /*16ea0*/  SYNCS.PHASECHK.TRANS64.TRYWAIT P0, [R3+URZ], R2 ;  /* 0x00000002030075a7 */ /* 0x010824000800017f */
[----:B0-----:R-:W-:Y:S05]  /*16eb0*/  @!P0 NANOSLEEP.SYNCS 0x989680 ;  /* 0x009896800000895d */ /* 0x001fea0003900000 */
[----:B------:R-:W0:Y:S02]  /*16ec0*/  @!P0 SYNCS.PHASECHK.TRANS64 P0, [R3+URZ], R2 ;  /* 0x00000002030085a7 */ /* 0x000e24000800007f */
[----:B0-----:R-:W-:Y:S05]  /*16ed0*/  @!P0 BRA `(.L_x_1192) ;  /* 0xfffffffc00f08947 */ /* 0x001fea000383ffff */
.L_x_958:
[----:B------:R-:W-:Y:S05]  /*16ee0*/  BSYNC B7 ;  /* 0x0000000000077941 */ /* 0x000fea0003800000 */
.L_x_955:
[----:B------:R-:W-:Y:S05]  /*16ef0*/  EXIT ;  /* 0x000000000000794d */ /* 0x000fea0003800000 */
.L_x_976:
[----:B0-----:R0:W1:Y:S02]  /*16f00*/  SYNCS.PHASECHK.TRANS64.TRYWAIT P6, [R95+URZ+0x32490], R110 ;  /* 0x0324906e5f0075a7 */ /* 0x00106400080c017f */
[----:B-1----:R-:W-:Y:S05]  /*16f10*/  @!P6 NANOSLEEP.SYNCS 0x989680 ;  /* 0x009896800000e95d */ /* 0x002fea0003900000 */
[----:B------:R-:W1:Y:S02]  /*16f20*/  @!P6 SYNCS.PHASECHK.TRANS64 P6, [R95+URZ+0x32490], R110 ;  /* 0x0324906e5f00e5a7 */ /* 0x000e6400080c007f */
[----:B-1----:R-:W-:Y:S05]  /*16f30*/  @!P6 BRA `(.L_x_976) ;  /* 0xfffffffc00f0e947 */ /* 0x002fea000383ffff */
[----:B------:R-:W-:Y:S05]  /*16f40*/  BRA `(.L_x_1193) ;  /* 0xfffffebc00747947 */ /* 0x000fea000383ffff */
.L_x_994:
[----:B0-----:R0:W1:Y:S02]  /*16f50*/  SYNCS.PHASECHK.TRANS64.TRYWAIT P5, [R95+URZ+0x32490], R110 ;  /* 0x0324906e5f0075a7 */ /* 0x00106400080a017f */
[----:B-1----:R-:W-:Y:S05]  /*16f60*/  @!P5 NANOSLEEP.SYNCS 0x989680 ;  /* 0x009896800000d95d */ /* 0x002fea0003900000 */
[----:B------:R-:W1:Y:S02]  /*16f70*/  @!P5 SYNCS.PHASECHK.TRANS64 P5, [R95+URZ+0x32490], R110 ;  /* 0x0324906e5f00d5a7 */ /* 0x000e6400080a007f */
[----:B-1----:R-:W-:Y:S05]  /*16f80*/  @!P5 BRA `(.L_x_994) ;  /* 0xfffffffc00f0d947 */ /* 0x002fea000383ffff */
[----:B------:R-:W-:Y:S05]  /*16f90*/  BRA `(.L_x_1194) ;  /* 0xfffffed000307947 */ /* 0x000fea000383ffff */
.L_x_1003:
[----:B0-----:R0:W1:Y:S02]  /*16fa0*/  SYNCS.PHASECHK.TRANS64.TRYWAIT P4, [R95+URZ+0x32490], R110 ;  /* 0x0324906e5f0075a7 */ /* 0x001064000808017f */
[----:B-1----:R-:W-:Y:S05]  /*16fb0*/  @!P4 NANOSLEEP.SYNCS 0x989680 ;  /* 0x009896800000c95d */ /* 0x002fea0003900000 */
[----:B------:R-:W1:Y:S02]  /*16fc0*/  @!P4 SYNCS.PHASECHK.TRANS64 P4, [R95+URZ+0x32490], R110 ;  /* 0x0324906e5f00c5a7 */ /* 0x000e64000808007f */
[----:B-1----:R-:W-:Y:S05]  /*16fd0*/  @!P4 BRA `(.L_x_1003) ;  /* 0xfffffffc00f0c947 */ /* 0x002fea000383ffff */
[----:B------:R-:W-:Y:S05]  /*16fe0*/  BRA `(.L_x_1195) ;  /* 0xfffffee0005c7947 */ /* 0x000fea000383ffff */
.L_x_1009:
[----:B-1----:R1:W2:Y:S02]  /*16ff0*/  SYNCS.PHASECHK.TRANS64.TRYWAIT P3, [R95+URZ+0x324b0], R110 ;  /* 0x0324b06e5f0075a7 */ /* 0x0022a4000806017f */
[----:B--2---:R-:W-:Y:S05]  /*17000*/  @!P3 NANOSLEEP.SYNCS 0x989680 ;  /* 0x009896800000b95d */ /* 0x004fea0003900000 */
[----:B------:R-:W2:Y:S02]  /*17010*/  @!P3 SYNCS.PHASECHK.TRANS64 P3, [R95+URZ+0x324b0], R110 ;  /* 0x0324b06e5f00b5a7 */ /* 0x000ea4000806007f */
[----:B--2---:R-:W-:Y:S05]  /*17020*/  @!P3 BRA `(.L_x_1009) ;  /* 0xfffffffc00f0b947 */ /* 0x004fea000383ffff */
[----:B------:R-:W-:Y:S05]  /*17030*/  BRA `(.L_x_1196) ;  /* 0xfffffee000e87947 */ /* 0x000fea000383ffff */
.L_x_1017:
[----:B------:R-:W0:Y:S01]  /*17040*/  S2R R8, SR_TID.X ;  /* 0x0000000000087919 */ /* 0x000e220000002100 */
[----:B------:R-:W-:Y:S01]  /*17050*/  BSSY B0, `(.L_x_1197) ;  /* 0x000000c000007945 */ /* 0x000fe20003800000 */
[----:B------:R-:W-:Y:S02]  /*17060*/  IMAD.MOV.U32 R12, RZ, RZ, RZ ;  /* 0x000000ffff0c7224 */ /* 0x000fe400078e00ff */
[----:B------:R-:W-:Y:S02]  /*17070*/  IMAD.MOV.U32 R11, RZ, RZ, 0x1f ;  /* 0x0000001fff0b7424 */ /* 0x000fe400078e00ff */
[----:B------:R-:W-:Y:S01]  /*17080*/  IMAD.MOV.U32 R15, RZ, RZ, -0x1 ;  /* 0xffffffffff0f7424 */ /* 0x000fe200078e00ff */
[----:B0-----:R-:W-:-:S04]  /*17090*/  IADD3 R26, R8, -0x80, RZ ;  /* 0xffffff80081a7810 */ /* 0x001fc80007ffe0ff */
[----:B------:R-:W-:-:S04]  /*170a0*/  SHF.R.S32.HI R8, RZ, 0x1f, R26 ;  /* 0x0000001fff087819 */ /* 0x000fc8000001141a */
[----:B------:R-:W-:-:S04]  /*170b0*/  LEA.HI R8, R8, R26, RZ, 0x7 ;  /* 0x0000001a08087211 */ /* 0x000fc800078f38ff */
[----:B------:R-:W-:-:S05]  /*170c0*/  SHF.R.S32.HI R8, RZ, 0x7, R8 ;  /* 0x00000007ff087819 */ /* 0x000fca0000011408 */
[----:B------:R-:W-:-:S07]  /*170d0*/  IMAD.MOV.U32 R13, RZ, RZ, R8 ;  /* 0x000000ffff0d7224 */ /* 0x000fce00078e0008 */
[----:B-----5:R-:W-:Y:S05]  /*170e0*/  WARPSYNC.COLLECTIVE R15, `(.L_x_1198) ;  /* 0x000000000f087348 */ /* 0x020fea0003c00000 */
[----:B------:R0:W1:Y:S02]  /*170f0*/  SHFL.IDX P6, R14, R13, R12, R11 ;  /* 0x0000000c0d0e7389 */ /* 0x00006400000c000b */
[----:B01---5:R-:W-:Y:S01]  /*17100*/  ENDCOLLECTIVE ;  /* 0x000000000000791b */ /* 0x023fe20003800000 */
.L_x_1198:
[----:B------:R-:W-:Y:S05]  /*17110*/  BSYNC B0 ;  /* 0x0000000000007941 */ /* 0x000fea0003800000 */
.L_x_1197:
[----:B------:R-:W-:Y:S05]  /*17120*/  BRA `(.L_x_1199) ;  /* 0xfffffeec009c7947 */ /* 0x000fea000383ffff */
.L_x_1031:
[----:B------:R-:W-:Y:S01]  /*17130*/  BSSY B1, `(.L_x_1200) ;  /* 0x0000008000017945 */ /* 0x000fe20003800000 */
[----:B------:R-:W-:Y:S02]  /*17140*/  IMAD.MOV.U32 R13, RZ, RZ, R29 ;  /* 0x000000ffff0d7224 */ /* 0x000fe400078e001d */
[----:B------:R-:W-:Y:S02]  /*17150*/  IMAD.MOV.U32 R12, RZ, RZ, RZ ;  /* 0x000000ffff0c7224 */ /* 0x000fe400078e00ff */
[----:B------:R-:W-:Y:S02]  /*17160*/  IMAD.MOV.U32 R11, RZ, RZ, 0x1c1f ;  /* 0x00001c1fff0b7424 */ /* 0x000fe400078e00ff */
[----:B------:R-:W-:-:S07]  /*17170*/  IMAD.MOV.U32 R15, RZ, RZ, -0x1 ;  /* 0xffffffffff0f7424 */ /* 0x000fce00078e00ff */
[----:B------:R-:W-:Y:S05]  /*17180*/  WARPSYNC.COLLECTIVE R15, `(.L_x_1201) ;  /* 0x000000000f087348 */ /* 0x000fea0003c00000 */
[----:B------:R0:W1:Y:S02]  /*17190*/  SHFL.IDX P6, R14, R13, R12, R11 ;  /* 0x0000000c0d0e7389 */ /* 0x00006400000c000b */
[----:B01----:R-:W-:Y:S01]  /*171a0*/  ENDCOLLECTIVE ;  /* 0x000000000000791b */ /* 0x003fe20003800000 */
.L_x_1201:
[----:B------:R-:W-:Y:S05]  /*171b0*/  BSYNC B1 ;  /* 0x0000000000017941 */ /* 0x000fea0003800000 */
.L_x_1200:
[----:B------:R-:W-:Y:S05]  /*171c0*/  BRA `(.L_x_1202) ;  /* 0xfffffef400ac7947 */ /* 0x000fea000383ffff */
.L_x_1032:
        /* <DEDUP_REMOVED lines=8> */
.L_x_1204:
[----:B------:R-:W-:Y:S05]  /*17250*/  BSYNC B1 ;  /* 0x0000000000017941 */ /* 0x000fea0003800000 */
.L_x_1203:
[----:B------:R-:W-:Y:S05]  /*17260*/  BRA `(.L_x_1205) ;  /* 0xfffffef400907947 */ /* 0x000fea000383ffff */
.L_x_1033:
        /* <DEDUP_REMOVED lines=8> */
.L_x_1207:
[----:B------:R-:W-:Y:S05]  /*172f0*/  BSYNC B1 ;  /* 0x0000000000017941 */ /* 0x000fea0003800000 */
.L_x_1206:
[----:B------:R-:W-:Y:S05]  /*17300*/  BRA `(.L_x_1208) ;  /* 0xfffffef400747947 */ /* 0x000fea000383ffff */
.L_x_1034:
        /* <DEDUP_REMOVED lines=8> */
.L_x_1210:
[----:B------:R-:W-:Y:S05]  /*17390*/  BSYNC B1 ;  /* 0x0000000000017941 */ /* 0x000fea0003800000 */
.L_x_1209:
[----:B------:R-:W-:Y:S05]  /*173a0*/  BRA `(.L_x_1211) ;  /* 0xfffffef400587947 */ /* 0x000fea000383ffff */
.L_x_1036:
[----:B0-----:R0:W1:Y:S02]  /*173b0*/  SYNCS.PHASECHK.TRANS64.TRYWAIT P1, [R18+URZ+0x32400], R25 ;  /* 0x03240019120075a7 */ /* 0x001064000802017f */
[----:B-1----:R-:W-:Y:S05]  /*173c0*/  @!P1 NANOSLEEP.SYNCS 0x989680 ;  /* 0x009896800000995d */ /* 0x002fea0003900000 */
[----:B------:R-:W1:Y:S02]  /*173d0*/  @!P1 SYNCS.PHASECHK.TRANS64 P1, [R18+URZ+0x32400], R25 ;  /* 0x03240019120095a7 */ /* 0x000e64000802007f */
[----:B-1----:R-:W-:Y:S05]  /*173e0*/  @!P1 BRA `(.L_x_1036) ;  /* 0xfffffffc00f09947 */ /* 0x002fea000383ffff */
[----:B------:R-:W-:Y:S05]  /*173f0*/  BRA `(.L_x_1212) ;  /* 0xfffffef400b87947 */ /* 0x000fea000383ffff */
.L_x_1044:
[----:B------:R-:W-:Y:S01]  /*17400*/  BSSY B1, `(.L_x_1213) ;  /* 0x0000008000017945 */ /* 0x000fe20003800000 */
[----:B------:R-:W-:Y:S01]  /*17410*/  IMAD.MOV.U32 R13, RZ, RZ, R29 ;  /* 0x000000ffff0d7224 */ /* 0x000fe200078e001d */
[----:B------:R-:W-:Y:S01]  /*17420*/  MOV R11, 0x1c1f ;  /* 0x00001c1f000b7802 */ /* 0x000fe20000000f00 */
[----:B------:R-:W-:Y:S02]  /*17430*/  IMAD.MOV.U32 R12, RZ, RZ, RZ ;  /* 0x000000ffff0c7224 */ /* 0x000fe400078e00ff */
[----:B------:R-:W-:-:S07]  /*17440*/  IMAD.MOV.U32 R15, RZ, RZ, -0x1 ;  /* 0xffffffffff0f7424 */ /* 0x000fce00078e00ff */
[----:B0----5:R-:W-:Y:S05]  /*17450*/  WARPSYNC.COLLECTIVE R15, `(.L_x_1214) ;  /* 0x000000000f087348 */ /* 0x021fea0003c00000 */
[----:B------:R1:W2:Y:S02]  /*17460*/  SHFL.IDX P6, R14, R13, R12, R11 ;  /* 0x0000000c0d0e7389 */ /* 0x0002a400000c000b */
[----:B012--5:R-:W-:Y:S01]  /*17470*/  ENDCOLLECTIVE ;  /* 0x000000000000791b */ /* 0x027fe20003800000 */
.L_x_1214:
[----:B------:R-:W-:Y:S05]  /*17480*/  BSYNC B1 ;  /* 0x0000000000017941 */ /* 0x000fea0003800000 */
.L_x_1213:
[----:B------:R-:W-:Y:S05]  /*17490*/  BRA `(.L_x_1215) ;  /* 0xffffff0000847947 */ /* 0x000fea000383ffff */
.L_x_1045:
[----:B------:R-:W-:Y:S01]  /*174a0*/  BSSY B1, `(.L_x_1216) ;  /* 0x0000008000017945 */ /* 0x000fe20003800000 */
[----:B------:R-:W-:Y:S02]  /*174b0*/  IMAD.MOV.U32 R13, RZ, RZ, R28 ;  /* 0x000000ffff0d7224 */ /* 0x000fe400078e001c */
[----:B------:R-:W-:Y:S02]  /*174c0*/  IMAD.MOV.U32 R12, RZ, RZ, RZ ;  /* 0x000000ffff0c7224 */ /* 0x000fe400078e00ff */
[----:B------:R-:W-:Y:S02]  /*174d0*/  IMAD.MOV.U32 R11, RZ, RZ, 0x1c1f ;  /* 0x00001c1fff0b7424 */ /* 0x000fe400078e00ff */
[----:B------:R-:W-:-:S07]  /*174e0*/  IMAD.MOV.U32 R15, RZ, RZ, -0x1 ;  /* 0xffffffffff0f7424 */ /* 0x000fce00078e00ff */
[----:B0----5:R-:W-:Y:S05]  /*174f0*/  WARPSYNC.COLLECTIVE R15, `(.L_x_1217) ;  /* 0x000000000f087348 */ /* 0x021fea0003c00000 */
[----:B------:R1:W2:Y:S02]  /*17500*/  SHFL.IDX P6, R14, R13, R12, R11 ;  /* 0x0000000c0d0e7389 */ /* 0x0002a400000c000b */
[----:B012--5:R-:W-:Y:S01]  /*17510*/  ENDCOLLECTIVE ;  /* 0x000000000000791b */ /* 0x027fe20003800000 */
.L_x_1217:
[----:B------:R-:W-:Y:S05]  /*17520*/  BSYNC B1 ;  /* 0x0000000000017941 */ /* 0x000fea0003800000 */
.L_x_1216:
[----:B------:R-:W-:Y:S05]  /*17530*/  BRA `(.L_x_1218) ;  /* 0xffffff0000687947 */ /* 0x000fea000383ffff */
.L_x_1046:
        /* <DEDUP_REMOVED lines=8> */
.L_x_1220:
[----:B------:R-:W-:Y:S05]  /*175c0*/  BSYNC B1 ;  /* 0x0000000000017941 */ /* 0x000fea0003800000 */
.L_x_1219:
[----:B------:R-:W-:Y:S05]  /*175d0*/  BRA `(.L_x_1221) ;  /* 0xffffff00004c7947 */ /* 0x000fea000383ffff */
.L_x_1047:
        /* <DEDUP_REMOVED lines=8> */
.L_x_1223:
[----:B------:R-:W-:Y:S05]  /*17660*/  BSYNC B1 ;  /* 0x0000000000017941 */ /* 0x000fea0003800000 */
.L_x_1222:
[----:B------:R-:W-:Y:S05]  /*17670*/  BRA `(.L_x_1224) ;  /* 0xffffff0000307947 */ /* 0x000fea000383ffff */
.L_x_1049:
[----:B-1----:R1:W2:Y:S02]  /*17680*/  SYNCS.PHASECHK.TRANS64.TRYWAIT P1, [R18+URZ+0x32400], R9 ;  /* 0x03240009120075a7 */ /* 0x0022a4000802017f */
[----:B--2---:R-:W-:Y:S05]  /*17690*/  @!P1 NANOSLEEP.SYNCS 0x989680 ;  /* 0x009896800000995d */ /* 0x004fea0003900000 */
[----:B------:R-:W2:Y:S02]  /*176a0*/  @!P1 SYNCS.PHASECHK.TRANS64 P1, [R18+URZ+0x32400], R9 ;  /* 0x03240009120095a7 */ /* 0x000ea4000802007f */
[----:B--2---:R-:W-:Y:S05]  /*176b0*/  @!P1 BRA `(.L_x_1049) ;  /* 0xfffffffc00f09947 */ /* 0x004fea000383ffff */
[----:B------:R-:W-:Y:S05]  /*176c0*/  BRA `(.L_x_1225) ;  /* 0xffffff0000907947 */ /* 0x000fea000383ffff */
.L_x_1055:
[----:B-1----:R1:W2:Y:S02]  /*176d0*/  SYNCS.PHASECHK.TRANS64.TRYWAIT P1, [R0+URZ+0x32430], R7 ;  /* 0x03243007000075a7 */ /* 0x0022a4000802017f */
[----:B--2---:R-:W-:Y:S05]  /*176e0*/  @!P1 NANOSLEEP.SYNCS 0x989680 ;  /* 0x009896800000995d */ /* 0x004fea0003900000 */
[----:B------:R-:W2:Y:S02]  /*176f0*/  @!P1 SYNCS.PHASECHK.TRANS64 P1, [R0+URZ+0x32430], R7 ;  /* 0x03243007000095a7 */ /* 0x000ea4000802007f */
[----:B--2---:R-:W-:Y:S05]  /*17700*/  @!P1 BRA `(.L_x_1055) ;  /* 0xfffffffc00f09947 */ /* 0x004fea000383ffff */
[----:B------:R-:W-:Y:S05]  /*17710*/  BRA `(.L_x_1054) ;  /* 0xffffff0c00bc7947 */ /* 0x000fea000383ffff */
.L_x_1057:
[----:B--2---:R2:W3:Y:S02]  /*17720*/  SYNCS.PHASECHK.TRANS64.TRYWAIT P1, [R18+URZ+0x32410], R3 ;  /* 0x03241003120075a7 */ /* 0x0044e4000802017f */
[----:B---3--:R-:W-:Y:S05]  /*17730*/  @!P1 NANOSLEEP.SYNCS 0x989680 ;  /* 0x009896800000995d */ /* 0x008fea0003900000 */
[----:B------:R-:W3:Y:S02]  /*17740*/  @!P1 SYNCS.PHASECHK.TRANS64 P1, [R18+URZ+0x32410], R3 ;  /* 0x03241003120095a7 */ /* 0x000ee4000802007f */
[----:B---3--:R-:W-:Y:S05]  /*17750*/  @!P1 BRA `(.L_x_1057) ;  /* 0xfffffffc00f09947 */ /* 0x008fea000383ffff */
[----:B------:R-:W-:Y:S05]  /*17760*/  BRA `(.L_x_1226) ;  /* 0xffffff1000a47947 */ /* 0x000fea000383ffff */
.L_x_1062:
[----:B--2---:R2:W4:Y:S02]  /*17770*/  SYNCS.PHASECHK.TRANS64.TRYWAIT P2, [R0+URZ+0x32450], R7 ;  /* 0x03245007000075a7 */ /* 0x004524000804017f */
[----:B----4-:R-:W-:Y:S05]  /*17780*/  @!P2 NANOSLEEP.SYNCS 0x989680 ;  /* 0x009896800000a95d */ /* 0x010fea0003900000 */
[----:B------:R-:W4:Y:S02]  /*17790*/  @!P2 SYNCS.PHASECHK.TRANS64 P2, [R0+URZ+0x32450], R7 ;  /* 0x032450070000a5a7 */ /* 0x000f24000804007f */
[----:B----4-:R-:W-:Y:S05]  /*177a0*/  @!P2 BRA `(.L_x_1062) ;  /* 0xfffffffc00f0a947 */ /* 0x010fea000383ffff */
[----:B------:R-:W-:Y:S05]  /*177b0*/  BRA `(.L_x_1061) ;  /* 0xffffff1000c47947 */ /* 0x000fea000383ffff */
.L_x_1067:
[----:B-1----:R1:W2:Y:S02]  /*177c0*/  SYNCS.PHASECHK.TRANS64.TRYWAIT P3, [R3+URZ+0x32430], R12 ;  /* 0x0324300c030075a7 */ /* 0x0022a4000806017f */
[----:B--2---:R-:W-:Y:S05]  /*177d0*/  @!P3 NANOSLEEP.SYNCS 0x989680 ;  /* 0x009896800000b95d */ /* 0x004fea0003900000 */
[----:B------:R-:W2:Y:S02]  /*177e0*/  @!P3 SYNCS.PHASECHK.TRANS64 P3, [R3+URZ+0x32430], R12 ;  /* 0x0324300c0300b5a7 */ /* 0x000ea4000806007f */
[----:B--2---:R-:W-:Y:S05]  /*177f0*/  @!P3 BRA `(.L_x_1067) ;  /* 0xfffffffc00f0b947 */ /* 0x004fea000383ffff */
[----:B------:R-:W-:Y:S05]  /*17800*/  BRA `(.L_x_1066) ;  /* 0xffffff3c005c7947 */ /* 0x000fea000383ffff */
.L_x_1072:
[----:B---3--:R3:W4:Y:S02]  /*17810*/  SYNCS.PHASECHK.TRANS64.TRYWAIT P3, [R3+URZ+0x32450], R12 ;  /* 0x0324500c030075a7 */ /* 0x008724000806017f */
[----:B----4-:R-:W-:Y:S05]  /*17820*/  @!P3 NANOSLEEP.SYNCS 0x989680 ;  /* 0x009896800000b95d */ /* 0x010fea0003900000 */
[----:B------:R-:W4:Y:S02]  /*17830*/  @!P3 SYNCS.PHASECHK.TRANS64 P3, [R3+URZ+0x32450], R12 ;  /* 0x0324500c0300b5a7 */ /* 0x000f24000806007f */
[----:B----4-:R-:W-:Y:S05]  /*17840*/  @!P3 BRA `(.L_x_1072) ;  /* 0xfffffffc00f0b947 */ /* 0x010fea000383ffff */
[----:B------:R-:W-:Y:S05]  /*17850*/  BRA `(.L_x_1071) ;  /* 0xffffff4000087947 */ /* 0x000fea000383ffff */
.L_x_1105:
[----:B------:R-:W0:Y:S01]  /*17860*/  S2R R11, SR_TID.X ;  /* 0x00000000000b7919 */ /* 0x000e220000002100 */
[----:B------:R-:W-:Y:S01]  /*17870*/  BSSY B1, `(.L_x_1227) ;  /* 0x000000a000017945 */ /* 0x000fe20003800000 */
[----:B------:R-:W-:Y:S02]  /*17880*/  IMAD.MOV.U32 R12, RZ, RZ, RZ ;  /* 0x000000ffff0c7224 */ /* 0x000fe400078e00ff */
[----:B------:R-:W-:Y:S01]  /*17890*/  IMAD.MOV.U32 R15, RZ, RZ, -0x1 ;  /* 0xffffffffff0f7424 */ /* 0x000fe200078e00ff */
[----:B0-----:R-:W-:-:S04]  /*178a0*/  SHF.R.U32.HI R11, RZ, 0x5, R11 ;  /* 0x00000005ff0b7819 */ /* 0x001fc8000001160b */
[----:B------:R-:W-:-:S05]  /*178b0*/  LOP3.LUT R11, R11, 0x3, RZ, 0xc0, !PT ;  /* 0x000000030b0b7812 */ /* 0x000fca00078ec0ff */
[----:B------:R-:W-:Y:S02]  /*178c0*/  IMAD.MOV.U32 R13, RZ, RZ, R11 ;  /* 0x000000ffff0d7224 */ /* 0x000fe400078e000b */
[----:B------:R-:W-:-:S07]  /*178d0*/  IMAD.MOV.U32 R11, RZ, RZ, 0x1f ;  /* 0x0000001fff0b7424 */ /* 0x000fce00078e00ff */
[----:B-----5:R-:W-:Y:S05]  /*178e0*/  WARPSYNC.COLLECTIVE R15, `(.L_x_1228) ;  /* 0x000000000f087348 */ /* 0x020fea0003c00000 */
[----:B------:R0:W1:Y:S02]  /*178f0*/  SHFL.IDX P6, R14, R13, R12, R11 ;  /* 0x0000000c0d0e7389 */ /* 0x00006400000c000b */
[----:B01---5:R-:W-:Y:S01]  /*17900*/  ENDCOLLECTIVE ;  /* 0x000000000000791b */ /* 0x023fe20003800000 */
.L_x_1228:
[----:B------:R-:W-:Y:S05]  /*17910*/  BSYNC B1 ;  /* 0x0000000000017941 */ /* 0x000fea0003800000 */
.L_x_1227:
[----:B------:R-:W-:Y:S05]  /*17920*/  BRA `(.L_x_1229) ;  /* 0xffffffac00b07947 */ /* 0x000fea000383ffff */
.L_x_1106:
[----:B------:R-:W-:Y:S01]  /*17930*/  BSSY B1, `(.L_x_1230) ;  /* 0x0000006000017945 */ /* 0x000fe20003800000 */
[----:B------:R-:W-:-:S07]  /*17940*/  IMAD.MOV.U32 R15, RZ, RZ, -0x1 ;  /* 0xffffffffff0f7424 */ /* 0x000fce00078e00ff */
[----:B-----5:R-:W-:Y:S05]  /*17950*/  WARPSYNC.COLLECTIVE R15, `(.L_x_1231) ;  /* 0x000000000f0c7348 */ /* 0x020fea0003c00000 */
[----:B------:R-:W-:Y:S02]  /*17960*/  ELECT P6, UR62, PT ;  /* 0x00000000003e782f */ /* 0x000fe400038c0000 */
[----:B------:R-:W-:Y:S01]  /*17970*/  MOV R14, UR62 ;  /* 0x0000003e000e7c02 */ /* 0x000fe20008000f00 */
[----:B-----5:R-:W-:Y:S10]  /*17980*/  ENDCOLLECTIVE ;  /* 0x000000000000791b */ /* 0x020ff40003800000 */
.L_x_1231:
[----:B------:R-:W-:Y:S05]  /*17990*/  BSYNC B1 ;  /* 0x0000000000017941 */ /* 0x000fea0003800000 */
.L_x_1230:
[----:B------:R-:W-:Y:S05]  /*179a0*/  BRA `(.L_x_1232) ;  /* 0xffffffac009c7947 */ /* 0x000fea000383ffff */
.L_x_1107:
[----:B0-----:R0:W1:Y:S02]  /*179b0*/  SYNCS.PHASECHK.TRANS64.TRYWAIT P0, [R5+URZ+0x32420], R7 ;  /* 0x03242007050075a7 */ /* 0x001064000800017f */
[----:B-1----:R-:W-:Y:S05]  /*179c0*/  @!P0 NANOSLEEP.SYNCS 0x989680 ;  /* 0x009896800000895d */ /* 0x002fea0003900000 */
[----:B------:R-:W1:Y:S02]  /*179d0*/  @!P0 SYNCS.PHASECHK.TRANS64 P0, [R5+URZ+0x32420], R7 ;  /* 0x03242007050085a7 */ /* 0x000e64000800007f */
[----:B-1----:R-:W-:Y:S05]  /*179e0*/  @!P0 BRA `(.L_x_1107) ;  /* 0xfffffffc00f08947 */ /* 0x002fea000383ffff */
[----:B------:R-:W-:Y:S05]  /*179f0*/  BRA `(.L_x_1233) ;  /* 0xffffffac00b47947 */ /* 0x000fea000383ffff */
.L_x_1110:
[----:B0-----:R0:W1:Y:S02]  /*17a00*/  SYNCS.PHASECHK.TRANS64.TRYWAIT P0, [R7+URZ+0x324a0], R9 ;  /* 0x0324a009070075a7 */ /* 0x001064000800017f */
[----:B-1----:R-:W-:Y:S05]  /*17a10*/  @!P0 NANOSLEEP.SYNCS 0x989680 ;  /* 0x009896800000895d */ /* 0x002fea0003900000 */
[----:B------:R-:W1:Y:S02]  /*17a20*/  @!P0 SYNCS.PHASECHK.TRANS64 P0, [R7+URZ+0x324a0], R9 ;  /* 0x0324a009070085a7 */ /* 0x000e64000800007f */
[----:B-1----:R-:W-:Y:S05]  /*17a30*/  @!P0 BRA `(.L_x_1110) ;  /* 0xfffffffc00f08947 */ /* 0x002fea000383ffff */
[----:B------:R-:W-:Y:S05]  /*17a40*/  BRA `(.L_x_1234) ;  /* 0xffffffac00c07947 */ /* 0x000fea000383ffff */
.L_x_1112:
[----:B-1----:R1:W2:Y:S02]  /*17a50*/  SYNCS.PHASECHK.TRANS64.TRYWAIT P0, [R7+URZ+0x324c0], R9 ;  /* 0x0324c009070075a7 */ /* 0x0022a4000800017f */
[----:B--2---:R-:W-:Y:S05]  /*17a60*/  @!P0 NANOSLEEP.SYNCS 0x989680 ;  /* 0x009896800000895d */ /* 0x004fea0003900000 */
[----:B------:R-:W2:Y:S02]  /*17a70*/  @!P0 SYNCS.PHASECHK.TRANS64 P0, [R7+URZ+0x324c0], R9 ;  /* 0x0324c009070085a7 */ /* 0x000ea4000800007f */
[----:B--2---:R-:W-:Y:S05]  /*17a80*/  @!P0 BRA `(.L_x_1112) ;  /* 0xfffffffc00f08947 */ /* 0x004fea000383ffff */
[----:B------:R-:W-:Y:S05]  /*17a90*/  BRA `(.L_x_1235) ;  /* 0xffffffb000247947 */ /* 0x000fea000383ffff */
.L_x_1116:
[----:B0-----:R0:W1:Y:S02]  /*17aa0*/  SYNCS.PHASECHK.TRANS64.TRYWAIT P0, [R7+URZ+0x324a0], R8 ;  /* 0x0324a008070075a7 */ /* 0x001064000800017f */
[----:B-1----:R-:W-:Y:S05]  /*17ab0*/  @!P0 NANOSLEEP.SYNCS 0x989680 ;  /* 0x009896800000895d */ /* 0x002fea0003900000 */
[----:B------:R-:W1:Y:S02]  /*17ac0*/  @!P0 SYNCS.PHASECHK.TRANS64 P0, [R7+URZ+0x324a0], R8 ;  /* 0x0324a008070085a7 */ /* 0x000e64000800007f */
[----:B-1----:R-:W-:Y:S05]  /*17ad0*/  @!P0 BRA `(.L_x_1116) ;  /* 0xfffffffc00f08947 */ /* 0x002fea000383ffff */
[----:B------:R-:W-:Y:S05]  /*17ae0*/  BRA `(.L_x_1236) ;  /* 0xffffffb400147947 */ /* 0x000fea000383ffff */
.L_x_1118:
[----:B-1----:R1:W2:Y:S02]  /*17af0*/  SYNCS.PHASECHK.TRANS64.TRYWAIT P1, [R7+URZ+0x324c0], R8 ;  /* 0x0324c008070075a7 */ /* 0x0022a4000802017f */
[----:B--2---:R-:W-:Y:S05]  /*17b00*/  @!P1 NANOSLEEP.SYNCS 0x989680 ;  /* 0x009896800000995d */ /* 0x004fea0003900000 */
[----:B------:R-:W2:Y:S02]  /*17b10*/  @!P1 SYNCS.PHASECHK.TRANS64 P1, [R7+URZ+0x324c0], R8 ;  /* 0x0324c008070095a7 */ /* 0x000ea4000802007f */
[----:B--2---:R-:W-:Y:S05]  /*17b20*/  @!P1 BRA `(.L_x_1118) ;  /* 0xfffffffc00f09947 */ /* 0x004fea000383ffff */
[----:B------:R-:W-:Y:S05]  /*17b30*/  BRA `(.L_x_1237) ;  /* 0xffffffb400707947 */ /* 0x000fea000383ffff */
.L_x_1128:
        /* <DEDUP_REMOVED lines=11> */
.L_x_1239:
[----:B------:R-:W-:Y:S05]  /*17bf0*/  BSYNC B0 ;  /* 0x0000000000007941 */ /* 0x000fea0003800000 */
.L_x_1238:
[----:B------:R-:W-:Y:S05]  /*17c00*/  BRA `(.L_x_1240) ;  /* 0xffffffc0001c7947 */ /* 0x000fea000383ffff */
.L_x_1129:
[----:B------:R-:W-:Y:S01]  /*17c10*/  BSSY B0, `(.L_x_1241) ;  /* 0x0000006000007945 */ /* 0x000fe20003800000 */
[----:B------:R-:W-:-:S07]  /*17c20*/  MOV R15, 0xffffffff ;  /* 0xffffffff000f7802 */ /* 0x000fce0000000f00 */
[----:B------:R-:W-:Y:S05]  /*17c30*/  WARPSYNC.COLLECTIVE R15, `(.L_x_1242) ;  /* 0x000000000f0c7348 */ /* 0x000fea0003c00000 */
[----:B------:R-:W-:Y:S02]  /*17c40*/  ELECT P6, UR62, PT ;  /* 0x00000000003e782f */ /* 0x000fe400038c0000 */
[----:B------:R-:W-:Y:S01]  /*17c50*/  MOV R14, UR62 ;  /* 0x0000003e000e7c02 */ /* 0x000fe20008000f00 */
[----:B------:R-:W-:Y:S10]  /*17c60*/  ENDCOLLECTIVE ;  /* 0x000000000000791b */ /* 0x000ff40003800000 */
.L_x_1242:
[----:B------:R-:W-:Y:S05]  /*17c70*/  BSYNC B0 ;  /* 0x0000000000007941 */ /* 0x000fea0003800000 */
.L_x_1241:
[----:B------:R-:W-:Y:S05]  /*17c80*/  BRA `(.L_x_1243) ;  /* 0xffffffc000147947 */ /* 0x000fea000383ffff */
.L_x_1132:
[----:B0-----:R0:W1:Y:S02]  /*17c90*/  SYNCS.PHASECHK.TRANS64.TRYWAIT P0, [R5+URZ+0x32440], R7 ;  /* 0x03244007050075a7 */ /* 0x001064000800017f */
[----:B-1----:R-:W-:Y:S05]  /*17ca0*/  @!P0 NANOSLEEP.SYNCS 0x989680 ;  /* 0x009896800000895d */ /* 0x002fea0003900000 */
[----:B------:R-:W1:Y:S02]  /*17cb0*/  @!P0 SYNCS.PHASECHK.TRANS64 P0, [R5+URZ+0x32440], R7 ;  /* 0x03244007050085a7 */ /* 0x000e64000800007f */
[----:B-1----:R-:W-:Y:S05]  /*17cc0*/  @!P0 BRA `(.L_x_1132) ;  /* 0xfffffffc00f08947 */ /* 0x002fea000383ffff */
[----:B------:R-:W-:Y:S05]  /*17cd0*/  BRA `(.L_x_1244) ;  /* 0xffffffc000847947 */ /* 0x000fea000383ffff */
.L_x_1136:
        /* <DEDUP_REMOVED lines=8> */
.L_x_1139:
[----:B0-----:R0:W1:Y:S02]  /*17d60*/  SYNCS.PHASECHK.TRANS64.TRYWAIT P0, [R2+URZ+0x32460], R5 ;  /* 0x03246005020075a7 */ /* 0x001064000800017f */
[----:B-1----:R-:W-:Y:S05]  /*17d70*/  @!P0 NANOSLEEP.SYNCS 0x989680 ;  /* 0x009896800000895d */ /* 0x002fea0003900000 */
[----:B------:R-:W1:Y:S02]  /*17d80*/  @!P0 SYNCS.PHASECHK.TRANS64 P0, [R2+URZ+0x32460], R5 ;  /* 0x03246005020085a7 */ /* 0x000e64000800007f */
[----:B-1----:R-:W-:Y:S05]  /*17d90*/  @!P0 BRA `(.L_x_1139) ;  /* 0xfffffffc00f08947 */ /* 0x002fea000383ffff */
[----:B------:R-:W-:Y:S05]  /*17da0*/  BRA `(.L_x_1246) ;  /* 0xffffffc8000c7947 */ /* 0x000fea000383ffff */
.L_x_1148:
[----:B--2---:R2:W3:Y:S02]  /*17db0*/  SYNCS.PHASECHK.TRANS64.TRYWAIT P0, [R2+URZ+0x32440], R7 ;  /* 0x03244007020075a7 */ /* 0x0044e4000800017f */
[----:B---3--:R-:W-:Y:S05]  /*17dc0*/  @!P0 NANOSLEEP.SYNCS 0x989680 ;  /* 0x009896800000895d */ /* 0x008fea0003900000 */
[----:B------:R-:W3:Y:S02]  /*17dd0*/  @!P0 SYNCS.PHASECHK.TRANS64 P0, [R2+URZ+0x32440], R7 ;  /* 0x03244007020085a7 */ /* 0x000ee4000800007f */
[----:B---3--:R-:W-:Y:S05]  /*17de0*/  @!P0 BRA `(.L_x_1148) ;  /* 0xfffffffc00f08947 */ /* 0x008fea000383ffff */
[----:B------:R-:W-:Y:S05]  /*17df0*/  BRA `(.L_x_1247) ;  /* 0xffffffcc00947947 */ /* 0x000fea000383ffff */
.L_x_1150:
[----:B0-----:R0:W3:Y:S02]  /*17e00*/  SYNCS.PHASECHK.TRANS64.TRYWAIT P0, [R2+URZ+0x32460], R7 ;  /* 0x03246007020075a7 */ /* 0x0010e4000800017f */
[----:B---3--:R-:W-:Y:S05]  /*17e10*/  @!P0 NANOSLEEP.SYNCS 0x989680 ;  /* 0x009896800000895d */ /* 0x008fea0003900000 */
[----:B------:R-:W3:Y:S02]  /*17e20*/  @!P0 SYNCS.PHASECHK.TRANS64 P0, [R2+URZ+0x32460], R7 ;  /* 0x03246007020085a7 */ /* 0x000ee4000800007f */
[----:B---3--:R-:W-:Y:S05]  /*17e30*/  @!P0 BRA `(.L_x_1150) ;  /* 0xfffffffc00f08947 */ /* 0x008fea000383ffff */
[----:B------:R-:W-:Y:S05]  /*17e40*/  BRA `(.L_x_1248) ;  /* 0xffffffd000047947 */ /* 0x000fea000383ffff */
.L_x_1155:
[----:B--2---:R2:W3:Y:S02]  /*17e50*/  SYNCS.PHASECHK.TRANS64.TRYWAIT P0, [R3+URZ+0x32440], R7 ;  /* 0x03244007030075a7 */ /* 0x0044e4000800017f */
[----:B---3--:R-:W-:Y:S05]  /*17e60*/  @!P0 NANOSLEEP.SYNCS 0x989680 ;  /* 0x009896800000895d */ /* 0x008fea0003900000 */
[----:B------:R-:W3:Y:S02]  /*17e70*/  @!P0 SYNCS.PHASECHK.TRANS64 P0, [R3+URZ+0x32440], R7 ;  /* 0x03244007030085a7 */ /* 0x000ee4000800007f */
[----:B---3--:R-:W-:Y:S05]  /*17e80*/  @!P0 BRA `(.L_x_1155) ;  /* 0xfffffffc00f08947 */ /* 0x008fea000383ffff */
[----:B------:R-:W-:Y:S05]  /*17e90*/  BRA `(.L_x_1249) ;  /* 0xffffffd400487947 */ /* 0x000fea000383ffff */
.L_x_1157:
[----:B0-----:R0:W3:Y:S02]  /*17ea0*/  SYNCS.PHASECHK.TRANS64.TRYWAIT P1, [R3+URZ+0x32460], R7 ;  /* 0x03246007030075a7 */ /* 0x0010e4000802017f */
[----:B---3--:R-:W-:Y:S05]  /*17eb0*/  @!P1 NANOSLEEP.SYNCS 0x989680 ;  /* 0x009896800000995d */ /* 0x008fea0003900000 */
[----:B------:R-:W3:Y:S02]  /*17ec0*/  @!P1 SYNCS.PHASECHK.TRANS64 P1, [R3+URZ+0x32460], R7 ;  /* 0x03246007030095a7 */ /* 0x000ee4000802007f */
[----:B---3--:R-:W-:Y:S05]  /*17ed0*/  @!P1 BRA `(.L_x_1157) ;  /* 0xfffffffc00f09947 */ /* 0x008fea000383ffff */
[----:B------:R-:W-:Y:S05]  /*17ee0*/  BRA `(.L_x_1250) ;  /* 0xffffffd400b47947 */ /* 0x000fea000383ffff */
.L_x_1162:
[----:B---3--:R3:W4:Y:S02]  /*17ef0*/  SYNCS.PHASECHK.TRANS64.TRYWAIT P0, [R3+URZ+0x32440], R7 ;  /* 0x03244007030075a7 */ /* 0x008724000800017f */
[----:B----4-:R-:W-:Y:S05]  /*17f00*/  @!P0 NANOSLEEP.SYNCS 0x989680 ;  /* 0x009896800000895d */ /* 0x010fea0003900000 */
[----:B------:R-:W4:Y:S02]  /*17f10*/  @!P0 SYNCS.PHASECHK.TRANS64 P0, [R3+URZ+0x32440], R7 ;  /* 0x03244007030085a7 */ /* 0x000f24000800007f */
[----:B----4-:R-:W-:Y:S05]  /*17f20*/  @!P0 BRA `(.L_x_1162) ;  /* 0xfffffffc00f08947 */ /* 0x010fea000383ffff */
[----:B------:R-:W-:Y:S05]  /*17f30*/  BRA `(.L_x_1251) ;  /* 0xffffffd800d87947 */ /* 0x000fea000383ffff */
.L_x_1164:
[----:B0-----:R0:W2:Y:S02]  /*17f40*/  SYNCS.PHASECHK.TRANS64.TRYWAIT P1, [R3+URZ+0x32460], R7 ;  /* 0x03246007030075a7 */ /* 0x0010a4000802017f */
[----:B--2---:R-:W-:Y:S05]  /*17f50*/  @!P1 NANOSLEEP.SYNCS 0x989680 ;  /* 0x009896800000995d */ /* 0x004fea0003900000 */
[----:B------:R-:W2:Y:S02]  /*17f60*/  @!P1 SYNCS.PHASECHK.TRANS64 P1, [R3+URZ+0x32460], R7 ;  /* 0x03246007030095a7 */ /* 0x000ea4000802007f */
[----:B--2---:R-:W-:Y:S05]  /*17f70*/  @!P1 BRA `(.L_x_1164) ;  /* 0xfffffffc00f09947 */ /* 0x004fea000383ffff */
[----:B------:R-:W-:Y:S05]  /*17f80*/  BRA `(.L_x_1252) ;  /* 0xffffffdc00487947 */ /* 0x000fea000383ffff */
.L_x_1169:
[----:B------:R-:W-:Y:S01]  /*17f90*/  BSSY B0, `(.L_x_1253) ;  /* 0x0000008000007945 */ /* 0x000fe20003800000 */
[----:B0-----:R-:W-:Y:S02]  /*17fa0*/  IMAD.MOV.U32 R13, RZ, RZ, R16 ;  /* 0x000000ffff0d7224 */ /* 0x001fe400078e0010 */
[----:B------:R-:W-:Y:S02]  /*17fb0*/  IMAD.MOV.U32 R12, RZ, RZ, RZ ;  /* 0x000000ffff0c7224 */ /* 0x000fe400078e00ff */
[----:B--2---:R-:W-:Y:S02]  /*17fc0*/  IMAD.MOV.U32 R11, RZ, RZ, 0x1f ;  /* 0x0000001fff0b7424 */ /* 0x004fe400078e00ff */
[----:B------:R-:W-:-:S07]  /*17fd0*/  IMAD.MOV.U32 R15, RZ, RZ, -0x1 ;  /* 0xffffffffff0f7424 */ /* 0x000fce00078e00ff */
[----:B-1-3-5:R-:W-:Y:S05]  /*17fe0*/  WARPSYNC.COLLECTIVE R15, `(.L_x_1254) ;  /* 0x000000000f087348 */ /* 0x02afea0003c00000 */
[----:B------:R0:W2:Y:S02]  /*17ff0*/  SHFL.IDX P6, R14, R13, R12, R11 ;  /* 0x0000000c0d0e7389 */ /* 0x0000a400000c000b */
[----:B0123-5:R-:W-:Y:S01]  /*18000*/  ENDCOLLECTIVE ;  /* 0x000000000000791b */ /* 0x02ffe20003800000 */
.L_x_1254:
[----:B------:R-:W-:Y:S05]  /*18010*/  BSYNC B0 ;  /* 0x0000000000007941 */ /* 0x000fea0003800000 */
.L_x_1253:
        /* <DEDUP_REMOVED lines=8> */
.L_x_1255:
[----:B------:R-:W-:Y:S01]  /*180a0*/  IMAD.MOV.U32 R5, RZ, RZ, R14 ;  /* 0x000000ffff057224 */ /* 0x000fe200078e000e */
[----:B------:R-:W-:Y:S06]  /*180b0*/  BRA `(.L_x_1256) ;  /* 0xffffffe0003c7947 */ /* 0x000fec000383ffff */
.L_x_1172:
        /* <DEDUP_REMOVED lines=8> */
.L_x_1258:
[----:B------:R-:W-:Y:S05]  /*18140*/  BSYNC B0 ;  /* 0x0000000000007941 */ /* 0x000fea0003800000 */
.L_x_1257:
        /* <DEDUP_REMOVED lines=10> */
.L_x_1259:
        /* <DEDUP_REMOVED lines=8> */
.L_x_1260:
        /* <DEDUP_REMOVED lines=8> */
.L_x_1261:
        /* <DEDUP_REMOVED lines=8> */
.L_x_1262:
        /* <DEDUP_REMOVED lines=8> */
.L_x_1263:
[----:B------:R-:W-:Y:S05]  /*183f0*/  BRA `(.L_x_1264) ;  /* 0xffffffe000007947 */ /* 0x000fea000383ffff */
.L_x_1177:
[----:B------:R-:W-:Y:S01]  /*18400*/  BSSY B0, `(.L_x_1265) ;  /* 0x0000008000007945 */ /* 0x000fe20003800000 */
[----:B-----5:R-:W-:Y:S02]  /*18410*/  IMAD.MOV.U32 R13, RZ, RZ, R17 ;  /* 0x000000ffff0d7224 */ /* 0x020fe400078e0011 */
[----:B------:R-:W-:Y:S02]  /*18420*/  IMAD.MOV.U32 R12, RZ, RZ, 0x1 ;  /* 0x00000001ff0c7424 */ /* 0x000fe400078e00ff */
[----:B--2---:R-:W-:Y:S02]  /*18430*/  IMAD.MOV.U32 R11, RZ, RZ, RZ ;  /* 0x000000ffff0b7224 */ /* 0x004fe400078e00ff */
[----:B------:R-:W-:-:S07]  /*18440*/  IMAD.MOV.U32 R15, RZ, RZ, -0x1 ;  /* 0xffffffffff0f7424 */ /* 0x000fce00078e00ff */
[----:B01----:R-:W-:Y:S05]  /*18450*/  WARPSYNC.COLLECTIVE R15, `(.L_x_1266) ;  /* 0x000000000f087348 */ /* 0x003fea0003c00000 */
[----:B------:R2:W3:Y:S02]  /*18460*/  SHFL.UP P6, R14, R13, R12, R11 ;  /* 0x0400000c0d0e7389 */ /* 0x0004e400000c000b */
[----:B0123--:R-:W-:Y:S01]  /*18470*/  ENDCOLLECTIVE ;  /* 0x000000000000791b */ /* 0x00ffe20003800000 */
.L_x_1266:
[----:B------:R-:W-:Y:S05]  /*18480*/  BSYNC B0 ;  /* 0x0000000000007941 */ /* 0x000fea0003800000 */
.L_x_1265:
        /* <DEDUP_REMOVED lines=10> */
.L_x_1267:
        /* <DEDUP_REMOVED lines=8> */
.L_x_1268:
        /* <DEDUP_REMOVED lines=8> */
.L_x_1269:
        /* <DEDUP_REMOVED lines=8> */
.L_x_1270:
        /* <DEDUP_REMOVED lines=8> */
.L_x_1271:
[----:B------:R-:W-:Y:S05]  /*18730*/  BRA `(.L_x_1272) ;  /* 0xffffffdc00e47947 */ /* 0x000fea000383ffff */
.L_x_1179:
[----:B------:R-:W-:Y:S01]  /*18740*/  BSSY B0, `(.L_x_1273) ;  /* 0x0000006000007945 */ /* 0x000fe20003800000 */
[----:B------:R-:W-:Y:S01]  /*18750*/  PLOP3.LUT P6, PT, P6, PT, PT, 0x8, 0x0 ;  /* 0x000000000000781c */ /* 0x000fe200037ce170 */
[----:B------:R-:W-:-:S12]  /*18760*/  IMAD.MOV.U32 R15, RZ, RZ, -0x1 ;  /* 0xffffffffff0f7424 */ /* 0x000fd800078e00ff */
[----:B0-2---:R-:W-:Y:S05]  /*18770*/  WARPSYNC.COLLECTIVE R15, `(.L_x_1274) ;  /* 0x000000000f087348 */ /* 0x005fea0003c00000 */
[----:B------:R-:W-:Y:S01]  /*18780*/  VOTE.ANY R14, PT, P6 ;  /* 0x00000000000e7806 */ /* 0x000fe200030e0100 */
[----:B0-2---:R-:W-:Y:S06]  /*18790*/  ENDCOLLECTIVE ;  /* 0x000000000000791b */ /* 0x005fec0003800000 */
.L_x_1274:
[----:B------:R-:W-:Y:S05]  /*187a0*/  BSYNC B0 ;  /* 0x0000000000007941 */ /* 0x000fea0003800000 */
.L_x_1273:
        /* <DEDUP_REMOVED lines=9> */
.L_x_1275:
[----:B------:R-:W-:Y:S01]  /*18840*/  IMAD.MOV.U32 R17, RZ, RZ, R14 ;  /* 0x000000ffff117224 */ /* 0x000fe200078e000e */
[----:B------:R-:W-:Y:S06]  /*18850*/  BRA `(.L_x_1276) ;  /* 0xffffffdc00d47947 */ /* 0x000fec000383ffff */
.L_x_1181:
[----:B------:R-:W-:Y:S01]  /*18860*/  BSSY B0, `(.L_x_1277) ;  /* 0x0000007000007945 */ /* 0x000fe20003800000 */
[----:B------:R-:W-:Y:S02]  /*18870*/  IMAD.MOV.U32 R13, RZ, RZ, R3 ;  /* 0x000000ffff0d7224 */ /* 0x000fe400078e0003 */
[----:B--2---:R-:W-:Y:S02]  /*18880*/  IMAD.MOV.U32 R11, RZ, RZ, 0x1f ;  /* 0x0000001fff0b7424 */ /* 0x004fe400078e00ff */
[----:B------:R-:W-:-:S07]  /*18890*/  IMAD.MOV.U32 R15, RZ, RZ, -0x1 ;  /* 0xffffffffff0f7424 */ /* 0x000fce00078e00ff */
[----:B01-3--:R-:W-:Y:S05]  /*188a0*/  WARPSYNC.COLLECTIVE R15, `(.L_x_1278) ;  /* 0x000000000f087348 */ /* 0x00bfea0003c00000 */
[----:B------:R2:W4:Y:S02]  /*188b0*/  SHFL.IDX P6, R14, R13, R12, R11 ;  /* 0x0000000c0d0e7389 */ /* 0x00052400000c000b */
[----:B01234-:R-:W-:Y:S01]  /*188c0*/  ENDCOLLECTIVE ;  /* 0x000000000000791b */ /* 0x01ffe20003800000 */
.L_x_1278:
[----:B------:R-:W-:Y:S05]  /*188d0*/  BSYNC B0 ;  /* 0x0000000000007941 */ /* 0x000fea0003800000 */
.L_x_1277:
[----:B------:R-:W-:Y:S05]  /*188e0*/  BRA `(.L_x_1180) ;  /* 0xffffffdc00cc7947 */ /* 0x000fea000383ffff */
.L_x_1184:
[----:B0-----:R0:W4:Y:S02]  /*188f0*/  SYNCS.PHASECHK.TRANS64.TRYWAIT P0, [R0+URZ+0x32420], R3 ;  /* 0x03242003000075a7 */ /* 0x001124000800017f */
[----:B----4-:R-:W-:Y:S05]  /*18900*/  @!P0 NANOSLEEP.SYNCS 0x989680 ;  /* 0x009896800000895d */ /* 0x010fea0003900000 */
[----:B------:R-:W4:Y:S02]  /*18910*/  @!P0 SYNCS.PHASECHK.TRANS64 P0, [R0+URZ+0x32420], R3 ;  /* 0x03242003000085a7 */ /* 0x000f24000800007f */
[----:B----4-:R-:W-:Y:S05]  /*18920*/  @!P0 BRA `(.L_x_1184) ;  /* 0xfffffffc00f08947 */ /* 0x010fea000383ffff */
[----:B------:R-:W-:Y:S05]  /*18930*/  BRA `(.L_x_1279) ;  /* 0xffffffe000ac7947 */ /* 0x000fea000383ffff */
.L_x_1185:
[----:B---3--:R-:W3:Y:S01]  /*18940*/  S2R R2, SR_TID.X ;  /* 0x0000000000027919 */ /* 0x008ee20000002100 */
[----:B------:R-:W-:Y:S01]  /*18950*/  BSSY B0, `(.L_x_1280) ;  /* 0x000000a000007945 */ /* 0x000fe20003800000 */
[----:B------:R-:W-:Y:S02]  /*18960*/  IMAD.MOV.U32 R12, RZ, RZ, RZ ;  /* 0x000000ffff0c7224 */ /* 0x000fe400078e00ff */
[----:B--2---:R-:W-:Y:S02]  /*18970*/  IMAD.MOV.U32 R11, RZ, RZ, 0x1f ;  /* 0x0000001fff0b7424 */ /* 0x004fe400078e00ff */
[----:B------:R-:W-:Y:S01]  /*18980*/  IMAD.MOV.U32 R15, RZ, RZ, -0x1 ;  /* 0xffffffffff0f7424 */ /* 0x000fe200078e00ff */
[----:B---3--:R-:W-:-:S04]  /*18990*/  SHF.R.U32.HI R2, RZ, 0x5, R2 ;  /* 0x00000005ff027819 */ /* 0x008fc80000011602 */
[----:B------:R-:W-:-:S05]  /*189a0*/  LOP3.LUT R2, R2, 0x3, RZ, 0xc0, !PT ;  /* 0x0000000302027812 */ /* 0x000fca00078ec0ff */
[----:B------:R-:W-:-:S07]  /*189b0*/  IMAD.MOV.U32 R13, RZ, RZ, R2 ;  /* 0x000000ffff0d7224 */ /* 0x000fce00078e0002 */
[----:B01----:R-:W-:Y:S05]  /*189c0*/  WARPSYNC.COLLECTIVE R15, `(.L_x_1281) ;  /* 0x000000000f087348 */ /* 0x003fea0003c00000 */
[----:B------:R2:W3:Y:S02]  /*189d0*/  SHFL.IDX P6, R14, R13, R12, R11 ;  /* 0x0000000c0d0e7389 */ /* 0x0004e400000c000b */
[----:B0123--:R-:W-:Y:S01]  /*189e0*/  ENDCOLLECTIVE ;  /* 0x000000000000791b */ /* 0x00ffe20003800000 */
.L_x_1281:
[----:B------:R-:W-:Y:S05]  /*189f0*/  BSYNC B0 ;  /* 0x0000000000007941 */ /* 0x000fea0003800000 */
.L_x_1280:
[----:B------:R-:W-:Y:S05]  /*18a00*/  BRA `(.L_x_1282) ;  /* 0xffffffe000907947 */ /* 0x000fea000383ffff */
.L_x_1186:
[----:B------:R-:W-:Y:S01]  /*18a10*/  BSSY B0, `(.L_x_1283) ;  /* 0x0000006000007945 */ /* 0x000fe20003800000 */
[----:B------:R-:W-:-:S07]  /*18a20*/  IMAD.MOV.U32 R15, RZ, RZ, -0x1 ;  /* 0xffffffffff0f7424 */ /* 0x000fce00078e00ff */
[----:B0123--:R-:W-:Y:S05]  /*18a30*/  WARPSYNC.COLLECTIVE R15, `(.L_x_1284) ;  /* 0x000000000f0c7348 */ /* 0x00ffea0003c00000 */
[----:B------:R-:W-:Y:S02]  /*18a40*/  ELECT P6, UR62, PT ;  /* 0x00000000003e782f */ /* 0x000fe400038c0000 */
[----:B------:R-:W-:Y:S01]  /*18a50*/  MOV R14, UR62 ;  /* 0x0000003e000e7c02 */ /* 0x000fe20008000f00 */
[----:B0123--:R-:W-:Y:S10]  /*18a60*/  ENDCOLLECTIVE ;  /* 0x000000000000791b */ /* 0x00fff40003800000 */
.L_x_1284:
[----:B------:R-:W-:Y:S05]  /*18a70*/  BSYNC B0 ;  /* 0x0000000000007941 */ /* 0x000fea0003800000 */
.L_x_1283:
[----:B------:R-:W-:Y:S05]  /*18a80*/  BRA `(.L_x_1285) ;  /* 0xffffffe000847947 */ /* 0x000fea000383ffff */
.L_x_1188:
[----:B0-----:R0:W1:Y:S02]  /*18a90*/  SYNCS.PHASECHK.TRANS64.TRYWAIT P0, [R6+URZ], R5 ;  /* 0x00000005060075a7 */ /* 0x001064000800017f */
[----:B-1----:R-:W-:Y:S05]  /*18aa0*/  @!P0 NANOSLEEP.SYNCS 0x989680 ;  /* 0x009896800000895d */ /* 0x002fea0003900000 */
[----:B------:R-:W1:Y:S02]  /*18ab0*/  @!P0 SYNCS.PHASECHK.TRANS64 P0, [R6+URZ], R5 ;  /* 0x00000005060085a7 */ /* 0x000e64000800007f */
[----:B-1----:R-:W-:Y:S05]  /*18ac0*/  @!P0 BRA `(.L_x_1188) ;  /* 0xfffffffc00f08947 */ /* 0x002fea000383ffff */
[----:B------:R-:W-:Y:S05]  /*18ad0*/  BRA `(.L_x_1286) ;  /* 0xffffffe000c87947 */ /* 0x000fea000383ffff */
.L_x_1189:
[----:B-1----:R1:W3:Y:S02]  /*18ae0*/  SYNCS.PHASECHK.TRANS64.TRYWAIT P0, [R7+URZ], R2 ;  /* 0x00000002070075a7 */ /* 0x0022e4000800017f */
[----:B---3--:R-:W-:Y:S05]  /*18af0*/  @!P0 NANOSLEEP.SYNCS 0x989680 ;  /* 0x009896800000895d */ /* 0x008fea0003900000 */
[----:B------:R-:W3:Y:S02]  /*18b00*/  @!P0 SYNCS.PHASECHK.TRANS64 P0, [R7+URZ], R2 ;  /* 0x00000002070085a7 */ /* 0x000ee4000800007f */
[----:B---3--:R-:W-:Y:S05]  /*18b10*/  @!P0 BRA `(.L_x_1189) ;  /* 0xfffffffc00f08947 */ /* 0x008fea000383ffff */
[----:B------:R-:W-:Y:S05]  /*18b20*/  BRA `(.L_x_1287) ;  /* 0xffffffe000bc7947 */ /* 0x000fea000383ffff */
.L_x_1191:
[----:B---3--:R3:W4:Y:S02]  /*18b30*/  SYNCS.PHASECHK.TRANS64.TRYWAIT P0, [R4+URZ], R5 ;  /* 0x00000005040075a7 */ /* 0x008724000800017f */
[----:B----4-:R-:W-:Y:S05]  /*18b40*/  @!P0 NANOSLEEP.SYNCS 0x989680 ;  /* 0x009896800000895d */ /* 0x010fea0003900000 */
[----:B------:R-:W4:Y:S02]  /*18b50*/  @!P0 SYNCS.PHASECHK.TRANS64 P0, [R4+URZ], R5 ;  /* 0x00000005040085a7 */ /* 0x000f24000800007f */
[----:B----4-:R-:W-:Y:S05]  /*18b60*/  @!P0 BRA `(.L_x_1191) ;  /* 0xfffffffc00f08947 */ /* 0x010fea000383ffff */
[----:B------:R-:W-:Y:S05]  /*18b70*/  BRA `(.L_x_1288) ;  /* 0xffffffe000c47947 */ /* 0x000fea000383ffff */
.L_x_1289:
        /* <DEDUP_REMOVED lines=16> */
.L_x_4719:


//--------------------- .text._ZN7cutlass13device_kernelIN5flash11enable_sm90INS1_16FlashAttnFwdSm90INS1_25CollectiveMainloopFwdSm90ILi2EN4cute5tupleIJNS5_1CILi1EEES8_S8_EEENS6_IJNS7_ILi128EEENS7_ILi96EEENS7_ILi64EEEEEELi256ENS_10bfloat16_tEfNS_4arch4Sm90ELb0ELb1ELb1ELb0ELb0ELb0ELb0ELb1ELb0ELb0ELb0ELb0EEENS1_21CollectiveEpilogueFwdINS6_IJSA_NS7_ILi256EEESB_EEES9_SE_SG_Li256ELb0ELb0ELb0ELb0EEENS1_30DynamicPersistentTileSchedulerILi256ELi32ELb0ELb0ELb1EEEEEEEEEvNT_6ParamsE --------------------------
	.section	.text._ZN7cutlass13device_kernelIN5flash11enable_sm90INS1_16FlashAttnFwdSm90INS1_25CollectiveMainloopFwdSm90ILi2EN4cute5tupleIJNS5_1CILi1EEES8_S8_EEENS6_IJNS7_ILi128EEENS7_ILi96EEENS7_ILi64EEEEEELi256ENS_10bfloat16_tEfNS_4arch4Sm90ELb0ELb1ELb1ELb0ELb0ELb0ELb0ELb1ELb0ELb0ELb0ELb0EEENS1_21CollectiveEpilogueFwdINS6_IJSA_NS7_ILi256EEESB_EEES9_SE_SG_Li256ELb0ELb0ELb0ELb0EEENS1_30DynamicPersistentTileSchedulerILi256ELi32ELb0ELb0ELb1EEEEEEEEEvNT_6ParamsE,"ax",@progbits
	.align	128
.text._ZN7cutlass13device_kernelIN5flash11enable_sm90INS1_16FlashAttnFwdSm90INS1_25CollectiveMainloopFwdSm90ILi2EN4cute5tupleIJNS5_1CILi1EEES8_S8_EEENS6_IJNS7_ILi128EEENS7_ILi96EEENS7_ILi64EEEEEELi256ENS_10bfloat16_tEfNS_4arch4Sm90ELb0ELb1ELb1ELb0ELb0ELb0ELb0ELb1ELb0ELb0ELb0ELb0EEENS1_21CollectiveEpilogueFwdINS6_IJSA_NS7_ILi256EEESB_EEES9_SE_SG_Li256ELb0ELb0ELb0ELb0EEENS1_30DynamicPersistentTileSchedulerILi256ELi32ELb0ELb0ELb1EEEEEEEEEvNT_6ParamsE:
        .type           _ZN7cutlass13device_kernelIN5flash11enable_sm90INS1_16FlashAttnFwdSm90INS1_25CollectiveMainloopFwdSm90ILi2EN4cute5tupleIJNS5_1CILi1EEES8_S8_EEENS6_IJNS7_ILi128EEENS7_ILi96EEENS7_ILi64EEEEEELi256ENS_10bfloat16_tEfNS_4arch4Sm90ELb0ELb1ELb1ELb0ELb0ELb0ELb0ELb1ELb0ELb0ELb0ELb0EEENS1_21CollectiveEpilogueFwdINS6_IJSA_NS7_ILi256EEESB_EEES9_SE_SG_Li256ELb0ELb0ELb0ELb0EEENS1_30DynamicPersistentTileSchedulerILi256ELi32ELb0ELb0ELb1EEEEEEEEEvNT_6ParamsE,@function
        .size           _ZN7cutlass13device_kernelIN5flash11enable_sm90INS1_16FlashAttnFwdSm90INS1_25CollectiveMainloopFwdSm90ILi2EN4cute5tupleIJNS5_1CILi1EEES8_S8_EEENS6_IJNS7_ILi128EEENS7_ILi96EEENS7_ILi64EEEEEELi256ENS_10bfloat16_tEfNS_4arch4Sm90ELb0ELb1ELb1ELb0ELb0ELb0ELb0ELb1ELb0ELb0ELb0ELb0EEENS1_21CollectiveEpilogueFwdINS6_IJSA_NS7_ILi256EEESB_EEES9_SE_SG_Li256ELb0ELb0ELb0ELb0EEENS1_30DynamicPersistentTileSchedulerILi256ELi32ELb0ELb0ELb1EEEEEEEEEvNT_6ParamsE,(.L_x_4720 - _ZN7cutlass13device_kernelIN5flash11enable_sm90INS1_16FlashAttnFwdSm90INS1_25CollectiveMainloopFwdSm90ILi2EN4cute5tupleIJNS5_1CILi1EEES8_S8_EEENS6_IJNS7_ILi128EEENS7_ILi96EEENS7_ILi64EEEEEELi256ENS_10bfloat16_tEfNS_4arch4Sm90ELb0ELb1ELb1ELb0ELb0ELb0ELb0ELb1ELb0ELb0ELb0ELb0EEENS1_21CollectiveEpilogueFwdINS6_IJSA_NS7_ILi256EEESB_EEES9_SE_SG_Li256ELb0ELb0ELb0ELb0EEENS1_30DynamicPersistentTileSchedulerILi256ELi32ELb0ELb0ELb1EEEEEEEEEvNT_6ParamsE)
        .other          _ZN7cutlass13device_kernelIN5flash11enable_sm90INS1_16FlashAttnFwdSm90INS1_25CollectiveMainloopFwdSm90ILi2EN4cute5tupleIJNS5_1CILi1EEES8_S8_EEENS6_IJNS7_ILi128EEENS7_ILi96EEENS7_ILi64EEEEEELi256ENS_10bfloat16_tEfNS_4arch4Sm90ELb0ELb1ELb1ELb0ELb0ELb0ELb0ELb1ELb0ELb0ELb0ELb0EEENS1_21CollectiveEpilogueFwdINS6_IJSA_NS7_ILi256EEESB_EEES9_SE_SG_Li256ELb0ELb0ELb0ELb0EEENS1_30DynamicPersistentTileSchedulerILi256ELi32ELb0ELb0ELb1EEEEEEEEEvNT_6ParamsE,@"STO_CUDA_ENTRY STV_DEFAULT"
_ZN7cutlass13device_kernelIN5flash11enable_sm90INS1_16FlashAttnFwdSm90INS1_25CollectiveMainloopFwdSm90ILi2EN4cute5tupleIJNS5_1CILi1EEES8_S8_EEENS6_IJNS7_ILi128EEENS7_ILi96EEENS7_ILi64EEEEEELi256ENS_10bfloat16_tEfNS_4arch4Sm90ELb0ELb1ELb1ELb0ELb0ELb0ELb0ELb1ELb0ELb0ELb0ELb0EEENS1_21CollectiveEpilogueFwdINS6_IJSA_NS7_ILi256EEESB_EEES9_SE_SG_Li256ELb0ELb0ELb0ELb0EEENS1_30DynamicPersistentTileSchedulerILi256ELi32ELb0ELb0ELb1EEEEEEEEEvNT_6ParamsE:
[----:B------:R-:W1:Y:S01]  /*0000*/  LDC R1, c[0x0][0x28] ;  /* 0x00000a00ff017b82 */ /* 0x000e620000000800 */
[----:B------:R-:W2:Y:S01]  /*0010*/  S2R R3, SR_TID.X ;  /* 0x0000000000037919 */ /* 0x000ea20000002100 */
[----:B------:R-:W-:Y:S01]  /*0020*/  ELECT P0, URZ, PT ;  /* 0x00000000003f782f */ /* 0x000fe20003800000 */
[----:B------:R-:W-:Y:S01]  /*0030*/  BSSY B0, `(.L_x_1290) ;  /* 0x0000014000007945 */ /* 0x000fe20003800000 */
[--C-:B--2---:R-:W-:Y:S02]  /*0040*/  SHF.R.U32.HI R0, RZ, 0x5, R3.reuse ;  /* 0x00000005ff007819 */ /* 0x104fe40000011603 */
[----:B------:R-:W-:-:S03]  /*0050*/  SHF.R.U32.HI R23, RZ, 0x7, R3 ;  /* 0x00000007ff177819 */ /* 0x000fc60000011603 */
[----:B------:R-:W2:Y:S02]  /*0060*/  SHFL.IDX PT, R2, R0, RZ, 0x1f ;  /* 0x00001fff00027589 */ /* 0x000ea400000e0000 */
[----:B--2---:R-:W-:-:S13]  /*0070*/  ISETP.EQ.AND P0, PT, R2, RZ, P0 ;  /* 0x000000ff0200720c */ /* 0x004fda0000702270 */
[----:B-1----:R-:W-:Y:S05]  /*0080*/  @!P0 BRA `(.L_x_1291) ;  /* 0x0000000000388947 */ /* 0x002fea0003800000 */
        /* <DEDUP_REMOVED lines=14> */
.L_x_1291:
[----:B------:R-:W-:Y:S05]  /*0170*/  BSYNC B0 ;  /* 0x0000000000007941 */ /* 0x000fea0003800000 */
.L_x_1290:
        /* <DEDUP_REMOVED lines=37> */
.L_x_1292:
        /* <DEDUP_REMOVED lines=22> */
.L_x_1293:
        /* <DEDUP_REMOVED lines=18> */
.L_x_1294:
        /* <DEDUP_REMOVED lines=22> */
.L_x_1295:
        /* <DEDUP_REMOVED lines=22> */
.L_x_1296:
[----:B------:R-:W-:Y:S01]  /*0910*/  PLOP3.LUT P0, PT, PT, PT, UP0, 0x80, 0x0 ;  /* 0x000000000000781c */ /* 0x000fe20003f0f008 */
[----:B------:R-:W-:Y:S01]  /*0920*/  UMOV UR36, 0x1 ;  /* 0x0000000100247882 */ /* 0x000fe20000000000 */
[----:B------:R-:W-:Y:S01]  /*0930*/  NOP ;  /* 0x0000000000007918 */ /* 0x000fe20000000000 */
[----:B------:R-:W-:Y:S01]  /*0940*/  USEL UR36, UR36, 0x2, !UP0 ;  /* 0x0000000224247887 */ /* 0x000fe2000c000000 */
[----:B------:R-:W-:Y:S01]  /*0950*/  ULDC.64 UR48, c[0x0][0x208] ;  /* 0x0000820000307ab9 */ /* 0x000fe20000000a00 */
[----:B-123--:R-:W-:Y:S08]  /*0960*/  BAR.SYNC.DEFER_BLOCKING 0x0 ;  /* 0x0000000000007b1d */ /* 0x00eff00000010000 */
[----:B------:R-:W-:Y:S05]  /*0970*/  @!P0 BRA `(.L_x_1297) ;  /* 0x000000f400408947 */ /* 0x000fea0003800000 */
.L_x_1298:
[----:B------:R-:W-:-:S08]  /*0980*/  NOP ;  /* 0x0000000000007918 */ /* 0x000fd00000000000 */
[----:B------:R-:W1:Y:S02]  /*0990*/  USETMAXREG.TRY_ALLOC.CTAPOOL UP0, 0xf0 ;  /* 0x000000f0000079c8 */ /* 0x000e640008000600 */
[----:B-1----:R-:W-:-:S13]  /*09a0*/  PLOP3.LUT P0, PT, PT, PT, UP0, 0x80, 0x0 ;  /* 0x000000000000781c */ /* 0x002fda0003f0f008 */
[----:B------:R-:W-:Y:S05]  /*09b0*/  @!P0 BRA `(.L_x_1298) ;  /* 0xfffffffc00f08947 */ /* 0x000fea000383ffff */
[----:B------:R-:W1:Y:S08]  /*09c0*/  S2UR UR7, SR_CTAID.X ;  /* 0x00000000000779c3 */ /* 0x000e700000002500 */
[----:B------:R-:W-:Y:S08]  /*09d0*/  BAR.ARV 0x4, 0x120 ;  /* 0x0104800000007b1d */ /* 0x000ff00000002000 */
[----:B------:R-:W-:Y:S08]  /*09e0*/  BAR.ARV 0x8, 0x120 ;  /* 0x0204800000007b1d */ /* 0x000ff00000002000 */
[----:B------:R-:W1:Y:S01]  /*09f0*/  LDC R0, c[0x0][0xda8] ;  /* 0x00036a00ff007b82 */ /* 0x000e620000000800 */
[----:B------:R-:W-:-:S13]  /*0a00*/  ISETP.NE.AND P0, PT, R23, 0x1, PT ;  /* 0x000000011700780c */ /* 0x000fda0003f05270 */
[----:B------:R-:W-:Y:S06]  /*0a10*/  @!P0 BAR.ARV 0x9, 0x100 ;  /* 0x0244000000008b1d */ /* 0x000fec0000002000 */
[----:B-1----:R-:W-:-:S13]  /*0a20*/  ISETP.LE.AND P0, PT, R0, UR7, PT ;  /* 0x0000000700007c0c */ /* 0x002fda000bf03270 */
[----:B------:R-:W-:Y:S05]  /*0a30*/  @P0 EXIT ;  /* 0x000000000000094d */ /* 0x000fea0003800000 */
[----:B------:R-:W1:Y:S01]  /*0a40*/  S2R R2, SR_TID.X ;  /* 0x0000000000027919 */ /* 0x000e620000002100 */
[----:B------:R-:W2:Y:S01]  /*0a50*/  S2UR UR4, SR_CgaCtaId ;  /* 0x00000000000479c3 */ /* 0x000ea20000008800 */
[----:B------:R-:W-:Y:S01]  /*0a60*/  UMOV UR46, 0x400 ;  /* 0x00000400002e7882 */ /* 0x000fe20000000000 */
[----:B------:R-:W-:Y:S01]  /*0a70*/  ULOP3.LUT UR47, UR36, 0x1, URZ, 0xfc, !UPT ;  /* 0x00000001242f7892 */ /* 0x000fe2000f8efc3f */
[----:B------:R-:W-:Y:S01]  /*0a80*/  ULDC.64 UR50, c[0x0][0x198] ;  /* 0x0000660000327ab9 */ /* 0x000fe20000000a00 */
[----:B------:R-:W-:Y:S01]  /*0a90*/  UMOV UR37, URZ ;  /* 0x0000003f00257c82 */ /* 0x000fe20008000000 */
[----:B------:R-:W-:Y:S01]  /*0aa0*/  UMOV UR38, URZ ;  /* 0x0000003f00267c82 */ /* 0x000fe20008000000 */
[----:B------:R-:W-:Y:S02]  /*0ab0*/  UMOV UR39, URZ ;  /* 0x0000003f00277c82 */ /* 0x000fe40008000000 */
[----:B------:R-:W3:Y:S01]  /*0ac0*/  S2UR UR6, SR_SWINHI ;  /* 0x00000000000679c3 */ /* 0x000ee20000002f00 */
[----:B--2---:R-:W-:Y:S01]  /*0ad0*/  ULEA UR46, UR4, UR46, 0x18 ;  /* 0x0000002e042e7291 */ /* 0x004fe2000f8ec03f */
[----:B-1----:R-:W-:-:S06]  /*0ae0*/  VIADD R202, R2, 0xffffff80 ;  /* 0xffffff8002ca7836 */ /* 0x002fcc0000000000 */
[----:B------:R-:W-:Y:S01]  /*0af0*/  UMOV UR4, UR46 ;  /* 0x0000002e00047c82 */ /* 0x000fe20008000000 */
[----:B---3--:R-:W-:Y:S01]  /*0b00*/  UMOV UR5, UR6 ;  /* 0x0000000600057c82 */ /* 0x008fe20008000000 */
[----:B------:R-:W-:Y:S01]  /*0b10*/  IMAD.U32 R18, RZ, RZ, UR4 ;  /* 0x00000004ff127e24 */ /* 0x000fe2000f8e00ff */
[----:B------:R-:W-:Y:S01]  /*0b20*/  UMOV UR4, UR7 ;  /* 0x0000000700047c82 */ /* 0x000fe20008000000 */
[----:B------:R-:W-:Y:S01]  /*0b30*/  SHF.R.S32.HI R3, RZ, 0x1f, R202 ;  /* 0x0000001fff037819 */ /* 0x000fe200000114ca */
[----:B------:R-:W-:-:S03]  /*0b40*/  IMAD.U32 R19, RZ, RZ, UR5 ;  /* 0x00000005ff137e24 */ /* 0x000fc6000f8e00ff */
[CC--:B------:R-:W-:Y:S02]  /*0b50*/  LEA.HI R0, R3.reuse, R202.reuse, RZ, 0x7 ;  /* 0x000000ca03007211 */ /* 0x0c0fe400078f38ff */
[CC--:B------:R-:W-:Y:S02]  /*0b60*/  LEA.HI R2, R3.reuse, R202.reuse, RZ, 0x4 ;  /* 0x000000ca03027211 */ /* 0x0c0fe400078f20ff */
[----:B------:R-:W-:Y:S02]  /*0b70*/  LOP3.LUT R5, R0, 0xffffff80, RZ, 0xc0, !PT ;  /* 0xffffff8000057812 */ /* 0x000fe400078ec0ff */
[----:B------:R-:W-:Y:S02]  /*0b80*/  LEA.HI R4, R3, R202, RZ, 0x5 ;  /* 0x000000ca03047211 */ /* 0x000fe400078f28ff */
[----:B------:R-:W-:Y:S01]  /*0b90*/  LOP3.LUT R3, R2, 0x3fffff0, RZ, 0xc0, !PT ;  /* 0x03fffff002037812 */ /* 0x000fe200078ec0ff */
[----:B------:R-:W-:Y:S01]  /*0ba0*/  IMAD.IADD R6, R202, 0x1, -R5 ;  /* 0x00000001ca067824 */ /* 0x000fe200078e0a05 */
[----:B------:R-:W-:-:S02]  /*0bb0*/  SHF.R.S32.HI R5, RZ, 0x4, R2 ;  /* 0x00000004ff057819 */ /* 0x000fc40000011402 */
[----:B------:R-:W-:Y:S01]  /*0bc0*/  SHF.R.S32.HI R4, RZ, 0x5, R4 ;  /* 0x00000005ff047819 */ /* 0x000fe20000011404 */
[----:B------:R-:W-:Y:S01]  /*0bd0*/  IMAD.IADD R3, R202, 0x1, -R3 ;  /* 0x00000001ca037824 */ /* 0x000fe200078e0a03 */
[----:B------:R-:W-:Y:S02]  /*0be0*/  SHF.R.S32.HI R7, RZ, 0x1f, R6 ;  /* 0x0000001fff077819 */ /* 0x000fe40000011406 */
[----:B------:R-:W-:Y:S01]  /*0bf0*/  LEA.HI R2, R2, R5, RZ, 0x1 ;  /* 0x0000000502027211 */ /* 0x000fe200078f08ff */
[----:B------:R-:W-:Y:S01]  /*0c00*/  IMAD R11, R4, 0x10, R3 ;  /* 0x00000010040b7824 */ /* 0x000fe200078e0203 */
[----:B------:R-:W-:Y:S02]  /*0c10*/  LEA.HI R8, R7, R6, RZ, 0x2 ;  /* 0x0000000607087211 */ /* 0x000fe400078f10ff */
[----:B------:R-:W-:Y:S02]  /*0c20*/  LOP3.LUT R2, R2, 0x1ffffffe, RZ, 0xc0, !PT ;  /* 0x1ffffffe02027812 */ /* 0x000fe400078ec0ff */
[----:B------:R-:W-:-:S02]  /*0c30*/  SHF.R.S32.HI R9, RZ, 0x2, R8 ;  /* 0x00000002ff097819 */ /* 0x000fc40000011408 */
[----:B------:R-:W-:Y:S01]  /*0c40*/  SHF.R.S32.HI R10, RZ, 0x1f, R8 ;  /* 0x0000001fff0a7819 */ /* 0x000fe20000011408 */
[----:B------:R-:W-:Y:S01]  /*0c50*/  IMAD.IADD R2, R5, 0x1, -R2 ;  /* 0x0000000105027824 */ /* 0x000fe200078e0a02 */
[----:B------:R-:W-:Y:S02]  /*0c60*/  SHF.R.S32.HI R3, RZ, 0x7, R0 ;  /* 0x00000007ff037819 */ /* 0x000fe40000011400 */
[----:B------:R-:W-:Y:S01]  /*0c70*/  LEA.HI R10, R10, R9, RZ, 0x3 ;  /* 0x000000090a0a7211 */ /* 0x000fe200078f18ff */
[----:B------:R-:W-:Y:S01]  /*0c80*/  IMAD R2, R11, 0x8, R2 ;  /* 0x000000080b027824 */ /* 0x000fe200078e0202 */
[----:B------:R-:W-:Y:S02]  /*0c90*/  LEA.HI R0, R0, R3, RZ, 0x1 ;  /* 0x0000000300007211 */ /* 0x000fe400078f08ff */
[----:B------:R-:W-:Y:S01]  /*0ca0*/  LOP3.LUT R10, R10, 0xfffffff8, RZ, 0xc0, !PT ;  /* 0xfffffff80a0a7812 */ /* 0x000fe200078ec0ff */
[----:B------:R-:W-:Y:S01]  /*0cb0*/  IMAD.SHL.U32 R5, R2, 0x8, RZ ;  /* 0x0000000802057824 */ /* 0x000fe200078e00ff */
[----:B------:R-:W-:-:S02]  /*0cc0*/  LEA.HI R7, R7, R6, RZ, 0x5 ;  /* 0x0000000607077211 */ /* 0x000fc400078f28ff */
[----:B------:R-:W-:Y:S01]  /*0cd0*/  LOP3.LUT R0, R0, 0x3fffffe, RZ, 0xc0, !PT ;  /* 0x03fffffe00007812 */ /* 0x000fe200078ec0ff */
[----:B------:R-:W-:Y:S01]  /*0ce0*/  IMAD.IADD R10, R9, 0x1, -R10 ;  /* 0x00000001090a7824 */ /* 0x000fe200078e0a0a */
[----:B------:R-:W-:Y:S01]  /*0cf0*/  SHF.R.S32.HI R7, RZ, 0x5, R7 ;  /* 0x00000005ff077819 */ /* 0x000fe20000011407 */
[----:B------:R-:W-:Y:S01]  /*0d00*/  IMAD.WIDE R18, R5, 0x2, R18 ;  /* 0x0000000205127825 */ /* 0x000fe200078e0212 */
[----:B------:R-:W-:-:S03]  /*0d10*/  LOP3.LUT R9, R8, 0x7ffffffc, RZ, 0xc0, !PT ;  /* 0x7ffffffc08097812 */ /* 0x000fc600078ec0ff */
[----:B------:R-:W-:Y:S02]  /*0d20*/  IMAD.IADD R0, R3, 0x1, -R0 ;  /* 0x0000000103007824 */ /* 0x000fe400078e0a00 */
[----:B------:R-:W-:Y:S02]  /*0d30*/  IMAD R7, R7, 0x10, R10 ;  /* 0x0000001007077824 */ /* 0x000fe400078e020a */
[----:B------:R-:W-:Y:S02]  /*0d40*/  IMAD.IADD R9, R6, 0x1, -R9 ;  /* 0x0000000106097824 */ /* 0x000fe400078e0a09 */
[----:B------:R-:W-:Y:S02]  /*0d50*/  IMAD R201, R0, 0x40, R7 ;  /* 0x0000004000c97824 */ /* 0x000fe400078e0207 */
[----:B------:R-:W-:-:S07]  /*0d60*/  IMAD.SHL.U32 R16, R9, 0x2, RZ ;  /* 0x0000000209107824 */ /* 0x000fce00078e00ff */
.L_x_1391:
[----:B------:R-:W-:Y:S01]  /*0d70*/  ULDC UR5, c[0x0][0xdd0] ;  /* 0x0003740000057ab9 */ /* 0x000fe20000000800 */
[----:B-1----:R-:W1:Y:S01]  /*0d80*/  LDC R0, c[0x0][0xde8] ;  /* 0x00037a00ff007b82 */ /* 0x002e620000000800 */
[----:B------:R-:W-:Y:S01]  /*0d90*/  UISETP.NE.AND UP0, UPT, UR5, 0x1, UPT ;  /* 0x000000010500788c */ /* 0x000fe2000bf05270 */
[----:B------:R-:W-:-:S10]  /*0da0*/  UMOV UR8, UR4 ;  /* 0x0000000400087c82 */ /* 0x000fd40008000000 */
[----:B------:R-:W-:Y:S01]  /*0db0*/  @UP0 ULDC UR6, c[0x0][0xdd4] ;  /* 0x0003750000060ab9 */ /* 0x000fe20000000800 */
[----:B------:R-:W-:Y:S01]  /*0dc0*/  @UP0 ULDC UR9, c[0x0][0xdd8] ;  /* 0x0003760000090ab9 */ /* 0x000fe20000000800 */
[----:B------:R-:W-:-:S04]  /*0dd0*/  UIMAD.WIDE.U32 UR6, UR4, UR6, URZ ;  /* 0x00000006040672a5 */ /* 0x000fc8000f8e003f */
[----:B------:R-:W-:-:S04]  /*0de0*/  @UP0 USHF.R.U32.HI UR8, URZ, UR9, UR7 ;  /* 0x000000093f080299 */ /* 0x000fc80008011607 */
[----:B------:R-:W-:Y:S02]  /*0df0*/  UIADD3 UR6, -UR8, URZ, URZ ;  /* 0x0000003f08067290 */ /* 0x000fe4000fffe13f */
[----:B-1----:R-:W-:Y:S02]  /*0e00*/  ISETP.LE.AND P0, PT, R0, UR8, PT ;  /* 0x0000000800007c0c */ /* 0x002fe4000bf03270 */
[----:B------:R-:W-:-:S11]  /*0e10*/  UIMAD UR7, UR5, UR6, UR4 ;  /* 0x00000006050772a4 */ /* 0x000fd6000f8e0204 */
[----:B--234-:R-:W-:Y:S05]  /*0e20*/  @!P0 BRA `(.L_x_1299) ;  /* 0x0000000000208947 */ /* 0x01cfea0003800000 */
[----:B------:R-:W-:Y:S01]  /*0e30*/  ULDC UR6, c[0x0][0xddc] ;  /* 0x0003770000067ab9 */ /* 0x000fe20000000800 */
[----:B------:R-:W-:Y:S01]  /*0e40*/  UMOV UR41, UR7 ;  /* 0x0000000700297c82 */ /* 0x000fe20008000000 */
[----:B------:R-:W-:-:S11]  /*0e50*/  UISETP.NE.AND UP0, UPT, UR6, 0x1, UPT ;  /* 0x000000010600788c */ /* 0x000fd6000bf05270 */
[----:B------:R-:W-:Y:S02]  /*0e60*/  @UP0 ULDC.64 UR10, c[0x0][0xde0] ;  /* 0x00037800000a0ab9 */ /* 0x000fe40000000a00 */
[----:B------:R-:W-:-:S04]  /*0e70*/  UIMAD.WIDE.U32 UR4, UR7, UR10, URZ ;  /* 0x0000000a070472a5 */ /* 0x000fc8000f8e003f */
[----:B------:R-:W-:-:S04]  /*0e80*/  @UP0 USHF.R.U32.HI UR41, URZ, UR11, UR5 ;  /* 0x0000000b3f290299 */ /* 0x000fc80008011605 */
[----:B------:R-:W-:Y:S01]  /*0e90*/  UIMAD UR4, UR41, UR6, URZ ;  /* 0x00000006290472a4 */ /* 0x000fe2000f8e023f */
[----:B------:R-:W-:Y:S11]  /*0ea0*/  BRA `(.L_x_1300) ;  /* 0x00000000001c7947 */ /* 0x000ff60003800000 */
.L_x_1299:
[----:B------:R-:W-:Y:S01]  /*0eb0*/  ULDC UR6, c[0x0][0xdc4] ;  /* 0x0003710000067ab9 */ /* 0x000fe20000000800 */
[----:B------:R-:W-:Y:S01]  /*0ec0*/  UMOV UR41, UR7 ;  /* 0x0000000700297c82 */ /* 0x000fe20008000000 */
[----:B------:R-:W-:-:S11]  /*0ed0*/  UISETP.NE.AND UP0, UPT, UR6, 0x1, UPT ;  /* 0x000000010600788c */ /* 0x000fd6000bf05270 */
[----:B------:R-:W-:Y:S02]  /*0ee0*/  @UP0 ULDC.64 UR10, c[0x0][0xdc8] ;  /* 0x00037200000a0ab9 */ /* 0x000fe40000000a00 */
[----:B------:R-:W-:-:S04]  /*0ef0*/  UIMAD.WIDE.U32 UR4, UR7, UR10, URZ ;  /* 0x0000000a070472a5 */ /* 0x000fc8000f8e003f */
[----:B------:R-:W-:-:S04]  /*0f00*/  @UP0 USHF.R.U32.HI UR41, URZ, UR11, UR5 ;  /* 0x0000000b3f290299 */ /* 0x000fc80008011605 */
[----:B------:R-:W-:-:S12]  /*0f10*/  UIMAD UR4, UR41, UR6, URZ ;  /* 0x00000006290472a4 */ /* 0x000fd8000f8e023f */
.L_x_1300:
[----:B------:R-:W1:Y:S01]  /*0f20*/  LDC.64 R8, c[0x0][0x9e0] ;  /* 0x00027800ff087b82 */ /* 0x000e620000000a00 */
[----:B------:R-:W-:Y:S01]  /*0f30*/  ULDC UR43, c[0x0][0xdb8] ;  /* 0x00036e00002b7ab9 */ /* 0x000fe20000000800 */
[----:B------:R-:W-:Y:S02]  /*0f40*/  ULOP3.LUT UR5, URZ, UR41, URZ, 0x33, !UPT ;  /* 0x000000293f057292 */ /* 0x000fe4000f8e333f */
[----:B------:R-:W-:Y:S01]  /*0f50*/  UISETP.NE.AND UP1, UPT, UR43, 0x1, UPT ;  /* 0x000000012b00788c */ /* 0x000fe2000bf25270 */
[----:B------:R-:W-:Y:S01]  /*0f60*/  ULDC UR42, c[0x0][0xdac] ;  /* 0x00036b00002a7ab9 */ /* 0x000fe20000000800 */
[----:B------:R-:W-:Y:S02]  /*0f70*/  ULDC.64 UR10, c[0x0][0x3f8] ;  /* 0x0000fe00000a7ab9 */ /* 0x000fe40000000a00 */
[----:B------:R-:W2:Y:S01]  /*0f80*/  LDC R7, c[0x0][0x288] ;  /* 0x0000a200ff077b82 */ /* 0x000ea20000000800 */
[----:B------:R-:W-:Y:S02]  /*0f90*/  UIADD3 UR4, UR7, -UR4, URZ ;  /* 0x8000000407047290 */ /* 0x000fe4000fffe03f */
[----:B------:R-:W-:-:S02]  /*0fa0*/  UIADD3 UR42, UR5, UR42, URZ ;  /* 0x0000002a052a7290 */ /* 0x000fc4000fffe03f */
[----:B------:R-:W-:Y:S01]  /*0fb0*/  UISETP.NE.U32.AND UP0, UPT, UR10, URZ, UPT ;  /* 0x0000003f0a00728c */ /* 0x000fe2000bf05070 */
[----:B------:R-:W-:Y:S02]  /*0fc0*/  ULDC UR7, c[0x0][0xdc4] ;  /* 0x0003710000077ab9 */ /* 0x000fe40000000800 */
[----:B------:R-:W3:Y:S01]  /*0fd0*/  LDC R5, c[0x0][0x2e0] ;  /* 0x0000b800ff057b82 */ /* 0x000ee20000000800 */
[----:B------:R-:W-:Y:S02]  /*0fe0*/  USHF.L.U32 UR42, UR42, 0x7, URZ ;  /* 0x000000072a2a7899 */ /* 0x000fe4000800063f */
[----:B------:R-:W-:Y:S02]  /*0ff0*/  UIMAD UR8, UR8, UR7, UR4 ;  /* 0x00000007080872a4 */ /* 0x000fe4000f8e0204 */
[----:B------:R-:W-:Y:S01]  /*1000*/  UISETP.NE.AND.EX UP0, UPT, UR11, URZ, UPT, UP0 ;  /* 0x0000003f0b00728c */ /* 0x000fe2000bf05300 */
[----:B------:R-:W-:Y:S01]  /*1010*/  @UP1 ULDC UR4, c[0x0][0xdbc] ;  /* 0x00036f0000041ab9 */ /* 0x000fe20000000800 */
[----:B------:R-:W-:Y:S01]  /*1020*/  ULDC UR6, c[0x0][0x404] ;  /* 0x0001010000067ab9 */ /* 0x000fe20000000800 */
[----:B------:R-:W-:Y:S01]  /*1030*/  UIMAD.WIDE.U32 UR4, UR8, UR4, URZ ;  /* 0x00000004080472a5 */ /* 0x000fe2000f8e003f */
[----:B-1----:R-:W-:Y:S01]  /*1040*/  ISETP.GE.AND P1, PT, R9, 0x1, PT ;  /* 0x000000010900780c */ /* 0x002fe20003f26270 */
[----:B------:R-:W-:Y:S01]  /*1050*/  USEL UR6, UR6, 0x1, UP0 ;  /* 0x0000000106067887 */ /* 0x000fe20008000000 */
[----:B------:R-:W-:Y:S01]  /*1060*/  IMAD.U32 R200, RZ, RZ, UR42 ;  /* 0x0000002affc87e24 */ /* 0x000fe2000f8e00ff */
[----:B------:R-:W-:Y:S01]  /*1070*/  @UP1 ULDC UR7, c[0x0][0xdc0] ;  /* 0x0003700000071ab9 */ /* 0x000fe20000000800 */
[----:B------:R-:W-:Y:S01]  /*1080*/  UMOV UR44, UR8 ;  /* 0x00000008002c7c82 */ /* 0x000fe20008000000 */
[----:B------:R-:W-:-:S02]  /*1090*/  @UP1 USHF.R.U32.HI UR44, URZ, UR7, UR5 ;  /* 0x000000073f2c1299 */ /* 0x000fc40008011605 */
[----:B--2---:R-:W-:Y:S02]  /*10a0*/  IADD3 R22, R200, 0x80, -R7 ;  /* 0x00000080c8167810 */ /* 0x004fe40007ffe807 */
[----:B------:R-:W-:-:S04]  /*10b0*/  UIADD3 UR4, -UR44, URZ, URZ ;  /* 0x0000003f2c047290 */ /* 0x000fc8000fffe13f */
[----:B------:R-:W-:Y:S01]  /*10c0*/  UIMAD UR43, UR43, UR4, UR8 ;  /* 0x000000042b2b72a4 */ /* 0x000fe2000f8e0208 */
[----:B---3--:R-:W-:-:S04]  /*10d0*/  IMAD R17, R5, UR6, RZ ;  /* 0x0000000605117c24 */ /* 0x008fc8000f8e02ff */
[----:B------:R-:W-:-:S04]  /*10e0*/  IMAD.IADD R22, R17, 0x1, R22 ;  /* 0x0000000111167824 */ /* 0x000fc800078e0216 */
[----:B------:R-:W-:Y:S01]  /*10f0*/  IMAD.IADD R0, R22, 0x1, R8 ;  /* 0x0000000116007824 */ /* 0x000fe200078e0208 */
[----:B------:R-:W-:Y:S06]  /*1100*/  @!P1 BRA `(.L_x_1301) ;  /* 0x0000000000409947 */ /* 0x000fec0003800000 */
[C---:B------:R-:W-:Y:S01]  /*1110*/  ISETP.GT.AND P0, PT, R22.reuse, RZ, PT ;  /* 0x000000ff1600720c */ /* 0x040fe20003f04270 */
[----:B------:R-:W-:-:S12]  /*1120*/  VIADD R3, R22, 0xffffffff ;  /* 0xffffffff16037836 */ /* 0x000fd80000000000 */
[----:B------:R-:W-:Y:S05]  /*1130*/  @P0 BRA `(.L_x_1302) ;  /* 0x00000000001c0947 */ /* 0x000fea0003800000 */
[----:B------:R-:W-:Y:S01]  /*1140*/  ISETP.NE.AND P0, PT, R9, 0x1, PT ;  /* 0x000000010900780c */ /* 0x000fe20003f05270 */
[----:B------:R-:W-:-:S12]  /*1150*/  IMAD.MOV R3, RZ, RZ, -R22 ;  /* 0x000000ffff037224 */ /* 0x000fd800078e0a16 */
[----:B------:R-:W1:Y:S02]  /*1160*/  @P0 LDC.64 R10, c[0x0][0x9e8] ;  /* 0x00027a00ff0a0b82 */ /* 0x000e640000000a00 */
[----:B-1----:R-:W-:-:S05]  /*1170*/  @P0 IMAD.HI.U32 R4, R3, R10, RZ ;  /* 0x0000000a03040227 */ /* 0x002fca00078e00ff */
[----:B------:R-:W-:-:S04]  /*1180*/  @P0 SHF.R.U32.HI R3, RZ, R11, R4 ;  /* 0x0000000bff030219 */ /* 0x000fc80000011604 */
[----:B------:R-:W-:Y:S01]  /*1190*/  LOP3.LUT R3, RZ, R3, RZ, 0x33, !PT ;  /* 0x00000003ff037212 */ /* 0x000fe200078e33ff */
[----:B------:R-:W-:Y:S06]  /*11a0*/  BRA `(.L_x_1303) ;  /* 0x0000000000107947 */ /* 0x000fec0003800000 */
.L_x_1302:
[----:B------:R-:W-:-:S13]  /*11b0*/  ISETP.NE.AND P0, PT, R9, 0x1, PT ;  /* 0x000000010900780c */ /* 0x000fda0003f05270 */
[----:B------:R-:W1:Y:S02]  /*11c0*/  @P0 LDC.64 R10, c[0x0][0x9e8] ;  /* 0x00027a00ff0a0b82 */ /* 0x000e640000000a00 */
[----:B-1----:R-:W-:-:S05]  /*11d0*/  @P0 IMAD.HI.U32 R4, R3, R10, RZ ;  /* 0x0000000a03040227 */ /* 0x002fca00078e00ff */
[----:B------:R-:W-:-:S07]  /*11e0*/  @P0 SHF.R.U32.HI R3, RZ, R11, R4 ;  /* 0x0000000bff030219 */ /* 0x000fce0000011604 */
.L_x_1303:
[----:B------:R-:W-:-:S05]  /*11f0*/  IMAD R3, R3, R9, R9 ;  /* 0x0000000903037224 */ /* 0x000fca00078e0209 */
[----:B------:R-:W-:-:S07]  /*1200*/  VIMNMX R0, R0, R3, PT ;  /* 0x0000000300007248 */ /* 0x000fce0003fe0100 */
.L_x_1301:
[----:B------:R-:W-:Y:S01]  /*1210*/  IADD3 R4, -R7, UR42, RZ ;  /* 0x0000002a07047c10 */ /* 0x000fe2000fffe1ff */
[----:B------:R-:W-:Y:S01]  /*1220*/  VIADD R3, R0, 0x5f ;  /* 0x0000005f00037836 */ /* 0x000fe20000000000 */
[----:B------:R-:W-:Y:S01]  /*1230*/  ULDC UR4, c[0x0][0x9dc] ;  /* 0x0002770000047ab9 */ /* 0x000fe20000000800 */
[----:B------:R-:W-:Y:S02]  /*1240*/  VIADD R0, R17, 0x5f ;  /* 0x0000005f11007836 */ /* 0x000fe40000000000 */
[----:B------:R-:W-:Y:S02]  /*1250*/  IMAD R6, R5, UR6, R4 ;  /* 0x0000000605067c24 */ /* 0x000fe4000f8e0204 */
[----:B------:R-:W-:-:S04]  /*1260*/  IMAD.HI R4, R3, 0x2aaaaaab, RZ ;  /* 0x2aaaaaab03047827 */ /* 0x000fc800078e02ff */
[----:B------:R-:W-:Y:S01]  /*1270*/  IMAD.HI R0, R0, 0x2aaaaaab, RZ ;  /* 0x2aaaaaab00007827 */ /* 0x000fe200078e02ff */
[----:B------:R-:W-:-:S03]  /*1280*/  SHF.R.U32.HI R5, RZ, 0x1f, R4 ;  /* 0x0000001fff057819 */ /* 0x000fc60000011604 */
[----:B------:R-:W-:Y:S01]  /*1290*/  VIADD R7, R6, -UR4 ;  /* 0x8000000406077c36 */ /* 0x000fe20008000000 */
[----:B------:R-:W-:Y:S02]  /*12a0*/  SHF.R.U32.HI R3, RZ, 0x1f, R0 ;  /* 0x0000001fff037819 */ /* 0x000fe40000011600 */
[----:B------:R-:W-:Y:S02]  /*12b0*/  LEA.HI.SX32 R176, R4, R5, 0x1c ;  /* 0x0000000504b07211 */ /* 0x000fe400078fe2ff */
[----:B------:R-:W-:Y:S02]  /*12c0*/  LEA.HI.SX32 R3, R0, R3, 0x1c ;  /* 0x0000000300037211 */ /* 0x000fe400078fe2ff */
[----:B------:R-:W-:Y:S02]  /*12d0*/  R2UR UR4, R7 ;  /* 0x00000000070472ca */ /* 0x000fe400000e0000 */
[----:B------:R-:W-:Y:S01]  /*12e0*/  VIMNMX R176, R3, R176, PT ;  /* 0x000000b003b07248 */ /* 0x000fe20003fe0100 */
[----:B------:R-:W-:-:S12]  /*12f0*/  @!P1 BRA `(.L_x_1304) ;  /* 0x0000000000449947 */ /* 0x000fd80003800000 */
[----:B------:R-:W-:-:S13]  /*1300*/  ISETP.GT.AND P0, PT, R6, -0x1, PT ;  /* 0xffffffff0600780c */ /* 0x000fda0003f04270 */
[----:B------:R-:W-:Y:S05]  /*1310*/  @P0 BRA `(.L_x_1305) ;  /* 0x00000000001c0947 */ /* 0x000fea0003800000 */
[----:B------:R-:W-:Y:S02]  /*1320*/  ISETP.NE.AND P0, PT, R9, 0x1, PT ;  /* 0x000000010900780c */ /* 0x000fe40003f05270 */
[----:B------:R-:W-:-:S11]  /*1330*/  LOP3.LUT R3, RZ, R6, RZ, 0x33, !PT ;  /* 0x00000006ff037212 */ /* 0x000fd600078e33ff */
[----:B------:R-:W1:Y:S02]  /*1340*/  @P0 LDC.64 R4, c[0x0][0x9e8] ;  /* 0x00027a00ff040b82 */ /* 0x000e640000000a00 */
[----:B-1----:R-:W-:-:S05]  /*1350*/  @P0 IMAD.HI.U32 R0, R3, R4, RZ ;  /* 0x0000000403000227 */ /* 0x002fca00078e00ff */
[----:B------:R-:W-:-:S04]  /*1360*/  @P0 SHF.R.U32.HI R3, RZ, R5, R0 ;  /* 0x00000005ff030219 */ /* 0x000fc80000011600 */
[----:B------:R-:W-:Y:S01]  /*1370*/  LOP3.LUT R6, RZ, R3, RZ, 0x33, !PT ;  /* 0x00000003ff067212 */ /* 0x000fe200078e33ff */
[----:B------:R-:W-:Y:S06]  /*1380*/  BRA `(.L_x_1306) ;  /* 0x0000000000107947 */ /* 0x000fec0003800000 */
.L_x_1305:
[----:B------:R-:W-:-:S13]  /*1390*/  ISETP.NE.AND P0, PT, R9, 0x1, PT ;  /* 0x000000010900780c */ /* 0x000fda0003f05270 */
[----:B------:R-:W1:Y:S02]  /*13a0*/  @P0 LDC.64 R4, c[0x0][0x9e8] ;  /* 0x00027a00ff040b82 */ /* 0x000e640000000a00 */
[----:B-1----:R-:W-:-:S05]  /*13b0*/  @P0 IMAD.HI.U32 R0, R6, R4, RZ ;  /* 0x0000000406000227 */ /* 0x002fca00078e00ff */
[----:B------:R-:W-:-:S07]  /*13c0*/  @P0 SHF.R.U32.HI R6, RZ, R5, R0 ;  /* 0x00000005ff060219 */ /* 0x000fce0000011600 */
.L_x_1306:
[----:B------:R-:W-:-:S05]  /*13d0*/  IMAD R6, R6, R9, RZ ;  /* 0x0000000906067224 */ /* 0x000fca00078e02ff */
[----:B------:R-:W-:-:S13]  /*13e0*/  R2UR UR5, R6 ;  /* 0x00000000060572ca */ /* 0x000fda00000e0000 */
[----:B------:R-:W-:-:S04]  /*13f0*/  UISETP.LT.AND UP0, UPT, UR4, UR5, UPT ;  /* 0x000000050400728c */ /* 0x000fc8000bf01270 */
[----:B------:R-:W-:-:S12]  /*1400*/  USEL UR4, UR4, UR5, !UP0 ;  /* 0x0000000504047287 */ /* 0x000fd8000c000000 */
.L_x_1304:
[----:B------:R-:W-:Y:S01]  /*1410*/  UIMAD.WIDE UR4, UR4, 0x2aaaaaab, URZ ;  /* 0x2aaaaaab040478a5 */ /* 0x000fe2000f8e023f */
[----:B------:R-:W-:Y:S02]  /*1420*/  PLOP3.LUT P0, PT, PT, PT, PT, 0x80, 0x0 ;  /* 0x000000000000781c */ /* 0x000fe40003f0f070 */
[----:B------:R-:W-:Y:S01]  /*1430*/  CS2R R20, SRZ ;  /* 0x0000000000147805 */ /* 0x000fe2000001ff00 */
[----:B------:R-:W-:Y:S01]  /*1440*/  IMAD.MOV.U32 R0, RZ, RZ, RZ ;  /* 0x000000ffff007224 */ /* 0x000fe200078e00ff */
[----:B------:R-:W-:Y:S01]  /*1450*/  USHF.R.U32.HI UR4, URZ, 0x1f, UR5 ;  /* 0x0000001f3f047899 */ /* 0x000fe20008011605 */
[----:B------:R-:W-:Y:S02]  /*1460*/  CS2R R150, SRZ ;  /* 0x0000000000967805 */ /* 0x000fe4000001ff00 */
[----:B------:R-:W-:Y:S02]  /*1470*/  CS2R R148, SRZ ;  /* 0x0000000000947805 */ /* 0x000fe4000001ff00 */
[----:B------:R-:W-:Y:S01]  /*1480*/  CS2R R146, SRZ ;  /* 0x0000000000927805 */ /* 0x000fe2000001ff00 */
[----:B------:R-:W-:Y:S01]  /*1490*/  ULEA.HI.SX32 UR4, UR5, UR4, 0x1c ;  /* 0x0000000405047291 */ /* 0x000fe2000f8fe23f */
[----:B------:R-:W-:-:S02]  /*14a0*/  CS2R R144, SRZ ;  /* 0x0000000000907805 */ /* 0x000fc4000001ff00 */
[----:B------:R-:W-:Y:S02]  /*14b0*/  CS2R R142, SRZ ;  /* 0x00000000008e7805 */ /* 0x000fe4000001ff00 */
[----:B------:R-:W-:Y:S01]  /*14c0*/  CS2R R140, SRZ ;  /* 0x00000000008c7805 */ /* 0x000fe2000001ff00 */
[----:B------:R-:W-:Y:S01]  /*14d0*/  UISETP.LT.AND UP0, UPT, URZ, UR4, UPT ;  /* 0x000000043f00728c */ /* 0x000fe2000bf01270 */
[----:B------:R-:W-:Y:S02]  /*14e0*/  CS2R R138, SRZ ;  /* 0x00000000008a7805 */ /* 0x000fe4000001ff00 */
[----:B------:R-:W-:Y:S02]  /*14f0*/  CS2R R136, SRZ ;  /* 0x0000000000887805 */ /* 0x000fe4000001ff00 */
[----:B------:R-:W-:Y:S01]  /*1500*/  CS2R R134, SRZ ;  /* 0x0000000000867805 */ /* 0x000fe2000001ff00 */
[----:B------:R-:W-:Y:S01]  /*1510*/  USEL UR40, URZ, UR4, !UP0 ;  /* 0x000000043f287287 */ /* 0x000fe2000c000000 */
[----:B------:R-:W-:-:S02]  /*1520*/  CS2R R132, SRZ ;  /* 0x0000000000847805 */ /* 0x000fc4000001ff00 */
[----:B------:R-:W-:Y:S02]  /*1530*/  CS2R R130, SRZ ;  /* 0x0000000000827805 */ /* 0x000fe4000001ff00 */
[----:B------:R-:W-:Y:S02]  /*1540*/  CS2R R128, SRZ ;  /* 0x0000000000807805 */ /* 0x000fe4000001ff00 */
[----:B------:R-:W-:Y:S02]  /*1550*/  CS2R R126, SRZ ;  /* 0x00000000007e7805 */ /* 0x000fe4000001ff00 */
[----:B------:R-:W-:Y:S02]  /*1560*/  CS2R R124, SRZ ;  /* 0x00000000007c7805 */ /* 0x000fe4000001ff00 */
[----:B------:R-:W-:Y:S02]  /*1570*/  ISETP.GT.AND P1, PT, R176, UR40, PT ;  /* 0x00000028b0007c0c */ /* 0x000fe4000bf24270 */
        /* <DEDUP_REMOVED lines=48> */
[----:B------:R-:W-:Y:S01]  /*1880*/  CS2R R6, SRZ ;  /* 0x0000000000067805 */ /* 0x000fe2000001ff00 */
[----:B------:R-:W-:Y:S02]  /*1890*/  IMAD.MOV.U32 R29, RZ, RZ, RZ ;  /* 0x000000ffff1d7224 */ /* 0x000fe400078e00ff */
[----:B------:R-:W-:Y:S02]  /*18a0*/  IMAD.MOV.U32 R172, RZ, RZ, RZ ;  /* 0x000000ffffac7224 */ /* 0x000fe400078e00ff */
[----:B------:R-:W-:Y:S02]  /*18b0*/  IMAD.MOV.U32 R49, RZ, RZ, RZ ;  /* 0x000000ffff317224 */ /* 0x000fe400078e00ff */
[----:B------:R-:W-:Y:S01]  /*18c0*/  IMAD.MOV.U32 R4, RZ, RZ, RZ ;  /* 0x000000ffff047224 */ /* 0x000fe200078e00ff */
[----:B------:R-:W-:Y:S06]  /*18d0*/  @!P1 BRA `(.L_x_1307) ;  /* 0x000000c800b89947 */ /* 0x000fec0003800000 */
[----:B------:R-:W-:Y:S01]  /*18e0*/  SHF.R.S32.HI R3, RZ, 0x1f, R202 ;  /* 0x0000001fff037819 */ /* 0x000fe200000114ca */
[----:B------:R-:W-:-:S03]  /*18f0*/  UIADD3 UR6, UR46, 0x18400, URZ ;  /* 0x000184002e067890 */ /* 0x000fc6000fffe03f */
[----:B------:R-:W-:Y:S01]  /*1900*/  LEA.HI R3, R3, R202, RZ, 0x7 ;  /* 0x000000ca03037211 */ /* 0x000fe200078f38ff */
[----:B------:R-:W-:-:S03]  /*1910*/  ULOP3.LUT UP0, URZ, UR6, 0x1bf, URZ, 0xc0, !UPT ;  /* 0x000001bf063f7892 */ /* 0x000fc6000f80c03f */
[----:B------:R-:W-:-:S03]  /*1920*/  SHF.R.S32.HI R3, RZ, 0x7, R3 ;  /* 0x00000007ff037819 */ /* 0x000fc60000011403 */
[----:B------:R-:W-:-:S03]  /*1930*/  PLOP3.LUT P0, PT, PT, PT, UP0, 0x80, 0x0 ;  /* 0x000000000000781c */ /* 0x000fc60003f0f008 */
[----:B------:R-:W1:Y:S02]  /*1940*/  SHFL.IDX PT, R3, R3, RZ, 0x1f ;  /* 0x00001fff03037589 */ /* 0x000e6400000e0000 */
[----:B-1----:R-:W-:-:S13]  /*1950*/  R2UR UR4, R3 ;  /* 0x00000000030472ca */ /* 0x002fda00000e0000 */
[----:B------:R-:W-:-:S04]  /*1960*/  ULEA.HI UR5, UR4, UR4, URZ, 0x1 ;  /* 0x0000000404057291 */ /* 0x000fc8000f8f083f */
        /* <DEDUP_REMOVED lines=21> */
[----:B--2---:R-:W-:Y:S05]  /*1ac0*/  CALL.ABS.NOINC R14 ;  /* 0x000000000e007343 */ /* 0x004fea0003c00000 */
.L_x_1308:
[----:B------:R-:W-:Y:S01]  /*1ad0*/  ULEA.HI UR4, UR37, UR37, URZ, 0x1 ;  /* 0x0000002525047291 */ /* 0x000fe2000f8f083f */
[----:B------:R-:W-:-:S03]  /*1ae0*/  VIADD R10, R23, 0x8 ;  /* 0x00000008170a7836 */ /* 0x000fc60000000000 */
[----:B------:R-:W-:-:S04]  /*1af0*/  ULOP3.LUT UR4, UR4, 0xfffffffe, URZ, 0xc0, !UPT ;  /* 0xfffffffe04047892 */ /* 0x000fc8000f8ec03f */
[----:B------:R-:W-:-:S06]  /*1b00*/  UIADD3 UR4, UR37, -UR4, URZ ;  /* 0x8000000425047290 */ /* 0x000fcc000fffe03f */
[----:B------:R-:W-:-:S05]  /*1b10*/  IMAD.U32 R0, RZ, RZ, UR4 ;  /* 0x00000004ff007e24 */ /* 0x000fca000f8e00ff */
[----:B------:R-:W-:-:S04]  /*1b20*/  SHF.L.U32 R0, R0, 0x1f, RZ ;  /* 0x0000001f00007819 */ /* 0x000fc800000006ff */
[----:B------:R-:W1:Y:S02]  /*1b30*/  SYNCS.PHASECHK.TRANS64.TRYWAIT P0, [UR46+0x22800], R0 ;  /* 0x02280000ff0075a7 */ /* 0x000e64000800016e */
[----:B-1----:R-:W-:Y:S05]  /*1b40*/  @!P0 BRA `(.L_x_1309) ;  /* 0x0000011000b48947 */ /* 0x002fea0003800000 */
.L_x_1456:
[----:B-1----:R-:W-:Y:S01]  /*1b50*/  IMAD.U32 R0, RZ, RZ, UR47 ;  /* 0x0000002fff007e24 */ /* 0x002fe2000f8e00ff */
[----:B------:R-:W-:Y:S05]  /*1b60*/  WARPSYNC.ALL ;  /* 0x0000000000007948 */ /* 0x000fea0003800000 */
[----:B------:R1:W-:Y:S01]  /*1b70*/  BAR.SYNC.DEFER_BLOCKING R10, 0x100 ;  /* 0x0004000a0000751d */ /* 0x0003e20000010000 */
[----:B------:R-:W-:-:S13]  /*1b80*/  ISETP.NE.AND P0, PT, R0, 0x3, PT ;  /* 0x000000030000780c */ /* 0x000fda0003f05270 */
[----:B-1----:R-:W-:Y:S05]  /*1b90*/  @!P0 BRA `(.L_x_1310) ;  /* 0x0000000000048947 */ /* 0x002fea0003800000 */
[----:B------:R-:W-:Y:S01]  /*1ba0*/  BPT.TRAP 0x1 ;  /* 0x000000040000795c */ /* 0x000fe20000300000 */
.L_x_1310:
[----:B------:R-:W-:Y:S01]  /*1bb0*/  ULEA UR21, UR39, UR46, 0x3 ;  /* 0x0000002e27157291 */ /* 0x000fe2000f8e183f */
[----:B------:R-:W-:-:S05]  /*1bc0*/  IMAD.U32 R12, RZ, RZ, UR38 ;  /* 0x00000026ff0c7e24 */ /* 0x000fca000f8e00ff */
[----:B------:R-:W-:-:S04]  /*1bd0*/  SHF.L.U32 R12, R12, 0x1f, RZ ;  /* 0x0000001f0c0c7819 */ /* 0x000fc800000006ff */
[----:B------:R1:W2:Y:S01]  /*1be0*/  SYNCS.PHASECHK.TRANS64.TRYWAIT P1, [UR21+0x22830], R12 ;  /* 0x0228300cff0075a7 */ /* 0x0002a20008020155 */
[----:B------:R-:W-:Y:S05]  /*1bf0*/  @!P0 BRA `(.L_x_1311) ;  /* 0x0000000000048947 */ /* 0x000fea0003800000 */
[----:B------:R-:W-:Y:S01]  /*1c00*/  BPT.TRAP 0x1 ;  /* 0x000000040000795c */ /* 0x000fe20000300000 */
.L_x_1311:
[----:B--2---:R-:W-:Y:S05]  /*1c10*/  @P1 BRA `(.L_x_1312) ;  /* 0x0000000000081947 */ /* 0x004fea0003800000 */
[----:B------:R-:W2:Y:S02]  /*1c20*/  SYNCS.PHASECHK.TRANS64.TRYWAIT P1, [UR21+0x22830], R12 ;  /* 0x0228300cff0075a7 */ /* 0x000ea40008020155 */
[----:B--2---:R-:W-:Y:S05]  /*1c30*/  @!P1 BRA `(.L_x_1313) ;  /* 0x0000011000909947 */ /* 0x004fea0003800000 */
.L_x_1312:
[----:B------:R-:W-:Y:S01]  /*1c40*/  UIADD3 UR4, UR46, 0x1c400, URZ ;  /* 0x0001c4002e047890 */ /* 0x000fe2000fffe03f */
[----:B------:R-:W-:Y:S01]  /*1c50*/  WARPGROUP.ARRIVE ;  /* 0x00000000000079c5 */ /* 0x000fe20000000000 */
[----:B------:R-:W-:-:S05]  /*1c60*/  ULOP3.LUT UR16, UR45, 0x10000, URZ, 0xfc, !UPT ;  /* 0x000100002d107892 */ /* 0x000fca000f8efc3f */
[----:B------:R-:W3:Y:S01]  /*1c70*/  S2R R0, SR_TID.X ;  /* 0x0000000000007919 */ /* 0x000ee20000002100 */
[----:B------:R-:W-:Y:S01]  /*1c80*/  USHF.R.U32.HI UR4, URZ, 0x4, UR4 ;  /* 0x000000043f047899 */ /* 0x000fe20008011604 */
[----:B------:R-:W4:Y:S01]  /*1c90*/  LDC R6, c[0x0][0x288] ;  /* 0x0000a200ff067b82 */ /* 0x000f220000000800 */
[----:B------:R-:W-:Y:S01]  /*1ca0*/  UMOV UR17, 0x40000040 ;  /* 0x4000004000117882 */ /* 0x000fe20000000000 */
[----:B------:R-:W-:Y:S01]  /*1cb0*/  UMOV UR19, 0x40000040 ;  /* 0x4000004000137882 */ /* 0x000fe20000000000 */
[----:B------:R-:W-:Y:S01]  /*1cc0*/  ULOP3.LUT UR4, UR4, 0x3fff, URZ, 0xc0, !UPT ;  /* 0x00003fff04047892 */ /* 0x000fe2000f8ec03f */
[----:B------:R-:W-:Y:S01]  /*1cd0*/  IMAD.U32 R7, RZ, RZ, UR21 ;  /* 0x00000015ff077e24 */ /* 0x000fe2000f8e00ff */
[----:B------:R-:W-:Y:S01]  /*1ce0*/  UMOV UR5, 0x40000040 ;  /* 0x4000004000057882 */ /* 0x000fe20000000000 */
[----:B------:R-:W-:Y:S01]  /*1cf0*/  UMOV UR7, 0x40000040 ;  /* 0x4000004000077882 */ /* 0x000fe20000000000 */
[----:B------:R-:W-:Y:S01]  /*1d00*/  ULOP3.LUT UR20, UR4, 0x10000, URZ, 0xfc, !UPT ;  /* 0x0001000004147892 */ /* 0x000fe2000f8efc3f */
[----:B------:R-:W-:Y:S01]  /*1d10*/  IMAD.MOV.U32 R9, RZ, RZ, -0x60 ;  /* 0xffffffa0ff097424 */ /* 0x000fe200078e00ff */
[----:B------:R-:W-:Y:S01]  /*1d20*/  UIADD3 UR4, UR16, 0x2, URZ ;  /* 0x0000000210047890 */ /* 0x000fe2000fffe03f */
[----:B------:R-:W-:Y:S01]  /*1d30*/  IADD3 R11, -R23, 0xb, RZ ;  /* 0x0000000b170b7810 */ /* 0x000fe20007ffe1ff */
[----:B------:R-:W-:Y:S01]  /*1d40*/  UIMAD UR18, UR39, 0x300, UR20 ;  /* 0x00000300271278a4 */ /* 0x000fe2000f8e0214 */
[----:B------:R-:W-:Y:S01]  /*1d50*/  IMAD R9, R176, R9, 0x60 ;  /* 0x00000060b0097424 */ /* 0x000fe200078e0209 */
[----:B------:R-:W-:Y:S01]  /*1d60*/  UIADD3 UR8, UR16, 0x4, URZ ;  /* 0x0000000410087890 */ /* 0x000fe2000fffe03f */
[----:B------:R-:W-:Y:S01]  /*1d70*/  LOP3.LUT R2, R2, 0xfff7ffff, RZ, 0xc0, !PT ;  /* 0xfff7ffff02027812 */ /* 0x000fe200078ec0ff */
[----:B------:R-:W-:Y:S01]  /*1d80*/  UIADD3 UR6, UR18, 0x2, URZ ;  /* 0x0000000212067890 */ /* 0x000fe2000fffe03f */
[----:B--2---:R-:W-:Y:S01]  /*1d90*/  IMAD.IADD R3, R17, 0x1, R9 ;  /* 0x0000000111037824 */ /* 0x004fe200078e0209 */
[----:B------:R-:W-:Y:S01]  /*1da0*/  UIADD3 UR10, UR18, 0x4, URZ ;  /* 0x00000004120a7890 */ /* 0x000fe2000fffe03f */
[----:B------:R-:W-:-:S02]  /*1db0*/  UMOV UR9, 0x40000040 ;  /* 0x4000004000097882 */ /* 0x000fc40000000000 */
[----:B------:R-:W-:Y:S01]  /*1dc0*/  HGMMA.64x96x16.F32.BF16 R24, gdesc[UR16], RZ, !UPT, gsb0 ;  /* 0x01600000101879f0 */ /* 0x000fe2000c0018ff */
[----:B------:R-:W-:Y:S01]  /*1dd0*/  UMOV UR11, 0x40000040 ;  /* 0x40000040000b7882 */ /* 0x000fe20000000000 */
[----:B------:R-:W-:Y:S02]  /*1de0*/  UIADD3 UR12, UR16, 0x6, URZ ;  /* 0x00000006100c7890 */ /* 0x000fe4000fffe03f */
[----:B------:R-:W-:Y:S01]  /*1df0*/  UIADD3 UR14, UR18, 0x6, URZ ;  /* 0x00000006120e7890 */ /* 0x000fe2000fffe03f */
[----:B----4-:R-:W-:Y:S01]  /*1e00*/  IADD3 R5, R3, 0x1, -R6 ;  /* 0x0000000103057810 */ /* 0x010fe20007ffe806 */
[----:B------:R-:W-:Y:S01]  /*1e10*/  UMOV UR13, 0x40000040 ;  /* 0x40000040000d7882 */ /* 0x000fe20000000000 */
[----:B------:R-:W-:Y:S01]  /*1e20*/  UMOV UR15, 0x40000040 ;  /* 0x40000040000f7882 */ /* 0x000fe20000000000 */
[----:B---3--:R-:W-:Y:S02]  /*1e30*/  LOP3.LUT P1, RZ, R0, 0x7f, RZ, 0xc0, !PT ;  /* 0x0000007f00ff7812 */ /* 0x008fe4000782c0ff */
[----:B------:R-:W-:-:S11]  /*1e40*/  IMAD.IADD R5, R5, 0x1, -R16 ;  /* 0x0000000105057824 */ /* 0x000fd600078e0a10 */
[----:B------:R-:W-:Y:S01]  /*1e50*/  @!P1 VIADD R0, R7, 0x22840 ;  /* 0x0002284007009836 */ /* 0x000fe20000000000 */
[----:B------:R-:W-:-:S04]  /*1e60*/  @P1 LOP3.LUT R2, R2, 0x80000, RZ, 0xfc, !PT ;  /* 0x0008000002021812 */ /* 0x000fc800078efcff */
[----:B------:R-:W-:Y:S01]  /*1e70*/  @!P1 PRMT R0, RZ, 0x654, R0 ;  /* 0x00000654ff009816 */ /* 0x000fe20000000000 */
[----:B------:R-:W-:Y:S02]  /*1e80*/  WARPGROUP.DEPBAR.LE gsb0, 0x0 ;  /* 0x00008000000079c5 */ /* 0x000fe40000010000 */
[----:B------:R-:W-:-:S06]  /*1e90*/  WARPGROUP.ARRIVE ;  /* 0x00000000000079c5 */ /* 0x000fcc0000000000 */
[----:B------:R-:W-:Y:S01]  /*1ea0*/  HGMMA.64x96x16.F32.BF16 R24, gdesc[UR4], R24, gsb0 ;  /* 0x01600000041879f0 */ /* 0x000fe20008001818 */
[----:B------:R-:W-:Y:S02]  /*1eb0*/  ULDC.64 UR6, c[0x0][0x9d8] ;  /* 0x0002760000067ab9 */ /* 0x000fe40000000a00 */
[----:B------:R-:W-:Y:S01]  /*1ec0*/  ULOP3.LUT UR22, URZ, UR7, URZ, 0x33, !UPT ;  /* 0x000000073f167292 */ /* 0x000fe2000f8e333f */
[----:B------:R-:W-:Y:S02]  /*1ed0*/  WARPGROUP.DEPBAR.LE gsb0, 0x0 ;  /* 0x00008000000079c5 */ /* 0x000fe40000010000 */
[----:B------:R-:W-:-:S06]  /*1ee0*/  WARPGROUP.ARRIVE ;  /* 0x00000000000079c5 */ /* 0x000fcc0000000000 */
[----:B------:R-:W-:Y:S03]  /*1ef0*/  HGMMA.64x96x16.F32.BF16 R24, gdesc[UR8], R24, gsb0 ;  /* 0x01600000081879f0 */ /* 0x000fe60008001818 */
[----:B------:R-:W-:Y:S02]  /*1f00*/  WARPGROUP.DEPBAR.LE gsb0, 0x0 ;  /* 0x00008000000079c5 */ /* 0x000fe40000010000 */
[----:B------:R-:W-:-:S06]  /*1f10*/  WARPGROUP.ARRIVE ;  /* 0x00000000000079c5 */ /* 0x000fcc0000000000 */
[----:B------:R-:W-:Y:S01]  /*1f20*/  HGMMA.64x96x16.F32.BF16 R24, gdesc[UR12], R24, gsb0 ;  /* 0x016000000c1879f0 */ /* 0x000fe20008001818 */
[----:B------:R-:W-:Y:S02]  /*1f30*/  ULDC.64 UR14, c[0x0][0x9e0] ;  /* 0x00027800000e7ab9 */ /* 0x000fe40000000a00 */
[----:B------:R-:W-:Y:S01]  /*1f40*/  UISETP.GE.AND UP0, UPT, UR15, 0x1, UPT ;  /* 0x000000010f00788c */ /* 0x000fe2000bf06270 */
[----:B------:R-:W-:Y:S02]  /*1f50*/  WARPGROUP.DEPBAR.LE gsb0, 0x0 ;  /* 0x00008000000079c5 */ /* 0x000fe40000010000 */
[----:B------:R-:W-:Y:S01]  /*1f60*/  FMUL.FTZ R24, R24, UR6 ;  /* 0x0000000618187c20 */ /* 0x000fe20008410000 */
        /* <DEDUP_REMOVED lines=38> */
[----:B------:R2:W-:Y:S06]  /*21d0*/  BAR.ARV R11, 0x100 ;  /* 0x0004000b0000751d */ /* 0x0005ec0000002000 */
[----:B------:R-:W-:Y:S01]  /*21e0*/  FMUL.FTZ R58, R58, UR6 ;  /* 0x000000063a3a7c20 */ /* 0x000fe20008410000 */
[----:B------:R-:W-:Y:S01]  /*21f0*/  FMUL.FTZ R59, R59, UR6 ;  /* 0x000000063b3b7c20 */ /* 0x000fe20008410000 */
[----:B------:R3:W-:Y:S01]  /*2200*/  @!P1 SYNCS.ARRIVE.TRANS64.RED.A1T0 RZ, [R0+URZ], RZ ;  /* 0x000000ff00ff99a7 */ /* 0x0007e2000810043f */
[----:B------:R-:W-:Y:S01]  /*2210*/  PLOP3.LUT P1, PT, PT, PT, UP0, 0x40, 0x0 ;  /* 0x000000000000781c */ /* 0x000fe20003f2e808 */
        /* <DEDUP_REMOVED lines=9> */
[----:B---3--:R-:W-:-:S07]  /*22b0*/  VIADD R0, R201, UR42 ;  /* 0x0000002ac9007c36 */ /* 0x008fce0008000000 */
[----:B------:R-:W3:Y:S08]  /*22c0*/  MUFU.TANH R24, R24 ;  /* 0x0000001800187308 */ /* 0x000ef00000002400 */
[----:B------:R-:W1:Y:S08]  /*22d0*/  MUFU.TANH R25, R25 ;  /* 0x0000001900197308 */ /* 0x000e700000002400 */
        /* <DEDUP_REMOVED lines=39> */
[----:B------:R5:W1:Y:S08]  /*2550*/  MUFU.TANH R26, R42 ;  /* 0x0000002a001a7308 */ /* 0x000a700000002400 */
[----:B------:R2:W1:Y:S01]  /*2560*/  MUFU.TANH R27, R43 ;  /* 0x0000002b001b7308 */ /* 0x0004620000002400 */
[----:B-----5:R-:W-:-:S07]  /*2570*/  IMAD.IADD R42, R3, 0x1, -R16 ;  /* 0x00000001032a7824 */ /* 0x020fce00078e0a10 */
[----:B------:R5:W1:Y:S01]  /*2580*/  MUFU.TANH R30, R50 ;  /* 0x00000032001e7308 */ /* 0x000a620000002400 */
[----:B--2---:R-:W-:-:S05]  /*2590*/  VIADD R43, R5, UR14 ;  /* 0x0000000e052b7c36 */ /* 0x004fca0008000000 */
[----:B------:R-:W-:Y:S02]  /*25a0*/  VIADDMNMX R3, R0, R43, R42, PT ;  /* 0x0000002b00037246 */ /* 0x000fe4000380012a */
[----:B------:R-:W2:Y:S01]  /*25b0*/  MUFU.TANH R15, R31 ;  /* 0x0000001f000f7308 */ /* 0x000ea20000002400 */
[----:B-----5:R-:W-:-:S04]  /*25c0*/  VIADD R50, R5, UR22 ;  /* 0x0000001605327c36 */ /* 0x020fc80008000000 */
[----:B------:R-:W-:-:S03]  /*25d0*/  IMAD.IADD R5, R50, 0x1, R0 ;  /* 0x0000000132057824 */ /* 0x000fc600078e0200 */
[----:B------:R5:W1:Y:S02]  /*25e0*/  MUFU.TANH R31, R51 ;  /* 0x00000033001f7308 */ /* 0x000a640000002400 */
[----:B-----5:R-:W-:Y:S01]  /*25f0*/  IMAD.IADD R51, R9, 0x1, -R16 ;  /* 0x0000000109337824 */ /* 0x020fe200078e0a10 */
[----:B--234-:R-:W-:Y:S06]  /*2600*/  @P1 BRA `(.L_x_1314) ;  /* 0x0000000000541947 */ /* 0x01cfec0003800000 */
[----:B------:R-:W-:Y:S01]  /*2610*/  IADD3 R8, R0, -R6, R17 ;  /* 0x8000000600087210 */ /* 0x000fe20007ffe011 */
[----:B------:R-:W-:Y:S03]  /*2620*/  BSSY B0, `(.L_x_1315) ;  /* 0x0000010000007945 */ /* 0x000fe60003800000 */
[----:B------:R-:W-:-:S13]  /*2630*/  ISETP.GT.AND P1, PT, R8, -0x1, PT ;  /* 0xffffffff0800780c */ /* 0x000fda0003f24270 */
[----:B------:R-:W-:Y:S05]  /*2640*/  @P1 BRA `(.L_x_1316) ;  /* 0x0000000000201947 */ /* 0x000fea0003800000 */
[----:B------:R-:W-:Y:S01]  /*2650*/  UISETP.NE.AND UP1, UPT, UR15, 0x1, UPT ;  /* 0x000000010f00788c */ /* 0x000fe2000bf25270 */
[----:B------:R-:W-:-:S05]  /*2660*/  LOP3.LUT R8, RZ, R8, RZ, 0x33, !PT ;  /* 0x00000008ff087212 */ /* 0x000fca00078e33ff */
[----:B------:R-:W-:-:S05]  /*2670*/  PLOP3.LUT P1, PT, PT, PT, UP1, 0x80, 0x0 ;  /* 0x000000000000781c */ /* 0x000fca0003f2f018 */
[----:B------:R-:W-:-:S08]  /*2680*/  @UP1 ULDC.64 UR6, c[0x0][0x9e8] ;  /* 0x00027a0000061ab9 */ /* 0x000fd00000000a00 */
[----:B------:R-:W-:-:S05]  /*2690*/  @P1 IMAD.HI.U32 R58, R8, UR6, RZ ;  /* 0x00000006083a1c27 */ /* 0x000fca000f8e00ff */
[----:B------:R-:W-:-:S04]  /*26a0*/  @P1 SHF.R.U32.HI R8, RZ, UR7, R58 ;  /* 0x00000007ff081c19 */ /* 0x000fc8000801163a */
[----:B------:R-:W-:Y:S01]  /*26b0*/  LOP3.LUT R8, RZ, R8, RZ, 0x33, !PT ;  /* 0x00000008ff087212 */ /* 0x000fe200078e33ff */
[----:B------:R-:W-:Y:S06]  /*26c0*/  BRA `(.L_x_1317) ;  /* 0x0000000000147947 */ /* 0x000fec0003800000 */
.L_x_1316:
[----:B------:R-:W-:-:S06]  /*26d0*/  UISETP.NE.AND UP1, UPT, UR15, 0x1, UPT ;  /* 0x000000010f00788c */ /* 0x000fcc000bf25270 */
[----:B------:R-:W-:-:S05]  /*26e0*/  PLOP3.LUT P1, PT, PT, PT, UP1, 0x80, 0x0 ;  /* 0x000000000000781c */ /* 0x000fca0003f2f018 */
[----:B------:R-:W-:-:S08]  /*26f0*/  @UP1 ULDC.64 UR6, c[0x0][0x9e8] ;  /* 0x00027a0000061ab9 */ /* 0x000fd00000000a00 */
[----:B------:R-:W-:-:S05]  /*2700*/  @P1 IMAD.HI.U32 R58, R8, UR6, RZ ;  /* 0x00000006083a1c27 */ /* 0x000fca000f8e00ff */
[----:B------:R-:W-:-:S07]  /*2710*/  @P1 SHF.R.U32.HI R8, RZ, UR7, R58 ;  /* 0x00000007ff081c19 */ /* 0x000fce000801163a */
.L_x_1317:
[----:B------:R-:W-:Y:S05]  /*2720*/  BSYNC B0 ;  /* 0x0000000000007941 */ /* 0x000fea0003800000 */
.L_x_1315:
[----:B------:R-:W-:-:S05]  /*2730*/  IMAD R8, R8, UR15, R51 ;  /* 0x0000000f08087c24 */ /* 0x000fca000f8e0233 */
[----:B------:R-:W-:Y:S02]  /*2740*/  VIMNMX R5, R5, R8, !PT ;  /* 0x0000000805057248 */ /* 0x000fe40007fe0100 */
[----:B------:R-:W-:-:S07]  /*2750*/  VIADDMNMX R3, R8, UR15, R3, PT ;  /* 0x0000000f08037c46 */ /* 0x000fce000b800103 */
.L_x_1314:
[C---:B------:R-:W-:Y:S02]  /*2760*/  ISETP.GE.AND P1, PT, R9.reuse, 0x2, PT ;  /* 0x000000020900780c */ /* 0x040fe40003f26270 */
[----:B------:R-:W-:Y:S02]  /*2770*/  ISETP.GE.AND P5, PT, R9, 0xa, PT ;  /* 0x0000000a0900780c */ /* 0x000fe40003fa6270 */
[----:B------:R-:W-:Y:S02]  /*2780*/  ISETP.GT.AND P3, PT, R5, 0x1, !P1 ;  /* 0x000000010500780c */ /* 0x000fe40004f64270 */
[----:B------:R-:W-:Y:S02]  /*2790*/  ISETP.GE.AND P2, PT, R9, 0x9, PT ;  /* 0x000000090900780c */ /* 0x000fe40003f46270 */
[----:B------:R-:W-:Y:S02]  /*27a0*/  ISETP.LT.OR P3, PT, R3, 0x2, P3 ;  /* 0x000000020300780c */ /* 0x000fe40001f61670 */
[----:B------:R-:W-:-:S02]  /*27b0*/  ISETP.GT.AND P4, PT, R5, 0x8, !P2 ;  /* 0x000000080500780c */ /* 0x000fc40005784270 */
[----:B-1----:R-:W-:Y:S02]  /*27c0*/  FSEL R58, R25, -INF , !P3 ;  /* 0xff800000193a7808 */ /* 0x002fe40005800000 */
[----:B------:R-:W-:Y:S02]  /*27d0*/  ISETP.GT.AND P3, PT, R5, 0x9, !P5 ;  /* 0x000000090500780c */ /* 0x000fe40006f64270 */
[----:B------:R-:W-:Y:S02]  /*27e0*/  P2R R25, PR, RZ, 0x20 ;  /* 0x00000020ff197803 */ /* 0x000fe40000000000 */
[----:B------:R-:W-:Y:S02]  /*27f0*/  ISETP.LT.OR P3, PT, R3, 0xa, P3 ;  /* 0x0000000a0300780c */ /* 0x000fe40001f61670 */
[----:B------:R-:W-:Y:S02]  /*2800*/  ISETP.GE.AND P5, PT, R9, 0x11, PT ;  /* 0x000000110900780c */ /* 0x000fe40003fa6270 */
[----:B------:R-:W-:-:S02]  /*2810*/  FSEL R74, R29, -INF , !P3 ;  /* 0xff8000001d4a7808 */ /* 0x000fc40005800000 */
[----:B------:R-:W-:Y:S02]  /*2820*/  ISETP.LT.OR P4, PT, R3, 0x9, P4 ;  /* 0x000000090300780c */ /* 0x000fe40002781670 */
[----:B------:R-:W-:Y:S02]  /*2830*/  ISETP.GT.AND P3, PT, R5, 0x10, !P5 ;  /* 0x000000100500780c */ /* 0x000fe40006f64270 */
[----:B------:R-:W-:Y:S02]  /*2840*/  FSEL R72, R28, -INF , !P4 ;  /* 0xff8000001c487808 */ /* 0x000fe40006000000 */
[----:B------:R-:W-:Y:S02]  /*2850*/  ISETP.LT.OR P3, PT, R3, 0x11, P3 ;  /* 0x000000110300780c */ /* 0x000fe40001f61670 */
[----:B------:R-:W-:Y:S02]  /*2860*/  ISETP.GE.AND P4, PT, R9, 0x12, PT ;  /* 0x000000120900780c */ /* 0x000fe40003f86270 */
[----:B------:R-:W-:-:S02]  /*2870*/  FSEL R76, R32, -INF , !P3 ;  /* 0xff800000204c7808 */ /* 0x000fc40005800000 */
[----:B------:R-:W-:Y:S02]  /*2880*/  ISETP.GT.AND P3, PT, R5, 0x11, !P4 ;  /* 0x000000110500780c */ /* 0x000fe40006764270 */
[----:B------:R-:W-:Y:S02]  /*2890*/  P2R R29, PR, RZ, 0x10 ;  /* 0x00000010ff1d7803 */ /* 0x000fe40000000000 */
[----:B------:R-:W-:Y:S02]  /*28a0*/  ISETP.LT.OR P3, PT, R3, 0x12, P3 ;  /* 0x000000120300780c */ /* 0x000fe40001f61670 */
[----:B------:R-:W-:Y:S02]  /*28b0*/  ISETP.GE.AND P4, PT, R9, 0x19, PT ;  /* 0x000000190900780c */ /* 0x000fe40003f86270 */
[----:B------:R-:W-:Y:S02]  /*28c0*/  FSEL R78, R33, -INF , !P3 ;  /* 0xff800000214e7808 */ /* 0x000fe40005800000 */
[----:B------:R-:W-:-:S02]  /*28d0*/  ISETP.GT.AND P3, PT, R5, 0x18, !P4 ;  /* 0x000000180500780c */ /* 0x000fc40006764270 */
[----:B------:R-:W-:Y:S02]  /*28e0*/  P2R R32, PR, RZ, 0x10 ;  /* 0x00000010ff207803 */ /* 0x000fe40000000000 */
[----:B------:R-:W-:Y:S02]  /*28f0*/  ISETP.LT.OR P3, PT, R3, 0x19, P3 ;  /* 0x000000190300780c */ /* 0x000fe40001f61670 */
[----:B------:R-:W-:Y:S02]  /*2900*/  ISETP.GE.AND P4, PT, R9, 0x1a, PT ;  /* 0x0000001a0900780c */ /* 0x000fe40003f86270 */
[----:B------:R-:W-:Y:S02]  /*2910*/  FSEL R80, R36, -INF , !P3 ;  /* 0xff80000024507808 */ /* 0x000fe40005800000 */
[----:B------:R-:W-:Y:S02]  /*2920*/  ISETP.GT.AND P3, PT, R5, 0x19, !P4 ;  /* 0x000000190500780c */ /* 0x000fe40006764270 */
[----:B------:R-:W-:-:S02]  /*2930*/  P2R R33, PR, RZ, 0x10 ;  /* 0x00000010ff217803 */ /* 0x000fc40000000000 */
[----:B------:R-:W-:Y:S02]  /*2940*/  ISETP.LT.OR P3, PT, R3, 0x1a, P3 ;  /* 0x0000001a0300780c */ /* 0x000fe40001f61670 */
[----:B------:R-:W-:Y:S02]  /*2950*/  ISETP.GE.AND P4, PT, R9, 0x21, PT ;  /* 0x000000210900780c */ /* 0x000fe40003f86270 */
[----:B------:R-:W-:Y:S02]  /*2960*/  FSEL R82, R37, -INF , !P3 ;  /* 0xff80000025527808 */ /* 0x000fe40005800000 */
[----:B------:R-:W-:Y:S02]  /*2970*/  ISETP.GT.AND P3, PT, R5, 0x20, !P4 ;  /* 0x000000200500780c */ /* 0x000fe40006764270 */
[----:B------:R-:W-:Y:S02]  /*2980*/  P2R R36, PR, RZ, 0x10 ;  /* 0x00000010ff247803 */ /* 0x000fe40000000000 */
[----:B------:R-:W-:-:S02]  /*2990*/  ISETP.LT.OR P3, PT, R3, 0x21, P3 ;  /* 0x000000210300780c */ /* 0x000fc40001f61670 */
[----:B------:R-:W-:Y:S02]  /*29a0*/  ISETP.GE.AND P4, PT, R9, 0x22, PT ;  /* 0x000000220900780c */ /* 0x000fe40003f86270 */
[----:B------:R-:W-:Y:S02]  /*29b0*/  FSEL R84, R40, -INF , !P3 ;  /* 0xff80000028547808 */ /* 0x000fe40005800000 */
[----:B------:R-:W-:Y:S02]  /*29c0*/  ISETP.GT.AND P3, PT, R5, 0x21, !P4 ;  /* 0x000000210500780c */ /* 0x000fe40006764270 */
[----:B------:R-:W-:Y:S02]  /*29d0*/  P2R R37, PR, RZ, 0x10 ;  /* 0x00000010ff257803 */ /* 0x000fe40000000000 */
[----:B------:R-:W-:Y:S02]  /*29e0*/  ISETP.LT.OR P3, PT, R3, 0x22, P3 ;  /* 0x000000220300780c */ /* 0x000fe40001f61670 */
[----:B------:R-:W-:-:S02]  /*29f0*/  ISETP.GE.AND P4, PT, R9, 0x29, PT ;  /* 0x000000290900780c */ /* 0x000fc40003f86270 */
[----:B------:R-:W-:Y:S02]  /*2a00*/  FSEL R86, R41, -INF , !P3 ;  /* 0xff80000029567808 */ /* 0x000fe40005800000 */
[----:B------:R-:W-:Y:S02]  /*2a10*/  ISETP.GT.AND P3, PT, R5, 0x28, !P4 ;  /* 0x000000280500780c */ /* 0x000fe40006764270 */
[----:B------:R-:W-:Y:S02]  /*2a20*/  P2R R41, PR, RZ, 0x10 ;  /* 0x00000010ff297803 */ /* 0x000fe40000000000 */
        /* <DEDUP_REMOVED lines=51> */
[----:B------:R-:W-:Y:S02]  /*2d60*/  P2R R28, PR, RZ, 0x20 ;  /* 0x00000020ff1c7803 */ /* 0x000fe40000000000 */
[----:B------:R-:W-:Y:S02]  /*2d70*/  FSEL R64, R64, -INF , !P3 ;  /* 0xff80000040407808 */ /* 0x000fe40005800000 */
[C---:B------:R-:W-:Y:S02]  /*2d80*/  ISETP.GE.AND P3, PT, R9.reuse, 0x52, PT ;  /* 0x000000520900780c */ /* 0x040fe40003f66270 */
[----:B------:R-:W-:Y:S02]  /*2d90*/  ISETP.GE.AND P6, PT, R9, 0x1, PT ;  /* 0x000000010900780c */ /* 0x000fe40003fc6270 */
[----:B------:R-:W-:-:S04]  /*2da0*/  ISETP.GT.AND P4, PT, R5, 0x51, !P3 ;  /* 0x000000510500780c */ /* 0x000fc80005f84270 */
[----:B------:R-:W-:-:S04]  /*2db0*/  ISETP.LT.OR P4, PT, R3, 0x52, P4 ;  /* 0x000000520300780c */ /* 0x000fc80002781670 */
[----:B------:R-:W-:Y:S02]  /*2dc0*/  FSEL R106, R65, -INF , !P4 ;  /* 0xff800000416a7808 */ /* 0x000fe40006000000 */
[----:B------:R-:W-:-:S04]  /*2dd0*/  ISETP.GE.AND P4, PT, R9, 0x59, PT ;  /* 0x000000590900780c */ /* 0x000fc80003f86270 */
[----:B------:R-:W-:-:S04]  /*2de0*/  ISETP.GT.AND P5, PT, R5, 0x58, !P4 ;  /* 0x000000580500780c */ /* 0x000fc800067a4270 */
[----:B------:R-:W-:-:S04]  /*2df0*/  ISETP.LT.OR P5, PT, R3, 0x59, P5 ;  /* 0x000000590300780c */ /* 0x000fc80002fa1670 */
[----:B------:R-:W-:Y:S02]  /*2e00*/  FSEL R68, R68, -INF , !P5 ;  /* 0xff80000044447808 */ /* 0x000fe40006800000 */
[----:B------:R-:W-:-:S04]  /*2e10*/  ISETP.GT.AND P5, PT, R5, RZ, !P6 ;  /* 0x000000ff0500720c */ /* 0x000fc800077a4270 */
[----:B------:R-:W-:-:S04]  /*2e20*/  ISETP.LT.OR P5, PT, R3, 0x1, P5 ;  /* 0x000000010300780c */ /* 0x000fc80002fa1670 */
[----:B------:R-:W-:Y:S02]  /*2e30*/  FSEL R40, R24, -INF , !P5 ;  /* 0xff80000018287808 */ /* 0x000fe40006800000 */
[----:B------:R-:W-:-:S04]  /*2e40*/  ISETP.GE.AND P5, PT, R9, 0x5a, PT ;  /* 0x0000005a0900780c */ /* 0x000fc80003fa6270 */
[----:B------:R-:W-:Y:S02]  /*2e50*/  P2R R65, PR, RZ, 0x20 ;  /* 0x00000020ff417803 */ /* 0x000fe40000000000 */
[----:B------:R-:W-:-:S04]  /*2e60*/  ISETP.GT.AND P5, PT, R5, 0x59, !P5 ;  /* 0x000000590500780c */ /* 0x000fc80006fa4270 */
[----:B------:R-:W-:Y:S01]  /*2e70*/  ISETP.LT.OR P5, PT, R3, 0x5a, P5 ;  /* 0x0000005a0300780c */ /* 0x000fe20002fa1670 */
[----:B------:R-:W-:-:S03]  /*2e80*/  VIADD R3, R0, 0x8 ;  /* 0x0000000800037836 */ /* 0x000fc60000000000 */
[----:B------:R-:W-:Y:S01]  /*2e90*/  FSEL R108, R69, -INF , !P5 ;  /* 0xff800000456c7808 */ /* 0x000fe20006800000 */
[----:B------:R-:W-:Y:S01]  /*2ea0*/  IMAD.IADD R8, R50, 0x1, R3 ;  /* 0x0000000132087824 */ /* 0x000fe200078e0203 */
[----:B------:R-:W-:Y:S02]  /*2eb0*/  PLOP3.LUT P5, PT, PT, PT, UP0, 0x40, 0x0 ;  /* 0x000000000000781c */ /* 0x000fe40003fae808 */
[----:B------:R-:W-:-:S11]  /*2ec0*/  VIADDMNMX R5, R3, R43, R42, PT ;  /* 0x0000002b03057246 */ /* 0x000fd6000380012a */
[----:B------:R-:W-:Y:S05]  /*2ed0*/  @P5 BRA `(.L_x_1318) ;  /* 0x00000000005c5947 */ /* 0x000fea0003800000 */
        /* <DEDUP_REMOVED lines=8> */
[----:B------:R-:W-:Y:S01]  /*2f60*/  @P5 IMAD.HI.U32 R24, R9, UR6, RZ ;  /* 0x0000000609185c27 */ /* 0x000fe2000f8e00ff */
[----:B------:R-:W-:-:S13]  /*2f70*/  PLOP3.LUT P5, PT, PT, PT, UP1, 0x80, 0x0 ;  /* 0x000000000000781c */ /* 0x000fda0003faf018 */
[----:B------:R-:W-:-:S04]  /*2f80*/  @P5 SHF.R.U32.HI R9, RZ, UR7, R24 ;  /* 0x00000007ff095c19 */ /* 0x000fc80008011618 */
[----:B------:R-:W-:Y:S01]  /*2f90*/  LOP3.LUT R9, RZ, R9, RZ, 0x33, !PT ;  /* 0x00000009ff097212 */ /* 0x000fe200078e33ff */
[----:B------:R-:W-:Y:S06]  /*2fa0*/  BRA `(.L_x_1321) ;  /* 0x0000000000187947 */ /* 0x000fec0003800000 */
.L_x_1320:
[----:B------:R-:W-:-:S06]  /*2fb0*/  UISETP.NE.AND UP1, UPT, UR15, 0x1, UPT ;  /* 0x000000010f00788c */ /* 0x000fcc000bf25270 */
[----:B------:R-:W-:-:S05]  /*2fc0*/  PLOP3.LUT P5, PT, PT, PT, UP1, 0x80, 0x0 ;  /* 0x000000000000781c */ /* 0x000fca0003faf018 */
[----:B------:R-:W-:-:S08]  /*2fd0*/  @UP1 ULDC.64 UR6, c[0x0][0x9e8] ;  /* 0x00027a0000061ab9 */ /* 0x000fd00000000a00 */
[----:B------:R-:W-:Y:S01]  /*2fe0*/  @P5 IMAD.HI.U32 R24, R9, UR6, RZ ;  /* 0x0000000609185c27 */ /* 0x000fe2000f8e00ff */
[----:B------:R-:W-:-:S13]  /*2ff0*/  PLOP3.LUT P5, PT, PT, PT, UP1, 0x80, 0x0 ;  /* 0x000000000000781c */ /* 0x000fda0003faf018 */
[----:B------:R-:W-:-:S07]  /*3000*/  @P5 SHF.R.U32.HI R9, RZ, UR7, R24 ;  /* 0x00000007ff095c19 */ /* 0x000fce0008011618 */
.L_x_1321:
[----:B------:R-:W-:Y:S05]  /*3010*/  BSYNC B0 ;  /* 0x0000000000007941 */ /* 0x000fea0003800000 */
.L_x_1319:
[----:B------:R-:W-:-:S05]  /*3020*/  IMAD R9, R9, UR15, R51 ;  /* 0x0000000f09097c24 */ /* 0x000fca000f8e0233 */
[----:B------:R-:W-:Y:S02]  /*3030*/  VIMNMX R8, R8, R9, !PT ;  /* 0x0000000908087248 */ /* 0x000fe40007fe0100 */
[----:B------:R-:W-:-:S07]  /*3040*/  VIADDMNMX R5, R9, UR15, R5, PT ;  /* 0x0000000f09057c46 */ /* 0x000fce000b800105 */
.L_x_1318:
[----:B------:R-:W-:Y:S01]  /*3050*/  ISETP.GT.AND P1, PT, R8, 0x1, !P1 ;  /* 0x000000010800780c */ /* 0x000fe20004f24270 */
[----:B------:R-:W-:Y:S01]  /*3060*/  ULDC UR10, c[0x0][0x988] ;  /* 0x00026200000a7ab9 */ /* 0x000fe20000000800 */
[----:B------:R-:W-:Y:S02]  /*3070*/  FMNMX.FTZ R9, R40, R58, !PT ;  /* 0x0000003a28097209 */ /* 0x000fe40007810000 */
[----:B------:R-:W-:Y:S02]  /*3080*/  ISETP.LT.OR P1, PT, R5, 0x2, P1 ;  /* 0x000000020500780c */ /* 0x000fe40000f21670 */
[----:B------:R-:W-:Y:S02]  /*3090*/  FMNMX.FTZ R9, R72, R9, !PT ;  /* 0x0000000948097209 */ /* 0x000fe40007810000 */
[----:B------:R-:W-:Y:S02]  /*30a0*/  FSEL R13, R13, -INF , !P1 ;  /* 0xff8000000d0d7808 */ /* 0x000fe40004800000 */
[----:B------:R-:W-:-:S02]  /*30b0*/  FMNMX.FTZ R9, R74, R9, !PT ;  /* 0x000000094a097209 */ /* 0x000fc40007810000 */
[----:B------:R-:W-:Y:S02]  /*30c0*/  ISETP.NE.AND P1, PT, R25, RZ, PT ;  /* 0x000000ff1900720c */ /* 0x000fe40003f25270 */
[----:B------:R-:W-:Y:S02]  /*30d0*/  FMNMX.FTZ R9, R76, R9, !PT ;  /* 0x000000094c097209 */ /* 0x000fe40007810000 */
[----:B------:R-:W-:Y:S02]  /*30e0*/  ISETP.GT.AND P1, PT, R8, 0x9, !P1 ;  /* 0x000000090800780c */ /* 0x000fe40004f24270 */
[----:B------:R-:W-:Y:S02]  /*30f0*/  FMNMX.FTZ R9, R78, R9, !PT ;  /* 0x000000094e097209 */ /* 0x000fe40007810000 */
[----:B------:R-:W-:Y:S02]  /*3100*/  ISETP.LT.OR P1, PT, R5, 0xa, P1 ;  /* 0x0000000a0500780c */ /* 0x000fe40000f21670 */
[----:B------:R-:W-:-:S02]  /*3110*/  FMNMX.FTZ R9, R80, R9, !PT ;  /* 0x0000000950097209 */ /* 0x000fc40007810000 */
[----:B------:R-:W-:Y:S02]  /*3120*/  FSEL R15, R15, -INF , !P1 ;  /* 0xff8000000f0f7808 */ /* 0x000fe40004800000 */
[----:B------:R-:W-:Y:S02]  /*3130*/  ISETP.GT.AND P2, PT, R8, 0x8, !P2 ;  /* 0x000000080800780c */ /* 0x000fe40005744270 */
[----:B------:R-:W-:Y:S02]  /*3140*/  ISETP.NE.AND P1, PT, R28, RZ, PT ;  /* 0x000000ff1c00720c */ /* 0x000fe40003f25270 */
[----:B------:R-:W-:Y:S02]  /*3150*/  FMNMX.FTZ R9, R82, R9, !PT ;  /* 0x0000000952097209 */ /* 0x000fe40007810000 */
[----:B------:R-:W-:Y:S02]  /*3160*/  ISETP.LT.OR P2, PT, R5, 0x9, P2 ;  /* 0x000000090500780c */ /* 0x000fe40001741670 */
[----:B------:R-:W-:-:S02]  /*3170*/  ISETP.GT.AND P1, PT, R8, 0x10, !P1 ;  /* 0x000000100800780c */ /* 0x000fc40004f24270 */
[----:B------:R-:W-:Y:S02]  /*3180*/  FMNMX.FTZ R9, R84, R9, !PT ;  /* 0x0000000954097209 */ /* 0x000fe40007810000 */
[----:B------:R-:W-:Y:S02]  /*3190*/  FSEL R14, R14, -INF , !P2 ;  /* 0xff8000000e0e7808 */ /* 0x000fe40005000000 */
[----:B------:R-:W-:Y:S02]  /*31a0*/  ISETP.LT.OR P1, PT, R5, 0x11, P1 ;  /* 0x000000110500780c */ /* 0x000fe40000f21670 */
[----:B------:R-:W-:Y:S02]  /*31b0*/  ISETP.NE.AND P2, PT, R29, RZ, PT ;  /* 0x000000ff1d00720c */ /* 0x000fe40003f45270 */
[----:B------:R-:W-:Y:S02]  /*31c0*/  FMNMX.FTZ R9, R86, R9, !PT ;  /* 0x0000000956097209 */ /* 0x000fe40007810000 */
[----:B------:R-:W-:-:S02]  /*31d0*/  FSEL R20, R20, -INF , !P1 ;  /* 0xff80000014147808 */ /* 0x000fc40004800000 */
[----:B------:R-:W-:Y:S02]  /*31e0*/  ISETP.GT.AND P1, PT, R8, 0x11, !P2 ;  /* 0x000000110800780c */ /* 0x000fe40005724270 */
[----:B------:R-:W-:Y:S02]  /*31f0*/  FMNMX.FTZ R9, R88, R9, !PT ;  /* 0x0000000958097209 */ /* 0x000fe40007810000 */
[----:B------:R-:W-:Y:S02]  /*3200*/  ISETP.LT.OR P1, PT, R5, 0x12, P1 ;  /* 0x000000120500780c */ /* 0x000fe40000f21670 */
[----:B------:R-:W-:Y:S02]  /*3210*/  ISETP.NE.AND P5, PT, R32, RZ, PT ;  /* 0x000000ff2000720c */ /* 0x000fe40003fa5270 */
[----:B------:R-:W-:Y:S02]  /*3220*/  FMNMX.FTZ R9, R90, R9, !PT ;  /* 0x000000095a097209 */ /* 0x000fe40007810000 */
[----:B------:R-:W-:-:S02]  /*3230*/  FSEL R21, R21, -INF , !P1 ;  /* 0xff80000015157808 */ /* 0x000fc40004800000 */
[----:B------:R-:W-:Y:S02]  /*3240*/  ISETP.GT.AND P1, PT, R8, 0x18, !P5 ;  /* 0x000000180800780c */ /* 0x000fe40006f24270 */
        /* <DEDUP_REMOVED lines=12> */
[----:B------:R-:W-:Y:S02]  /*3310*/  ISETP.NE.AND P1, PT, R36, RZ, PT ;  /* 0x000000ff2400720c */ /* 0x000fe40003f25270 */
[----:B------:R-:W-:Y:S02]  /*3320*/  FMNMX.FTZ R9, R60, R9, !PT ;  /* 0x000000093c097209 */ /* 0x000fe40007810000 */
[----:B------:R-:W-:Y:S02]  /*3330*/  ISETP.GT.AND P1, PT, R8, 0x20, !P1 ;  /* 0x000000200800780c */ /* 0x000fe40004f24270 */
[----:B------:R-:W-:Y:S02]  /*3340*/  FMNMX.FTZ R9, R104, R9, !PT ;  /* 0x0000000968097209 */ /* 0x000fe40007810000 */
[----:B------:R-:W-:-:S02]  /*3350*/  ISETP.LT.OR P1, PT, R5, 0x21, P1 ;  /* 0x000000210500780c */ /* 0x000fc40000f21670 */
[----:B------:R-:W-:Y:S02]  /*3360*/  FMNMX.FTZ R9, R64, R9, !PT ;  /* 0x0000000940097209 */ /* 0x000fe40007810000 */
[----:B------:R-:W-:Y:S02]  /*3370*/  FSEL R26, R26, -INF , !P1 ;  /* 0xff8000001a1a7808 */ /* 0x000fe40004800000 */
[----:B------:R-:W-:Y:S02]  /*3380*/  ISETP.NE.AND P1, PT, R37, RZ, PT ;  /* 0x000000ff2500720c */ /* 0x000fe40003f25270 */
[----:B------:R-:W-:Y:S02]  /*3390*/  FMNMX.FTZ R9, R106, R9, !PT ;  /* 0x000000096a097209 */ /* 0x000fe40007810000 */
[----:B------:R-:W-:Y:S02]  /*33a0*/  ISETP.GT.AND P1, PT, R8, 0x21, !P1 ;  /* 0x000000210800780c */ /* 0x000fe40004f24270 */
[----:B------:R-:W-:-:S02]  /*33b0*/  FMNMX.FTZ R9, R68, R9, !PT ;  /* 0x0000000944097209 */ /* 0x000fc40007810000 */
[----:B------:R-:W-:Y:S02]  /*33c0*/  ISETP.LT.OR P1, PT, R5, 0x22, P1 ;  /* 0x000000220500780c */ /* 0x000fe40000f21670 */
[----:B------:R-:W-:Y:S02]  /*33d0*/  FMNMX.FTZ R37, R108, R9, !PT ;  /* 0x000000096c257209 */ /* 0x000fe40007810000 */
[----:B------:R-:W-:Y:S02]  /*33e0*/  FSEL R27, R27, -INF , !P1 ;  /* 0xff8000001b1b7808 */ /* 0x000fe40004800000 */
[----:B------:R-:W-:Y:S01]  /*33f0*/  ISETP.NE.AND P1, PT, R41, RZ, PT ;  /* 0x000000ff2900720c */ /* 0x000fe20003f25270 */
[----:B------:R-:W1:Y:S01]  /*3400*/  SHFL.BFLY PT, R36, R37, 0x2, 0x1f ;  /* 0x0c401f0025247f89 */ /* 0x000e6200000e0000 */
[C---:B------:R-:W-:Y:S02]  /*3410*/  ISETP.GT.AND P6, PT, R8.reuse, RZ, !P6 ;  /* 0x000000ff0800720c */ /* 0x040fe400077c4270 */
[----:B------:R-:W-:-:S02]  /*3420*/  ISETP.GT.AND P1, PT, R8, 0x28, !P1 ;  /* 0x000000280800780c */ /* 0x000fc40004f24270 */
[C---:B------:R-:W-:Y:S02]  /*3430*/  ISETP.LT.OR P6, PT, R5.reuse, 0x1, P6 ;  /* 0x000000010500780c */ /* 0x040fe400037c1670 */
[----:B------:R-:W-:Y:S02]  /*3440*/  ISETP.LT.OR P1, PT, R5, 0x29, P1 ;  /* 0x000000290500780c */ /* 0x000fe40000f21670 */
[----:B------:R-:W-:Y:S02]  /*3450*/  FSEL R4, R4, -INF , !P6 ;  /* 0xff80000004047808 */ /* 0x000fe40007000000 */
[----:B------:R-:W-:Y:S02]  /*3460*/  FSEL R28, R46, -INF , !P1 ;  /* 0xff8000002e1c7808 */ /* 0x000fe40004800000 */
[----:B------:R-:W-:Y:S02]  /*3470*/  ISETP.NE.AND P1, PT, R44, RZ, PT ;  /* 0x000000ff2c00720c */ /* 0x000fe40003f25270 */
[----:B------:R-:W-:-:S02]  /*3480*/  ISETP.NE.AND P2, PT, R53, RZ, PT ;  /* 0x000000ff3500720c */ /* 0x000fc40003f45270 */
[----:B------:R-:W-:Y:S02]  /*3490*/  ISETP.GT.AND P1, PT, R8, 0x29, !P1 ;  /* 0x000000290800780c */ /* 0x000fe40004f24270 */
[----:B------:R-:W-:Y:S02]  /*34a0*/  ISETP.NE.AND P5, PT, R56, RZ, PT ;  /* 0x000000ff3800720c */ /* 0x000fe40003fa5270 */
[----:B------:R-:W-:Y:S02]  /*34b0*/  ISETP.LT.OR P1, PT, R5, 0x2a, P1 ;  /* 0x0000002a0500780c */ /* 0x000fe40000f21670 */
[----:B------:R-:W-:Y:S02]  /*34c0*/  ISETP.NE.AND P6, PT, R59, RZ, PT ;  /* 0x000000ff3b00720c */ /* 0x000fe40003fc5270 */
[----:B------:R-:W-:Y:S02]  /*34d0*/  FSEL R29, R47, -INF , !P1 ;  /* 0xff8000002f1d7808 */ /* 0x000fe40004800000 */
[----:B-1----:R-:W-:-:S02]  /*34e0*/  FMNMX.FTZ R38, R37, R36, !PT ;  /* 0x0000002425267209 */ /* 0x002fc40007810000 */
[----:B------:R-:W-:Y:S02]  /*34f0*/  ISETP.NE.AND P1, PT, R45, RZ, PT ;  /* 0x000000ff2d00720c */ /* 0x000fe40003f25270 */
[----:B------:R-:W-:Y:S01]  /*3500*/  FMNMX.FTZ R37, R4, R13, !PT ;  /* 0x0000000d04257209 */ /* 0x000fe20007810000 */
[----:B------:R-:W1:Y:S01]  /*3510*/  SHFL.BFLY PT, R9, R38, 0x1, 0x1f ;  /* 0x0c201f0026097f89 */ /* 0x000e6200000e0000 */
[C---:B------:R-:W-:Y:S02]  /*3520*/  ISETP.GT.AND P1, PT, R8.reuse, 0x30, !P1 ;  /* 0x000000300800780c */ /* 0x040fe40004f24270 */
[C---:B------:R-:W-:Y:S02]  /*3530*/  ISETP.GT.AND P3, PT, R8.reuse, 0x51, !P3 ;  /* 0x000000510800780c */ /* 0x040fe40005f64270 */
[----:B------:R-:W-:Y:S02]  /*3540*/  ISETP.LT.OR P1, PT, R5, 0x31, P1 ;  /* 0x000000310500780c */ /* 0x000fe40000f21670 */
[----:B------:R-:W-:-:S02]  /*3550*/  ISETP.GT.AND P4, PT, R8, 0x58, !P4 ;  /* 0x000000580800780c */ /* 0x000fc40006784270 */
[----:B------:R-:W-:Y:S02]  /*3560*/  FSEL R30, R30, -INF , !P1 ;  /* 0xff8000001e1e7808 */ /* 0x000fe40004800000 */
[----:B------:R-:W-:Y:S02]  /*3570*/  ISETP.NE.AND P1, PT, R48, RZ, PT ;  /* 0x000000ff3000720c */ /* 0x000fe40003f25270 */
[C---:B------:R-:W-:Y:S02]  /*3580*/  ISETP.LT.OR P3, PT, R5.reuse, 0x52, P3 ;  /* 0x000000520500780c */ /* 0x040fe40001f61670 */
[----:B------:R-:W-:Y:S02]  /*3590*/  ISETP.GT.AND P1, PT, R8, 0x31, !P1 ;  /* 0x000000310800780c */ /* 0x000fe40004f24270 */
[C---:B------:R-:W-:Y:S02]  /*35a0*/  ISETP.LT.OR P4, PT, R5.reuse, 0x59, P4 ;  /* 0x000000590500780c */ /* 0x040fe40002781670 */
[----:B------:R-:W-:-:S04]  /*35b0*/  ISETP.LT.OR P1, PT, R5, 0x32, P1 ;  /* 0x000000320500780c */ /* 0x000fc80000f21670 */
[----:B------:R-:W-:Y:S02]  /*35c0*/  FSEL R31, R31, -INF , !P1 ;  /* 0xff8000001f1f7808 */ /* 0x000fe40004800000 */
[----:B------:R-:W-:Y:S02]  /*35d0*/  ISETP.NE.AND P1, PT, R49, RZ, PT ;  /* 0x000000ff3100720c */ /* 0x000fe40003f25270 */
[----:B-1----:R-:W-:Y:S02]  /*35e0*/  FMNMX.FTZ R9, R38, R9, !PT ;  /* 0x0000000926097209 */ /* 0x002fe40007810000 */
[----:B------:R-:W-:Y:S02]  /*35f0*/  FMNMX.FTZ R38, R14, R37, !PT ;  /* 0x000000250e267209 */ /* 0x000fe40007810000 */
[----:B------:R-:W-:Y:S01]  /*3600*/  ISETP.GT.AND P1, PT, R8, 0x38, !P1 ;  /* 0x000000380800780c */ /* 0x000fe20004f24270 */
[----:B------:R-:W-:Y:S01]  /*3610*/  FMUL.FTZ R36, R9, UR10 ;  /* 0x0000000a09247c20 */ /* 0x000fe20008410000 */
[----:B------:R-:W-:-:S02]  /*3620*/  FMNMX.FTZ R37, R15, R38, !PT ;  /* 0x000000260f257209 */ /* 0x000fc40007810000 */
[----:B------:R-:W-:Y:S02]  /*3630*/  ISETP.LT.OR P1, PT, R5, 0x39, P1 ;  /* 0x000000390500780c */ /* 0x000fe40000f21670 */
[----:B------:R-:W-:Y:S02]  /*3640*/  FMNMX.FTZ R38, R20, R37, !PT ;  /* 0x0000002514267209 */ /* 0x000fe40007810000 */
[----:B------:R-:W-:Y:S02]  /*3650*/  FSEL R32, R54, -INF , !P1 ;  /* 0xff80000036207808 */ /* 0x000fe40004800000 */
[----:B------:R-:W-:Y:S02]  /*3660*/  ISETP.NE.AND P1, PT, R52, RZ, PT ;  /* 0x000000ff3400720c */ /* 0x000fe40003f25270 */
[----:B------:R-:W-:Y:S02]  /*3670*/  FMNMX.FTZ R37, R21, R38, !PT ;  /* 0x0000002615257209 */ /* 0x000fe40007810000 */
[----:B------:R-:W-:-:S02]  /*3680*/  ISETP.GT.AND P1, PT, R8, 0x39, !P1 ;  /* 0x000000390800780c */ /* 0x000fc40004f24270 */
[----:B------:R-:W-:Y:S02]  /*3690*/  FMNMX.FTZ R38, R24, R37, !PT ;  /* 0x0000002518267209 */ /* 0x000fe40007810000 */
[----:B------:R-:W-:Y:S02]  /*36a0*/  ISETP.LT.OR P1, PT, R5, 0x3a, P1 ;  /* 0x0000003a0500780c */ /* 0x000fe40000f21670 */
[----:B------:R-:W-:Y:S02]  /*36b0*/  FMNMX.FTZ R37, R25, R38, !PT ;  /* 0x0000002619257209 */ /* 0x000fe40007810000 */
[----:B------:R-:W-:Y:S02]  /*36c0*/  FSEL R33, R55, -INF , !P1 ;  /* 0xff80000037217808 */ /* 0x000fe40004800000 */
[----:B------:R-:W-:Y:S02]  /*36d0*/  ISETP.GT.AND P1, PT, R8, 0x40, !P2 ;  /* 0x000000400800780c */ /* 0x000fe40005724270 */
[----:B------:R-:W-:-:S02]  /*36e0*/  FMNMX.FTZ R38, R26, R37, !PT ;  /* 0x000000251a267209 */ /* 0x000fc40007810000 */
[----:B------:R-:W-:Y:S02]  /*36f0*/  ISETP.LT.OR P1, PT, R5, 0x41, P1 ;  /* 0x000000410500780c */ /* 0x000fe40000f21670 */
[----:B------:R-:W-:Y:S02]  /*3700*/  FMNMX.FTZ R37, R27, R38, !PT ;  /* 0x000000261b257209 */ /* 0x000fe40007810000 */
[----:B------:R-:W-:Y:S02]  /*3710*/  FSEL R34, R34, -INF , !P1 ;  /* 0xff80000022227808 */ /* 0x000fe40004800000 */
[----:B------:R-:W-:Y:S02]  /*3720*/  ISETP.GT.AND P1, PT, R8, 0x41, !P5 ;  /* 0x000000410800780c */ /* 0x000fe40006f24270 */
[----:B------:R-:W-:Y:S02]  /*3730*/  FMNMX.FTZ R38, R28, R37, !PT ;  /* 0x000000251c267209 */ /* 0x000fe40007810000 */
[----:B------:R-:W-:-:S02]  /*3740*/  ISETP.LT.OR P1, PT, R5, 0x42, P1 ;  /* 0x000000420500780c */ /* 0x000fc40000f21670 */
[----:B------:R-:W-:Y:S02]  /*3750*/  FMNMX.FTZ R37, R29, R38, !PT ;  /* 0x000000261d257209 */ /* 0x000fe40007810000 */
[----:B------:R-:W-:Y:S02]  /*3760*/  FSEL R35, R35, -INF , !P1 ;  /* 0xff80000023237808 */ /* 0x000fe40004800000 */
[----:B------:R-:W-:Y:S02]  /*3770*/  FMNMX.FTZ R38, R30, R37, !PT ;  /* 0x000000251e267209 */ /* 0x000fe40007810000 */
[----:B------:R-:W-:Y:S02]  /*3780*/  FSETP.NEU.FTZ.AND P1, PT, R9, -INF , PT ;  /* 0xff8000000900780b */ /* 0x000fe40003f3d000 */
[----:B------:R-:W-:Y:S02]  /*3790*/  ISETP.NE.AND P5, PT, R57, RZ, PT ;  /* 0x000000ff3900720c */ /* 0x000fe40003fa5270 */
[----:B------:R-:W-:-:S02]  /*37a0*/  FMNMX.FTZ R37, R31, R38, !PT ;  /* 0x000000261f257209 */ /* 0x000fc40007810000 */
[----:B------:R-:W-:Y:S02]  /*37b0*/  FSEL R43, R36, RZ, P1 ;  /* 0x000000ff242b7208 */ /* 0x000fe40000800000 */
[----:B------:R-:W-:Y:S02]  /*37c0*/  ISETP.GT.AND P1, PT, R8, 0x48, !P5 ;  /* 0x000000480800780c */ /* 0x000fe40006f24270 */
[----:B------:R-:W-:Y:S01]  /*37d0*/  FMNMX.FTZ R38, R32, R37, !PT ;  /* 0x0000002520267209 */ /* 0x000fe20007810000 */
[--C-:B------:R-:W-:Y:S01]  /*37e0*/  FFMA.FTZ R39, R40, UR10, -R43.reuse ;  /* 0x0000000a28277c23 */ /* 0x100fe2000801082b */
[----:B------:R-:W-:Y:S01]  /*37f0*/  ISETP.LT.OR P1, PT, R5, 0x49, P1 ;  /* 0x000000490500780c */ /* 0x000fe20000f21670 */
[--C-:B------:R-:W-:Y:S01]  /*3800*/  FFMA.FTZ R41, R72, UR10, -R43.reuse ;  /* 0x0000000a48297c23 */ /* 0x100fe2000801082b */
[----:B------:R-:W-:Y:S01]  /*3810*/  FMNMX.FTZ R37, R33, R38, !PT ;  /* 0x0000002621257209 */ /* 0x000fe20007810000 */
[----:B------:R1:W-:Y:S01]  /*3820*/  MUFU.EX2 R152, R39 ;  /* 0x0000002700987308 */ /* 0x0003e20000000800 */
[----:B------:R-:W-:Y:S01]  /*3830*/  FSEL R36, R62, -INF , !P1 ;  /* 0xff8000003e247808 */ /* 0x000fe20004800000 */
[--C-:B------:R-:W-:Y:S01]  /*3840*/  FFMA.FTZ R40, R58, UR10, -R43.reuse ;  /* 0x0000000a3a287c23 */ /* 0x100fe2000801082b */
[----:B------:R-:W-:Y:S01]  /*3850*/  ISETP.NE.AND P2, PT, R61, RZ, PT ;  /* 0x000000ff3d00720c */ /* 0x000fe20003f45270 */
[--C-:B------:R-:W-:Y:S01]  /*3860*/  FFMA.FTZ R42, R74, UR10, -R43.reuse ;  /* 0x0000000a4a2a7c23 */ /* 0x100fe2000801082b */
[----:B------:R-:W-:Y:S01]  /*3870*/  ISETP.GT.AND P1, PT, R8, 0x49, !P6 ;  /* 0x000000490800780c */ /* 0x000fe20007724270 */
[--C-:B------:R-:W-:Y:S01]  /*3880*/  FFMA.FTZ R52, R94, UR10, -R43.reuse ;  /* 0x0000000a5e347c23 */ /* 0x100fe2000801082b */
[----:B------:R-:W-:Y:S01]  /*3890*/  FMNMX.FTZ R38, R34, R37, !PT ;  /* 0x0000002522267209 */ /* 0x000fe20007810000 */
[----:B------:R2:W-:Y:S01]  /*38a0*/  MUFU.EX2 R154, R41 ;  /* 0x00000029009a7308 */ /* 0x0005e20000000800 */
[--C-:B-1----:R-:W-:Y:S01]  /*38b0*/  FFMA.FTZ R39, R76, UR10, -R43.reuse ;  /* 0x0000000a4c277c23 */ /* 0x102fe2000801082b */
[----:B------:R-:W-:Y:S01]  /*38c0*/  ISETP.NE.AND P5, PT, R65, RZ, PT ;  /* 0x000000ff4100720c */ /* 0x000fe20003fa5270 */
[--C-:B------:R-:W-:Y:S01]  /*38d0*/  FFMA.FTZ R48, R90, UR10, -R43.reuse ;  /* 0x0000000a5a307c23 */ /* 0x100fe2000801082b */
[----:B------:R-:W-:Y:S01]  /*38e0*/  ISETP.GT.AND P2, PT, R8, 0x50, !P2 ;  /* 0x000000500800780c */ /* 0x000fe20005744270 */
[--C-:B------:R-:W-:Y:S01]  /*38f0*/  FFMA.FTZ R56, R98, UR10, -R43.reuse ;  /* 0x0000000a62387c23 */ /* 0x100fe2000801082b */
[C---:B------:R-:W-:Y:S01]  /*3900*/  ISETP.LT.OR P1, PT, R5.reuse, 0x4a, P1 ;  /* 0x0000004a0500780c */ /* 0x040fe20000f21670 */
[--C-:B------:R-:W-:Y:S01]  /*3910*/  FFMA.FTZ R44, R84, UR10, -R43.reuse ;  /* 0x0000000a542c7c23 */ /* 0x100fe2000801082b */
[----:B------:R1:W-:Y:S01]  /*3920*/  MUFU.EX2 R156, R39 ;  /* 0x00000027009c7308 */ /* 0x0003e20000000800 */
[--C-:B--2---:R-:W-:Y:S01]  /*3930*/  FFMA.FTZ R41, R80, UR10, -R43.reuse ;  /* 0x0000000a50297c23 */ /* 0x104fe2000801082b */
[----:B------:R-:W-:Y:S01]  /*3940*/  ISETP.GT.AND P5, PT, R8, 0x59, !P5 ;  /* 0x000000590800780c */ /* 0x000fe20006fa4270 */
[--C-:B------:R-:W-:Y:S01]  /*3950*/  FFMA.FTZ R46, R88, UR10, -R43.reuse ;  /* 0x0000000a582e7c23 */ /* 0x100fe2000801082b */
[----:B------:R-:W-:Y:S01]  /*3960*/  ISETP.LT.OR P2, PT, R5, 0x51, P2 ;  /* 0x000000510500780c */ /* 0x000fe20001741670 */
[--C-:B------:R-:W-:Y:S01]  /*3970*/  FFMA.FTZ R50, R92, UR10, -R43.reuse ;  /* 0x0000000a5c327c23 */ /* 0x100fe2000801082b */
[----:B------:R-:W-:Y:S01]  /*3980*/  FSEL R37, R63, -INF , !P1 ;  /* 0xff8000003f257808 */ /* 0x000fe20004800000 */
[--C-:B------:R-:W-:Y:S01]  /*3990*/  FFMA.FTZ R54, R96, UR10, -R43.reuse ;  /* 0x0000000a60367c23 */ /* 0x100fe2000801082b */
[----:B------:R2:W-:Y:S01]  /*39a0*/  MUFU.EX2 R158, R41 ;  /* 0x00000029009e7308 */ /* 0x0005e20000000800 */
[----:B-1----:R-:W-:Y:S01]  /*39b0*/  FMNMX.FTZ R39, R35, R38, !PT ;  /* 0x0000002623277209 */ /* 0x002fe20007810000 */
[--C-:B------:R-:W-:Y:S01]  /*39c0*/  FFMA.FTZ R58, R100, UR10, -R43.reuse ;  /* 0x0000000a643a7c23 */ /* 0x100fe2000801082b */
[----:B------:R-:W-:Y:S01]  /*39d0*/  FSEL R38, R66, -INF , !P2 ;  /* 0xff80000042267808 */ /* 0x000fe20005000000 */
[----:B------:R-:W-:Y:S01]  /*39e0*/  FFMA.FTZ R62, R106, UR10, -R43 ;  /* 0x0000000a6a3e7c23 */ /* 0x000fe2000801082b */
[----:B------:R-:W-:-:S02]  /*39f0*/  FMNMX.FTZ R8, R36, R39, !PT ;  /* 0x0000002724087209 */ /* 0x000fc40007810000 */
[----:B------:R-:W-:Y:S01]  /*3a00*/  FSEL R39, R67, -INF , !P3 ;  /* 0xff80000043277808 */ /* 0x000fe20005800000 */
[----:B------:R1:W-:Y:S01]  /*3a10*/  MUFU.EX2 R45, R40 ;  /* 0x00000028002d7308 */ /* 0x0003e20000000800 */
[----:B--2---:R-:W-:Y:S02]  /*3a20*/  FMNMX.FTZ R41, R37, R8, !PT ;  /* 0x0000000825297209 */ /* 0x004fe40007810000 */
[----:B------:R-:W-:Y:S02]  /*3a30*/  ISETP.LT.OR P5, PT, R5, 0x5a, P5 ;  /* 0x0000005a0500780c */ /* 0x000fe40002fa1670 */
[----:B------:R-:W-:Y:S02]  /*3a40*/  FMNMX.FTZ R8, R38, R41, !PT ;  /* 0x0000002926087209 */ /* 0x000fe40007810000 */
[----:B------:R-:W-:Y:S01]  /*3a50*/  FSEL R5, R70, -INF , !P4 ;  /* 0xff80000046057808 */ /* 0x000fe20006000000 */
[----:B------:R2:W-:Y:S01]  /*3a60*/  MUFU.EX2 R47, R42 ;  /* 0x0000002a002f7308 */ /* 0x0005e20000000800 */
[----:B-1----:R-:W-:Y:S01]  /*3a70*/  FFMA.FTZ R40, R78, UR10, -R43 ;  /* 0x0000000a4e287c23 */ /* 0x002fe2000801082b */
[----:B------:R-:W-:-:S04]  /*3a80*/  FMNMX.FTZ R8, R39, R8, !PT ;  /* 0x0000000827087209 */ /* 0x000fc80007810000 */
[----:B------:R-:W-:Y:S02]  /*3a90*/  FMNMX.FTZ R41, R5, R8, !PT ;  /* 0x0000000805297209 */ /* 0x000fe40007810000 */
[----:B------:R1:W-:Y:S01]  /*3aa0*/  MUFU.EX2 R49, R40 ;  /* 0x0000002800317308 */ /* 0x0003e20000000800 */
[----:B--2---:R-:W-:-:S07]  /*3ab0*/  FFMA.FTZ R42, R82, UR10, -R43 ;  /* 0x0000000a522a7c23 */ /* 0x004fce000801082b */
[----:B------:R2:W-:Y:S01]  /*3ac0*/  MUFU.EX2 R51, R42 ;  /* 0x0000002a00337308 */ /* 0x0005e20000000800 */
[----:B-1----:R-:W-:-:S04]  /*3ad0*/  FSEL R40, R71, -INF , !P5 ;  /* 0xff80000047287808 */ /* 0x002fc80006800000 */
[----:B------:R-:W-:-:S03]  /*3ae0*/  FMNMX.FTZ R41, R40, R41, !PT ;  /* 0x0000002928297209 */ /* 0x000fc60007810000 */
[----:B------:R1:W-:Y:S01]  /*3af0*/  MUFU.EX2 R57, R52 ;  /* 0x0000003400397308 */ /* 0x0003e20000000800 */
[--C-:B--2---:R-:W-:Y:S01]  /*3b00*/  FFMA.FTZ R42, R86, UR10, -R43.reuse ;  /* 0x0000000a562a7c23 */ /* 0x104fe2000801082b */
[----:B------:R-:W2:Y:S06]  /*3b10*/  SHFL.BFLY PT, R8, R41, 0x2, 0x1f ;  /* 0x0c401f0029087f89 */ /* 0x000eac00000e0000 */
[----:B------:R-:W-:Y:S01]  /*3b20*/  MUFU.EX2 R53, R42 ;  /* 0x0000002a00357308 */ /* 0x000fe20000000800 */
[--C-:B-1----:R-:W-:Y:S01]  /*3b30*/  FFMA.FTZ R52, R60, UR10, -R43.reuse ;  /* 0x0000000a3c347c23 */ /* 0x102fe2000801082b */
[----:B------:R-:W-:-:S06]  /*3b40*/  FFMA.FTZ R60, R104, UR10, -R43 ;  /* 0x0000000a683c7c23 */ /* 0x000fcc000801082b */
[----:B------:R1:W-:Y:S08]  /*3b50*/  MUFU.EX2 R55, R48 ;  /* 0x0000003000377308 */ /* 0x0003f00000000800 */
[----:B------:R3:W-:Y:S01]  /*3b60*/  MUFU.EX2 R59, R56 ;  /* 0x00000038003b7308 */ /* 0x0007e20000000800 */
[----:B-1----:R-:W-:Y:S01]  /*3b70*/  FFMA.FTZ R48, R102, UR10, -R43 ;  /* 0x0000000a66307c23 */ /* 0x002fe2000801082b */
[----:B--2---:R-:W-:-:S05]  /*3b80*/  FMNMX.FTZ R42, R41, R8, !PT ;  /* 0x00000008292a7209 */ /* 0x004fca0007810000 */
[----:B------:R-:W1:Y:S01]  /*3b90*/  SHFL.BFLY PT, R41, R42, 0x1, 0x1f ;  /* 0x0c201f002a297f89 */ /* 0x000e6200000e0000 */
[----:B------:R-:W-:Y:S01]  /*3ba0*/  MUFU.EX2 R61, R48 ;  /* 0x00000030003d7308 */ /* 0x000fe20000000800 */
[----:B---3--:R-:W-:-:S07]  /*3bb0*/  FFMA.FTZ R56, R64, UR10, -R43 ;  /* 0x0000000a40387c23 */ /* 0x008fce000801082b */
[----:B------:R-:W2:Y:S08]  /*3bc0*/  MUFU.EX2 R44, R44 ;  /* 0x0000002c002c7308 */ /* 0x000eb00000000800 */
[----:B------:R-:W3:Y:S01]  /*3bd0*/  MUFU.EX2 R46, R46 ;  /* 0x0000002e002e7308 */ /* 0x000ee20000000800 */
[----:B-1----:R-:W-:Y:S01]  /*3be0*/  FMNMX.FTZ R8, R42, R41, !PT ;  /* 0x000000292a087209 */ /* 0x002fe20007810000 */
[--C-:B------:R-:W-:Y:S01]  /*3bf0*/  FFMA.FTZ R41, R68, UR10, -R43.reuse ;  /* 0x0000000a44297c23 */ /* 0x100fe2000801082b */
[----:B------:R-:W-:-:S05]  /*3c00*/  FFMA.FTZ R43, R108, UR10, -R43 ;  /* 0x0000000a6c2b7c23 */ /* 0x000fca000801082b */
[----:B------:R-:W-:Y:S01]  /*3c10*/  MUFU.EX2 R63, R60 ;  /* 0x0000003c003f7308 */ /* 0x000fe20000000800 */
[C---:B------:R-:W-:Y:S01]  /*3c20*/  FSETP.NEU.FTZ.AND P1, PT, R8.reuse, -INF , PT ;  /* 0xff8000000800780b */ /* 0x040fe20003f3d000 */
[----:B------:R-:W-:Y:S01]  /*3c30*/  FMUL.FTZ R42, R8, UR10 ;  /* 0x0000000a082a7c20 */ /* 0x000fe20008410000 */
[----:B--2---:R-:W-:-:S04]  /*3c40*/  F2FP.BF16.F32.PACK_AB R160, R53, R44 ;  /* 0x0000002c35a0723e */ /* 0x004fc800000010ff */
[----:B------:R-:W-:Y:S01]  /*3c50*/  FSEL R42, R42, RZ, P1 ;  /* 0x000000ff2a2a7208 */ /* 0x000fe20000800000 */
[----:B------:R1:W-:Y:S01]  /*3c60*/  MUFU.EX2 R174, R43 ;  /* 0x0000002b00ae7308 */ /* 0x0003e20000000800 */
[----:B---3--:R-:W-:-:S03]  /*3c70*/  F2FP.BF16.F32.PACK_AB R162, R55, R46 ;  /* 0x0000002e37a2723e */ /* 0x008fc600000010ff */
[--C-:B------:R-:W-:Y:S01]  /*3c80*/  FFMA.FTZ R4, R4, UR10, -R42.reuse ;  /* 0x0000000a04047c23 */ /* 0x100fe2000801082a */
[--C-:B------:R-:W-:Y:S01]  /*3c90*/  FFMA.FTZ R13, R13, UR10, -R42.reuse ;  /* 0x0000000a0d0d7c23 */ /* 0x100fe2000801082a */
[--C-:B------:R-:W-:Y:S01]  /*3ca0*/  FFMA.FTZ R14, R14, UR10, -R42.reuse ;  /* 0x0000000a0e0e7c23 */ /* 0x100fe2000801082a */
[--C-:B------:R-:W-:Y:S01]  /*3cb0*/  FFMA.FTZ R15, R15, UR10, -R42.reuse ;  /* 0x0000000a0f0f7c23 */ /* 0x100fe2000801082a */
[--C-:B------:R-:W-:Y:S01]  /*3cc0*/  FFMA.FTZ R20, R20, UR10, -R42.reuse ;  /* 0x0000000a14147c23 */ /* 0x100fe2000801082a */
[----:B-1----:R-:W-:Y:S01]  /*3cd0*/  FADD.FTZ R43, R152, R45 ;  /* 0x0000002d982b7221 */ /* 0x002fe20000010000 */
[----:B------:R-:W-:Y:S01]  /*3ce0*/  MUFU.EX2 R4, R4 ;  /* 0x0000000400047308 */ /* 0x000fe20000000800 */
[--C-:B------:R-:W-:Y:S01]  /*3cf0*/  FFMA.FTZ R21, R21, UR10, -R42.reuse ;  /* 0x0000000a15157c23 */ /* 0x100fe2000801082a */
[--C-:B------:R-:W-:Y:S01]  /*3d00*/  FFMA.FTZ R24, R24, UR10, -R42.reuse ;  /* 0x0000000a18187c23 */ /* 0x100fe2000801082a */
[----:B------:R-:W-:Y:S01]  /*3d10*/  FADD.FTZ R48, R154, R43 ;  /* 0x0000002b9a307221 */ /* 0x000fe20000010000 */
[--C-:B------:R-:W-:Y:S01]  /*3d20*/  FFMA.FTZ R25, R25, UR10, -R42.reuse ;  /* 0x0000000a19197c23 */ /* 0x100fe2000801082a */
[--C-:B------:R-:W-:Y:S01]  /*3d30*/  FFMA.FTZ R26, R26, UR10, -R42.reuse ;  /* 0x0000000a1a1a7c23 */ /* 0x100fe2000801082a */
[----:B------:R-:W-:Y:S01]  /*3d40*/  FFMA.FTZ R27, R27, UR10, -R42 ;  /* 0x0000000a1b1b7c23 */ /* 0x000fe2000801082a */
[----:B------:R-:W-:Y:S01]  /*3d50*/  FADD.FTZ R43, R47, R48 ;  /* 0x000000302f2b7221 */ /* 0x000fe20000010000 */
[----:B------:R-:W1:Y:S01]  /*3d60*/  MUFU.EX2 R13, R13 ;  /* 0x0000000d000d7308 */ /* 0x000e620000000800 */
[--C-:B------:R-:W-:Y:S01]  /*3d70*/  FFMA.FTZ R28, R28, UR10, -R42.reuse ;  /* 0x0000000a1c1c7c23 */ /* 0x100fe2000801082a */
[--C-:B------:R-:W-:Y:S01]  /*3d80*/  FFMA.FTZ R29, R29, UR10, -R42.reuse ;  /* 0x0000000a1d1d7c23 */ /* 0x100fe2000801082a */
[----:B------:R-:W-:Y:S01]  /*3d90*/  FADD.FTZ R48, R156, R43 ;  /* 0x0000002b9c307221 */ /* 0x000fe20000010000 */
[--C-:B------:R-:W-:Y:S01]  /*3da0*/  FFMA.FTZ R30, R30, UR10, -R42.reuse ;  /* 0x0000000a1e1e7c23 */ /* 0x100fe2000801082a */
[--C-:B------:R-:W-:Y:S01]  /*3db0*/  FFMA.FTZ R31, R31, UR10, -R42.reuse ;  /* 0x0000000a1f1f7c23 */ /* 0x100fe2000801082a */
[----:B------:R-:W-:Y:S01]  /*3dc0*/  FFMA.FTZ R32, R32, UR10, -R42 ;  /* 0x0000000a20207c23 */ /* 0x000fe2000801082a */
[----:B------:R-:W-:Y:S01]  /*3dd0*/  FADD.FTZ R67, R49, R48 ;  /* 0x0000003031437221 */ /* 0x000fe20000010000 */
[----:B------:R-:W2:Y:S01]  /*3de0*/  MUFU.EX2 R14, R14 ;  /* 0x0000000e000e7308 */ /* 0x000ea20000000800 */
[--C-:B------:R-:W-:Y:S01]  /*3df0*/  FFMA.FTZ R33, R33, UR10, -R42.reuse ;  /* 0x0000000a21217c23 */ /* 0x100fe2000801082a */
[--C-:B------:R-:W-:Y:S01]  /*3e00*/  FFMA.FTZ R34, R34, UR10, -R42.reuse ;  /* 0x0000000a22227c23 */ /* 0x100fe2000801082a */
[----:B------:R-:W-:Y:S01]  /*3e10*/  FADD.FTZ R60, R158, R67 ;  /* 0x000000439e3c7221 */ /* 0x000fe20000010000 */
[--C-:B------:R-:W-:Y:S01]  /*3e20*/  FFMA.FTZ R35, R35, UR10, -R42.reuse ;  /* 0x0000000a23237c23 */ /* 0x100fe2000801082a */
[--C-:B------:R-:W-:Y:S01]  /*3e30*/  FFMA.FTZ R36, R36, UR10, -R42.reuse ;  /* 0x0000000a24247c23 */ /* 0x100fe2000801082a */
[----:B------:R-:W-:Y:S01]  /*3e40*/  FFMA.FTZ R37, R37, UR10, -R42 ;  /* 0x0000000a25257c23 */ /* 0x000fe2000801082a */
[----:B------:R-:W-:Y:S01]  /*3e50*/  FADD.FTZ R67, R51, R60 ;  /* 0x0000003c33437221 */ /* 0x000fe20000010000 */
[----:B------:R-:W3:Y:S01]  /*3e60*/  MUFU.EX2 R15, R15 ;  /* 0x0000000f000f7308 */ /* 0x000ee20000000800 */
[----:B-1----:R-:W-:Y:S01]  /*3e70*/  FADD.FTZ R43, R4, R13 ;  /* 0x0000000d042b7221 */ /* 0x002fe20000010000 */
[--C-:B------:R-:W-:Y:S01]  /*3e80*/  FFMA.FTZ R38, R38, UR10, -R42.reuse ;  /* 0x0000000a26267c23 */ /* 0x100fe2000801082a */
[----:B------:R-:W-:Y:S01]  /*3e90*/  FADD.FTZ R60, R44, R67 ;  /* 0x000000432c3c7221 */ /* 0x000fe20000010000 */
[--C-:B------:R-:W-:Y:S01]  /*3ea0*/  FFMA.FTZ R39, R39, UR10, -R42.reuse ;  /* 0x0000000a27277c23 */ /* 0x100fe2000801082a */
[----:B------:R-:W-:Y:S01]  /*3eb0*/  FFMA.FTZ R40, R40, UR10, -R42 ;  /* 0x0000000a28287c23 */ /* 0x000fe2000801082a */
[----:B------:R-:W-:Y:S01]  /*3ec0*/  F2FP.BF16.F32.PACK_AB R152, R45, R152 ;  /* 0x000000982d98723e */ /* 0x000fe200000010ff */
[----:B------:R-:W-:Y:S01]  /*3ed0*/  FADD.FTZ R67, R53, R60 ;  /* 0x0000003c35437221 */ /* 0x000fe20000010000 */
[----:B------:R-:W1:Y:S01]  /*3ee0*/  MUFU.EX2 R20, R20 ;  /* 0x0000001400147308 */ /* 0x000e620000000800 */
[----:B--2---:R-:W-:Y:S01]  /*3ef0*/  FADD.FTZ R48, R14, R43 ;  /* 0x0000002b0e307221 */ /* 0x004fe20000010000 */
[----:B------:R-:W-:Y:S01]  /*3f00*/  F2FP.BF16.F32.PACK_AB R153, R13, R4 ;  /* 0x000000040d99723e */ /* 0x000fe200000010ff */
[----:B------:R-:W-:Y:S01]  /*3f10*/  FADD.FTZ R60, R46, R67 ;  /* 0x000000432e3c7221 */ /* 0x000fe20000010000 */
[----:B------:R-:W-:-:S02]  /*3f20*/  F2FP.BF16.F32.PACK_AB R154, R47, R154 ;  /* 0x0000009a2f9a723e */ /* 0x000fc400000010ff */
[----:B------:R-:W-:Y:S01]  /*3f30*/  F2FP.BF16.F32.PACK_AB R156, R49, R156 ;  /* 0x0000009c319c723e */ /* 0x000fe200000010ff */
[----:B------:R-:W-:Y:S01]  /*3f40*/  FADD.FTZ R67, R55, R60 ;  /* 0x0000003c37437221 */ /* 0x000fe20000010000 */
[----:B------:R-:W2:Y:S01]  /*3f50*/  MUFU.EX2 R21, R21 ;  /* 0x0000001500157308 */ /* 0x000ea20000000800 */
[----:B---3--:R-:W-:Y:S01]  /*3f60*/  FADD.FTZ R43, R15, R48 ;  /* 0x000000300f2b7221 */ /* 0x008fe20000010000 */
[----:B------:R-:W-:Y:S02]  /*3f70*/  F2FP.BF16.F32.PACK_AB R158, R51, R158 ;  /* 0x0000009e339e723e */ /* 0x000fe400000010ff */
[----:B------:R-:W-:-:S04]  /*3f80*/  F2FP.BF16.F32.PACK_AB R155, R15, R14 ;  /* 0x0000000e0f9b723e */ /* 0x000fc800000010ff */
[----:B------:R-:W3:Y:S01]  /*3f90*/  MUFU.EX2 R24, R24 ;  /* 0x0000001800187308 */ /* 0x000ee20000000800 */
[----:B-1----:R-:W-:-:S07]  /*3fa0*/  FADD.FTZ R48, R20, R43 ;  /* 0x0000002b14307221 */ /* 0x002fce0000010000 */
[----:B------:R-:W1:Y:S01]  /*3fb0*/  MUFU.EX2 R25, R25 ;  /* 0x0000001900197308 */ /* 0x000e620000000800 */
[C---:B--2---:R-:W-:Y:S01]  /*3fc0*/  FADD.FTZ R43, R21.reuse, R48 ;  /* 0x00000030152b7221 */ /* 0x044fe20000010000 */
[----:B------:R-:W-:-:S06]  /*3fd0*/  F2FP.BF16.F32.PACK_AB R157, R21, R20 ;  /* 0x00000014159d723e */ /* 0x000fcc00000010ff */
[----:B------:R-:W2:Y:S01]  /*3fe0*/  MUFU.EX2 R26, R26 ;  /* 0x0000001a001a7308 */ /* 0x000ea20000000800 */
[----:B---3--:R-:W-:-:S07]  /*3ff0*/  FADD.FTZ R48, R24, R43 ;  /* 0x0000002b18307221 */ /* 0x008fce0000010000 */
[----:B------:R-:W3:Y:S01]  /*4000*/  MUFU.EX2 R27, R27 ;  /* 0x0000001b001b7308 */ /* 0x000ee20000000800 */
[C---:B-1----:R-:W-:Y:S01]  /*4010*/  FADD.FTZ R43, R25.reuse, R48 ;  /* 0x00000030192b7221 */ /* 0x042fe20000010000 */
[----:B------:R-:W-:-:S06]  /*4020*/  F2FP.BF16.F32.PACK_AB R159, R25, R24 ;  /* 0x00000018199f723e */ /* 0x000fcc00000010ff */
[----:B------:R-:W1:Y:S01]  /*4030*/  MUFU.EX2 R28, R28 ;  /* 0x0000001c001c7308 */ /* 0x000e620000000800 */
[----:B--2---:R-:W-:-:S07]  /*4040*/  FADD.FTZ R48, R26, R43 ;  /* 0x0000002b1a307221 */ /* 0x004fce0000010000 */
[----:B------:R-:W2:Y:S01]  /*4050*/  MUFU.EX2 R50, R50 ;  /* 0x0000003200327308 */ /* 0x000ea20000000800 */
[C---:B---3--:R-:W-:Y:S01]  /*4060*/  FADD.FTZ R43, R27.reuse, R48 ;  /* 0x000000301b2b7221 */ /* 0x048fe20000010000 */
[----:B------:R-:W-:-:S06]  /*4070*/  F2FP.BF16.F32.PACK_AB R161, R27, R26 ;  /* 0x0000001a1ba1723e */ /* 0x000fcc00000010ff */
[----:B------:R-:W3:Y:S01]  /*4080*/  MUFU.EX2 R29, R29 ;  /* 0x0000001d001d7308 */ /* 0x000ee20000000800 */
[----:B-1----:R-:W-:Y:S01]  /*4090*/  FADD.FTZ R48, R28, R43 ;  /* 0x0000002b1c307221 */ /* 0x002fe20000010000 */
[----:B------:R-:W-:-:S06]  /*40a0*/  FFMA.FTZ R43, R5, UR10, -R42 ;  /* 0x0000000a052b7c23 */ /* 0x000fcc000801082a */
[----:B------:R-:W1:Y:S01]  /*40b0*/  MUFU.EX2 R30, R30 ;  /* 0x0000001e001e7308 */ /* 0x000e620000000800 */
[----:B--2---:R-:W-:Y:S01]  /*40c0*/  FADD.FTZ R60, R50, R67 ;  /* 0x00000043323c7221 */ /* 0x004fe20000010000 */
[----:B------:R-:W-:-:S03]  /*40d0*/  F2FP.BF16.F32.PACK_AB R164, R57, R50 ;  /* 0x0000003239a4723e */ /* 0x000fc600000010ff */
[----:B------:R-:W-:-:S03]  /*40e0*/  FADD.FTZ R67, R57, R60 ;  /* 0x0000003c39437221 */ /* 0x000fc60000010000 */
[----:B------:R-:W2:Y:S01]  /*40f0*/  MUFU.EX2 R54, R54 ;  /* 0x0000003600367308 */ /* 0x000ea20000000800 */
[C---:B---3--:R-:W-:Y:S01]  /*4100*/  FADD.FTZ R5, R29.reuse, R48 ;  /* 0x000000301d057221 */ /* 0x048fe20000010000 */
[----:B------:R-:W-:-:S06]  /*4110*/  F2FP.BF16.F32.PACK_AB R163, R29, R28 ;  /* 0x0000001c1da3723e */ /* 0x000fcc00000010ff */
[----:B------:R-:W3:Y:S01]  /*4120*/  MUFU.EX2 R31, R31 ;  /* 0x0000001f001f7308 */ /* 0x000ee20000000800 */
[----:B-1----:R-:W-:-:S07]  /*4130*/  FADD.FTZ R42, R30, R5 ;  /* 0x000000051e2a7221 */ /* 0x002fce0000010000 */
        /* <DEDUP_REMOVED lines=28> */
[----:B--2---:R-:W-:-:S07]  /*4300*/  FADD.FTZ R44, R56, R45 ;  /* 0x0000002d382c7221 */ /* 0x004fce0000010000 */
[----:B------:R-:W2:Y:S01]  /*4310*/  MUFU.EX2 R65, R62 ;  /* 0x0000003e00417308 */ /* 0x000ea20000000800 */
[C---:B---3--:R-:W-:Y:S01]  /*4320*/  FADD.FTZ R45, R37.reuse, R42 ;  /* 0x0000002a252d7221 */ /* 0x048fe20000010000 */
[----:B------:R-:W-:-:S06]  /*4330*/  F2FP.BF16.F32.PACK_AB R171, R37, R36 ;  /* 0x0000002425ab723e */ /* 0x000fcc00000010ff */
[----:B------:R-:W3:Y:S01]  /*4340*/  MUFU.EX2 R39, R39 ;  /* 0x0000002700277308 */ /* 0x000ee20000000800 */
[----:B-1----:R-:W-:-:S07]  /*4350*/  FADD.FTZ R4, R38, R45 ;  /* 0x0000002d26047221 */ /* 0x002fce0000010000 */
[----:B------:R-:W1:Y:S01]  /*4360*/  MUFU.EX2 R41, R41 ;  /* 0x0000002900297308 */ /* 0x000e620000000800 */
[C---:B--2---:R-:W-:Y:S01]  /*4370*/  FADD.FTZ R44, R65.reuse, R44 ;  /* 0x0000002c412c7221 */ /* 0x044fe20000010000 */
[----:B------:R-:W-:-:S06]  /*4380*/  F2FP.BF16.F32.PACK_AB R172, R65, R56 ;  /* 0x0000003841ac723e */ /* 0x000fcc00000010ff */
[----:B------:R-:W2:Y:S01]  /*4390*/  MUFU.EX2 R43, R43 ;  /* 0x0000002b002b7308 */ /* 0x000ea20000000800 */
[C---:B---3--:R-:W-:Y:S01]  /*43a0*/  FADD.FTZ R4, R39.reuse, R4 ;  /* 0x0000000427047221 */ /* 0x048fe20000010000 */
[----:B------:R-:W-:-:S06]  /*43b0*/  F2FP.BF16.F32.PACK_AB R173, R39, R38 ;  /* 0x0000002627ad723e */ /* 0x000fcc00000010ff */
[----:B------:R-:W3:Y:S01]  /*43c0*/  MUFU.EX2 R40, R40 ;  /* 0x0000002800287308 */ /* 0x000ee20000000800 */
[----:B-1----:R-:W-:-:S04]  /*43d0*/  FADD.FTZ R5, R41, R44 ;  /* 0x0000002c29057221 */ /* 0x002fc80000010000 */
[C---:B------:R-:W-:Y:S01]  /*43e0*/  FADD.FTZ R5, R174.reuse, R5 ;  /* 0x00000005ae057221 */ /* 0x040fe20000010000 */
[----:B------:R-:W-:Y:S01]  /*43f0*/  F2FP.BF16.F32.PACK_AB R174, R174, R41 ;  /* 0x00000029aeae723e */ /* 0x000fe200000010ff */
[----:B--2---:R-:W-:-:S04]  /*4400*/  FADD.FTZ R13, R43, R4 ;  /* 0x000000042b0d7221 */ /* 0x004fc80000010000 */
[C---:B---3--:R-:W-:Y:S01]  /*4410*/  FADD.FTZ R4, R40.reuse, R13 ;  /* 0x0000000d28047221 */ /* 0x048fe20000010000 */
[----:B------:R-:W-:Y:S01]  /*4420*/  F2FP.BF16.F32.PACK_AB R175, R40, R43 ;  /* 0x0000002b28af723e */ /* 0x000fe200000010ff */
[----:B------:R-:W-:Y:S06]  /*4430*/  @!P0 BRA `(.L_x_1322) ;  /* 0x0000000000048947 */ /* 0x000fec0003800000 */
[----:B------:R-:W-:Y:S01]  /*4440*/  BPT.TRAP 0x1 ;  /* 0x000000040000795c */ /* 0x000fe20000300000 */
.L_x_1322:
[----:B------:R1:W2:Y:S01]  /*4450*/  SYNCS.PHASECHK.TRANS64.TRYWAIT P1, [UR21+0x22850], R12 ;  /* 0x0228500cff0075a7 */ /* 0x0002a20008020155 */
[----:B------:R-:W-:Y:S05]  /*4460*/  @!P0 BRA `(.L_x_1323) ;  /* 0x0000000000048947 */ /* 0x000fea0003800000 */
[----:B------:R-:W-:Y:S01]  /*4470*/  BPT.TRAP 0x1 ;  /* 0x000000040000795c */ /* 0x000fe20000300000 */
.L_x_1323:
[----:B--2---:R-:W-:Y:S05]  /*4480*/  @P1 BRA `(.L_x_1324) ;  /* 0x0000000000081947 */ /* 0x004fea0003800000 */
[----:B------:R-:W2:Y:S02]  /*4490*/  SYNCS.PHASECHK.TRANS64.TRYWAIT P1, [UR21+0x22850], R12 ;  /* 0x0228500cff0075a7 */ /* 0x000ea40008020155 */
[----:B--2---:R-:W-:Y:S05]  /*44a0*/  @!P1 BRA `(.L_x_1325) ;  /* 0x000000e8008c9947 */ /* 0x004fea0003800000 */
.L_x_1324:
[----:B------:R3:W-:Y:S01]  /*44b0*/  BAR.SYNC.DEFER_BLOCKING R10, 0x100 ;  /* 0x0004000a0000751d */ /* 0x0007e20000010000 */
[----:B------:R-:W-:Y:S01]  /*44c0*/  UIADD3 UR6, UR46, 0x400, URZ ;  /* 0x000004002e067890 */ /* 0x000fe2000fffe03f */
[----:B------:R-:W-:-:S03]  /*44d0*/  IMAD.IADD R6, R17, 0x1, -R6 ;  /* 0x0000000111067824 */ /* 0x000fc600078e0a06 */
[----:B------:R-:W-:Y:S01]  /*44e0*/  USHF.R.U32.HI UR6, URZ, 0x4, UR6 ;  /* 0x000000043f067899 */ /* 0x000fe20008011606 */
[----:B-12---:R-:W-:Y:S01]  /*44f0*/  VIADD R12, R6, UR42 ;  /* 0x0000002a060c7c36 */ /* 0x006fe20008000000 */
[----:B------:R-:W-:Y:S01]  /*4500*/  UMOV UR7, 0x40000040 ;  /* 0x4000004000077882 */ /* 0x000fe20000000000 */
[----:B------:R-:W1:Y:S01]  /*4510*/  S2R R13, SR_TID.X ;  /* 0x00000000000d7919 */ /* 0x000e620000002100 */
[----:B------:R-:W-:-:S04]  /*4520*/  ULOP3.LUT UR6, UR6, 0x3fff, URZ, 0xc0, !UPT ;  /* 0x00003fff06067892 */ /* 0x000fc8000f8ec03f */
[----:B------:R-:W-:-:S04]  /*4530*/  ULOP3.LUT UR21, UR6, 0x3000000, URZ, 0xfc, !UPT ;  /* 0x0300000006157892 */ /* 0x000fc8000f8efc3f */
[----:B------:R-:W-:Y:S01]  /*4540*/  UIMAD UR11, UR39, 0xc00, UR21 ;  /* 0x00000c00270b78a4 */ /* 0x000fe2000f8e0215 */
[----:B------:R-:W-:-:S06]  /*4550*/  WARPGROUP.ARRIVE ;  /* 0x00000000000079c5 */ /* 0x000fcc0000000000 */
[----:B------:R-:W-:Y:S02]  /*4560*/  UMOV UR6, UR11 ;  /* 0x0000000b00067c82 */ /* 0x000fe40008000000 */
[----:B------:R-:W-:Y:S01]  /*4570*/  HGMMA.64x256x16.F32.BF16 R24, R152, gdesc[UR4].tnspB, RZ, !UPT, gsb0 ;  /* 0x43e0000498187df0 */ /* 0x000fe2000c0018ff */
[----:B------:R-:W-:Y:S01]  /*4580*/  UIADD3 UR6, UR11, 0x80, URZ ;  /* 0x000000800b067890 */ /* 0x000fe2000fffe03f */
[----:B------:R-:W-:Y:S01]  /*4590*/  UMOV UR7, 0x40000040 ;  /* 0x4000004000077882 */ /* 0x000fe20000000000 */
[----:B-1----:R-:W-:-:S13]  /*45a0*/  LOP3.LUT P1, RZ, R13, 0x7f, RZ, 0xc0, !PT ;  /* 0x0000007f0dff7812 */ /* 0x002fda000782c0ff */
[----:B------:R-:W-:-:S05]  /*45b0*/  @!P1 VIADD R7, R7, 0x22860 ;  /* 0x0002286007079836 */ /* 0x000fca0000000000 */
[----:B------:R-:W-:Y:S01]  /*45c0*/  @!P1 PRMT R7, RZ, 0x654, R7 ;  /* 0x00000654ff079816 */ /* 0x000fe20000000007 */
[----:B------:R-:W-:Y:S02]  /*45d0*/  WARPGROUP.DEPBAR.LE gsb0, 0x0 ;  /* 0x00008000000079c5 */ /* 0x000fe40000010000 */
        /* <DEDUP_REMOVED lines=26> */
[----:B------:R-:W-:-:S13]  /*4780*/  R2UR UR6, R12 ;  /* 0x000000000c0672ca */ /* 0x000fda00000e0000 */
[----:B------:R-:W-:Y:S01]  /*4790*/  UIADD3 UR14, UR6, UR14, URZ ;  /* 0x0000000e060e7290 */ /* 0x000fe2000fffe03f */
[----:B------:R-:W-:Y:S02]  /*47a0*/  WARPGROUP.DEPBAR.LE gsb0, 0x0 ;  /* 0x00008000000079c5 */ /* 0x000fe40000010000 */
[----:B------:R1:W-:Y:S01]  /*47b0*/  @!P1 SYNCS.ARRIVE.TRANS64.RED.A1T0 RZ, [R7+URZ], RZ ;  /* 0x000000ff07ff99a7 */ /* 0x0003e2000810043f */
[----:B------:R-:W-:Y:S01]  /*47c0*/  PLOP3.LUT P1, PT, PT, PT, UP0, 0x40, 0x0 ;  /* 0x000000000000781c */ /* 0x000fe20003f2e808 */
[----:B-1----:R-:W-:-:S12]  /*47d0*/  VIADD R7, R176, 0xfffffffe ;  /* 0xfffffffeb0077836 */ /* 0x002fd80000000000 */
[----:B---3--:R-:W-:Y:S05]  /*47e0*/  @P1 BRA `(.L_x_1326) ;  /* 0x0000000000481947 */ /* 0x008fea0003800000 */
[C---:B------:R-:W-:Y:S01]  /*47f0*/  ISETP.GT.AND P1, PT, R12.reuse, RZ, PT ;  /* 0x000000ff0c00720c */ /* 0x040fe20003f24270 */
[----:B------:R-:W-:-:S05]  /*4800*/  VIADD R10, R12, 0xffffffff ;  /* 0xffffffff0c0a7836 */ /* 0x000fca0000000000 */
[----:B------:R-:W-:-:S07]  /*4810*/  R2UR UR11, R10 ;  /* 0x000000000a0b72ca */ /* 0x000fce00000e0000 */
[----:B------:R-:W-:Y:S08]  /*4820*/  @P1 BRA `(.L_x_1327) ;  /* 0x00000000001c1947 */ /* 0x000ff00003800000 */
[----:B------:R-:W-:Y:S02]  /*4830*/  UISETP.NE.AND UP1, UPT, UR15, 0x1, UPT ;  /* 0x000000010f00788c */ /* 0x000fe4000bf25270 */
[----:B------:R-:W-:-:S09]  /*4840*/  UIADD3 UR11, -UR6, URZ, URZ ;  /* 0x0000003f060b7290 */ /* 0x000fd2000fffe13f */
[----:B------:R-:W-:Y:S02]  /*4850*/  @UP1 ULDC.64 UR18, c[0x0][0x9e8] ;  /* 0x00027a0000121ab9 */ /* 0x000fe40000000a00 */
[----:B------:R-:W-:-:S04]  /*4860*/  UIMAD.WIDE.U32 UR6, UR11, UR18, URZ ;  /* 0x000000120b0672a5 */ /* 0x000fc8000f8e003f */
[----:B------:R-:W-:-:S04]  /*4870*/  @UP1 USHF.R.U32.HI UR11, URZ, UR19, UR7 ;  /* 0x000000133f0b1299 */ /* 0x000fc80008011607 */
[----:B------:R-:W-:Y:S01]  /*4880*/  ULOP3.LUT UR11, URZ, UR11, URZ, 0x33, !UPT ;  /* 0x0000000b3f0b7292 */ /* 0x000fe2000f8e333f */
[----:B------:R-:W-:Y:S11]  /*4890*/  BRA `(.L_x_1328) ;  /* 0x0000000000107947 */ /* 0x000ff60003800000 */
.L_x_1327:
[----:B------:R-:W-:-:S11]  /*48a0*/  UISETP.NE.AND UP1, UPT, UR15, 0x1, UPT ;  /* 0x000000010f00788c */ /* 0x000fd6000bf25270 */
[----:B------:R-:W-:Y:S02]  /*48b0*/  @UP1 ULDC.64 UR18, c[0x0][0x9e8] ;  /* 0x00027a0000121ab9 */ /* 0x000fe40000000a00 */
[----:B------:R-:W-:-:S04]  /*48c0*/  UIMAD.WIDE.U32 UR6, UR11, UR18, URZ ;  /* 0x000000120b0672a5 */ /* 0x000fc8000f8e003f */
[----:B------:R-:W-:-:S12]  /*48d0*/  @UP1 USHF.R.U32.HI UR11, URZ, UR19, UR7 ;  /* 0x000000133f0b1299 */ /* 0x000fd80008011607 */
.L_x_1328:
[----:B------:R-:W-:-:S04]  /*48e0*/  UIMAD UR11, UR11, UR15, UR15 ;  /* 0x0000000f0b0b72a4 */ /* 0x000fc8000f8e020f */
[----:B------:R-:W-:-:S04]  /*48f0*/  UISETP.LT.AND UP1, UPT, UR14, UR11, UPT ;  /* 0x0000000b0e00728c */ /* 0x000fc8000bf21270 */
[----:B------:R-:W-:-:S12]  /*4900*/  USEL UR14, UR14, UR11, UP1 ;  /* 0x0000000b0e0e7287 */ /* 0x000fd80008800000 */
.L_x_1326:
[----:B------:R-:W-:-:S04]  /*4910*/  UIMAD.WIDE UR6, UR14, 0x2aaaaaab, URZ ;  /* 0x2aaaaaab0e0678a5 */ /* 0x000fc8000f8e023f */
[----:B------:R-:W-:-:S04]  /*4920*/  USHF.R.U32.HI UR6, URZ, 0x1f, UR7 ;  /* 0x0000001f3f067899 */ /* 0x000fc80008011607 */
[----:B------:R-:W-:-:S04]  /*4930*/  ULEA.HI.SX32 UR6, UR7, UR6, 0x1c ;  /* 0x0000000607067291 */ /* 0x000fc8000f8fe23f */
[----:B------:R-:W-:-:S04]  /*4940*/  UISETP.LT.AND UP1, UPT, UR40, UR6, UPT ;  /* 0x000000062800728c */ /* 0x000fc8000bf21270 */
[----:B------:R-:W-:-:S06]  /*4950*/  USEL UR26, UR40, UR6, !UP1 ;  /* 0x00000006281a7287 */ /* 0x000fcc000c800000 */
[----:B------:R-:W-:-:S13]  /*4960*/  ISETP.GE.AND P1, PT, R7, UR26, PT ;  /* 0x0000001a07007c0c */ /* 0x000fda000bf26270 */
[----:B------:R-:W-:Y:S05]  /*4970*/  @!P1 BRA `(.L_x_1329) ;  /* 0x0000003400589947 */ /* 0x000fea0003800000 */
[----:B------:R-:W-:Y:S01]  /*4980*/  IMAD.IADD R12, R0, 0x1, R6 ;  /* 0x00000001000c7824 */ /* 0x000fe200078e0206 */
[----:B------:R-:W-:Y:S01]  /*4990*/  ULDC UR23, c[0x0][0x9e4] ;  /* 0x0002790000177ab9 */ /* 0x000fe20000000800 */
[----:B------:R-:W-:Y:S01]  /*49a0*/  ULDC UR27, c[0x0][0x988] ;  /* 0x00026200001b7ab9 */ /* 0x000fe20000000800 */
[----:B------:R-:W-:Y:S01]  /*49b0*/  ULDC UR24, c[0x0][0x9d8] ;  /* 0x0002760000187ab9 */ /* 0x000fe20000000800 */
[----:B------:R-:W-:-:S05]  /*49c0*/  ULDC UR25, c[0x0][0x9e0] ;  /* 0x0002780000197ab9 */ /* 0x000fca0000000800 */
.L_x_1346:
[----:B------:R-:W-:-:S04]  /*49d0*/  UIADD3 UR39, UR39, 0x1, URZ ;  /* 0x0000000127277890 */ /* 0x000fc8000fffe03f */
[----:B------:R-:W-:-:S04]  /*49e0*/  UISETP.NE.AND UP1, UPT, UR39, 0x2, UPT ;  /* 0x000000022700788c */ /* 0x000fc8000bf25270 */
[----:B------:R-:W-:Y:S02]  /*49f0*/  USEL UR6, URZ, 0x1, UP1 ;  /* 0x000000013f067887 */ /* 0x000fe40008800000 */
[----:B------:R-:W-:Y:S02]  /*4a00*/  USEL UR39, UR39, URZ, UP1 ;  /* 0x0000003f27277287 */ /* 0x000fe40008800000 */
[----:B------:R-:W-:Y:S01]  /*4a10*/  ULOP3.LUT UR38, UR38, UR6, URZ, 0x3c, !UPT ;  /* 0x0000000626267292 */ /* 0x000fe2000f8e3c3f */
[----:B-1----:R-:W-:Y:S11]  /*4a20*/  @!P0 BRA `(.L_x_1330) ;  /* 0x0000000000048947 */ /* 0x002ff60003800000 */
[----:B------:R-:W-:Y:S01]  /*4a30*/  BPT.TRAP 0x1 ;  /* 0x000000040000795c */ /* 0x000fe20000300000 */
.L_x_1330:
[----:B------:R-:W-:Y:S01]  /*4a40*/  ULEA UR28, UR39, UR46, 0x3 ;  /* 0x0000002e271c7291 */ /* 0x000fe2000f8e183f */
[----:B------:R-:W-:-:S05]  /*4a50*/  IMAD.U32 R10, RZ, RZ, UR38 ;  /* 0x00000026ff0a7e24 */ /* 0x000fca000f8e00ff */
[----:B------:R-:W-:-:S04]  /*4a60*/  SHF.L.U32 R10, R10, 0x1f, RZ ;  /* 0x0000001f0a0a7819 */ /* 0x000fc800000006ff */
[----:B------:R1:W2:Y:S01]  /*4a70*/  SYNCS.PHASECHK.TRANS64.TRYWAIT P1, [UR28+0x22830], R10 ;  /* 0x0228300aff0075a7 */ /* 0x0002a2000802015c */
[----:B------:R-:W-:Y:S05]  /*4a80*/  @!P0 BRA `(.L_x_1331) ;  /* 0x0000000000048947 */ /* 0x000fea0003800000 */
[----:B------:R-:W-:Y:S01]  /*4a90*/  BPT.TRAP 0x1 ;  /* 0x000000040000795c */ /* 0x000fe20000300000 */
.L_x_1331:
[----:B--2---:R-:W-:Y:S05]  /*4aa0*/  @P1 BRA `(.L_x_1332) ;  /* 0x0000000000081947 */ /* 0x004fea0003800000 */
[----:B------:R-:W2:Y:S02]  /*4ab0*/  SYNCS.PHASECHK.TRANS64.TRYWAIT P1, [UR28+0x22830], R10 ;  /* 0x0228300aff0075a7 */ /* 0x000ea4000802015c */
[----:B--2---:R-:W-:Y:S05]  /*4ac0*/  @!P1 BRA `(.L_x_1333) ;  /* 0x000000e400189947 */ /* 0x004fea0003800000 */
.L_x_1332:
[----:B------:R-:W-:Y:S01]  /*4ad0*/  UIMAD UR18, UR39, 0x300, UR20 ;  /* 0x00000300271278a4 */ /* 0x000fe2000f8e0214 */
[----:B------:R-:W-:Y:S01]  /*4ae0*/  WARPGROUP.ARRIVE ;  /* 0x00000000000079c5 */ /* 0x000fe20000000000 */
[----:B------:R-:W-:Y:S01]  /*4af0*/  UMOV UR19, 0x40000040 ;  /* 0x4000004000137882 */ /* 0x000fe20000000000 */
[----:B------:R-:W-:Y:S01]  /*4b00*/  UMOV UR7, 0x40000040 ;  /* 0x4000004000077882 */ /* 0x000fe20000000000 */
[----:B------:R-:W-:-:S03]  /*4b10*/  UIADD3 UR6, UR18, 0x2, URZ ;  /* 0x0000000212067890 */ /* 0x000fc6000fffe03f */
[----:B--2---:R-:W2:Y:S01]  /*4b20*/  S2R R11, SR_TID.X ;  /* 0x00000000000b7919 */ /* 0x004ea20000002100 */
[----:B------:R-:W-:Y:S01]  /*4b30*/  UIADD3 UR10, UR18, 0x4, URZ ;  /* 0x00000004120a7890 */ /* 0x000fe2000fffe03f */
[----:B------:R-:W-:Y:S01]  /*4b40*/  IMAD R15, R7, -0x60, R17 ;  /* 0xffffffa0070f7824 */ /* 0x000fe200078e0211 */
[----:B------:R-:W-:Y:S01]  /*4b50*/  UMOV UR11, 0x40000040 ;  /* 0x40000040000b7882 */ /* 0x000fe20000000000 */
[----:B------:R-:W-:Y:S01]  /*4b60*/  HGMMA.64x96x16.F32.BF16 R152, gdesc[UR16], RZ, !UPT, gsb0 ;  /* 0x01600000109879f0 */ /* 0x000fe2000c0018ff */
[----:B------:R-:W-:Y:S01]  /*4b70*/  UIADD3 UR14, UR18, 0x6, URZ ;  /* 0x00000006120e7890 */ /* 0x000fe2000fffe03f */
[----:B------:R-:W-:Y:S01]  /*4b80*/  UMOV UR15, 0x40000040 ;  /* 0x40000040000f7882 */ /* 0x000fe20000000000 */
[----:B--2---:R-:W-:Y:S02]  /*4b90*/  LOP3.LUT P1, RZ, R11, 0x7f, RZ, 0xc0, !PT ;  /* 0x0000007f0bff7812 */ /* 0x004fe4000782c0ff */
[----:B------:R-:W-:Y:S01]  /*4ba0*/  IADD3 R11, -R23, 0xb, RZ ;  /* 0x0000000b170b7810 */ /* 0x000fe20007ffe1ff */
        /* <DEDUP_REMOVED lines=14> */
[----:B------:R-:W2:Y:S01]  /*4c90*/  LDC R174, c[0x0][0x288] ;  /* 0x0000a200ffae7b82 */ /* 0x000ea20000000800 */
[----:B------:R-:W-:-:S02]  /*4ca0*/  IMAD.U32 R177, RZ, RZ, UR28 ;  /* 0x0000001cffb17e24 */ /* 0x000fc4000f8e00ff */
[----:B------:R-:W-:Y:S01]  /*4cb0*/  FMUL.FTZ R13, R154, UR24 ;  /* 0x000000189a0d7c20 */ /* 0x000fe20008410000 */
[----:B------:R-:W-:Y:S01]  /*4cc0*/  FMUL.FTZ R20, R155, UR24 ;  /* 0x000000189b147c20 */ /* 0x000fe20008410000 */
[----:B------:R-:W-:Y:S01]  /*4cd0*/  FMUL.FTZ R206, R156, UR24 ;  /* 0x000000189cce7c20 */ /* 0x000fe20008410000 */
[----:B------:R-:W-:Y:S02]  /*4ce0*/  @!P1 VIADD R14, R177, 0x22840 ;  /* 0x00022840b10e9836 */ /* 0x000fe40000000000 */
        /* <DEDUP_REMOVED lines=10> */
[----:B------:R-:W-:Y:S01]  /*4d90*/  @!P1 PRMT R14, RZ, 0x654, R14 ;  /* 0x00000654ff0e9816 */ /* 0x000fe2000000000e */
        /* <DEDUP_REMOVED lines=32> */
[----:B------:R3:W-:Y:S01]  /*4fa0*/  @!P1 SYNCS.ARRIVE.TRANS64.RED.A1T0 RZ, [R14+URZ], RZ ;  /* 0x000000ff0eff99a7 */ /* 0x0007e2000810043f */
[----:B------:R-:W-:Y:S01]  /*4fb0*/  PLOP3.LUT P1, PT, PT, PT, UP0, 0x40, 0x0 ;  /* 0x000000000000781c */ /* 0x000fe20003f2e808 */
[----:B------:R-:W4:Y:S01]  /*4fc0*/  MUFU.TANH R204, R204 ;  /* 0x000000cc00cc7308 */ /* 0x000f220000002400 */
[----:B--2---:R-:W-:-:S05]  /*4fd0*/  IADD3 R15, R15, 0x1, -R174 ;  /* 0x000000010f0f7810 */ /* 0x004fca0007ffe8ae */
[----:B------:R-:W-:Y:S02]  /*4fe0*/  IMAD.IADD R15, R15, 0x1, -R16 ;  /* 0x000000010f0f7824 */ /* 0x000fe400078e0a10 */
[----:B------:R-:W2:Y:S02]  /*4ff0*/  MUFU.TANH R203, R203 ;  /* 0x000000cb00cb7308 */ /* 0x000ea40000002400 */
[C---:B------:R-:W-:Y:S02]  /*5000*/  VIADD R191, R15.reuse, UR25 ;  /* 0x000000190fbf7c36 */ /* 0x040fe40008000000 */
[----:B------:R-:W-:Y:S02]  /*5010*/  VIADD R192, R15, UR22 ;  /* 0x000000160fc07c36 */ /* 0x000fe40008000000 */
[C---:B------:R-:W-:Y:S02]  /*5020*/  IMAD.IADD R193, R0.reuse, 0x1, R191 ;  /* 0x0000000100c17824 */ /* 0x040fe400078e02bf */
[----:B------:R-:W1:Y:S01]  /*5030*/  MUFU.TANH R13, R13 ;  /* 0x0000000d000d7308 */ /* 0x000e620000002400 */
[----:B------:R-:W-:-:S07]  /*5040*/  IMAD.IADD R194, R0, 0x1, R192 ;  /* 0x0000000100c27824 */ /* 0x000fce00078e02c0 */
        /* <DEDUP_REMOVED lines=44> */
[----:B------:R-:W1:Y:S01]  /*5310*/  MUFU.TANH R172, R172 ;  /* 0x000000ac00ac7308 */ /* 0x000e620000002400 */
[----:B--234-:R-:W-:Y:S05]  /*5320*/  @P1 BRA `(.L_x_1334) ;  /* 0x00000000005c1947 */ /* 0x01cfea0003800000 */
[----:B------:R-:W-:Y:S01]  /*5330*/  ISETP.GT.AND P1, PT, R12, -0x1, PT ;  /* 0xffffffff0c00780c */ /* 0x000fe20003f24270 */
[----:B------:R-:W-:-:S12]  /*5340*/  BSSY B0, `(.L_x_1335) ;  /* 0x0000011000007945 */ /* 0x000fd80003800000 */
[----:B------:R-:W-:Y:S05]  /*5350*/  @P1 BRA `(.L_x_1336) ;  /* 0x0000000000201947 */ /* 0x000fea0003800000 */
[----:B------:R-:W-:Y:S01]  /*5360*/  IMAD.U32 R176, RZ, RZ, UR23 ;  /* 0x00000017ffb07e24 */ /* 0x000fe2000f8e00ff */
[----:B------:R-:W-:-:S04]  /*5370*/  LOP3.LUT R173, RZ, R12, RZ, 0x33, !PT ;  /* 0x0000000cffad7212 */ /* 0x000fc800078e33ff */
[----:B------:R-:W-:-:S13]  /*5380*/  ISETP.NE.AND P1, PT, R176, 0x1, PT ;  /* 0x00000001b000780c */ /* 0x000fda0003f25270 */
[----:B------:R-:W2:Y:S02]  /*5390*/  @P1 LDC.64 R14, c[0x0][0x9e8] ;  /* 0x00027a00ff0e1b82 */ /* 0x000ea40000000a00 */
[----:B--2---:R-:W-:-:S05]  /*53a0*/  @P1 IMAD.HI.U32 R14, R173, R14, RZ ;  /* 0x0000000ead0e1227 */ /* 0x004fca00078e00ff */
[----:B------:R-:W-:-:S04]  /*53b0*/  @P1 SHF.R.U32.HI R173, RZ, R15, R14 ;  /* 0x0000000fffad1219 */ /* 0x000fc8000001160e */
[----:B------:R-:W-:Y:S01]  /*53c0*/  LOP3.LUT R14, RZ, R173, RZ, 0x33, !PT ;  /* 0x000000adff0e7212 */ /* 0x000fe200078e33ff */
[----:B------:R-:W-:Y:S06]  /*53d0*/  BRA `(.L_x_1337) ;  /* 0x00000000001c7947 */ /* 0x000fec0003800000 */
.L_x_1336:
[----:B------:R-:W-:-:S05]  /*53e0*/  IMAD.U32 R176, RZ, RZ, UR23 ;  /* 0x00000017ffb07e24 */ /* 0x000fca000f8e00ff */
[----:B------:R-:W-:-:S13]  /*53f0*/  ISETP.NE.AND P1, PT, R176, 0x1, PT ;  /* 0x00000001b000780c */ /* 0x000fda0003f25270 */
[----:B------:R-:W2:Y:S01]  /*5400*/  @P1 LDC.64 R14, c[0x0][0x9e8] ;  /* 0x00027a00ff0e1b82 */ /* 0x000ea20000000a00 */
[----:B------:R-:W-:-:S04]  /*5410*/  @P1 IMAD.IADD R173, R0, 0x1, R6 ;  /* 0x0000000100ad1824 */ /* 0x000fc800078e0206 */
[----:B--2---:R-:W-:-:S04]  /*5420*/  @P1 IMAD.HI.U32 R174, R173, R14, RZ ;  /* 0x0000000eadae1227 */ /* 0x004fc800078e00ff */
[----:B------:R-:W-:Y:S01]  /*5430*/  IMAD.MOV.U32 R14, RZ, RZ, R12 ;  /* 0x000000ffff0e7224 */ /* 0x000fe200078e000c */
[----:B------:R-:W-:-:S07]  /*5440*/  @P1 SHF.R.U32.HI R14, RZ, R15, R174 ;  /* 0x0000000fff0e1219 */ /* 0x000fce00000116ae */
.L_x_1337:
[----:B------:R-:W-:Y:S05]  /*5450*/  BSYNC B0 ;  /* 0x0000000000007941 */ /* 0x000fea0003800000 */
.L_x_1335:
[----:B------:R-:W-:-:S04]  /*5460*/  IMAD R15, R7, -0x60, -R16 ;  /* 0xffffffa0070f7824 */ /* 0x000fc800078e0a10 */
[----:B------:R-:W-:-:S05]  /*5470*/  IMAD R15, R14, R176, R15 ;  /* 0x000000b00e0f7224 */ /* 0x000fca00078e020f */
[----:B------:R-:W-:Y:S02]  /*5480*/  VIADDMNMX R193, R15, R176, R193, PT ;  /* 0x000000b00fc17246 */ /* 0x000fe400038001c1 */
[----:B------:R-:W-:-:S07]  /*5490*/  VIMNMX R194, R194, R15, !PT ;  /* 0x0000000fc2c27248 */ /* 0x000fce0007fe0100 */
.L_x_1334:
[----:B------:R-:W-:Y:S01]  /*54a0*/  IMAD R197, R7, -0x60, RZ ;  /* 0xffffffa007c57824 */ /* 0x000fe200078e02ff */
[----:B------:R-:W-:Y:S01]  /*54b0*/  LOP3.LUT R2, R2, 0xfffbffff, RZ, 0xc0, !PT ;  /* 0xfffbffff02027812 */ /* 0x000fe200078ec0ff */
[----:B------:R-:W-:-:S03]  /*54c0*/  IMAD.IADD R195, R3, 0x1, R192 ;  /* 0x0000000103c37824 */ /* 0x000fc600078e02c0 */
[C---:B------:R-:W-:Y:S02]  /*54d0*/  ISETP.GE.AND P1, PT, R197.reuse, 0x1, PT ;  /* 0x00000001c500780c */ /* 0x040fe40003f26270 */
[----:B------:R-:W-:Y:S02]  /*54e0*/  ISETP.GE.AND P4, PT, R197, 0x9, PT ;  /* 0x00000009c500780c */ /* 0x000fe40003f86270 */
[----:B------:R-:W-:-:S04]  /*54f0*/  ISETP.GT.AND P2, PT, R194, RZ, !P1 ;  /* 0x000000ffc200720c */ /* 0x000fc80004f44270 */
[----:B------:R-:W-:-:S04]  /*5500*/  ISETP.LT.OR P2, PT, R193, 0x1, P2 ;  /* 0x00000001c100780c */ /* 0x000fc80001741670 */
[----:B------:R-:W-:Y:S02]  /*5510*/  FSEL R204, R204, -INF , !P2 ;  /* 0xff800000cccc7808 */ /* 0x000fe40005000000 */
[----:B------:R-:W-:Y:S02]  /*5520*/  @P1 LOP3.LUT R2, R2, 0x40000, RZ, 0xfc, !PT ;  /* 0x0004000002021812 */ /* 0x000fe400078efcff */
[----:B------:R-:W-:Y:S02]  /*5530*/  ISETP.GE.AND P1, PT, R197, 0x2, PT ;  /* 0x00000002c500780c */ /* 0x000fe40003f26270 */
[----:B------:R-:W-:Y:S02]  /*5540*/  LOP3.LUT R2, R2, 0xfffffffd, RZ, 0xc0, !PT ;  /* 0xfffffffd02027812 */ /* 0x000fe400078ec0ff */
[----:B------:R-:W-:Y:S02]  /*5550*/  ISETP.GT.AND P3, PT, R194, 0x1, !P1 ;  /* 0x00000001c200780c */ /* 0x000fe40004f64270 */
[----:B------:R-:W-:-:S02]  /*5560*/  @P4 LOP3.LUT R2, R2, 0x2, RZ, 0xfc, !PT ;  /* 0x0000000202024812 */ /* 0x000fc400078efcff */
[----:B------:R-:W-:Y:S02]  /*5570*/  ISETP.GT.AND P2, PT, R194, 0x8, !P4 ;  /* 0x00000008c200780c */ /* 0x000fe40006744270 */
[----:B------:R-:W-:Y:S02]  /*5580*/  ISETP.GE.AND P4, PT, R197, 0xa, PT ;  /* 0x0000000ac500780c */ /* 0x000fe40003f86270 */
[C---:B------:R-:W-:Y:S02]  /*5590*/  ISETP.LT.OR P3, PT, R193.reuse, 0x2, P3 ;  /* 0x00000002c100780c */ /* 0x040fe40001f61670 */
[----:B------:R-:W-:Y:S02]  /*55a0*/  ISETP.LT.OR P2, PT, R193, 0x9, P2 ;  /* 0x00000009c100780c */ /* 0x000fe40001741670 */
[----:B------:R-:W-:Y:S02]  /*55b0*/  FSEL R203, R203, -INF , !P3 ;  /* 0xff800000cbcb7808 */ /* 0x000fe40005800000 */
[----:B------:R-:W-:-:S02]  /*55c0*/  ISETP.GE.AND P3, PT, R197, 0x11, PT ;  /* 0x00000011c500780c */ /* 0x000fc40003f66270 */
[----:B------:R-:W-:Y:S02]  /*55d0*/  LOP3.LUT R2, R2, 0xfffffffb, RZ, 0xc0, !PT ;  /* 0xfffffffb02027812 */ /* 0x000fe400078ec0ff */
[----:B-1----:R-:W-:Y:S02]  /*55e0*/  FSEL R206, R206, -INF , !P2 ;  /* 0xff800000cece7808 */ /* 0x002fe40005000000 */
[----:B------:R-:W-:Y:S02]  /*55f0*/  ISETP.GT.AND P2, PT, R194, 0x9, !P4 ;  /* 0x00000009c200780c */ /* 0x000fe40006744270 */
[----:B------:R-:W-:Y:S02]  /*5600*/  @P4 LOP3.LUT R2, R2, 0x4, RZ, 0xfc, !PT ;  /* 0x0000000402024812 */ /* 0x000fe400078efcff */
[----:B------:R-:W-:Y:S02]  /*5610*/  ISETP.LT.OR P2, PT, R193, 0xa, P2 ;  /* 0x0000000ac100780c */ /* 0x000fe40001741670 */
[----:B------:R-:W-:-:S02]  /*5620*/  LOP3.LUT R2, R2, 0xfffffff7, RZ, 0xc0, !PT ;  /* 0xfffffff702027812 */ /* 0x000fc400078ec0ff */
[----:B------:R-:W-:Y:S02]  /*5630*/  FSEL R205, R205, -INF , !P2 ;  /* 0xff800000cdcd7808 */ /* 0x000fe40005000000 */
[----:B------:R-:W-:Y:S02]  /*5640*/  @P3 LOP3.LUT R2, R2, 0x8, RZ, 0xfc, !PT ;  /* 0x0000000802023812 */ /* 0x000fe400078efcff */
[----:B------:R-:W-:Y:S02]  /*5650*/  ISETP.GT.AND P2, PT, R194, 0x10, !P3 ;  /* 0x00000010c200780c */ /* 0x000fe40005f44270 */
[----:B------:R-:W-:Y:S02]  /*5660*/  ISETP.GE.AND P3, PT, R197, 0x12, PT ;  /* 0x00000012c500780c */ /* 0x000fe40003f66270 */
[----:B------:R-:W-:Y:S02]  /*5670*/  ISETP.LT.OR P2, PT, R193, 0x11, P2 ;  /* 0x00000011c100780c */ /* 0x000fe40001741670 */
[----:B------:R-:W-:-:S02]  /*5680*/  LOP3.LUT R2, R2, 0xffffffef, RZ, 0xc0, !PT ;  /* 0xffffffef02027812 */ /* 0x000fc400078ec0ff */
[----:B------:R-:W-:Y:S02]  /*5690*/  FSEL R208, R208, -INF , !P2 ;  /* 0xff800000d0d07808 */ /* 0x000fe40005000000 */
[----:B------:R-:W-:-:S04]  /*56a0*/  ISETP.GT.AND P2, PT, R194, 0x11, !P3 ;  /* 0x00000011c200780c */ /* 0x000fc80005f44270 */
[----:B------:R-:W-:Y:S02]  /*56b0*/  ISETP.LT.OR P2, PT, R193, 0x12, P2 ;  /* 0x00000012c100780c */ /* 0x000fe40001741670 */
[----:B------:R-:W-:Y:S02]  /*56c0*/  @P3 LOP3.LUT R2, R2, 0x10, RZ, 0xfc, !PT ;  /* 0x0000001002023812 */ /* 0x000fe400078efcff */
[----:B------:R-:W-:Y:S02]  /*56d0*/  ISETP.GE.AND P3, PT, R197, 0x19, PT ;  /* 0x00000019c500780c */ /* 0x000fe40003f66270 */
[----:B------:R-:W-:Y:S02]  /*56e0*/  LOP3.LUT R2, R2, 0xfffdffff, RZ, 0xc0, !PT ;  /* 0xfffdffff02027812 */ /* 0x000fe400078ec0ff */
[----:B------:R-:W-:Y:S02]  /*56f0*/  FSEL R207, R207, -INF , !P2 ;  /* 0xff800000cfcf7808 */ /* 0x000fe40005000000 */
[----:B------:R-:W-:-:S04]  /*5700*/  ISETP.GT.AND P2, PT, R194, 0x18, !P3 ;  /* 0x00000018c200780c */ /* 0x000fc80005f44270 */
[----:B------:R-:W-:-:S03]  /*5710*/  ISETP.LT.OR P2, PT, R193, 0x19, P2 ;  /* 0x00000019c100780c */ /* 0x000fc60001741670 */
        /* <DEDUP_REMOVED lines=62> */
[----:B------:R-:W-:Y:S02]  /*5b00*/  FSEL R182, R182, -INF , !P2 ;  /* 0xff800000b6b67808 */ /* 0x000fe40005000000 */
[----:B------:R-:W-:Y:S02]  /*5b10*/  LOP3.LUT R2, R2, 0xffffffbf, RZ, 0xc0, !PT ;  /* 0xffffffbf02027812 */ /* 0x000fe400078ec0ff */
[----:B------:R-:W-:-:S04]  /*5b20*/  ISETP.GT.AND P2, PT, R194, 0x41, !P3 ;  /* 0x00000041c200780c */ /* 0x000fc80005f44270 */
[----:B------:R-:W-:-:S03]  /*5b30*/  ISETP.LT.OR P2, PT, R193, 0x42, P2 ;  /* 0x00000042c100780c */ /* 0x000fc60001741670 */
[----:B------:R-:W-:Y:S02]  /*5b40*/  @P3 LOP3.LUT R2, R2, 0x40, RZ, 0xfc, !PT ;  /* 0x0000004002023812 */ /* 0x000fe400078efcff */
[----:B------:R-:W-:Y:S02]  /*5b50*/  ISETP.GE.AND P3, PT, R197, 0x49, PT ;  /* 0x00000049c500780c */ /* 0x000fe40003f66270 */
[----:B------:R-:W-:Y:S02]  /*5b60*/  FSEL R189, R183, -INF , !P2 ;  /* 0xff800000b7bd7808 */ /* 0x000fe40005000000 */
[----:B------:R-:W-:Y:S02]  /*5b70*/  ISETP.GT.AND P2, PT, R194, 0x48, !P3 ;  /* 0x00000048c200780c */ /* 0x000fe40005f44270 */
[----:B------:R-:W-:Y:S02]  /*5b80*/  LOP3.LUT R2, R2, 0xffffffdf, RZ, 0xc0, !PT ;  /* 0xffffffdf02027812 */ /* 0x000fe400078ec0ff */
[----:B------:R-:W-:-:S04]  /*5b90*/  ISETP.LT.OR P2, PT, R193, 0x49, P2 ;  /* 0x00000049c100780c */ /* 0x000fc80001741670 */
[----:B------:R-:W-:Y:S02]  /*5ba0*/  FSEL R188, R188, -INF , !P2 ;  /* 0xff800000bcbc7808 */ /* 0x000fe40005000000 */
[----:B------:R-:W-:Y:S02]  /*5bb0*/  ISETP.GE.AND P2, PT, R197, 0x4a, PT ;  /* 0x0000004ac500780c */ /* 0x000fe40003f46270 */
[----:B------:R-:W-:Y:S02]  /*5bc0*/  @P3 LOP3.LUT R2, R2, 0x20, RZ, 0xfc, !PT ;  /* 0x0000002002023812 */ /* 0x000fe400078efcff */
[----:B------:R-:W-:Y:S02]  /*5bd0*/  ISETP.GT.AND P3, PT, R194, 0x49, !P2 ;  /* 0x00000049c200780c */ /* 0x000fe40005764270 */
[----:B------:R-:W-:Y:S02]  /*5be0*/  LOP3.LUT R2, R2, 0xfffffffe, RZ, 0xc0, !PT ;  /* 0xfffffffe02027812 */ /* 0x000fe400078ec0ff */
[----:B------:R-:W-:-:S04]  /*5bf0*/  ISETP.LT.OR P3, PT, R193, 0x4a, P3 ;  /* 0x0000004ac100780c */ /* 0x000fc80001f61670 */
[----:B------:R-:W-:Y:S02]  /*5c00*/  FSEL R186, R186, -INF , !P3 ;  /* 0xff800000baba7808 */ /* 0x000fe40005800000 */
[----:B------:R-:W-:-:S04]  /*5c10*/  ISETP.GE.AND P3, PT, R197, 0x51, PT ;  /* 0x00000051c500780c */ /* 0x000fc80003f66270 */
[----:B------:R-:W-:-:S04]  /*5c20*/  ISETP.GT.AND P4, PT, R194, 0x50, !P3 ;  /* 0x00000050c200780c */ /* 0x000fc80005f84270 */
        /* <DEDUP_REMOVED lines=10> */
[----:B------:R-:W-:-:S13]  /*5cd0*/  ISETP.GE.AND P6, PT, R197, 0x5a, PT ;  /* 0x0000005ac500780c */ /* 0x000fda0003fc6270 */
[----:B------:R-:W-:Y:S02]  /*5ce0*/  @P6 LOP3.LUT R2, R2, 0x1, RZ, 0xfc, !PT ;  /* 0x0000000102026812 */ /* 0x000fe400078efcff */
[----:B------:R-:W-:-:S04]  /*5cf0*/  ISETP.GT.AND P6, PT, R194, 0x59, !P6 ;  /* 0x00000059c200780c */ /* 0x000fc800077c4270 */
[----:B------:R-:W-:-:S04]  /*5d00*/  ISETP.LT.OR P6, PT, R193, 0x5a, P6 ;  /* 0x0000005ac100780c */ /* 0x000fc800037c1670 */
[----:B------:R-:W-:Y:S01]  /*5d10*/  FSEL R183, R190, -INF , !P6 ;  /* 0xff800000beb77808 */ /* 0x000fe20007000000 */
[----:B------:R-:W-:Y:S01]  /*5d20*/  IMAD.IADD R190, R3, 0x1, R191 ;  /* 0x0000000103be7824 */ /* 0x000fe200078e02bf */
[----:B------:R-:W-:-:S13]  /*5d30*/  PLOP3.LUT P6, PT, PT, PT, UP0, 0x40, 0x0 ;  /* 0x000000000000781c */ /* 0x000fda0003fce808 */
[----:B------:R-:W-:Y:S05]  /*5d40*/  @P6 BRA `(.L_x_1338) ;  /* 0x0000000000586947 */ /* 0x000fea0003800000 */
[----:B------:R-:W-:Y:S01]  /*5d50*/  IMAD.IADD R191, R3, 0x1, R6 ;  /* 0x0000000103bf7824 */ /* 0x000fe200078e0206 */
[----:B------:R-:W-:Y:S04]  /*5d60*/  BSSY B0, `(.L_x_1339) ;  /* 0x0000010000007945 */ /* 0x000fe80003800000 */
[----:B------:R-:W-:-:S13]  /*5d70*/  ISETP.GT.AND P6, PT, R191, -0x1, PT ;  /* 0xffffffffbf00780c */ /* 0x000fda0003fc4270 */
[----:B------:R-:W-:Y:S05]  /*5d80*/  @P6 BRA `(.L_x_1340) ;  /* 0x0000000000206947 */ /* 0x000fea0003800000 */
[----:B------:R-:W-:Y:S01]  /*5d90*/  IMAD.U32 R193, RZ, RZ, UR23 ;  /* 0x00000017ffc17e24 */ /* 0x000fe2000f8e00ff */
[----:B------:R-:W-:-:S04]  /*5da0*/  LOP3.LUT R191, RZ, R191, RZ, 0x33, !PT ;  /* 0x000000bfffbf7212 */ /* 0x000fc800078e33ff */
[----:B------:R-:W-:-:S13]  /*5db0*/  ISETP.NE.AND P6, PT, R193, 0x1, PT ;  /* 0x00000001c100780c */ /* 0x000fda0003fc5270 */
[----:B------:R-:W1:Y:S02]  /*5dc0*/  @P6 LDC.64 R14, c[0x0][0x9e8] ;  /* 0x00027a00ff0e6b82 */ /* 0x000e640000000a00 */
[----:B-1----:R-:W-:-:S05]  /*5dd0*/  @P6 IMAD.HI.U32 R14, R191, R14, RZ ;  /* 0x0000000ebf0e6227 */ /* 0x002fca00078e00ff */
[----:B------:R-:W-:-:S04]  /*5de0*/  @P6 SHF.R.U32.HI R191, RZ, R15, R14 ;  /* 0x0000000fffbf6219 */ /* 0x000fc8000001160e */
[----:B------:R-:W-:Y:S01]  /*5df0*/  LOP3.LUT R191, RZ, R191, RZ, 0x33, !PT ;  /* 0x000000bfffbf7212 */ /* 0x000fe200078e33ff */
[----:B------:R-:W-:Y:S06]  /*5e00*/  BRA `(.L_x_1341) ;  /* 0x0000000000147947 */ /* 0x000fec0003800000 */
.L_x_1340:
[----:B------:R-:W-:-:S05]  /*5e10*/  IMAD.U32 R193, RZ, RZ, UR23 ;  /* 0x00000017ffc17e24 */ /* 0x000fca000f8e00ff */
[----:B------:R-:W-:-:S13]  /*5e20*/  ISETP.NE.AND P6, PT, R193, 0x1, PT ;  /* 0x00000001c100780c */ /* 0x000fda0003fc5270 */
[----:B------:R-:W1:Y:S02]  /*5e30*/  @P6 LDC.64 R14, c[0x0][0x9e8] ;  /* 0x00027a00ff0e6b82 */ /* 0x000e640000000a00 */
[----:B-1----:R-:W-:-:S05]  /*5e40*/  @P6 IMAD.HI.U32 R14, R191, R14, RZ ;  /* 0x0000000ebf0e6227 */ /* 0x002fca00078e00ff */
[----:B------:R-:W-:-:S07]  /*5e50*/  @P6 SHF.R.U32.HI R191, RZ, R15, R14 ;  /* 0x0000000fffbf6219 */ /* 0x000fce000001160e */
.L_x_1341:
[----:B------:R-:W-:Y:S05]  /*5e60*/  BSYNC B0 ;  /* 0x0000000000007941 */ /* 0x000fea0003800000 */
.L_x_1339:
[----:B------:R-:W-:-:S04]  /*5e70*/  IMAD.IADD R14, R197, 0x1, -R16 ;  /* 0x00000001c50e7824 */ /* 0x000fc800078e0a10 */
[----:B------:R-:W-:-:S05]  /*5e80*/  IMAD R14, R191, R193, R14 ;  /* 0x000000c1bf0e7224 */ /* 0x000fca00078e020e */
[----:B------:R-:W-:Y:S02]  /*5e90*/  VIADDMNMX R190, R14, R193, R190, PT ;  /* 0x000000c10ebe7246 */ /* 0x000fe400038001be */
[----:B------:R-:W-:-:S07]  /*5ea0*/  VIMNMX R195, R195, R14, !PT ;  /* 0x0000000ec3c37248 */ /* 0x000fce0007fe0100 */
.L_x_1338:
[----:B------:R-:W-:Y:S01]  /*5eb0*/  ISETP.GT.AND P1, PT, R195, 0x1, !P1 ;  /* 0x00000001c300780c */ /* 0x000fe20004f24270 */
[----:B------:R-:W-:Y:S01]  /*5ec0*/  UMOV UR10, UR27 ;  /* 0x0000001b000a7c82 */ /* 0x000fe20008000000 */
[----:B------:R-:W-:Y:S02]  /*5ed0*/  LOP3.LUT P6, RZ, R2, 0x10000, RZ, 0xc0, !PT ;  /* 0x0001000002ff7812 */ /* 0x000fe400078cc0ff */
[----:B------:R-:W-:Y:S02]  /*5ee0*/  ISETP.LT.OR P1, PT, R190, 0x2, P1 ;  /* 0x00000002be00780c */ /* 0x000fe40000f21670 */
[----:B------:R-:W-:Y:S02]  /*5ef0*/  FMNMX.FTZ R14, R204, R9, !PT ;  /* 0x00000009cc0e7209 */ /* 0x000fe40007810000 */
[----:B------:R-:W-:Y:S02]  /*5f00*/  FSEL R20, R20, -INF , !P1 ;  /* 0xff80000014147808 */ /* 0x000fe40004800000 */
[----:B------:R-:W-:-:S02]  /*5f10*/  LOP3.LUT P1, RZ, R2, 0x2, RZ, 0xc0, !PT ;  /* 0x0000000202ff7812 */ /* 0x000fc4000782c0ff */
[----:B------:R-:W-:Y:S02]  /*5f20*/  FMNMX.FTZ R15, R203, R14, !PT ;  /* 0x0000000ecb0f7209 */ /* 0x000fe40007810000 */
[----:B------:R-:W-:Y:S02]  /*5f30*/  ISETP.GT.AND P1, PT, R195, 0x8, !P1 ;  /* 0x00000008c300780c */ /* 0x000fe40004f24270 */
[----:B------:R-:W-:Y:S02]  /*5f40*/  FMNMX.FTZ R14, R206, R15, !PT ;  /* 0x0000000fce0e7209 */ /* 0x000fe40007810000 */
[----:B------:R-:W-:Y:S02]  /*5f50*/  ISETP.LT.OR P1, PT, R190, 0x9, P1 ;  /* 0x00000009be00780c */ /* 0x000fe40000f21670 */
[----:B------:R-:W-:Y:S02]  /*5f60*/  FMNMX.FTZ R15, R205, R14, !PT ;  /* 0x0000000ecd0f7209 */ /* 0x000fe40007810000 */
[----:B------:R-:W-:-:S02]  /*5f70*/  FSEL R21, R21, -INF , !P1 ;  /* 0xff80000015157808 */ /* 0x000fc40004800000 */
[----:B------:R-:W-:Y:S02]  /*5f80*/  LOP3.LUT P1, RZ, R2, 0x4, RZ, 0xc0, !PT ;  /* 0x0000000402ff7812 */ /* 0x000fe4000782c0ff */
[----:B------:R-:W-:Y:S02]  /*5f90*/  FMNMX.FTZ R14, R208, R15, !PT ;  /* 0x0000000fd00e7209 */ /* 0x000fe40007810000 */
[----:B------:R-:W-:Y:S02]  /*5fa0*/  ISETP.GT.AND P1, PT, R195, 0x9, !P1 ;  /* 0x00000009c300780c */ /* 0x000fe40004f24270 */
[----:B------:R-:W-:Y:S02]  /*5fb0*/  FMNMX.FTZ R15, R207, R14, !PT ;  /* 0x0000000ecf0f7209 */ /* 0x000fe40007810000 */
[----:B------:R-:W-:Y:S02]  /*5fc0*/  ISETP.LT.OR P1, PT, R190, 0xa, P1 ;  /* 0x0000000abe00780c */ /* 0x000fe40000f21670 */
[----:B------:R-:W-:-:S02]  /*5fd0*/  FMNMX.FTZ R14, R210, R15, !PT ;  /* 0x0000000fd20e7209 */ /* 0x000fc40007810000 */
[----:B------:R-:W-:Y:S02]  /*5fe0*/  FSEL R152, R152, -INF , !P1 ;  /* 0xff80000098987808 */ /* 0x000fe40004800000 */
[----:B------:R-:W-:Y:S02]  /*5ff0*/  LOP3.LUT P1, RZ, R2, 0x8, RZ, 0xc0, !PT ;  /* 0x0000000802ff7812 */ /* 0x000fe4000782c0ff */
[----:B------:R-:W-:Y:S02]  /*6000*/  FMNMX.FTZ R14, R209, R14, !PT ;  /* 0x0000000ed10e7209 */ /* 0x000fe40007810000 */
[----:B------:R-:W-:Y:S02]  /*6010*/  ISETP.GT.AND P1, PT, R195, 0x10, !P1 ;  /* 0x00000010c300780c */ /* 0x000fe40004f24270 */
[----:B------:R-:W-:Y:S02]  /*6020*/  FMNMX.FTZ R15, R173, R14, !PT ;  /* 0x0000000ead0f7209 */ /* 0x000fe40007810000 */
[----:B------:R-:W-:-:S02]  /*6030*/  ISETP.LT.OR P1, PT, R190, 0x11, P1 ;  /* 0x00000011be00780c */ /* 0x000fc40000f21670 */
[----:B------:R-:W-:Y:S02]  /*6040*/  FMNMX.FTZ R14, R174, R15, !PT ;  /* 0x0000000fae0e7209 */ /* 0x000fe40007810000 */
[----:B------:R-:W-:Y:S02]  /*6050*/  FSEL R153, R153, -INF , !P1 ;  /* 0xff80000099997808 */ /* 0x000fe40004800000 */
[----:B------:R-:W-:Y:S02]  /*6060*/  LOP3.LUT P1, RZ, R2, 0x10, RZ, 0xc0, !PT ;  /* 0x0000001002ff7812 */ /* 0x000fe4000782c0ff */
[----:B------:R-:W-:Y:S02]  /*6070*/  FMNMX.FTZ R15, R175, R14, !PT ;  /* 0x0000000eaf0f7209 */ /* 0x000fe40007810000 */
[----:B------:R-:W-:Y:S02]  /*6080*/  ISETP.GT.AND P1, PT, R195, 0x11, !P1 ;  /* 0x00000011c300780c */ /* 0x000fe40004f24270 */
[----:B------:R-:W-:-:S02]  /*6090*/  FMNMX.FTZ R15, R176, R15, !PT ;  /* 0x0000000fb00f7209 */ /* 0x000fc40007810000 */
[----:B------:R-:W-:Y:S02]  /*60a0*/  ISETP.LT.OR P1, PT, R190, 0x12, P1 ;  /* 0x00000012be00780c */ /* 0x000fe40000f21670 */
[----:B------:R-:W-:Y:S02]  /*60b0*/  FMNMX.FTZ R14, R178, R15, !PT ;  /* 0x0000000fb20e7209 */ /* 0x000fe40007810000 */
[----:B------:R-:W-:Y:S02]  /*60c0*/  FSEL R154, R154, -INF , !P1 ;  /* 0xff8000009a9a7808 */ /* 0x000fe40004800000 */
[----:B------:R-:W-:Y:S02]  /*60d0*/  LOP3.LUT P1, RZ, R2, 0x20000, RZ, 0xc0, !PT ;  /* 0x0002000002ff7812 */ /* 0x000fe4000782c0ff */
        /* <DEDUP_REMOVED lines=18> */
[----:B------:R-:W-:Y:S02]  /*6200*/  LOP3.LUT P1, RZ, R2, 0x4000, RZ, 0xc0, !PT ;  /* 0x0000400002ff7812 */ /* 0x000fe4000782c0ff */
[----:B------:R-:W-:-:S02]  /*6210*/  FMNMX.FTZ R14, R187, R14, !PT ;  /* 0x0000000ebb0e7209 */ /* 0x000fc40007810000 */
[----:B------:R-:W-:Y:S02]  /*6220*/  ISETP.GT.AND P1, PT, R195, 0x21, !P1 ;  /* 0x00000021c300780c */ /* 0x000fe40004f24270 */
[----:B------:R-:W-:Y:S02]  /*6230*/  FMNMX.FTZ R14, R185, R14, !PT ;  /* 0x0000000eb90e7209 */ /* 0x000fe40007810000 */
[----:B------:R-:W-:Y:S02]  /*6240*/  ISETP.LT.OR P1, PT, R190, 0x22, P1 ;  /* 0x00000022be00780c */ /* 0x000fe40000f21670 */
[----:B------:R-:W-:Y:S02]  /*6250*/  FMNMX.FTZ R15, R183, R14, !PT ;  /* 0x0000000eb70f7209 */ /* 0x000fe40007810000 */
[----:B------:R-:W-:Y:S02]  /*6260*/  FSEL R158, R158, -INF , !P1 ;  /* 0xff8000009e9e7808 */ /* 0x000fe40004800000 */
[C---:B------:R-:W-:Y:S01]  /*6270*/  LOP3.LUT P1, RZ, R2.reuse, 0x2000, RZ, 0xc0, !PT ;  /* 0x0000200002ff7812 */ /* 0x040fe2000782c0ff */
[----:B------:R-:W1:Y:S01]  /*6280*/  SHFL.BFLY PT, R14, R15, 0x2, 0x1f ;  /* 0x0c401f000f0e7f89 */ /* 0x000e6200000e0000 */
[----:B------:R-:W-:-:S02]  /*6290*/  LOP3.LUT P6, RZ, R2, 0x20, RZ, 0xc0, !PT ;  /* 0x0000002002ff7812 */ /* 0x000fc400078cc0ff */
[C---:B------:R-:W-:Y:S02]  /*62a0*/  ISETP.GT.AND P1, PT, R195.reuse, 0x28, !P1 ;  /* 0x00000028c300780c */ /* 0x040fe40004f24270 */
[----:B------:R-:W-:Y:S02]  /*62b0*/  ISETP.GT.AND P2, PT, R195, 0x49, !P2 ;  /* 0x00000049c300780c */ /* 0x000fe40005744270 */
[C---:B------:R-:W-:Y:S02]  /*62c0*/  ISETP.LT.OR P1, PT, R190.reuse, 0x29, P1 ;  /* 0x00000029be00780c */ /* 0x040fe40000f21670 */
[----:B------:R-:W-:Y:S02]  /*62d0*/  ISETP.LT.OR P2, PT, R190, 0x4a, P2 ;  /* 0x0000004abe00780c */ /* 0x000fe40001741670 */
[----:B------:R-:W-:Y:S02]  /*62e0*/  FSEL R159, R159, -INF , !P1 ;  /* 0xff8000009f9f7808 */ /* 0x000fe40004800000 */
[----:B------:R-:W-:-:S02]  /*62f0*/  LOP3.LUT P1, RZ, R2, 0x1000, RZ, 0xc0, !PT ;  /* 0x0000100002ff7812 */ /* 0x000fc4000782c0ff */
[C---:B------:R-:W-:Y:S02]  /*6300*/  ISETP.GT.AND P3, PT, R195.reuse, 0x50, !P3 ;  /* 0x00000050c300780c */ /* 0x040fe40005f64270 */
[C---:B------:R-:W-:Y:S02]  /*6310*/  ISETP.GT.AND P1, PT, R195.reuse, 0x29, !P1 ;  /* 0x00000029c300780c */ /* 0x040fe40004f24270 */
[----:B------:R-:W-:Y:S02]  /*6320*/  FSEL R168, R168, -INF , !P2 ;  /* 0xff800000a8a87808 */ /* 0x000fe40005000000 */
[----:B------:R-:W-:Y:S02]  /*6330*/  ISETP.LT.OR P1, PT, R190, 0x2a, P1 ;  /* 0x0000002abe00780c */ /* 0x000fe40000f21670 */
[----:B------:R-:W-:Y:S02]  /*6340*/  ISETP.GT.AND P4, PT, R195, 0x51, !P4 ;  /* 0x00000051c300780c */ /* 0x000fe40006784270 */
[----:B------:R-:W-:-:S02]  /*6350*/  FSEL R160, R160, -INF , !P1 ;  /* 0xff800000a0a07808 */ /* 0x000fc40004800000 */
[----:B------:R-:W-:Y:S02]  /*6360*/  LOP3.LUT P1, RZ, R2, 0x800, RZ, 0xc0, !PT ;  /* 0x0000080002ff7812 */ /* 0x000fe4000782c0ff */
[----:B-1----:R-:W-:Y:S02]  /*6370*/  FMNMX.FTZ R191, R15, R14, !PT ;  /* 0x0000000e0fbf7209 */ /* 0x002fe40007810000 */
[C---:B------:R-:W-:Y:S02]  /*6380*/  ISETP.GT.AND P1, PT, R195.reuse, 0x30, !P1 ;  /* 0x00000030c300780c */ /* 0x040fe40004f24270 */
[C---:B------:R-:W-:Y:S01]  /*6390*/  ISETP.LT.OR P3, PT, R190.reuse, 0x51, P3 ;  /* 0x00000051be00780c */ /* 0x040fe20001f61670 */
[----:B------:R-:W1:Y:S01]  /*63a0*/  SHFL.BFLY PT, R14, R191, 0x1, 0x1f ;  /* 0x0c201f00bf0e7f89 */ /* 0x000e6200000e0000 */
[----:B------:R-:W-:Y:S02]  /*63b0*/  ISETP.LT.OR P1, PT, R190, 0x31, P1 ;  /* 0x00000031be00780c */ /* 0x000fe40000f21670 */
[----:B------:R-:W-:-:S02]  /*63c0*/  ISETP.GT.AND P5, PT, R195, 0x58, !P5 ;  /* 0x00000058c300780c */ /* 0x000fc40006fa4270 */
[----:B------:R-:W-:Y:S02]  /*63d0*/  FSEL R161, R161, -INF , !P1 ;  /* 0xff800000a1a17808 */ /* 0x000fe40004800000 */
[----:B------:R-:W-:Y:S02]  /*63e0*/  LOP3.LUT P1, RZ, R2, 0x400, RZ, 0xc0, !PT ;  /* 0x0000040002ff7812 */ /* 0x000fe4000782c0ff */
[C---:B------:R-:W-:Y:S02]  /*63f0*/  ISETP.LT.OR P4, PT, R190.reuse, 0x52, P4 ;  /* 0x00000052be00780c */ /* 0x040fe40002781670 */
[----:B------:R-:W-:Y:S02]  /*6400*/  ISETP.GT.AND P1, PT, R195, 0x31, !P1 ;  /* 0x00000031c300780c */ /* 0x000fe40004f24270 */
[C---:B------:R-:W-:Y:S02]  /*6410*/  ISETP.LT.OR P5, PT, R190.reuse, 0x59, P5 ;  /* 0x00000059be00780c */ /* 0x040fe40002fa1670 */
[----:B------:R-:W-:-:S04]  /*6420*/  ISETP.LT.OR P1, PT, R190, 0x32, P1 ;  /* 0x00000032be00780c */ /* 0x000fc80000f21670 */
[----:B------:R-:W-:Y:S02]  /*6430*/  FSEL R162, R162, -INF , !P1 ;  /* 0xff800000a2a27808 */ /* 0x000fe40004800000 */
[----:B------:R-:W-:Y:S02]  /*6440*/  LOP3.LUT P1, RZ, R2, 0x200, RZ, 0xc0, !PT ;  /* 0x0000020002ff7812 */ /* 0x000fe4000782c0ff */
[----:B-1----:R-:W-:Y:S02]  /*6450*/  FMNMX.FTZ R14, R191, R14, !PT ;  /* 0x0000000ebf0e7209 */ /* 0x002fe40007810000 */
[----:B------:R-:W-:-:S03]  /*6460*/  ISETP.GT.AND P1, PT, R195, 0x38, !P1 ;  /* 0x00000038c300780c */ /* 0x000fc60004f24270 */
[----:B------:R-:W-:Y:S01]  /*6470*/  FMUL.FTZ R212, R14, UR10 ;  /* 0x0000000a0ed47c20 */ /* 0x000fe20008410000 */
[----:B------:R-:W-:-:S04]  /*6480*/  ISETP.LT.OR P1, PT, R190, 0x39, P1 ;  /* 0x00000039be00780c */ /* 0x000fc80000f21670 */
[----:B------:R-:W-:Y:S02]  /*6490*/  FSEL R163, R163, -INF , !P1 ;  /* 0xff800000a3a37808 */ /* 0x000fe40004800000 */
[----:B------:R-:W-:-:S04]  /*64a0*/  LOP3.LUT P1, RZ, R2, 0x100, RZ, 0xc0, !PT ;  /* 0x0000010002ff7812 */ /* 0x000fc8000782c0ff */
[----:B------:R-:W-:-:S04]  /*64b0*/  ISETP.GT.AND P1, PT, R195, 0x39, !P1 ;  /* 0x00000039c300780c */ /* 0x000fc80004f24270 */
        /* <DEDUP_REMOVED lines=10> */
[----:B------:R-:W-:Y:S02]  /*6560*/  ISETP.GT.AND P1, PT, R195, 0x48, !P6 ;  /* 0x00000048c300780c */ /* 0x000fe40007724270 */
[----:B------:R-:W-:Y:S02]  /*6570*/  LOP3.LUT P6, RZ, R2, 0x40000, RZ, 0xc0, !PT ;  /* 0x0004000002ff7812 */ /* 0x000fe400078cc0ff */
[----:B------:R-:W-:-:S04]  /*6580*/  ISETP.LT.OR P1, PT, R190, 0x49, P1 ;  /* 0x00000049be00780c */ /* 0x000fc80000f21670 */
[----:B------:R-:W-:Y:S02]  /*6590*/  FSEL R167, R167, -INF , !P1 ;  /* 0xff800000a7a77808 */ /* 0x000fe40004800000 */
[C---:B------:R-:W-:Y:S02]  /*65a0*/  ISETP.GT.AND P1, PT, R195.reuse, RZ, !P6 ;  /* 0x000000ffc300720c */ /* 0x040fe40007724270 */
[----:B------:R-:W-:Y:S02]  /*65b0*/  LOP3.LUT P6, RZ, R2, 0x1, RZ, 0xc0, !PT ;  /* 0x0000000102ff7812 */ /* 0x000fe400078cc0ff */
[----:B------:R-:W-:Y:S02]  /*65c0*/  ISETP.LT.OR P1, PT, R190, 0x1, P1 ;  /* 0x00000001be00780c */ /* 0x000fe40000f21670 */
[----:B------:R-:W-:Y:S02]  /*65d0*/  ISETP.GT.AND P2, PT, R195, 0x59, !P6 ;  /* 0x00000059c300780c */ /* 0x000fe40007744270 */
[----:B------:R-:W-:-:S02]  /*65e0*/  FSEL R211, R13, -INF , !P1 ;  /* 0xff8000000dd37808 */ /* 0x000fc40004800000 */
[----:B------:R-:W-:Y:S02]  /*65f0*/  FSETP.NEU.FTZ.AND P1, PT, R14, -INF , PT ;  /* 0xff8000000e00780b */ /* 0x000fe40003f3d000 */
[----:B------:R-:W-:Y:S02]  /*6600*/  FMNMX.FTZ R13, R211, R8, !PT ;  /* 0x00000008d30d7209 */ /* 0x000fe40007810000 */
[----:B------:R-:W-:Y:S02]  /*6610*/  FSEL R212, R212, RZ, P1 ;  /* 0x000000ffd4d47208 */ /* 0x000fe40000800000 */
[----:B------:R-:W-:Y:S02]  /*6620*/  FMNMX.FTZ R194, R20, R13, !PT ;  /* 0x0000000d14c27209 */ /* 0x000fe40007810000 */
[----:B------:R-:W-:Y:S01]  /*6630*/  FSEL R195, R169, -INF , !P3 ;  /* 0xff800000a9c37808 */ /* 0x000fe20005800000 */
[--C-:B------:R-:W-:Y:S01]  /*6640*/  FFMA.FTZ R192, R204, UR10, -R212.reuse ;  /* 0x0000000accc07c23 */ /* 0x100fe200080108d4 */
        /* <DEDUP_REMOVED lines=8> */
[----:B------:R-:W-:Y:S01]  /*66d0*/  FMNMX.FTZ R191, R153, R194, !PT ;  /* 0x000000c299bf7209 */ /* 0x000fe20007810000 */
[--C-:B------:R-:W-:Y:S01]  /*66e0*/  FFMA.FTZ R194, R205, UR10, -R212.reuse ;  /* 0x0000000acdc27c23 */ /* 0x100fe200080108d4 */
[----:B------:R-:W-:Y:S01]  /*66f0*/  FSEL R199, R172, -INF , !P2 ;  /* 0xff800000acc77808 */ /* 0x000fe20005000000 */
        /* <DEDUP_REMOVED lines=15> */
[----:B------:R-:W-:-:S02]  /*67f0*/  FFMA.FTZ R185, R185, UR10, -R212 ;  /* 0x0000000ab9b97c23 */ /* 0x000fc400080108d4 */
[----:B------:R-:W-:Y:S01]  /*6800*/  FMNMX.FTZ R198, R158, R193, !PT ;  /* 0x000000c19ec67209 */ /* 0x000fe20007810000 */
[----:B------:R-:W-:Y:S03]  /*6810*/  MUFU.EX2 R194, R194 ;  /* 0x000000c200c27308 */ /* 0x000fe60000000800 */
[----:B------:R-:W-:-:S04]  /*6820*/  FMNMX.FTZ R193, R159, R198, !PT ;  /* 0x000000c69fc17209 */ /* 0x000fc80007810000 */
[----:B------:R-:W-:Y:S01]  /*6830*/  FMNMX.FTZ R198, R160, R193, !PT ;  /* 0x000000c1a0c67209 */ /* 0x000fe20007810000 */
[----:B------:R-:W-:Y:S03]  /*6840*/  MUFU.EX2 R191, R208 ;  /* 0x000000d000bf7308 */ /* 0x000fe60000000800 */
[----:B------:R-:W-:Y:S01]  /*6850*/  FMNMX.FTZ R197, R161, R198, !PT ;  /* 0x000000c6a1c57209 */ /* 0x000fe20007810000 */
[----:B------:R-:W-:-:S03]  /*6860*/  FFMA.FTZ R198, R209, UR10, -R212 ;  /* 0x0000000ad1c67c23 */ /* 0x000fc600080108d4 */
[----:B------:R-:W-:Y:S01]  /*6870*/  FMNMX.FTZ R204, R162, R197, !PT ;  /* 0x000000c5a2cc7209 */ /* 0x000fe20007810000 */
[----:B------:R-:W-:Y:S03]  /*6880*/  MUFU.EX2 R196, R196 ;  /* 0x000000c400c47308 */ /* 0x000fe60000000800 */
[----:B------:R-:W-:-:S04]  /*6890*/  FMNMX.FTZ R197, R163, R204, !PT ;  /* 0x000000cca3c57209 */ /* 0x000fc80007810000 */
[----:B------:R-:W-:Y:S01]  /*68a0*/  FMNMX.FTZ R204, R164, R197, !PT ;  /* 0x000000c5a4cc7209 */ /* 0x000fe20007810000 */
[----:B------:R-:W-:Y:S03]  /*68b0*/  MUFU.EX2 R193, R210 ;  /* 0x000000d200c17308 */ /* 0x000fe60000000800 */
[----:B------:R-:W-:-:S04]  /*68c0*/  FMNMX.FTZ R197, R165, R204, !PT ;  /* 0x000000cca5c57209 */ /* 0x000fc80007810000 */
[----:B------:R-:W-:Y:S01]  /*68d0*/  FMNMX.FTZ R204, R166, R197, !PT ;  /* 0x000000c5a6cc7209 */ /* 0x000fe20007810000 */
[----:B------:R-:W-:Y:S03]  /*68e0*/  MUFU.EX2 R198, R198 ;  /* 0x000000c600c67308 */ /* 0x000fe60000000800 */
[----:B------:R-:W-:-:S04]  /*68f0*/  FMNMX.FTZ R197, R167, R204, !PT ;  /* 0x000000cca7c57209 */ /* 0x000fc80007810000 */
[----:B------:R-:W-:Y:S01]  /*6900*/  FMNMX.FTZ R204, R168, R197, !PT ;  /* 0x000000c5a8cc7209 */ /* 0x000fe20007810000 */
[----:B------:R-:W-:Y:S01]  /*6910*/  MUFU.EX2 R173, R173 ;  /* 0x000000ad00ad7308 */ /* 0x000fe20000000800 */
[----:B------:R-:W-:Y:S01]  /*6920*/  FSEL R197, R170, -INF , !P4 ;  /* 0xff800000aac57808 */ /* 0x000fe20006000000 */
[----:B------:R-:W-:Y:S01]  /*6930*/  FFMA.FTZ R170, R176, UR10, -R212 ;  /* 0x0000000ab0aa7c23 */ /* 0x000fe200080108d4 */
[----:B------:R-:W-:-:S04]  /*6940*/  FMNMX.FTZ R204, R195, R204, !PT ;  /* 0x000000ccc3cc7209 */ /* 0x000fc80007810000 */
[----:B------:R-:W-:Y:S01]  /*6950*/  FMNMX.FTZ R171, R197, R204, !PT ;  /* 0x000000ccc5ab7209 */ /* 0x000fe20007810000 */
[----:B------:R-:W-:Y:S03]  /*6960*/  MUFU.EX2 R174, R174 ;  /* 0x000000ae00ae7308 */ /* 0x000fe60000000800 */
[----:B------:R-:W-:Y:S01]  /*6970*/  FMNMX.FTZ R172, R190, R171, !PT ;  /* 0x000000abbeac7209 */ /* 0x000fe20007810000 */
[--C-:B------:R-:W-:Y:S01]  /*6980*/  FFMA.FTZ R171, R178, UR10, -R212.reuse ;  /* 0x0000000ab2ab7c23 */ /* 0x100fe200080108d4 */
[--C-:B------:R-:W-:Y:S01]  /*6990*/  FFMA.FTZ R178, R181, UR10, -R212.reuse ;  /* 0x0000000ab5b27c23 */ /* 0x100fe200080108d4 */
[--C-:B------:R-:W-:Y:S01]  /*69a0*/  FFMA.FTZ R181, R188, UR10, -R212.reuse ;  /* 0x0000000abcb57c23 */ /* 0x100fe200080108d4 */
[----:B------:R-:W-:Y:S01]  /*69b0*/  FMNMX.FTZ R176, R199, R172, !PT ;  /* 0x000000acc7b07209 */ /* 0x000fe20007810000 */
[--C-:B------:R-:W-:Y:S01]  /*69c0*/  FFMA.FTZ R172, R179, UR10, -R212.reuse ;  /* 0x0000000ab3ac7c23 */ /* 0x100fe200080108d4 */
[--C-:B------:R-:W-:Y:S01]  /*69d0*/  FFMA.FTZ R179, R182, UR10, -R212.reuse ;  /* 0x0000000ab6b37c23 */ /* 0x100fe200080108d4 */
[----:B------:R-:W-:Y:S01]  /*69e0*/  FFMA.FTZ R182, R186, UR10, -R212 ;  /* 0x0000000abab67c23 */ /* 0x000fe200080108d4 */
[----:B------:R-:W-:Y:S01]  /*69f0*/  FSEL R186, R14, RZ, P1 ;  /* 0x000000ff0eba7208 */ /* 0x000fe20000800000 */
[----:B-1----:R-:W1:Y:S01]  /*6a00*/  SHFL.BFLY PT, R203, R176, 0x2, 0x1f ;  /* 0x0c401f00b0cb7f89 */ /* 0x002e6200000e0000 */
[----:B------:R-:W-:Y:S03]  /*6a10*/  MUFU.EX2 R169, R169 ;  /* 0x000000a900a97308 */ /* 0x000fe60000000800 */
[----:B------:R-:W-:-:S04]  /*6a20*/  FADD.FTZ R186, -R186, R9 ;  /* 0x00000009baba7221 */ /* 0x000fc80000010100 */
[----:B------:R-:W-:Y:S01]  /*6a30*/  FMUL.FTZ R9, R186, UR10 ;  /* 0x0000000aba097c20 */ /* 0x000fe20008410000 */
[----:B------:R-:W-:Y:S01]  /*6a40*/  MUFU.EX2 R170, R170 ;  /* 0x000000aa00aa7308 */ /* 0x000fe20000000800 */
[----:B------:R-:W-:-:S07]  /*6a50*/  FFMA.FTZ R186, R183, UR10, -R212 ;  /* 0x0000000ab7ba7c23 */ /* 0x000fce00080108d4 */
[----:B------:R-:W2:Y:S01]  /*6a60*/  MUFU.EX2 R9, R9 ;  /* 0x0000000900097308 */ /* 0x000ea20000000800 */
[----:B-1----:R-:W-:-:S07]  /*6a70*/  FMNMX.FTZ R203, R176, R203, !PT ;  /* 0x000000cbb0cb7209 */ /* 0x002fce0007810000 */
[----:B------:R-:W1:Y:S01]  /*6a80*/  MUFU.EX2 R171, R171 ;  /* 0x000000ab00ab7308 */ /* 0x000e620000000800 */
[----:B------:R-:W3:Y:S07]  /*6a90*/  SHFL.BFLY PT, R176, R203, 0x1, 0x1f ;  /* 0x0c201f00cbb07f89 */ /* 0x000eee00000e0000 */
[----:B------:R-:W4:Y:S01]  /*6aa0*/  MUFU.EX2 R172, R172 ;  /* 0x000000ac00ac7308 */ /* 0x000f220000000800 */
[----:B--2---:R-:W-:Y:S01]  /*6ab0*/  FFMA.FTZ R188, R9, R5, R192 ;  /* 0x0000000509bc7223 */ /* 0x004fe200000100c0 */
[-C--:B------:R-:W-:Y:S01]  /*6ac0*/  FMUL.FTZ R24, R24, R9.reuse ;  /* 0x0000000918187220 */ /* 0x080fe20000410000 */
[-C--:B------:R-:W-:Y:S01]  /*6ad0*/  FMUL.FTZ R25, R25, R9.reuse ;  /* 0x0000000919197220 */ /* 0x080fe20000410000 */
[-C--:B------:R-:W-:Y:S01]  /*6ae0*/  FMUL.FTZ R28, R28, R9.reuse ;  /* 0x000000091c1c7220 */ /* 0x080fe20000410000 */
[----:B------:R-:W-:Y:S01]  /*6af0*/  FADD.FTZ R188, R13, R188 ;  /* 0x000000bc0dbc7221 */ /* 0x000fe20000010000 */
[-C--:B------:R-:W-:Y:S01]  /*6b00*/  FMUL.FTZ R29, R29, R9.reuse ;  /* 0x000000091d1d7220 */ /* 0x080fe20000410000 */
[-C--:B------:R-:W-:Y:S01]  /*6b10*/  FMUL.FTZ R32, R32, R9.reuse ;  /* 0x0000000920207220 */ /* 0x080fe20000410000 */
[----:B------:R-:W2:Y:S01]  /*6b20*/  MUFU.EX2 R175, R175 ;  /* 0x000000af00af7308 */ /* 0x000ea20000000800 */
[----:B------:R-:W-:Y:S01]  /*6b30*/  FADD.FTZ R5, R15, R188 ;  /* 0x000000bc0f057221 */ /* 0x000fe20000010000 */
[-C--:B------:R-:W-:Y:S01]  /*6b40*/  FMUL.FTZ R33, R33, R9.reuse ;  /* 0x0000000921217220 */ /* 0x080fe20000410000 */
[-C--:B------:R-:W-:Y:S01]  /*6b50*/  FMUL.FTZ R36, R36, R9.reuse ;  /* 0x0000000924247220 */ /* 0x080fe20000410000 */
[-C--:B------:R-:W-:Y:S01]  /*6b60*/  FMUL.FTZ R37, R37, R9.reuse ;  /* 0x0000000925257220 */ /* 0x080fe20000410000 */
[----:B------:R-:W-:Y:S01]  /*6b70*/  FADD.FTZ R204, R194, R5 ;  /* 0x00000005c2cc7221 */ /* 0x000fe20000010000 */
[-C--:B------:R-:W-:Y:S01]  /*6b80*/  FMUL.FTZ R40, R40, R9.reuse ;  /* 0x0000000928287220 */ /* 0x080fe20000410000 */
[-C--:B------:R-:W-:Y:S01]  /*6b90*/  FMUL.FTZ R41, R41, R9.reuse ;  /* 0x0000000929297220 */ /* 0x080fe20000410000 */
[----:B------:R-:W5:Y:S01]  /*6ba0*/  MUFU.EX2 R178, R178 ;  /* 0x000000b200b27308 */ /* 0x000f620000000800 */
[----:B------:R-:W-:Y:S01]  /*6bb0*/  FADD.FTZ R5, R191, R204 ;  /* 0x000000ccbf057221 */ /* 0x000fe20000010000 */
[-C--:B------:R-:W-:Y:S01]  /*6bc0*/  FMUL.FTZ R44, R44, R9.reuse ;  /* 0x000000092c2c7220 */ /* 0x080fe20000410000 */
[-C--:B------:R-:W-:Y:S01]  /*6bd0*/  FMUL.FTZ R45, R45, R9.reuse ;  /* 0x000000092d2d7220 */ /* 0x080fe20000410000 */
[----:B---3--:R-:W-:Y:S01]  /*6be0*/  FMNMX.FTZ R176, R203, R176, !PT ;  /* 0x000000b0cbb07209 */ /* 0x008fe20007810000 */
[-C--:B------:R-:W-:Y:S01]  /*6bf0*/  FMUL.FTZ R48, R48, R9.reuse ;  /* 0x0000000930307220 */ /* 0x080fe20000410000 */
[-C--:B------:R-:W-:Y:S01]  /*6c00*/  FMUL.FTZ R49, R49, R9.reuse ;  /* 0x0000000931317220 */ /* 0x080fe20000410000 */
[-C--:B------:R-:W-:Y:S01]  /*6c10*/  FMUL.FTZ R52, R52, R9.reuse ;  /* 0x0000000934347220 */ /* 0x080fe20000410000 */
[C---:B------:R-:W-:Y:S01]  /*6c20*/  FSETP.NEU.FTZ.AND P1, PT, R176.reuse, -INF , PT ;  /* 0xff800000b000780b */ /* 0x040fe20003f3d000 */
[----:B------:R-:W-:Y:S01]  /*6c30*/  FMUL.FTZ R206, R176, UR10 ;  /* 0x0000000ab0ce7c20 */ /* 0x000fe20008410000 */
[----:B------:R-:W-:Y:S01]  /*6c40*/  MUFU.EX2 R179, R179 ;  /* 0x000000b300b37308 */ /* 0x000fe20000000800 */
[-C--:B------:R-:W-:Y:S01]  /*6c50*/  FMUL.FTZ R53, R53, R9.reuse ;  /* 0x0000000935357220 */ /* 0x080fe20000410000 */
[-C--:B------:R-:W-:Y:S01]  /*6c60*/  FMUL.FTZ R56, R56, R9.reuse ;  /* 0x0000000938387220 */ /* 0x080fe20000410000 */
[-C--:B------:R-:W-:Y:S01]  /*6c70*/  FMUL.FTZ R57, R57, R9.reuse ;  /* 0x0000000939397220 */ /* 0x080fe20000410000 */
[----:B------:R-:W-:Y:S01]  /*6c80*/  FSEL R206, R206, RZ, P1 ;  /* 0x000000ffcece7208 */ /* 0x000fe20000800000 */
[-C--:B------:R-:W-:Y:S01]  /*6c90*/  FMUL.FTZ R60, R60, R9.reuse ;  /* 0x000000093c3c7220 */ /* 0x080fe20000410000 */
[-C--:B------:R-:W-:Y:S01]  /*6ca0*/  FMUL.FTZ R61, R61, R9.reuse ;  /* 0x000000093d3d7220 */ /* 0x080fe20000410000 */
[----:B------:R-:W-:Y:S01]  /*6cb0*/  FMUL.FTZ R64, R64, R9 ;  /* 0x0000000940407220 */ /* 0x000fe20000410000 */
[----:B------:R-:W3:Y:S01]  /*6cc0*/  MUFU.EX2 R180, R180 ;  /* 0x000000b400b47308 */ /* 0x000ee20000000800 */
[--C-:B------:R-:W-:Y:S01]  /*6cd0*/  FFMA.FTZ R188, R152, UR10, -R206.reuse ;  /* 0x0000000a98bc7c23 */ /* 0x100fe200080108ce */
[----:B------:R-:W-:Y:S01]  /*6ce0*/  FADD.FTZ R152, R196, R5 ;  /* 0x00000005c4987221 */ /* 0x000fe20000010000 */
[--C-:B------:R-:W-:Y:S01]  /*6cf0*/  FFMA.FTZ R189, R153, UR10, -R206.reuse ;  /* 0x0000000a99bd7c23 */ /* 0x100fe200080108ce */
[--C-:B------:R-:W-:Y:S01]  /*6d00*/  FFMA.FTZ R204, R154, UR10, -R206.reuse ;  /* 0x0000000a9acc7c23 */ /* 0x100fe200080108ce */
[----:B------:R-:W-:Y:S01]  /*6d10*/  FFMA.FTZ R207, R163, UR10, -R206 ;  /* 0x0000000aa3cf7c23 */ /* 0x000fe200080108ce */
[----:B------:R-:W-:Y:S01]  /*6d20*/  FADD.FTZ R5, R193, R152 ;  /* 0x00000098c1057221 */ /* 0x000fe20000010000 */
[--C-:B------:R-:W-:Y:S01]  /*6d30*/  FFMA.FTZ R183, R211, UR10, -R206.reuse ;  /* 0x0000000ad3b77c23 */ /* 0x100fe200080108ce */
[----:B------:R-:W-:Y:S01]  /*6d40*/  MUFU.EX2 R181, R181 ;  /* 0x000000b500b57308 */ /* 0x000fe20000000800 */
[--C-:B------:R-:W-:Y:S01]  /*6d50*/  FFMA.FTZ R203, R155, UR10, -R206.reuse ;  /* 0x0000000a9bcb7c23 */ /* 0x100fe200080108ce */
[----:B------:R-:W-:Y:S01]  /*6d60*/  FADD.FTZ R152, R198, R5 ;  /* 0x00000005c6987221 */ /* 0x000fe20000010000 */
[--C-:B------:R-:W-:Y:S01]  /*6d70*/  FFMA.FTZ R155, R166, UR10, -R206.reuse ;  /* 0x0000000aa69b7c23 */ /* 0x100fe200080108ce */
[----:B------:R-:W-:Y:S01]  /*6d80*/  FFMA.FTZ R205, R162, UR10, -R206 ;  /* 0x0000000aa2cd7c23 */ /* 0x000fe200080108ce */
[----:B------:R-:W-:Y:S01]  /*6d90*/  F2FP.BF16.F32.PACK_AB R162, R170, R169 ;  /* 0x000000a9aaa2723e */ /* 0x000fe200000010ff */
[----:B------:R-:W-:Y:S01]  /*6da0*/  FADD.FTZ R5, R173, R152 ;  /* 0x00000098ad057221 */ /* 0x000fe20000010000 */
[--C-:B------:R-:W-:Y:S01]  /*6db0*/  FFMA.FTZ R20, R20, UR10, -R206.reuse ;  /* 0x0000000a14147c23 */ /* 0x100fe200080108ce */
[----:B------:R-:W-:Y:S01]  /*6dc0*/  MUFU.EX2 R182, R182 ;  /* 0x000000b600b67308 */ /* 0x000fe20000000800 */
[--C-:B------:R-:W-:Y:S01]  /*6dd0*/  FFMA.FTZ R21, R21, UR10, -R206.reuse ;  /* 0x0000000a15157c23 */ /* 0x100fe200080108ce */
[----:B------:R-:W-:Y:S01]  /*6de0*/  FADD.FTZ R152, R174, R5 ;  /* 0x00000005ae987221 */ /* 0x000fe20000010000 */
[----:B------:R-:W-:Y:S01]  /*6df0*/  FSEL R5, R176, RZ, P1 ;  /* 0x000000ffb0057208 */ /* 0x000fe20000800000 */
[--C-:B------:R-:W-:Y:S01]  /*6e00*/  FFMA.FTZ R208, R158, UR10, -R206.reuse ;  /* 0x0000000a9ed07c23 */ /* 0x100fe200080108ce */
[----:B------:R-:W-:Y:S01]  /*6e10*/  FFMA.FTZ R209, R159, UR10, -R206 ;  /* 0x0000000a9fd17c23 */ /* 0x000fe200080108ce */
[----:B------:R-:W-:Y:S01]  /*6e20*/  FADD.FTZ R153, R169, R152 ;  /* 0x00000098a9997221 */ /* 0x000fe20000010000 */
[----:B------:R-:W-:Y:S01]  /*6e30*/  FFMA.FTZ R152, R157, UR10, -R206 ;  /* 0x0000000a9d987c23 */ /* 0x000fe200080108ce */
[----:B------:R-:W-:Y:S01]  /*6e40*/  MUFU.EX2 R184, R184 ;  /* 0x000000b800b87308 */ /* 0x000fe20000000800 */
[----:B------:R-:W-:Y:S01]  /*6e50*/  FADD.FTZ R5, -R5, R8 ;  /* 0x0000000805057221 */ /* 0x000fe20000010100 */
[----:B------:R-:W-:Y:S01]  /*6e60*/  FADD.FTZ R154, R170, R153 ;  /* 0x00000099aa9a7221 */ /* 0x000fe20000010000 */
[--C-:B------:R-:W-:Y:S01]  /*6e70*/  FFMA.FTZ R8, R156, UR10, -R206.reuse ;  /* 0x0000000a9c087c23 */ /* 0x100fe200080108ce */
[--C-:B------:R-:W-:Y:S01]  /*6e80*/  FFMA.FTZ R159, R161, UR10, -R206.reuse ;  /* 0x0000000aa19f7c23 */ /* 0x100fe200080108ce */
[----:B------:R-:W-:Y:S01]  /*6e90*/  FFMA.FTZ R210, R160, UR10, -R206 ;  /* 0x0000000aa0d27c23 */ /* 0x000fe200080108ce */
[----:B-1----:R-:W-:Y:S01]  /*6ea0*/  FADD.FTZ R153, R171, R154 ;  /* 0x0000009aab997221 */ /* 0x002fe20000010000 */
[--C-:B------:R-:W-:Y:S01]  /*6eb0*/  FFMA.FTZ R157, R164, UR10, -R206.reuse ;  /* 0x0000000aa49d7c23 */ /* 0x100fe200080108ce */
[----:B------:R-:W1:Y:S01]  /*6ec0*/  MUFU.EX2 R187, R187 ;  /* 0x000000bb00bb7308 */ /* 0x000e620000000800 */
[C---:B----4-:R-:W-:Y:S01]  /*6ed0*/  F2FP.BF16.F32.PACK_AB R164, R172.reuse, R171 ;  /* 0x000000abaca4723e */ /* 0x050fe200000010ff */
[----:B------:R-:W-:Y:S01]  /*6ee0*/  FADD.FTZ R154, R172, R153 ;  /* 0x00000099ac9a7221 */ /* 0x000fe20000010000 */
[----:B------:R-:W-:Y:S01]  /*6ef0*/  F2FP.BF16.F32.PACK_AB R160, R174, R173 ;  /* 0x000000adaea0723e */ /* 0x000fe200000010ff */
[--C-:B------:R-:W-:Y:S01]  /*6f00*/  FFMA.FTZ R165, R165, UR10, -R206.reuse ;  /* 0x0000000aa5a57c23 */ /* 0x100fe200080108ce */
[----:B------:R-:W-:Y:S01]  /*6f10*/  FFMA.FTZ R167, R167, UR10, -R206 ;  /* 0x0000000aa7a77c23 */ /* 0x000fe200080108ce */
[----:B--2---:R-:W-:Y:S01]  /*6f20*/  FADD.FTZ R153, R175, R154 ;  /* 0x0000009aaf997221 */ /* 0x004fe20000010000 */
[--C-:B------:R-:W-:Y:S01]  /*6f30*/  FFMA.FTZ R195, R195, UR10, -R206.reuse ;  /* 0x0000000ac3c37c23 */ /* 0x100fe200080108ce */
[----:B------:R-:W-:Y:S01]  /*6f40*/  MUFU.EX2 R183, R183 ;  /* 0x000000b700b77308 */ /* 0x000fe20000000800 */
[--C-:B------:R-:W-:Y:S01]  /*6f50*/  FFMA.FTZ R197, R197, UR10, -R206.reuse ;  /* 0x0000000ac5c57c23 */ /* 0x100fe200080108ce */
[----:B-----5:R-:W-:Y:S01]  /*6f60*/  FADD.FTZ R154, R178, R153 ;  /* 0x00000099b29a7221 */ /* 0x020fe20000010000 */
[--C-:B------:R-:W-:Y:S01]  /*6f70*/  FFMA.FTZ R153, R168, UR10, -R206.reuse ;  /* 0x0000000aa8997c23 */ /* 0x100fe200080108ce */
[----:B---3--:R-:W-:Y:S01]  /*6f80*/  F2FP.BF16.F32.PACK_AB R168, R180, R179 ;  /* 0x000000b3b4a8723e */ /* 0x008fe200000010ff */
[----:B------:R-:W-:Y:S01]  /*6f90*/  FFMA.FTZ R190, R190, UR10, -R206 ;  /* 0x0000000abebe7c23 */ /* 0x000fe200080108ce */
[----:B------:R-:W-:Y:S01]  /*6fa0*/  FADD.FTZ R163, R179, R154 ;  /* 0x0000009ab3a37221 */ /* 0x000fe20000010000 */
[----:B------:R-:W-:Y:S01]  /*6fb0*/  FFMA.FTZ R199, R199, UR10, -R206 ;  /* 0x0000000ac7c77c23 */ /* 0x000fe200080108ce */
[----:B------:R-:W-:Y:S01]  /*6fc0*/  MUFU.EX2 R20, R20 ;  /* 0x0000001400147308 */ /* 0x000fe20000000800 */
[----:B-1----:R-:W-:Y:S01]  /*6fd0*/  F2FP.BF16.F32.PACK_AB R172, R187, R184 ;  /* 0x000000b8bbac723e */ /* 0x002fe200000010ff */
[----:B------:R-:W-:Y:S01]  /*6fe0*/  FADD.FTZ R154, R180, R163 ;  /* 0x000000a3b49a7221 */ /* 0x000fe20000010000 */
[----:B------:R-:W-:Y:S01]  /*6ff0*/  F2FP.BF16.F32.PACK_AB R156, R196, R191 ;  /* 0x000000bfc49c723e */ /* 0x000fe200000010ff */
[-C--:B------:R-:W-:Y:S01]  /*7000*/  FMUL.FTZ R65, R65, R9.reuse ;  /* 0x0000000941417220 */ /* 0x080fe20000410000 */
[----:B------:R-:W-:Y:S01]  /*7010*/  FMUL.FTZ R68, R68, R9 ;  /* 0x0000000944447220 */ /* 0x000fe20000410000 */
[----:B------:R-:W-:Y:S01]  /*7020*/  FADD.FTZ R211, R181, R154 ;  /* 0x0000009ab5d37221 */ /* 0x000fe20000010000 */
[----:B------:R-:W-:Y:S01]  /*7030*/  F2FP.BF16.F32.PACK_AB R154, R194, R15 ;  /* 0x0000000fc29a723e */ /* 0x000fe200000010ff */
[----:B------:R-:W-:Y:S01]  /*7040*/  MUFU.EX2 R21, R21 ;  /* 0x0000001500157308 */ /* 0x000fe20000000800 */
[-C--:B------:R-:W-:Y:S01]  /*7050*/  FMUL.FTZ R69, R69, R9.reuse ;  /* 0x0000000945457220 */ /* 0x080fe20000410000 */
[----:B------:R-:W-:Y:S01]  /*7060*/  FADD.FTZ R211, R182, R211 ;  /* 0x000000d3b6d37221 */ /* 0x000fe20000010000 */
[-C--:B------:R-:W-:Y:S01]  /*7070*/  FMUL.FTZ R72, R72, R9.reuse ;  /* 0x0000000948487220 */ /* 0x080fe20000410000 */
[-C--:B------:R-:W-:Y:S01]  /*7080*/  FMUL.FTZ R73, R73, R9.reuse ;  /* 0x0000000949497220 */ /* 0x080fe20000410000 */
[-C--:B------:R-:W-:Y:S01]  /*7090*/  FMUL.FTZ R76, R76, R9.reuse ;  /* 0x000000094c4c7220 */ /* 0x080fe20000410000 */
[----:B------:R-:W-:Y:S01]  /*70a0*/  FADD.FTZ R166, R184, R211 ;  /* 0x000000d3b8a67221 */ /* 0x000fe20000010000 */
[-C--:B------:R-:W-:Y:S01]  /*70b0*/  FMUL.FTZ R77, R77, R9.reuse ;  /* 0x000000094d4d7220 */ /* 0x080fe20000410000 */
[----:B------:R-:W1:Y:S01]  /*70c0*/  MUFU.EX2 R185, R185 ;  /* 0x000000b900b97308 */ /* 0x000e620000000800 */
[----:B------:R-:W-:Y:S01]  /*70d0*/  FMUL.FTZ R80, R80, R9 ;  /* 0x0000000950507220 */ /* 0x000fe20000410000 */
[----:B------:R-:W-:Y:S01]  /*70e0*/  FADD.FTZ R170, R187, R166 ;  /* 0x000000a6bbaa7221 */ /* 0x000fe20000010000 */
[----:B------:R-:W-:Y:S01]  /*70f0*/  F2FP.BF16.F32.PACK_AB R166, R178, R175 ;  /* 0x000000afb2a6723e */ /* 0x000fe200000010ff */
[----:B------:R-:W-:Y:S01]  /*7100*/  FMUL.FTZ R178, R5, UR10 ;  /* 0x0000000a05b27c20 */ /* 0x000fe20008410000 */
        /* <DEDUP_REMOVED lines=10> */
[----:B------:R-:W-:Y:S01]  /*71b0*/  FMUL.FTZ R100, R100, R9 ;  /* 0x0000000964647220 */ /* 0x000fe20000410000 */
[----:B------:R-:W2:Y:S01]  /*71c0*/  MUFU.EX2 R178, R178 ;  /* 0x000000b200b27308 */ /* 0x000ea20000000800 */
        /* <DEDUP_REMOVED lines=15> */
[----:B------:R-:W3:Y:S01]  /*72c0*/  MUFU.EX2 R204, R204 ;  /* 0x000000cc00cc7308 */ /* 0x000ee20000000800 */
        /* <DEDUP_REMOVED lines=15> */
[----:B------:R-:W4:Y:S01]  /*73c0*/  MUFU.EX2 R8, R8 ;  /* 0x0000000800087308 */ /* 0x000f220000000800 */
[----:B-1----:R-:W-:Y:S01]  /*73d0*/  FADD.FTZ R15, R189, R182 ;  /* 0x000000b6bd0f7221 */ /* 0x002fe20000010000 */
[-C--:B------:R-:W-:Y:S01]  /*73e0*/  FMUL.FTZ R145, R145, R9.reuse ;  /* 0x0000000991917220 */ /* 0x080fe20000410000 */
[-C--:B------:R-:W-:Y:S01]  /*73f0*/  FMUL.FTZ R148, R148, R9.reuse ;  /* 0x0000000994947220 */ /* 0x080fe20000410000 */
[----:B------:R-:W-:Y:S01]  /*7400*/  FMUL.FTZ R149, R149, R9 ;  /* 0x0000000995957220 */ /* 0x000fe20000410000 */
[----:B---3--:R-:W-:Y:S01]  /*7410*/  FADD.FTZ R182, R204, R15 ;  /* 0x0000000fccb67221 */ /* 0x008fe20000010000 */
[----:B------:R-:W-:Y:S01]  /*7420*/  F2FP.BF16.F32.PACK_AB R158, R198, R193 ;  /* 0x000000c1c69e723e */ /* 0x000fe200000010ff */
[-C--:B------:R-:W-:Y:S01]  /*7430*/  FMUL.FTZ R26, R26, R178.reuse ;  /* 0x000000b21a1a7220 */ /* 0x080fe20000410000 */
[----:B------:R1:W3:Y:S01]  /*7440*/  MUFU.EX2 R161, R152 ;  /* 0x0000009800a17308 */ /* 0x0002e20000000800 */
        /* <DEDUP_REMOVED lines=8> */
[----:B-1----:R-:W-:Y:S01]  /*74d0*/  F2FP.BF16.F32.PACK_AB R152, R13, R192 ;  /* 0x000000c00d98723e */ /* 0x002fe200000010ff */
[----:B----4-:R-:W-:Y:S01]  /*74e0*/  FADD.FTZ R184, R8, R15 ;  /* 0x0000000f08b87221 */ /* 0x010fe20000010000 */
[-C--:B------:R-:W-:Y:S01]  /*74f0*/  FMUL.FTZ R39, R39, R178.reuse ;  /* 0x000000b227277220 */ /* 0x080fe20000410000 */
[-C--:B------:R-:W-:Y:S01]  /*7500*/  FMUL.FTZ R42, R42, R178.reuse ;  /* 0x000000b22a2a7220 */ /* 0x080fe20000410000 */
[-C--:B------:R-:W-:Y:S01]  /*7510*/  FMUL.FTZ R43, R43, R178.reuse ;  /* 0x000000b22b2b7220 */ /* 0x080fe20000410000 */
[-C--:B------:R-:W-:Y:S01]  /*7520*/  FMUL.FTZ R46, R46, R178.reuse ;  /* 0x000000b22e2e7220 */ /* 0x080fe20000410000 */
[-C--:B------:R-:W-:Y:S01]  /*7530*/  FMUL.FTZ R47, R47, R178.reuse ;  /* 0x000000b22f2f7220 */ /* 0x080fe20000410000 */
[----:B------:R-:W1:Y:S01]  /*7540*/  MUFU.EX2 R163, R209 ;  /* 0x000000d100a37308 */ /* 0x000e620000000800 */
        /* <DEDUP_REMOVED lines=8> */
[C---:B--2---:R-:W-:Y:S01]  /*75d0*/  FADD.FTZ R184, R208.reuse, R15 ;  /* 0x0000000fd0b87221 */ /* 0x044fe20000010000 */
[----:B------:R-:W-:Y:S01]  /*75e0*/  F2FP.BF16.F32.PACK_AB R161, R208, R161 ;  /* 0x000000a1d0a1723e */ /* 0x000fe200000010ff */
[-C--:B------:R-:W-:Y:S01]  /*75f0*/  FMUL.FTZ R62, R62, R178.reuse ;  /* 0x000000b23e3e7220 */ /* 0x080fe20000410000 */
[-C--:B------:R-:W-:Y:S01]  /*7600*/  FMUL.FTZ R63, R63, R178.reuse ;  /* 0x000000b23f3f7220 */ /* 0x080fe20000410000 */
[-C--:B------:R-:W-:Y:S01]  /*7610*/  FMUL.FTZ R66, R66, R178.reuse ;  /* 0x000000b242427220 */ /* 0x080fe20000410000 */
[-C--:B------:R-:W-:Y:S01]  /*7620*/  FMUL.FTZ R67, R67, R178.reuse ;  /* 0x000000b243437220 */ /* 0x080fe20000410000 */
[-C--:B------:R-:W-:Y:S01]  /*7630*/  FMUL.FTZ R70, R70, R178.reuse ;  /* 0x000000b246467220 */ /* 0x080fe20000410000 */
[----:B------:R-:W2:Y:S01]  /*7640*/  MUFU.EX2 R192, R210 ;  /* 0x000000d200c07308 */ /* 0x000ea20000000800 */
[----:B-1----:R-:W-:Y:S01]  /*7650*/  FADD.FTZ R15, R163, R184 ;  /* 0x000000b8a30f7221 */ /* 0x002fe20000010000 */
[-C--:B------:R-:W-:Y:S01]  /*7660*/  FMUL.FTZ R71, R71, R178.reuse ;  /* 0x000000b247477220 */ /* 0x080fe20000410000 */
[-C--:B------:R-:W-:Y:S01]  /*7670*/  FMUL.FTZ R74, R74, R178.reuse ;  /* 0x000000b24a4a7220 */ /* 0x080fe20000410000 */
[-C--:B------:R-:W-:Y:S01]  /*7680*/  FMUL.FTZ R75, R75, R178.reuse ;  /* 0x000000b24b4b7220 */ /* 0x080fe20000410000 */
[-C--:B------:R-:W-:Y:S01]  /*7690*/  FMUL.FTZ R78, R78, R178.reuse ;  /* 0x000000b24e4e7220 */ /* 0x080fe20000410000 */
[-C--:B------:R-:W-:Y:S01]  /*76a0*/  FMUL.FTZ R79, R79, R178.reuse ;  /* 0x000000b24f4f7220 */ /* 0x080fe20000410000 */
[-C--:B------:R-:W-:Y:S01]  /*76b0*/  FMUL.FTZ R82, R82, R178.reuse ;  /* 0x000000b252527220 */ /* 0x080fe20000410000 */
[----:B------:R1:W4:Y:S01]  /*76c0*/  MUFU.EX2 R13, R159 ;  /* 0x0000009f000d7308 */ /* 0x0003220000000800 */
[C---:B---3--:R-:W-:Y:S01]  /*76d0*/  FADD.FTZ R5, R186.reuse, R5 ;  /* 0x00000005ba057221 */ /* 0x048fe20000010000 */
[----:B------:R-:W-:Y:S01]  /*76e0*/  F2FP.BF16.F32.PACK_AB R174, R186, R185 ;  /* 0x000000b9baae723e */ /* 0x000fe200000010ff */
[-C--:B------:R-:W-:Y:S01]  /*76f0*/  FMUL.FTZ R83, R83, R178.reuse ;  /* 0x000000b253537220 */ /* 0x080fe20000410000 */
[-C--:B------:R-:W-:Y:S01]  /*7700*/  FMUL.FTZ R86, R86, R178.reuse ;  /* 0x000000b256567220 */ /* 0x080fe20000410000 */
[-C--:B------:R-:W-:Y:S01]  /*7710*/  FMUL.FTZ R87, R87, R178.reuse ;  /* 0x000000b257577220 */ /* 0x080fe20000410000 */
[-C--:B------:R-:W-:Y:S01]  /*7720*/  FMUL.FTZ R90, R90, R178.reuse ;  /* 0x000000b25a5a7220 */ /* 0x080fe20000410000 */
[-C--:B------:R-:W-:Y:S01]  /*7730*/  FMUL.FTZ R91, R91, R178.reuse ;  /* 0x000000b25b5b7220 */ /* 0x080fe20000410000 */
[----:B------:R-:W3:Y:S01]  /*7740*/  MUFU.EX2 R180, R205 ;  /* 0x000000cd00b47308 */ /* 0x000ee20000000800 */
[----:B--2---:R-:W-:Y:S01]  /*7750*/  FADD.FTZ R186, R192, R15 ;  /* 0x0000000fc0ba7221 */ /* 0x004fe20000010000 */
[----:B-1----:R-:W-:Y:S01]  /*7760*/  F2FP.BF16.F32.PACK_AB R159, R8, R203 ;  /* 0x000000cb089f723e */ /* 0x002fe200000010ff */
[-C--:B------:R-:W-:Y:S01]  /*7770*/  FMUL.FTZ R94, R94, R178.reuse ;  /* 0x000000b25e5e7220 */ /* 0x080fe20000410000 */
[----:B------:R-:W-:Y:S01]  /*7780*/  F2FP.BF16.F32.PACK_AB R163, R192, R163 ;  /* 0x000000a3c0a3723e */ /* 0x000fe200000010ff */
[-C--:B------:R-:W-:Y:S01]  /*7790*/  FMUL.FTZ R95, R95, R178.reuse ;  /* 0x000000b25f5f7220 */ /* 0x080fe20000410000 */
[-C--:B------:R-:W-:Y:S01]  /*77a0*/  FMUL.FTZ R98, R98, R178.reuse ;  /* 0x000000b262627220 */ /* 0x080fe20000410000 */
[-C--:B------:R-:W-:Y:S01]  /*77b0*/  FMUL.FTZ R99, R99, R178.reuse ;  /* 0x000000b263637220 */ /* 0x080fe20000410000 */
[----:B------:R-:W1:Y:S01]  /*77c0*/  MUFU.EX2 R207, R207 ;  /* 0x000000cf00cf7308 */ /* 0x000e620000000800 */
[----:B----4-:R-:W-:Y:S01]  /*77d0*/  FADD.FTZ R15, R13, R186 ;  /* 0x000000ba0d0f7221 */ /* 0x010fe20000010000 */
[-C--:B------:R-:W-:Y:S01]  /*77e0*/  FMUL.FTZ R102, R102, R178.reuse ;  /* 0x000000b266667220 */ /* 0x080fe20000410000 */
[-C--:B------:R-:W-:Y:S01]  /*77f0*/  FMUL.FTZ R103, R103, R178.reuse ;  /* 0x000000b267677220 */ /* 0x080fe20000410000 */
[-C--:B------:R-:W-:Y:S01]  /*7800*/  FMUL.FTZ R106, R106, R178.reuse ;  /* 0x000000b26a6a7220 */ /* 0x080fe20000410000 */
[-C--:B------:R-:W-:Y:S01]  /*7810*/  FMUL.FTZ R107, R107, R178.reuse ;  /* 0x000000b26b6b7220 */ /* 0x080fe20000410000 */
[-C--:B------:R-:W-:Y:S01]  /*7820*/  FMUL.FTZ R110, R110, R178.reuse ;  /* 0x000000b26e6e7220 */ /* 0x080fe20000410000 */
[-C--:B------:R-:W-:Y:S01]  /*7830*/  FMUL.FTZ R111, R111, R178.reuse ;  /* 0x000000b26f6f7220 */ /* 0x080fe20000410000 */
[----:B------:R2:W4:Y:S01]  /*7840*/  MUFU.EX2 R4, R157 ;  /* 0x0000009d00047308 */ /* 0x0005220000000800 */
[----:B---3--:R-:W-:Y:S01]  /*7850*/  FADD.FTZ R186, R180, R15 ;  /* 0x0000000fb4ba7221 */ /* 0x008fe20000010000 */
[-C--:B------:R-:W-:Y:S01]  /*7860*/  FMUL.FTZ R114, R114, R178.reuse ;  /* 0x000000b272727220 */ /* 0x080fe20000410000 */
[-C--:B------:R-:W-:Y:S01]  /*7870*/  FMUL.FTZ R115, R115, R178.reuse ;  /* 0x000000b273737220 */ /* 0x080fe20000410000 */
[-C--:B------:R-:W-:Y:S01]  /*7880*/  FMUL.FTZ R118, R118, R178.reuse ;  /* 0x000000b276767220 */ /* 0x080fe20000410000 */
[-C--:B------:R-:W-:Y:S01]  /*7890*/  FMUL.FTZ R119, R119, R178.reuse ;  /* 0x000000b277777220 */ /* 0x080fe20000410000 */
[-C--:B------:R-:W-:Y:S01]  /*78a0*/  FMUL.FTZ R122, R122, R178.reuse ;  /* 0x000000b27a7a7220 */ /* 0x080fe20000410000 */
[-C--:B------:R-:W-:Y:S01]  /*78b0*/  FMUL.FTZ R123, R123, R178.reuse ;  /* 0x000000b27b7b7220 */ /* 0x080fe20000410000 */
[----:B------:R3:W5:Y:S01]  /*78c0*/  MUFU.EX2 R169, R165 ;  /* 0x000000a500a97308 */ /* 0x0007620000000800 */
[----:B-1----:R-:W-:Y:S01]  /*78d0*/  FADD.FTZ R15, R207, R186 ;  /* 0x000000bacf0f7221 */ /* 0x002fe20000010000 */
[----:B--2---:R-:W-:Y:S01]  /*78e0*/  F2FP.BF16.F32.PACK_AB R157, R204, R189 ;  /* 0x000000bdcc9d723e */ /* 0x004fe200000010ff */
[-C--:B------:R-:W-:Y:S01]  /*78f0*/  FMUL.FTZ R126, R126, R178.reuse ;  /* 0x000000b27e7e7220 */ /* 0x080fe20000410000 */
[-C--:B------:R-:W-:Y:S01]  /*7900*/  FMUL.FTZ R127, R127, R178.reuse ;  /* 0x000000b27f7f7220 */ /* 0x080fe20000410000 */
[-C--:B------:R-:W-:Y:S01]  /*7910*/  FMUL.FTZ R130, R130, R178.reuse ;  /* 0x000000b282827220 */ /* 0x080fe20000410000 */
[-C--:B------:R-:W-:Y:S01]  /*7920*/  FMUL.FTZ R131, R131, R178.reuse ;  /* 0x000000b283837220 */ /* 0x080fe20000410000 */
[-C--:B------:R-:W-:Y:S01]  /*7930*/  FMUL.FTZ R134, R134, R178.reuse ;  /* 0x000000b286867220 */ /* 0x080fe20000410000 */
[----:B------:R1:W2:Y:S01]  /*7940*/  MUFU.EX2 R182, R155 ;  /* 0x0000009b00b67308 */ /* 0x0002a20000000800 */
[----:B----4-:R-:W-:Y:S01]  /*7950*/  FADD.FTZ R194, R4, R15 ;  /* 0x0000000f04c27221 */ /* 0x010fe20000010000 */
[----:B---3--:R-:W-:Y:S01]  /*7960*/  F2FP.BF16.F32.PACK_AB R165, R180, R13 ;  /* 0x0000000db4a5723e */ /* 0x008fe200000010ff */
[-C--:B------:R-:W-:Y:S01]  /*7970*/  FMUL.FTZ R135, R135, R178.reuse ;  /* 0x000000b287877220 */ /* 0x080fe20000410000 */
[-C--:B------:R-:W-:Y:S01]  /*7980*/  FMUL.FTZ R138, R138, R178.reuse ;  /* 0x000000b28a8a7220 */ /* 0x080fe20000410000 */
[-C--:B------:R-:W-:Y:S01]  /*7990*/  FMUL.FTZ R139, R139, R178.reuse ;  /* 0x000000b28b8b7220 */ /* 0x080fe20000410000 */
[-C--:B------:R-:W-:Y:S01]  /*79a0*/  FMUL.FTZ R142, R142, R178.reuse ;  /* 0x000000b28e8e7220 */ /* 0x080fe20000410000 */
[-C--:B------:R-:W-:Y:S01]  /*79b0*/  FMUL.FTZ R143, R143, R178.reuse ;  /* 0x000000b28f8f7220 */ /* 0x080fe20000410000 */
[----:B------:R3:W4:Y:S01]  /*79c0*/  MUFU.EX2 R171, R167 ;  /* 0x000000a700ab7308 */ /* 0x0007220000000800 */
[----:B-----5:R-:W-:Y:S01]  /*79d0*/  FADD.FTZ R15, R169, R194 ;  /* 0x000000c2a90f7221 */ /* 0x020fe20000010000 */
[----:B-1----:R-:W-:Y:S01]  /*79e0*/  F2FP.BF16.F32.PACK_AB R155, R188, R21 ;  /* 0x00000015bc9b723e */ /* 0x002fe200000010ff */
[-C--:B------:R-:W-:Y:S01]  /*79f0*/  FMUL.FTZ R146, R146, R178.reuse ;  /* 0x000000b292927220 */ /* 0x080fe20000410000 */
[-C--:B------:R-:W-:Y:S01]  /*7a00*/  FMUL.FTZ R147, R147, R178.reuse ;  /* 0x000000b293937220 */ /* 0x080fe20000410000 */
[-C--:B------:R-:W-:Y:S01]  /*7a10*/  FMUL.FTZ R150, R150, R178.reuse ;  /* 0x000000b296967220 */ /* 0x080fe20000410000 */
[----:B------:R-:W-:-:S02]  /*7a20*/  FMUL.FTZ R151, R151, R178 ;  /* 0x000000b297977220 */ /* 0x000fc40000410000 */
[----:B------:R1:W5:Y:S01]  /*7a30*/  MUFU.EX2 R184, R153 ;  /* 0x0000009900b87308 */ /* 0x0003620000000800 */
[----:B--2---:R-:W-:Y:S01]  /*7a40*/  FADD.FTZ R194, R182, R15 ;  /* 0x0000000fb6c27221 */ /* 0x004fe20000010000 */
[----:B---3--:R-:W-:Y:S02]  /*7a50*/  F2FP.BF16.F32.PACK_AB R167, R4, R207 ;  /* 0x000000cf04a7723e */ /* 0x008fe400000010ff */
[----:B------:R-:W-:-:S04]  /*7a60*/  F2FP.BF16.F32.PACK_AB R169, R182, R169 ;  /* 0x000000a9b6a9723e */ /* 0x000fc800000010ff */
[----:B------:R-:W2:Y:S01]  /*7a70*/  MUFU.EX2 R173, R195 ;  /* 0x000000c300ad7308 */ /* 0x000ea20000000800 */
[----:B----4-:R-:W-:Y:S01]  /*7a80*/  FADD.FTZ R15, R171, R194 ;  /* 0x000000c2ab0f7221 */ /* 0x010fe20000010000 */
[----:B-1----:R-:W-:-:S06]  /*7a90*/  F2FP.BF16.F32.PACK_AB R153, R20, R183 ;  /* 0x000000b71499723e */ /* 0x002fcc00000010ff */
[----:B------:R-:W1:Y:S01]  /*7aa0*/  MUFU.EX2 R186, R197 ;  /* 0x000000c500ba7308 */ /* 0x000e620000000800 */
[C---:B-----5:R-:W-:Y:S01]  /*7ab0*/  FADD.FTZ R196, R184.reuse, R15 ;  /* 0x0000000fb8c47221 */ /* 0x060fe20000010000 */
[----:B------:R-:W-:-:S06]  /*7ac0*/  F2FP.BF16.F32.PACK_AB R171, R184, R171 ;  /* 0x000000abb8ab723e */ /* 0x000fcc00000010ff */
[----:B------:R-:W3:Y:S01]  /*7ad0*/  MUFU.EX2 R175, R190 ;  /* 0x000000be00af7308 */ /* 0x000ee20000000800 */
[----:B--2---:R-:W-:-:S07]  /*7ae0*/  FADD.FTZ R9, R173, R196 ;  /* 0x000000c4ad097221 */ /* 0x004fce0000010000 */
[----:B------:R-:W2:Y:S01]  /*7af0*/  MUFU.EX2 R194, R199 ;  /* 0x000000c700c27308 */ /* 0x000ea20000000800 */
[C---:B-1----:R-:W-:Y:S01]  /*7b00*/  FADD.FTZ R8, R186.reuse, R9 ;  /* 0x00000009ba087221 */ /* 0x042fe20000010000 */
[----:B------:R-:W-:-:S03]  /*7b10*/  F2FP.BF16.F32.PACK_AB R173, R186, R173 ;  /* 0x000000adbaad723e */ /* 0x000fc600000010ff */
[----:B---3--:R-:W-:-:S04]  /*7b20*/  FADD.FTZ R9, R175, R8 ;  /* 0x00000008af097221 */ /* 0x008fc80000010000 */
[C---:B--2---:R-:W-:Y:S01]  /*7b30*/  FADD.FTZ R4, R194.reuse, R9 ;  /* 0x00000009c2047221 */ /* 0x044fe20000010000 */
[----:B------:R-:W-:Y:S01]  /*7b40*/  F2FP.BF16.F32.PACK_AB R175, R194, R175 ;  /* 0x000000afc2af723e */ /* 0x000fe200000010ff */
[----:B------:R-:W-:Y:S06]  /*7b50*/  @!P0 BRA `(.L_x_1342) ;  /* 0x0000000000048947 */ /* 0x000fec0003800000 */
[----:B------:R-:W-:Y:S01]  /*7b60*/  BPT.TRAP 0x1 ;  /* 0x000000040000795c */ /* 0x000fe20000300000 */
.L_x_1342:
[----:B------:R1:W2:Y:S01]  /*7b70*/  SYNCS.PHASECHK.TRANS64.TRYWAIT P1, [UR28+0x22850], R10 ;  /* 0x0228500aff0075a7 */ /* 0x0002a2000802015c */
[----:B------:R-:W-:Y:S05]  /*7b80*/  @!P0 BRA `(.L_x_1343) ;  /* 0x0000000000048947 */ /* 0x000fea0003800000 */
[----:B------:R-:W-:Y:S01]  /*7b90*/  BPT.TRAP 0x1 ;  /* 0x000000040000795c */ /* 0x000fe20000300000 */
.L_x_1343:
[----:B--2---:R-:W-:Y:S05]  /*7ba0*/  @P1 BRA `(.L_x_1344) ;  /* 0x0000000000081947 */ /* 0x004fea0003800000 */
[----:B------:R-:W2:Y:S02]  /*7bb0*/  SYNCS.PHASECHK.TRANS64.TRYWAIT P1, [UR28+0x22850], R10 ;  /* 0x0228500aff0075a7 */ /* 0x000ea4000802015c */
[----:B--2---:R-:W-:Y:S05]  /*7bc0*/  @!P1 BRA `(.L_x_1345) ;  /* 0x000000b000f09947 */ /* 0x004fea0003800000 */
.L_x_1344:
[----:B------:R-:W-:Y:S01]  /*7bd0*/  VIADD R8, R23, 0x8 ;  /* 0x0000000817087836 */ /* 0x000fe20000000000 */
[----:B------:R-:W-:Y:S01]  /*7be0*/  UIMAD UR11, UR39, 0xc00, UR21 ;  /* 0x00000c00270b78a4 */ /* 0x000fe2000f8e0215 */
[----:B------:R-:W3:Y:S01]  /*7bf0*/  S2R R9, SR_TID.X ;  /* 0x0000000000097919 */ /* 0x000ee20000002100 */
[----:B------:R-:W-:Y:S02]  /*7c00*/  UMOV UR7, 0x40000040 ;  /* 0x4000004000077882 */ /* 0x000fe40000000000 */
[----:B------:R4:W-:Y:S06]  /*7c10*/  BAR.SYNC.DEFER_BLOCKING R8, 0x100 ;  /* 0x000400080000751d */ /* 0x0009ec0000010000 */
[----:B------:R-:W-:Y:S01]  /*7c20*/  UMOV UR6, UR11 ;  /* 0x0000000b00067c82 */ /* 0x000fe20008000000 */
[----:B----4-:R-:W-:Y:S01]  /*7c30*/  IMAD.MOV.U32 R8, RZ, RZ, R176 ;  /* 0x000000ffff087224 */ /* 0x010fe200078e00b0 */
[----:B------:R-:W-:Y:S01]  /*7c40*/  WARPGROUP.ARRIVE ;  /* 0x00000000000079c5 */ /* 0x000fe20000000000 */
[----:B---3--:R-:W-:Y:S01]  /*7c50*/  LOP3.LUT P1, RZ, R9, 0x7f, RZ, 0xc0, !PT ;  /* 0x0000007f09ff7812 */ /* 0x008fe2000782c0ff */
[----:B------:R-:W-:-:S04]  /*7c60*/  IMAD.MOV.U32 R9, RZ, RZ, R14 ;  /* 0x000000ffff097224 */ /* 0x000fc800078e000e */
[----:B------:R-:W-:Y:S01]  /*7c70*/  HGMMA.64x256x16.F32.BF16 R24, R152, gdesc[UR4].tnspB, R24, gsb0 ;  /* 0x43e0000498187df0 */ /* 0x000fe20008001818 */
[----:B------:R-:W-:Y:S01]  /*7c80*/  UIADD3 UR6, UR11, 0x80, URZ ;  /* 0x000000800b067890 */ /* 0x000fe2000fffe03f */
[----:B------:R-:W-:-:S06]  /*7c90*/  UMOV UR7, 0x40000040 ;  /* 0x4000004000077882 */ /* 0x000fcc0000000000 */
[----:B--2---:R-:W-:-:S05]  /*7ca0*/  @!P1 VIADD R177, R177, 0x22860 ;  /* 0x00022860b1b19836 */ /* 0x004fca0000000000 */
[----:B------:R-:W-:Y:S01]  /*7cb0*/  @!P1 PRMT R177, RZ, 0x654, R177 ;  /* 0x00000654ffb19816 */ /* 0x000fe200000000b1 */
[----:B------:R-:W-:Y:S02]  /*7cc0*/  WARPGROUP.DEPBAR.LE gsb0, 0x0 ;  /* 0x00008000000079c5 */ /* 0x000fe40000010000 */
[----:B------:R-:W-:-:S12]  /*7cd0*/  WARPGROUP.ARRIVE ;  /* 0x00000000000079c5 */ /* 0x000fd80000000000 */
        /* <DEDUP_REMOVED lines=27> */
[C---:B------:R-:W-:Y:S01]  /*7e90*/  ISETP.GT.AND P1, PT, R7.reuse, UR26, PT ;  /* 0x0000001a07007c0c */ /* 0x040fe2000bf24270 */
[----:B------:R-:W-:-:S12]  /*7ea0*/  VIADD R7, R7, 0xffffffff ;  /* 0xffffffff07077836 */ /* 0x000fd80000000000 */
[----:B--2---:R-:W-:Y:S05]  /*7eb0*/  @P1 BRA `(.L_x_1346) ;  /* 0xffffffc800c41947 */ /* 0x004fea000383ffff */
[----:B------:R-:W-:Y:S02]  /*7ec0*/  IMAD.MOV.U32 R8, RZ, RZ, R176 ;  /* 0x000000ffff087224 */ /* 0x000fe400078e00b0 */
[----:B------:R-:W-:-:S07]  /*7ed0*/  IMAD.MOV.U32 R9, RZ, RZ, R14 ;  /* 0x000000ffff097224 */ /* 0x000fce00078e000e */
.L_x_1329:
[----:B-1----:R-:W1:Y:S01]  /*7ee0*/  LDC R10, c[0x0][0x9e4] ;  /* 0x00027900ff0a7b82 */ /* 0x002e620000000800 */
[----:B------:R-:W-:Y:S01]  /*7ef0*/  ULDC UR6, c[0x0][0x9dc] ;  /* 0x0002770000067ab9 */ /* 0x000fe20000000800 */
[----:B------:R-:W-:Y:S01]  /*7f00*/  LOP3.LUT R2, R2, 0xffefffff, RZ, 0xc0, !PT ;  /* 0xffefffff02027812 */ /* 0x000fe200078ec0ff */
[----:B------:R-:W-:-:S05]  /*7f10*/  VIADD R12, R22, -UR6 ;  /* 0x80000006160c7c36 */ /* 0x000fca0008000000 */
[----:B------:R-:W-:Y:S02]  /*7f20*/  R2UR UR6, R12 ;  /* 0x000000000c0672ca */ /* 0x000fe400000e0000 */
[----:B-1----:R-:W-:-:S13]  /*7f30*/  ISETP.GE.AND P1, PT, R10, 0x1, PT ;  /* 0x000000010a00780c */ /* 0x002fda0003f26270 */
[----:B------:R-:W-:Y:S01]  /*7f40*/  @P1 LOP3.LUT R2, R2, 0x100000, RZ, 0xfc, !PT ;  /* 0x0010000002021812 */ /* 0x000fe200078efcff */
[----:B------:R-:W-:Y:S06]  /*7f50*/  @!P1 BRA `(.L_x_1347) ;  /* 0x0000000000449947 */ /* 0x000fec0003800000 */
        /* <DEDUP_REMOVED lines=9> */
.L_x_1348:
[----:B------:R-:W-:-:S13]  /*7ff0*/  ISETP.NE.AND P1, PT, R10, 0x1, PT ;  /* 0x000000010a00780c */ /* 0x000fda0003f25270 */
[----:B------:R-:W1:Y:S02]  /*8000*/  @P1 LDC.64 R12, c[0x0][0x9e8] ;  /* 0x00027a00ff0c1b82 */ /* 0x000e640000000a00 */
[----:B-1----:R-:W-:-:S05]  /*8010*/  @P1 IMAD.HI.U32 R12, R22, R12, RZ ;  /* 0x0000000c160c1227 */ /* 0x002fca00078e00ff */
[----:B------:R-:W-:-:S07]  /*8020*/  @P1 SHF.R.U32.HI R22, RZ, R13, R12 ;  /* 0x0000000dff161219 */ /* 0x000fce000001160c */
.L_x_1349:
[----:B------:R-:W-:-:S05]  /*8030*/  IMAD R22, R22, R10, RZ ;  /* 0x0000000a16167224 */ /* 0x000fca00078e02ff */
[----:B------:R-:W-:-:S13]  /*8040*/  R2UR UR7, R22 ;  /* 0x00000000160772ca */ /* 0x000fda00000e0000 */
[----:B------:R-:W-:-:S04]  /*8050*/  UISETP.LT.AND UP0, UPT, UR6, UR7, UPT ;  /* 0x000000070600728c */ /* 0x000fc8000bf01270 */
[----:B------:R-:W-:-:S12]  /*8060*/  USEL UR6, UR6, UR7, !UP0 ;  /* 0x0000000706067287 */ /* 0x000fd8000c000000 */
.L_x_1347:
[----:B------:R-:W-:-:S04]  /*8070*/  UIADD3 UR6, UR6, 0x5f, URZ ;  /* 0x0000005f06067890 */ /* 0x000fc8000fffe03f */
[----:B------:R-:W-:-:S04]  /*8080*/  UIMAD.WIDE UR6, UR6, 0x2aaaaaab, URZ ;  /* 0x2aaaaaab060678a5 */ /* 0x000fc8000f8e023f */
[----:B------:R-:W-:-:S04]  /*8090*/  USHF.R.U32.HI UR6, URZ, 0x1f, UR7 ;  /* 0x0000001f3f067899 */ /* 0x000fc80008011607 */
[----:B------:R-:W-:-:S04]  /*80a0*/  ULEA.HI.SX32 UR6, UR7, UR6, 0x1c ;  /* 0x0000000607067291 */ /* 0x000fc8000f8fe23f */
[----:B------:R-:W-:-:S04]  /*80b0*/  UISETP.LT.AND UP0, UPT, UR40, UR6, UPT ;  /* 0x000000062800728c */ /* 0x000fc8000bf01270 */
[----:B------:R-:W-:-:S06]  /*80c0*/  USEL UR23, UR40, UR6, !UP0 ;  /* 0x0000000628177287 */ /* 0x000fcc000c000000 */
[----:B------:R-:W-:-:S13]  /*80d0*/  ISETP.GE.AND P1, PT, R7, UR23, PT ;  /* 0x0000001707007c0c */ /* 0x000fda000bf26270 */
[----:B------:R-:W-:Y:S05]  /*80e0*/  @!P1 BRA `(.L_x_1350) ;  /* 0x0000002000c89947 */ /* 0x000fea0003800000 */
[----:B------:R-:W-:Y:S01]  /*80f0*/  IMAD.MOV.U32 R13, RZ, RZ, R8 ;  /* 0x000000ffff0d7224 */ /* 0x000fe200078e0008 */
[----:B------:R-:W-:Y:S01]  /*8100*/  ULDC UR24, c[0x0][0x988] ;  /* 0x0002620000187ab9 */ /* 0x000fe20000000800 */
[----:B------:R-:W-:Y:S01]  /*8110*/  IMAD.MOV.U32 R204, RZ, RZ, R9 ;  /* 0x000000ffffcc7224 */ /* 0x000fe200078e0009 */
[----:B------:R-:W-:Y:S01]  /*8120*/  ULDC UR25, c[0x0][0x9d8] ;  /* 0x0002760000197ab9 */ /* 0x000fe20000000800 */
[----:B------:R-:W-:-:S07]  /*8130*/  IMAD.MOV.U32 R12, RZ, RZ, R7 ;  /* 0x000000ffff0c7224 */ /* 0x000fce00078e0007 */
.L_x_1359:
[----:B------:R-:W-:Y:S01]  /*8140*/  UIADD3 UR39, UR39, 0x1, URZ ;  /* 0x0000000127277890 */ /* 0x000fe2000fffe03f */
[C---:B------:R-:W-:Y:S01]  /*8150*/  ISETP.GT.AND P1, PT, R12.reuse, UR23, PT ;  /* 0x000000170c007c0c */ /* 0x040fe2000bf24270 */
[----:B------:R-:W-:Y:S02]  /*8160*/  VIADD R12, R12, 0xffffffff ;  /* 0xffffffff0c0c7836 */ /* 0x000fe40000000000 */
[----:B------:R-:W-:-:S04]  /*8170*/  UISETP.NE.AND UP0, UPT, UR39, 0x2, UPT ;  /* 0x000000022700788c */ /* 0x000fc8000bf05270 */
[----:B------:R-:W-:Y:S02]  /*8180*/  USEL UR6, URZ, 0x1, UP0 ;  /* 0x000000013f067887 */ /* 0x000fe40008000000 */
[----:B------:R-:W-:Y:S02]  /*8190*/  USEL UR39, UR39, URZ, UP0 ;  /* 0x0000003f27277287 */ /* 0x000fe40008000000 */
[----:B------:R-:W-:Y:S01]  /*81a0*/  ULOP3.LUT UR38, UR38, UR6, URZ, 0x3c, !UPT ;  /* 0x0000000626267292 */ /* 0x000fe2000f8e3c3f */
[----:B--2---:R-:W-:Y:S11]  /*81b0*/  @!P0 BRA `(.L_x_1351) ;  /* 0x0000000000048947 */ /* 0x004ff60003800000 */
[----:B------:R-:W-:Y:S01]  /*81c0*/  BPT.TRAP 0x1 ;  /* 0x000000040000795c */ /* 0x000fe20000300000 */
.L_x_1351:
[----:B------:R-:W-:Y:S01]  /*81d0*/  ULEA UR26, UR39, UR46, 0x3 ;  /* 0x0000002e271a7291 */ /* 0x000fe2000f8e183f */
[----:B------:R-:W-:-:S05]  /*81e0*/  IMAD.U32 R7, RZ, RZ, UR38 ;  /* 0x00000026ff077e24 */ /* 0x000fca000f8e00ff */
[----:B------:R-:W-:-:S04]  /*81f0*/  SHF.L.U32 R7, R7, 0x1f, RZ ;  /* 0x0000001f07077819 */ /* 0x000fc800000006ff */
[----:B------:R1:W2:Y:S01]  /*8200*/  SYNCS.PHASECHK.TRANS64.TRYWAIT P2, [UR26+0x22830], R7 ;  /* 0x02283007ff0075a7 */ /* 0x0002a2000804015a */
[----:B------:R-:W-:Y:S05]  /*8210*/  @!P0 BRA `(.L_x_1352) ;  /* 0x0000000000048947 */ /* 0x000fea0003800000 */
[----:B------:R-:W-:Y:S01]  /*8220*/  BPT.TRAP 0x1 ;  /* 0x000000040000795c */ /* 0x000fe20000300000 */
.L_x_1352:
[----:B--2---:R-:W-:Y:S05]  /*8230*/  @P2 BRA `(.L_x_1353) ;  /* 0x0000000000082947 */ /* 0x004fea0003800000 */
[----:B------:R-:W2:Y:S02]  /*8240*/  SYNCS.PHASECHK.TRANS64.TRYWAIT P2, [UR26+0x22830], R7 ;  /* 0x02283007ff0075a7 */ /* 0x000ea4000804015a */
[----:B--2---:R-:W-:Y:S05]  /*8250*/  @!P2 BRA `(.L_x_1354) ;  /* 0x000000ac0060a947 */ /* 0x004fea0003800000 */
.L_x_1353:
[----:B------:R-:W-:Y:S01]  /*8260*/  UIMAD UR18, UR39, 0x300, UR20 ;  /* 0x00000300271278a4 */ /* 0x000fe2000f8e0214 */
[----:B------:R-:W-:Y:S01]  /*8270*/  WARPGROUP.ARRIVE ;  /* 0x00000000000079c5 */ /* 0x000fe20000000000 */
[----:B------:R-:W-:Y:S01]  /*8280*/  UMOV UR19, 0x40000040 ;  /* 0x4000004000137882 */ /* 0x000fe20000000000 */
[----:B------:R-:W-:Y:S01]  /*8290*/  UMOV UR7, 0x40000040 ;  /* 0x4000004000077882 */ /* 0x000fe20000000000 */
[----:B------:R-:W-:-:S03]  /*82a0*/  UIADD3 UR6, UR18, 0x2, URZ ;  /* 0x0000000212067890 */ /* 0x000fc6000fffe03f */
[----:B------:R-:W3:Y:S01]  /*82b0*/  S2R R217, SR_TID.X ;  /* 0x0000000000d97919 */ /* 0x000ee20000002100 */
[----:B------:R-:W-:Y:S01]  /*82c0*/  UIADD3 UR10, UR18, 0x4, URZ ;  /* 0x00000004120a7890 */ /* 0x000fe2000fffe03f */
[----:B------:R-:W-:Y:S01]  /*82d0*/  UMOV UR11, 0x40000040 ;  /* 0x40000040000b7882 */ /* 0x000fe20000000000 */
[----:B------:R-:W-:Y:S01]  /*82e0*/  HGMMA.64x96x16.F32.BF16 R152, gdesc[UR16], RZ, !UPT, gsb0 ;  /* 0x01600000109879f0 */ /* 0x000fe2000c0018ff */
[----:B------:R-:W-:Y:S01]  /*82f0*/  UIADD3 UR14, UR18, 0x6, URZ ;  /* 0x00000006120e7890 */ /* 0x000fe2000fffe03f */
[----:B------:R-:W-:Y:S01]  /*8300*/  UMOV UR15, 0x40000040 ;  /* 0x40000040000f7882 */ /* 0x000fe20000000000 */
[----:B---3--:R-:W-:Y:S01]  /*8310*/  LOP3.LUT P2, RZ, R217, 0x7f, RZ, 0xc0, !PT ;  /* 0x0000007fd9ff7812 */ /* 0x008fe2000784c0ff */
[----:B------:R-:W-:Y:S02]  /*8320*/  WARPGROUP.DEPBAR.LE gsb0, 0x0 ;  /* 0x00008000000079c5 */ /* 0x000fe40000010000 */
        /* <DEDUP_REMOVED lines=62> */
[----:B------:R-:W-:-:S02]  /*8710*/  FMUL.FTZ R176, R199, UR25 ;  /* 0x00000019c7b07c20 */ /* 0x000fc40008410000 */
[----:B------:R-:W2:Y:S01]  /*8720*/  MUFU.TANH R161, R161 ;  /* 0x000000a100a17308 */ /* 0x000ea20000002400 */
[----:B---3--:R-:W-:-:S07]  /*8730*/  FMNMX.FTZ R9, R159, R164, !PT ;  /* 0x000000a49f097209 */ /* 0x008fce0007810000 */
[----:B------:R-:W3:Y:S01]  /*8740*/  MUFU.TANH R160, R160 ;  /* 0x000000a000a07308 */ /* 0x000ee20000002400 */
[----:B----4-:R-:W-:-:S07]  /*8750*/  FMNMX.FTZ R164, R158, R9, !PT ;  /* 0x000000099ea47209 */ /* 0x010fce0007810000 */
[----:B------:R-:W4:Y:S01]  /*8760*/  MUFU.TANH R163, R163 ;  /* 0x000000a300a37308 */ /* 0x000f220000002400 */
[----:B--2---:R-:W-:-:S07]  /*8770*/  FMNMX.FTZ R9, R161, R164, !PT ;  /* 0x000000a4a1097209 */ /* 0x004fce0007810000 */
        /* <DEDUP_REMOVED lines=23> */
[----:B--2---:R-:W-:Y:S01]  /*88f0*/  FMNMX.FTZ R9, R209, R164, !PT ;  /* 0x000000a4d1097209 */ /* 0x004fe20007810000 */
[----:B------:R-:W-:Y:S01]  /*8900*/  FMUL.FTZ R164, R175, UR25 ;  /* 0x00000019afa47c20 */ /* 0x000fe20008410000 */
[----:B------:R-:W-:-:S05]  /*8910*/  FMUL.FTZ R175, R198, UR25 ;  /* 0x00000019c6af7c20 */ /* 0x000fca0008410000 */
[----:B------:R-:W2:Y:S01]  /*8920*/  MUFU.TANH R213, R213 ;  /* 0x000000d500d57308 */ /* 0x000ea20000002400 */
[----:B---3--:R-:W-:-:S07]  /*8930*/  FMNMX.FTZ R166, R214, R9, !PT ;  /* 0x00000009d6a67209 */ /* 0x008fce0007810000 */
[----:B------:R-:W3:Y:S01]  /*8940*/  MUFU.TANH R196, R196 ;  /* 0x000000c400c47308 */ /* 0x000ee20000002400 */
[----:B----4-:R-:W-:-:S07]  /*8950*/  FMNMX.FTZ R166, R189, R166, !PT ;  /* 0x000000a6bda67209 */ /* 0x010fce0007810000 */
[----:B------:R-:W4:Y:S01]  /*8960*/  MUFU.TANH R193, R193 ;  /* 0x000000c100c17308 */ /* 0x000f220000002400 */
[----:B--2---:R-:W-:Y:S01]  /*8970*/  FMNMX.FTZ R9, R213, R166, !PT ;  /* 0x000000a6d5097209 */ /* 0x004fe20007810000 */
[----:B------:R-:W-:-:S06]  /*8980*/  FMUL.FTZ R166, R179, UR25 ;  /* 0x00000019b3a67c20 */ /* 0x000fcc0008410000 */
[----:B------:R-:W2:Y:S01]  /*8990*/  MUFU.TANH R14, R14 ;  /* 0x0000000e000e7308 */ /* 0x000ea20000002400 */
[----:B---3--:R-:W-:-:S07]  /*89a0*/  FMNMX.FTZ R168, R196, R9, !PT ;  /* 0x00000009c4a87209 */ /* 0x008fce0007810000 */
[----:B------:R-:W3:Y:S01]  /*89b0*/  MUFU.TANH R11, R11 ;  /* 0x0000000b000b7308 */ /* 0x000ee20000002400 */
[----:B----4-:R-:W-:Y:S01]  /*89c0*/  FMNMX.FTZ R9, R193, R168, !PT ;  /* 0x000000a8c1097209 */ /* 0x010fe20007810000 */
[----:B------:R-:W-:-:S04]  /*89d0*/  FMUL.FTZ R168, R183, UR25 ;  /* 0x00000019b7a87c20 */ /* 0x000fc80008410000 */
[----:B------:R-:W4:Y:S02]  /*89e0*/  SHFL.BFLY PT, R172, R9, 0x2, 0x1f ;  /* 0x0c401f0009ac7f89 */ /* 0x000f2400000e0000 */
[----:B------:R-:W5:Y:S01]  /*89f0*/  MUFU.TANH R15, R15 ;  /* 0x0000000f000f7308 */ /* 0x000f620000002400 */
[----:B--2---:R-:W-:-:S07]  /*8a00*/  FMNMX.FTZ R180, R14, R13, !PT ;  /* 0x0000000d0eb47209 */ /* 0x004fce0007810000 */
[----:B------:R-:W2:Y:S01]  /*8a10*/  MUFU.TANH R20, R20 ;  /* 0x0000001400147308 */ /* 0x000ea20000002400 */
[----:B---3--:R-:W-:-:S07]  /*8a20*/  FMNMX.FTZ R180, R11, R180, !PT ;  /* 0x000000b40bb47209 */ /* 0x008fce0007810000 */
[----:B------:R-:W3:Y:S01]  /*8a30*/  MUFU.TANH R21, R21 ;  /* 0x0000001500157308 */ /* 0x000ee20000002400 */
[----:B-----5:R-:W-:Y:S02]  /*8a40*/  FMNMX.FTZ R179, R15, R180, !PT ;  /* 0x000000b40fb37209 */ /* 0x020fe40007810000 */
[----:B----4-:R-:W-:Y:S01]  /*8a50*/  FMNMX.FTZ R177, R9, R172, !PT ;  /* 0x000000ac09b17209 */ /* 0x010fe20007810000 */
[----:B------:R-:W-:-:S04]  /*8a60*/  FMUL.FTZ R172, R191, UR25 ;  /* 0x00000019bfac7c20 */ /* 0x000fc80008410000 */
[----:B------:R-:W4:Y:S01]  /*8a70*/  MUFU.TANH R22, R22 ;  /* 0x0000001600167308 */ /* 0x000f220000002400 */
[----:B------:R-:W5:Y:S07]  /*8a80*/  SHFL.BFLY PT, R178, R177, 0x1, 0x1f ;  /* 0x0c201f00b1b27f89 */ /* 0x000f6e00000e0000 */
[----:B------:R-:W1:Y:S08]  /*8a90*/  MUFU.TANH R152, R152 ;  /* 0x0000009800987308 */ /* 0x000e700000002400 */
[----:B------:R-:W1:Y:S08]  /*8aa0*/  MUFU.TANH R153, R153 ;  /* 0x0000009900997308 */ /* 0x000e700000002400 */
[----:B------:R-:W1:Y:S01]  /*8ab0*/  MUFU.TANH R154, R154 ;  /* 0x0000009a009a7308 */ /* 0x000e620000002400 */
[----:B-----5:R-:W-:-:S05]  /*8ac0*/  FMNMX.FTZ R9, R177, R178, !PT ;  /* 0x000000b2b1097209 */ /* 0x020fca0007810000 */
[C---:B------:R-:W-:Y:S02]  /*8ad0*/  FMUL.FTZ R198, R9.reuse, UR10 ;  /* 0x0000000a09c67c20 */ /* 0x040fe40008410000 */
[----:B------:R-:W5:Y:S01]  /*8ae0*/  MUFU.TANH R155, R155 ;  /* 0x0000009b009b7308 */ /* 0x000f620000002400 */
[----:B------:R-:W-:Y:S01]  /*8af0*/  FADD.FTZ R177, -R9, R204 ;  /* 0x000000cc09b17221 */ /* 0x000fe20000010100 */
[--C-:B------:R-:W-:Y:S01]  /*8b00*/  FFMA.FTZ R180, R8, UR10, -R198.reuse ;  /* 0x0000000a08b47c23 */ /* 0x100fe200080108c6 */
[----:B--2---:R-:W-:Y:S01]  /*8b10*/  FMNMX.FTZ R8, R20, R179, !PT ;  /* 0x000000b314087209 */ /* 0x004fe20007810000 */
[--C-:B------:R-:W-:Y:S01]  /*8b20*/  FFMA.FTZ R182, R157, UR10, -R198.reuse ;  /* 0x0000000a9db67c23 */ /* 0x100fe200080108c6 */
[--C-:B------:R-:W-:Y:S01]  /*8b30*/  FFMA.FTZ R183, R163, UR10, -R198.reuse ;  /* 0x0000000aa3b77c23 */ /* 0x100fe200080108c6 */
[----:B------:R-:W-:Y:S01]  /*8b40*/  FMUL.FTZ R178, R177, UR10 ;  /* 0x0000000ab1b27c20 */ /* 0x000fe20008410000 */
[----:B---3--:R-:W-:Y:S01]  /*8b50*/  FMNMX.FTZ R179, R21, R8, !PT ;  /* 0x0000000815b37209 */ /* 0x008fe20007810000 */
[----:B------:R-:W2:Y:S01]  /*8b60*/  MUFU.TANH R156, R156 ;  /* 0x0000009c009c7308 */ /* 0x000ea20000002400 */
[--C-:B------:R-:W-:Y:S01]  /*8b70*/  FFMA.FTZ R177, R203, UR10, -R198.reuse ;  /* 0x0000000acbb17c23 */ /* 0x100fe200080108c6 */
[--C-:B------:R-:W-:Y:S01]  /*8b80*/  FFMA.FTZ R195, R196, UR10, -R198.reuse ;  /* 0x0000000ac4c37c23 */ /* 0x100fe200080108c6 */
[----:B----4-:R-:W-:Y:S01]  /*8b90*/  FMNMX.FTZ R181, R22, R179, !PT ;  /* 0x000000b316b57209 */ /* 0x010fe20007810000 */
[--C-:B------:R-:W-:Y:S01]  /*8ba0*/  FFMA.FTZ R196, R193, UR10, -R198.reuse ;  /* 0x0000000ac1c47c23 */ /* 0x100fe200080108c6 */
[--C-:B------:R-:W-:Y:S01]  /*8bb0*/  FFMA.FTZ R205, R205, UR10, -R198.reuse ;  /* 0x0000000acdcd7c23 */ /* 0x100fe200080108c6 */
[--C-:B------:R-:W-:Y:S01]  /*8bc0*/  FFMA.FTZ R158, R158, UR10, -R198.reuse ;  /* 0x0000000a9e9e7c23 */ /* 0x100fe200080108c6 */
[----:B-1----:R-:W-:Y:S01]  /*8bd0*/  FMNMX.FTZ R8, R152, R181, !PT ;  /* 0x000000b598087209 */ /* 0x002fe20007810000 */
[----:B------:R-:W1:Y:S01]  /*8be0*/  MUFU.TANH R164, R164 ;  /* 0x000000a400a47308 */ /* 0x000e620000002400 */
        /* <DEDUP_REMOVED lines=18> */
[----:B-1----:R-:W-:Y:S01]  /*8d10*/  FMNMX.FTZ R8, R164, R159, !PT ;  /* 0x0000009fa4087209 */ /* 0x002fe20007810000 */
[----:B------:R-:W-:-:S04]  /*8d20*/  FFMA.FTZ R194, R213, UR10, -R198 ;  /* 0x0000000ad5c27c23 */ /* 0x000fc800080108c6 */
        /* <DEDUP_REMOVED lines=20> */
[----:B------:R2:W-:Y:S08]  /*8e70*/  MUFU.EX2 R159, R181 ;  /* 0x000000b5009f7308 */ /* 0x0005f00000000800 */
[----:B------:R-:W3:Y:S01]  /*8e80*/  MUFU.EX2 R178, R178 ;  /* 0x000000b200b27308 */ /* 0x000ee20000000800 */
[----:B--2---:R-:W-:-:S04]  /*8e90*/  FMNMX.FTZ R181, R175, R8, !PT ;  /* 0x00000008afb57209 */ /* 0x004fc80007810000 */
[----:B-1----:R-:W-:Y:S01]  /*8ea0*/  FMNMX.FTZ R8, R176, R181, !PT ;  /* 0x000000b5b0087209 */ /* 0x002fe20007810000 */
[--C-:B------:R-:W-:Y:S02]  /*8eb0*/  FFMA.FTZ R181, R208, UR10, -R198.reuse ;  /* 0x0000000ad0b57c23 */ /* 0x100fe400080108c6 */
[----:B------:R-:W1:Y:S02]  /*8ec0*/  MUFU.EX2 R177, R177 ;  /* 0x000000b100b17308 */ /* 0x000e640000000800 */
[----:B------:R-:W2:Y:S06]  /*8ed0*/  SHFL.BFLY PT, R187, R8, 0x2, 0x1f ;  /* 0x0c401f0008bb7f89 */ /* 0x000eac00000e0000 */
[----:B------:R-:W4:Y:S01]  /*8ee0*/  MUFU.EX2 R180, R180 ;  /* 0x000000b400b47308 */ /* 0x000f220000000800 */
[-C--:B---3--:R-:W-:Y:S01]  /*8ef0*/  FMUL.FTZ R24, R24, R178.reuse ;  /* 0x000000b218187220 */ /* 0x088fe20000410000 */
[-C--:B------:R-:W-:Y:S01]  /*8f00*/  FMUL.FTZ R25, R25, R178.reuse ;  /* 0x000000b219197220 */ /* 0x080fe20000410000 */
[-C--:B------:R-:W-:Y:S01]  /*8f10*/  FMUL.FTZ R28, R28, R178.reuse ;  /* 0x000000b21c1c7220 */ /* 0x080fe20000410000 */
[-C--:B------:R-:W-:Y:S01]  /*8f20*/  FMUL.FTZ R29, R29, R178.reuse ;  /* 0x000000b21d1d7220 */ /* 0x080fe20000410000 */
[-C--:B------:R-:W-:Y:S01]  /*8f30*/  FMUL.FTZ R32, R32, R178.reuse ;  /* 0x000000b220207220 */ /* 0x080fe20000410000 */
[-C--:B------:R-:W-:Y:S01]  /*8f40*/  FMUL.FTZ R33, R33, R178.reuse ;  /* 0x000000b221217220 */ /* 0x080fe20000410000 */
[-C--:B------:R-:W-:Y:S01]  /*8f50*/  FMUL.FTZ R36, R36, R178.reuse ;  /* 0x000000b224247220 */ /* 0x080fe20000410000 */
[----:B------:R3:W-:Y:S01]  /*8f60*/  MUFU.EX2 R161, R183 ;  /* 0x000000b700a17308 */ /* 0x0007e20000000800 */
[----:B-1----:R-:W-:Y:S01]  /*8f70*/  FFMA.FTZ R5, R178, R5, R177 ;  /* 0x00000005b2057223 */ /* 0x002fe200000100b1 */
[-C--:B------:R-:W-:Y:S01]  /*8f80*/  FMUL.FTZ R37, R37, R178.reuse ;  /* 0x000000b225257220 */ /* 0x080fe20000410000 */
[-C--:B------:R-:W-:Y:S01]  /*8f90*/  FMUL.FTZ R40, R40, R178.reuse ;  /* 0x000000b228287220 */ /* 0x080fe20000410000 */
[-C--:B------:R-:W-:Y:S01]  /*8fa0*/  FMUL.FTZ R41, R41, R178.reuse ;  /* 0x000000b229297220 */ /* 0x080fe20000410000 */
[-C--:B------:R-:W-:Y:S01]  /*8fb0*/  FMUL.FTZ R44, R44, R178.reuse ;  /* 0x000000b22c2c7220 */ /* 0x080fe20000410000 */
[-C--:B------:R-:W-:Y:S01]  /*8fc0*/  FMUL.FTZ R45, R45, R178.reuse ;  /* 0x000000b22d2d7220 */ /* 0x080fe20000410000 */
[----:B------:R-:W-:Y:S01]  /*8fd0*/  FMUL.FTZ R48, R48, R178 ;  /* 0x000000b230307220 */ /* 0x000fe20000410000 */
[----:B------:R-:W-:Y:S01]  /*8fe0*/  MUFU.EX2 R179, R205 ;  /* 0x000000cd00b37308 */ /* 0x000fe20000000800 */
[----:B---3--:R-:W-:Y:S01]  /*8ff0*/  FFMA.FTZ R183, R210, UR10, -R198 ;  /* 0x0000000ad2b77c23 */ /* 0x008fe200080108c6 */
[----:B--2---:R-:W-:Y:S01]  /*9000*/  FMNMX.FTZ R191, R8, R187, !PT ;  /* 0x000000bb08bf7209 */ /* 0x004fe20007810000 */
[----:B------:R-:W-:-:S02]  /*9010*/  IMAD.U32 R210, RZ, RZ, UR26 ;  /* 0x0000001affd27e24 */ /* 0x000fc4000f8e00ff */
[----:B------:R-:W-:Y:S01]  /*9020*/  FFMA.FTZ R187, R209, UR10, -R198 ;  /* 0x0000000ad1bb7c23 */ /* 0x000fe200080108c6 */
[-C--:B------:R-:W-:Y:S01]  /*9030*/  FMUL.FTZ R49, R49, R178.reuse ;  /* 0x000000b231317220 */ /* 0x080fe20000410000 */
[-C--:B------:R-:W-:Y:S01]  /*9040*/  FMUL.FTZ R52, R52, R178.reuse ;  /* 0x000000b234347220 */ /* 0x080fe20000410000 */
[----:B------:R-:W1:Y:S01]  /*9050*/  SHFL.BFLY PT, R8, R191, 0x1, 0x1f ;  /* 0x0c201f00bf087f89 */ /* 0x000e6200000e0000 */
        /* <DEDUP_REMOVED lines=22> */
[----:B------:R-:W-:Y:S01]  /*91c0*/  FMUL.FTZ R92, R92, R178 ;  /* 0x000000b25c5c7220 */ /* 0x000fe20000410000 */
[----:B-1----:R-:W-:Y:S01]  /*91d0*/  FMNMX.FTZ R8, R191, R8, !PT ;  /* 0x00000008bf087209 */ /* 0x002fe20007810000 */
[----:B------:R-:W-:Y:S01]  /*91e0*/  MUFU.EX2 R160, R160 ;  /* 0x000000a000a07308 */ /* 0x000fe20000000800 */
[-C--:B------:R-:W-:Y:S01]  /*91f0*/  FMUL.FTZ R93, R93, R178.reuse ;  /* 0x000000b25d5d7220 */ /* 0x080fe20000410000 */
[-C--:B------:R-:W-:Y:S01]  /*9200*/  FMUL.FTZ R96, R96, R178.reuse ;  /* 0x000000b260607220 */ /* 0x080fe20000410000 */
[-C--:B------:R-:W-:Y:S01]  /*9210*/  FMUL.FTZ R97, R97, R178.reuse ;  /* 0x000000b261617220 */ /* 0x080fe20000410000 */
[C---:B------:R-:W-:Y:S01]  /*9220*/  FADD.FTZ R13, -R8.reuse, R13 ;  /* 0x0000000d080d7221 */ /* 0x040fe20000010100 */
[----:B------:R-:W-:Y:S01]  /*9230*/  FMUL.FTZ R197, R8, UR10 ;  /* 0x0000000a08c57c20 */ /* 0x000fe20008410000 */
[-C--:B------:R-:W-:Y:S01]  /*9240*/  FMUL.FTZ R100, R100, R178.reuse ;  /* 0x000000b264647220 */ /* 0x080fe20000410000 */
[----:B------:R-:W-:Y:S01]  /*9250*/  FMUL.FTZ R101, R101, R178 ;  /* 0x000000b265657220 */ /* 0x000fe20000410000 */
[----:B------:R-:W-:Y:S01]  /*9260*/  FMUL.FTZ R13, R13, UR10 ;  /* 0x0000000a0d0d7c20 */ /* 0x000fe20008410000 */
[--C-:B------:R-:W-:Y:S01]  /*9270*/  FFMA.FTZ R14, R14, UR10, -R197.reuse ;  /* 0x0000000a0e0e7c23 */ /* 0x100fe200080108c5 */
[--C-:B------:R-:W-:Y:S01]  /*9280*/  FFMA.FTZ R193, R11, UR10, -R197.reuse ;  /* 0x0000000a0bc17c23 */ /* 0x100fe200080108c5 */
[--C-:B------:R-:W-:Y:S01]  /*9290*/  FFMA.FTZ R15, R15, UR10, -R197.reuse ;  /* 0x0000000a0f0f7c23 */ /* 0x100fe200080108c5 */
[--C-:B------:R-:W-:Y:S01]  /*92a0*/  FFMA.FTZ R20, R20, UR10, -R197.reuse ;  /* 0x0000000a14147c23 */ /* 0x100fe200080108c5 */
[----:B------:R1:W-:Y:S01]  /*92b0*/  MUFU.EX2 R191, R195 ;  /* 0x000000c300bf7308 */ /* 0x0003e20000000800 */
[--C-:B------:R-:W-:Y:S01]  /*92c0*/  FFMA.FTZ R21, R21, UR10, -R197.reuse ;  /* 0x0000000a15157c23 */ /* 0x100fe200080108c5 */
[--C-:B------:R-:W-:Y:S01]  /*92d0*/  FFMA.FTZ R22, R22, UR10, -R197.reuse ;  /* 0x0000000a16167c23 */ /* 0x100fe200080108c5 */
[----:B------:R-:W-:Y:S01]  /*92e0*/  IADD3 R11, -R23, 0xb, RZ ;  /* 0x0000000b170b7810 */ /* 0x000fe20007ffe1ff */
[--C-:B------:R-:W-:Y:S01]  /*92f0*/  FFMA.FTZ R198, R153, UR10, -R197.reuse ;  /* 0x0000000a99c67c23 */ /* 0x100fe200080108c5 */
[--C-:B------:R-:W-:Y:S01]  /*9300*/  FFMA.FTZ R199, R154, UR10, -R197.reuse ;  /* 0x0000000a9ac77c23 */ /* 0x100fe200080108c5 */
[--C-:B------:R-:W-:Y:S01]  /*9310*/  FFMA.FTZ R204, R155, UR10, -R197.reuse ;  /* 0x0000000a9bcc7c23 */ /* 0x100fe200080108c5 */
[--C-:B------:R-:W-:Y:S01]  /*9320*/  FFMA.FTZ R203, R156, UR10, -R197.reuse ;  /* 0x0000000a9ccb7c23 */ /* 0x100fe200080108c5 */
[----:B------:R-:W-:Y:S01]  /*9330*/  MUFU.EX2 R13, R13 ;  /* 0x0000000d000d7308 */ /* 0x000fe20000000800 */
[----:B-1----:R-:W-:Y:S01]  /*9340*/  FFMA.FTZ R195, R152, UR10, -R197 ;  /* 0x0000000a98c37c23 */ /* 0x002fe200080108c5 */
[----:B------:R-:W-:-:S02]  /*9350*/  @!P2 VIADD R152, R210, 0x22840 ;  /* 0x00022840d298a836 */ /* 0x000fc40000000000 */
[--C-:B------:R-:W-:Y:S01]  /*9360*/  FFMA.FTZ R165, R165, UR10, -R197.reuse ;  /* 0x0000000aa5a57c23 */ /* 0x100fe200080108c5 */
[--C-:B------:R-:W-:Y:S01]  /*9370*/  FFMA.FTZ R208, R166, UR10, -R197.reuse ;  /* 0x0000000aa6d07c23 */ /* 0x100fe200080108c5 */
[--C-:B------:R-:W-:Y:S01]  /*9380*/  FFMA.FTZ R167, R167, UR10, -R197.reuse ;  /* 0x0000000aa7a77c23 */ /* 0x100fe200080108c5 */
[--C-:B------:R-:W-:Y:S01]  /*9390*/  FFMA.FTZ R212, R168, UR10, -R197.reuse ;  /* 0x0000000aa8d47c23 */ /* 0x100fe200080108c5 */
[----:B------:R-:W-:Y:S01]  /*93a0*/  @!P2 PRMT R152, RZ, 0x654, R152 ;  /* 0x00000654ff98a816 */ /* 0x000fe20000000098 */
[----:B------:R-:W1:Y:S01]  /*93b0*/  MUFU.EX2 R14, R14 ;  /* 0x0000000e000e7308 */ /* 0x000e620000000800 */
[----:B------:R2:W-:Y:S06]  /*93c0*/  BAR.ARV R11, 0x100 ;  /* 0x0004000b0000751d */ /* 0x0005ec0000002000 */
[----:B------:R4:W-:Y:S01]  /*93d0*/  @!P2 SYNCS.ARRIVE.TRANS64.RED.A1T0 RZ, [R152+URZ], RZ ;  /* 0x000000ff98ffa9a7 */ /* 0x0009e2000810043f */
[----:B------:R-:W3:Y:S01]  /*93e0*/  MUFU.EX2 R193, R193 ;  /* 0x000000c100c17308 */ /* 0x000ee20000000800 */
[--C-:B------:R-:W-:Y:S01]  /*93f0*/  FFMA.FTZ R169, R169, UR10, -R197.reuse ;  /* 0x0000000aa9a97c23 */ /* 0x100fe200080108c5 */
[--C-:B------:R-:W-:Y:S01]  /*9400*/  FFMA.FTZ R214, R170, UR10, -R197.reuse ;  /* 0x0000000aaad67c23 */ /* 0x100fe200080108c5 */
[--C-:B------:R-:W-:Y:S01]  /*9410*/  FFMA.FTZ R171, R171, UR10, -R197.reuse ;  /* 0x0000000aabab7c23 */ /* 0x100fe200080108c5 */
[--C-:B------:R-:W-:Y:S01]  /*9420*/  FFMA.FTZ R216, R172, UR10, -R197.reuse ;  /* 0x0000000aacd87c23 */ /* 0x100fe200080108c5 */
[--C-:B------:R-:W-:Y:S01]  /*9430*/  FFMA.FTZ R173, R173, UR10, -R197.reuse ;  /* 0x0000000aadad7c23 */ /* 0x100fe200080108c5 */
[----:B------:R-:W-:Y:S01]  /*9440*/  FFMA.FTZ R174, R174, UR10, -R197 ;  /* 0x0000000aaeae7c23 */ /* 0x000fe200080108c5 */
[----:B----4-:R-:W-:Y:S01]  /*9450*/  FADD.FTZ R152, R180, R5 ;  /* 0x00000005b4987221 */ /* 0x010fe20000010000 */
[----:B------:R-:W4:Y:S01]  /*9460*/  MUFU.EX2 R15, R15 ;  /* 0x0000000f000f7308 */ /* 0x000f220000000800 */
[----:B-1----:R-:W-:Y:S01]  /*9470*/  FFMA.FTZ R4, R13, R4, R14 ;  /* 0x000000040d047223 */ /* 0x002fe2000001000e */
[----:B------:R-:W-:Y:S01]  /*9480*/  FFMA.FTZ R175, R175, UR10, -R197 ;  /* 0x0000000aafaf7c23 */ /* 0x000fe200080108c5 */
[----:B------:R-:W-:Y:S01]  /*9490*/  FADD.FTZ R5, R179, R152 ;  /* 0x00000098b3057221 */ /* 0x000fe20000010000 */
[-C--:B------:R-:W-:Y:S01]  /*94a0*/  FMUL.FTZ R104, R104, R178.reuse ;  /* 0x000000b268687220 */ /* 0x080fe20000410000 */
[-C--:B------:R-:W-:Y:S01]  /*94b0*/  FMUL.FTZ R105, R105, R178.reuse ;  /* 0x000000b269697220 */ /* 0x080fe20000410000 */
[-C--:B------:R-:W-:Y:S01]  /*94c0*/  FMUL.FTZ R108, R108, R178.reuse ;  /* 0x000000b26c6c7220 */ /* 0x080fe20000410000 */
[----:B------:R-:W-:Y:S01]  /*94d0*/  FADD.FTZ R152, R182, R5 ;  /* 0x00000005b6987221 */ /* 0x000fe20000010000 */
[----:B------:R-:W1:Y:S01]  /*94e0*/  MUFU.EX2 R20, R20 ;  /* 0x0000001400147308 */ /* 0x000e620000000800 */
[----:B---3--:R-:W-:Y:S01]  /*94f0*/  FADD.FTZ R4, R193, R4 ;  /* 0x00000004c1047221 */ /* 0x008fe20000010000 */
[-C--:B------:R-:W-:Y:S01]  /*9500*/  FMUL.FTZ R109, R109, R178.reuse ;  /* 0x000000b26d6d7220 */ /* 0x080fe20000410000 */
[----:B------:R-:W-:Y:S01]  /*9510*/  FADD.FTZ R5, R157, R152 ;  /* 0x000000989d057221 */ /* 0x000fe20000010000 */
[-C--:B------:R-:W-:Y:S01]  /*9520*/  FMUL.FTZ R112, R112, R178.reuse ;  /* 0x000000b270707220 */ /* 0x080fe20000410000 */
[-C--:B------:R-:W-:Y:S01]  /*9530*/  FMUL.FTZ R113, R113, R178.reuse ;  /* 0x000000b271717220 */ /* 0x080fe20000410000 */
[-C--:B------:R-:W-:Y:S01]  /*9540*/  FMUL.FTZ R116, R116, R178.reuse ;  /* 0x000000b274747220 */ /* 0x080fe20000410000 */
[----:B------:R-:W-:Y:S01]  /*9550*/  FADD.FTZ R152, R158, R5 ;  /* 0x000000059e987221 */ /* 0x000fe20000010000 */
[----:B------:R-:W3:Y:S01]  /*9560*/  MUFU.EX2 R21, R21 ;  /* 0x0000001500157308 */ /* 0x000ee20000000800 */
[----:B----4-:R-:W-:Y:S01]  /*9570*/  FADD.FTZ R153, R15, R4 ;  /* 0x000000040f997221 */ /* 0x010fe20000010000 */
[-C--:B------:R-:W-:Y:S01]  /*9580*/  FMUL.FTZ R117, R117, R178.reuse ;  /* 0x000000b275757220 */ /* 0x080fe20000410000 */
[----:B------:R-:W-:Y:S01]  /*9590*/  FADD.FTZ R5, R159, R152 ;  /* 0x000000989f057221 */ /* 0x000fe20000010000 */
[-C--:B------:R-:W-:Y:S01]  /*95a0*/  FMUL.FTZ R120, R120, R178.reuse ;  /* 0x000000b278787220 */ /* 0x080fe20000410000 */
[-C--:B------:R-:W-:Y:S01]  /*95b0*/  FMUL.FTZ R121, R121, R178.reuse ;  /* 0x000000b279797220 */ /* 0x080fe20000410000 */
[-C--:B------:R-:W-:Y:S01]  /*95c0*/  FMUL.FTZ R124, R124, R178.reuse ;  /* 0x000000b27c7c7220 */ /* 0x080fe20000410000 */
[----:B------:R-:W-:Y:S01]  /*95d0*/  FADD.FTZ R152, R160, R5 ;  /* 0x00000005a0987221 */ /* 0x000fe20000010000 */
[----:B------:R-:W4:Y:S01]  /*95e0*/  MUFU.EX2 R22, R22 ;  /* 0x0000001600167308 */ /* 0x000f220000000800 */
[----:B-1----:R-:W-:Y:S01]  /*95f0*/  FADD.FTZ R4, R20, R153 ;  /* 0x0000009914047221 */ /* 0x002fe20000010000 */
[-C--:B------:R-:W-:Y:S01]  /*9600*/  FMUL.FTZ R125, R125, R178.reuse ;  /* 0x000000b27d7d7220 */ /* 0x080fe20000410000 */
[----:B------:R-:W-:Y:S01]  /*9610*/  FADD.FTZ R5, R161, R152 ;  /* 0x00000098a1057221 */ /* 0x000fe20000010000 */
        /* <DEDUP_REMOVED lines=13> */
[----:B----4-:R-:W-:Y:S01]  /*96f0*/  FADD.FTZ R4, R22, R153 ;  /* 0x0000009916047221 */ /* 0x010fe20000010000 */
[-C--:B------:R-:W-:Y:S01]  /*9700*/  FMUL.FTZ R148, R148, R178.reuse ;  /* 0x000000b294947220 */ /* 0x080fe20000410000 */
[----:B------:R-:W-:Y:S01]  /*9710*/  FMUL.FTZ R149, R149, R178 ;  /* 0x000000b295957220 */ /* 0x000fe20000410000 */
[-C--:B------:R-:W-:Y:S01]  /*9720*/  FMUL.FTZ R26, R26, R13.reuse ;  /* 0x0000000d1a1a7220 */ /* 0x080fe20000410000 */
[-C--:B------:R-:W-:Y:S01]  /*9730*/  FMUL.FTZ R27, R27, R13.reuse ;  /* 0x0000000d1b1b7220 */ /* 0x080fe20000410000 */
[-C--:B------:R-:W-:Y:S01]  /*9740*/  FMUL.FTZ R30, R30, R13.reuse ;  /* 0x0000000d1e1e7220 */ /* 0x080fe20000410000 */
[-C--:B------:R-:W-:Y:S01]  /*9750*/  FMUL.FTZ R31, R31, R13.reuse ;  /* 0x0000000d1f1f7220 */ /* 0x080fe20000410000 */
[----:B------:R-:W4:Y:S01]  /*9760*/  MUFU.EX2 R199, R199 ;  /* 0x000000c700c77308 */ /* 0x000f220000000800 */
        /* <DEDUP_REMOVED lines=32> */
[----:B----4-:R-:W-:Y:S01]  /*9970*/  FFMA.FTZ R206, R164, UR10, -R197 ;  /* 0x0000000aa4ce7c23 */ /* 0x010fe200080108c5 */
[----:B---3--:R-:W-:Y:S01]  /*9980*/  FADD.FTZ R4, R204, R153 ;  /* 0x00000099cc047221 */ /* 0x008fe20000010000 */
[----:B------:R-:W-:Y:S01]  /*9990*/  FFMA.FTZ R197, R176, UR10, -R197 ;  /* 0x0000000ab0c57c23 */ /* 0x000fe200080108c5 */
[-C--:B------:R-:W-:Y:S01]  /*99a0*/  FMUL.FTZ R82, R82, R13.reuse ;  /* 0x0000000d52527220 */ /* 0x080fe20000410000 */
[-C--:B------:R-:W-:Y:S01]  /*99b0*/  FMUL.FTZ R83, R83, R13.reuse ;  /* 0x0000000d53537220 */ /* 0x080fe20000410000 */
[-C--:B------:R-:W-:Y:S01]  /*99c0*/  FMUL.FTZ R86, R86, R13.reuse ;  /* 0x0000000d56567220 */ /* 0x080fe20000410000 */
[-C--:B------:R-:W-:Y:S01]  /*99d0*/  FMUL.FTZ R87, R87, R13.reuse ;  /* 0x0000000d57577220 */ /* 0x080fe20000410000 */
[----:B------:R-:W3:Y:S01]  /*99e0*/  MUFU.EX2 R184, R184 ;  /* 0x000000b800b87308 */ /* 0x000ee20000000800 */
[----:B-----5:R-:W-:Y:S01]  /*99f0*/  FADD.FTZ R5, R163, R152 ;  /* 0x00000098a3057221 */ /* 0x020fe20000010000 */
[-C--:B------:R-:W-:Y:S01]  /*9a00*/  FMUL.FTZ R90, R90, R13.reuse ;  /* 0x0000000d5a5a7220 */ /* 0x080fe20000410000 */
[-C--:B------:R-:W-:Y:S01]  /*9a10*/  FMUL.FTZ R91, R91, R13.reuse ;  /* 0x0000000d5b5b7220 */ /* 0x080fe20000410000 */
        /* <DEDUP_REMOVED lines=39> */
[----:B------:R-:W-:Y:S01]  /*9c90*/  FMUL.FTZ R151, R151, R13 ;  /* 0x0000000d97977220 */ /* 0x000fe20000410000 */
[----:B------:R-:W-:-:S02]  /*9ca0*/  F2FP.BF16.F32.PACK_AB R156, R158, R157 ;  /* 0x0000009d9e9c723e */ /* 0x000fc400000010ff */
[----:B------:R-:W-:Y:S02]  /*9cb0*/  F2FP.BF16.F32.PACK_AB R158, R160, R159 ;  /* 0x0000009fa09e723e */ /* 0x000fe400000010ff */
[----:B------:R-:W3:Y:S01]  /*9cc0*/  MUFU.EX2 R183, R183 ;  /* 0x000000b700b77308 */ /* 0x000ee20000000800 */
[----:B----4-:R-:W-:Y:S01]  /*9cd0*/  FADD.FTZ R152, R186, R5 ;  /* 0x00000005ba987221 */ /* 0x010fe20000010000 */
[----:B------:R-:W-:Y:S02]  /*9ce0*/  F2FP.BF16.F32.PACK_AB R160, R162, R161 ;  /* 0x000000a1a2a0723e */ /* 0x000fe400000010ff */
[----:B------:R-:W-:Y:S02]  /*9cf0*/  F2FP.BF16.F32.PACK_AB R162, R184, R163 ;  /* 0x000000a3b8a2723e */ /* 0x000fe400000010ff */
[----:B------:R-:W-:Y:S02]  /*9d00*/  F2FP.BF16.F32.PACK_AB R154, R182, R179 ;  /* 0x000000b3b69a723e */ /* 0x000fe400000010ff */
[----:B------:R-:W4:Y:S01]  /*9d10*/  MUFU.EX2 R167, R167 ;  /* 0x000000a700a77308 */ /* 0x000f220000000800 */
[----:B-1----:R-:W-:Y:S01]  /*9d20*/  FADD.FTZ R4, R208, R153 ;  /* 0x00000099d0047221 */ /* 0x002fe20000010000 */
[----:B------:R-:W-:-:S02]  /*9d30*/  F2FP.BF16.F32.PACK_AB R155, R20, R15 ;  /* 0x0000000f149b723e */ /* 0x000fc400000010ff */
[----:B------:R-:W-:Y:S02]  /*9d40*/  F2FP.BF16.F32.PACK_AB R157, R22, R21 ;  /* 0x00000015169d723e */ /* 0x000fe400000010ff */
[----:B------:R-:W-:Y:S02]  /*9d50*/  F2FP.BF16.F32.PACK_AB R159, R198, R195 ;  /* 0x000000c3c69f723e */ /* 0x000fe400000010ff */
[----:B------:R-:W1:Y:S01]  /*9d60*/  MUFU.EX2 R188, R188 ;  /* 0x000000bc00bc7308 */ /* 0x000e620000000800 */
[----:B---3--:R-:W-:Y:S01]  /*9d70*/  FADD.FTZ R5, R183, R152 ;  /* 0x00000098b7057221 */ /* 0x008fe20000010000 */
[----:B------:R-:W-:Y:S02]  /*9d80*/  F2FP.BF16.F32.PACK_AB R161, R204, R199 ;  /* 0x000000c7cca1723e */ /* 0x000fe400000010ff */
[----:B------:R-:W-:Y:S02]  /*9d90*/  F2FP.BF16.F32.PACK_AB R163, R206, R203 ;  /* 0x000000cbcea3723e */ /* 0x000fe400000010ff */
[----:B------:R-:W-:-:S02]  /*9da0*/  F2FP.BF16.F32.PACK_AB R165, R208, R165 ;  /* 0x000000a5d0a5723e */ /* 0x000fc400000010ff */
        /* <DEDUP_REMOVED lines=18> */
[----:B-1----:R-:W-:Y:S01]  /*9ed0*/  FADD.FTZ R5, R187, R152 ;  /* 0x00000098bb057221 */ /* 0x002fe20000010000 */
[----:B------:R-:W-:-:S06]  /*9ee0*/  F2FP.BF16.F32.PACK_AB R152, R180, R177 ;  /* 0x000000b1b498723e */ /* 0x000fcc00000010ff */
[----:B------:R-:W1:Y:S01]  /*9ef0*/  MUFU.EX2 R216, R216 ;  /* 0x000000d800d87308 */ /* 0x000e620000000800 */
[----:B---3--:R-:W-:-:S07]  /*9f00*/  FADD.FTZ R153, R171, R4 ;  /* 0x00000004ab997221 */ /* 0x008fce0000010000 */
[----:B------:R-:W3:Y:S01]  /*9f10*/  MUFU.EX2 R189, R189 ;  /* 0x000000bd00bd7308 */ /* 0x000ee20000000800 */
[C---:B----4-:R-:W-:Y:S01]  /*9f20*/  FADD.FTZ R164, R192.reuse, R5 ;  /* 0x00000005c0a47221 */ /* 0x050fe20000010000 */
[----:B------:R-:W-:-:S06]  /*9f30*/  F2FP.BF16.F32.PACK_AB R170, R192, R187 ;  /* 0x000000bbc0aa723e */ /* 0x000fcc00000010ff */
[----:B------:R-:W4:Y:S01]  /*9f40*/  MUFU.EX2 R173, R173 ;  /* 0x000000ad00ad7308 */ /* 0x000f220000000800 */
[C---:B-1----:R-:W-:Y:S01]  /*9f50*/  FADD.FTZ R4, R216.reuse, R153 ;  /* 0x00000099d8047221 */ /* 0x042fe20000010000 */
[----:B------:R-:W-:Y:S02]  /*9f60*/  F2FP.BF16.F32.PACK_AB R153, R193, R14 ;  /* 0x0000000ec199723e */ /* 0x000fe400000010ff */
[----:B------:R-:W-:-:S04]  /*9f70*/  F2FP.BF16.F32.PACK_AB R171, R216, R171 ;  /* 0x000000abd8ab723e */ /* 0x000fc800000010ff */
[----:B------:R-:W1:Y:S01]  /*9f80*/  MUFU.EX2 R194, R194 ;  /* 0x000000c200c27308 */ /* 0x000e620000000800 */
[----:B---3--:R-:W-:Y:S01]  /*9f90*/  FADD.FTZ R5, R189, R164 ;  /* 0x000000a4bd057221 */ /* 0x008fe20000010000 */
[----:B------:R-:W-:-:S06]  /*9fa0*/  F2FP.BF16.F32.PACK_AB R164, R186, R181 ;  /* 0x000000b5baa4723e */ /* 0x000fcc00000010ff */
[----:B------:R-:W3:Y:S01]  /*9fb0*/  MUFU.EX2 R176, R174 ;  /* 0x000000ae00b07308 */ /* 0x000ee20000000800 */
[----:B----4-:R-:W-:-:S07]  /*9fc0*/  FADD.FTZ R13, R173, R4 ;  /* 0x00000004ad0d7221 */ /* 0x010fce0000010000 */
[----:B------:R-:W4:Y:S01]  /*9fd0*/  MUFU.EX2 R175, R175 ;  /* 0x000000af00af7308 */ /* 0x000f220000000800 */
[C---:B-1----:R-:W-:Y:S01]  /*9fe0*/  FADD.FTZ R168, R194.reuse, R5 ;  /* 0x00000005c2a87221 */ /* 0x042fe20000010000 */
[----:B------:R-:W-:-:S03]  /*9ff0*/  F2FP.BF16.F32.PACK_AB R172, R194, R189 ;  /* 0x000000bdc2ac723e */ /* 0x000fc600000010ff */
[----:B------:R-:W-:Y:S01]  /*a000*/  FADD.FTZ R5, R191, R168 ;  /* 0x000000a8bf057221 */ /* 0x000fe20000010000 */
[----:B------:R-:W-:Y:S02]  /*a010*/  F2FP.BF16.F32.PACK_AB R168, R190, R185 ;  /* 0x000000b9bea8723e */ /* 0x000fe400000010ff */
[----:B------:R-:W1:Y:S01]  /*a020*/  MUFU.EX2 R196, R196 ;  /* 0x000000c400c47308 */ /* 0x000e620000000800 */
[C---:B---3--:R-:W-:Y:S01]  /*a030*/  FADD.FTZ R4, R176.reuse, R13 ;  /* 0x0000000db0047221 */ /* 0x048fe20000010000 */
[----:B------:R-:W-:-:S06]  /*a040*/  F2FP.BF16.F32.PACK_AB R173, R176, R173 ;  /* 0x000000adb0ad723e */ /* 0x000fcc00000010ff */
[----:B------:R-:W3:Y:S01]  /*a050*/  MUFU.EX2 R178, R197 ;  /* 0x000000c500b27308 */ /* 0x000ee20000000800 */
[----:B----4-:R-:W-:Y:S01]  /*a060*/  FADD.FTZ R13, R175, R4 ;  /* 0x00000004af0d7221 */ /* 0x010fe20000010000 */
[C---:B-1----:R-:W-:Y:S01]  /*a070*/  FADD.FTZ R5, R196.reuse, R5 ;  /* 0x00000005c4057221 */ /* 0x042fe20000010000 */
[----:B------:R-:W-:Y:S02]  /*a080*/  F2FP.BF16.F32.PACK_AB R174, R196, R191 ;  /* 0x000000bfc4ae723e */ /* 0x000fe400000010ff */
[C---:B---3--:R-:W-:Y:S01]  /*a090*/  FADD.FTZ R4, R178.reuse, R13 ;  /* 0x0000000db2047221 */ /* 0x048fe20000010000 */
[----:B------:R-:W-:Y:S01]  /*a0a0*/  F2FP.BF16.F32.PACK_AB R175, R178, R175 ;  /* 0x000000afb2af723e */ /* 0x000fe200000010ff */
[----:B--2---:R-:W-:Y:S06]  /*a0b0*/  @!P0 BRA `(.L_x_1355) ;  /* 0x0000000000048947 */ /* 0x004fec0003800000 */
[----:B------:R-:W-:Y:S01]  /*a0c0*/  BPT.TRAP 0x1 ;  /* 0x000000040000795c */ /* 0x000fe20000300000 */
.L_x_1355:
[----:B------:R1:W2:Y:S01]  /*a0d0*/  SYNCS.PHASECHK.TRANS64.TRYWAIT P2, [UR26+0x22850], R7 ;  /* 0x02285007ff0075a7 */ /* 0x0002a2000804015a */
[----:B------:R-:W-:Y:S05]  /*a0e0*/  @!P0 BRA `(.L_x_1356) ;  /* 0x0000000000048947 */ /* 0x000fea0003800000 */
[----:B------:R-:W-:Y:S01]  /*a0f0*/  BPT.TRAP 0x1 ;  /* 0x000000040000795c */ /* 0x000fe20000300000 */
.L_x_1356:
[----:B--2---:R-:W-:Y:S05]  /*a100*/  @P2 BRA `(.L_x_1357) ;  /* 0x0000000000082947 */ /* 0x004fea0003800000 */
[----:B------:R-:W2:Y:S02]  /*a110*/  SYNCS.PHASECHK.TRANS64.TRYWAIT P2, [UR26+0x22850], R7 ;  /* 0x02285007ff0075a7 */ /* 0x000ea4000804015a */
[----:B--2---:R-:W-:Y:S05]  /*a120*/  @!P2 BRA `(.L_x_1358) ;  /* 0x0000008c00c4a947 */ /* 0x004fea0003800000 */
.L_x_1357:
[----:B-12---:R-:W-:Y:S01]  /*a130*/  VIADD R7, R23, 0x8 ;  /* 0x0000000817077836 */ /* 0x006fe20000000000 */
[----:B------:R-:W-:Y:S01]  /*a140*/  UIMAD UR11, UR39, 0xc00, UR21 ;  /* 0x00000c00270b78a4 */ /* 0x000fe2000f8e0215 */
[----:B------:R-:W1:Y:S01]  /*a150*/  S2R R13, SR_TID.X ;  /* 0x00000000000d7919 */ /* 0x000e620000002100 */
[----:B------:R-:W-:Y:S01]  /*a160*/  UMOV UR7, 0x40000040 ;  /* 0x4000004000077882 */ /* 0x000fe20000000000 */
[----:B------:R-:W-:Y:S01]  /*a170*/  IMAD.MOV.U32 R204, RZ, RZ, R9 ;  /* 0x000000ffffcc7224 */ /* 0x000fe200078e0009 */
[----:B------:R2:W-:Y:S06]  /*a180*/  BAR.SYNC.DEFER_BLOCKING R7, 0x100 ;  /* 0x000400070000751d */ /* 0x0005ec0000010000 */
[----:B------:R-:W-:Y:S01]  /*a190*/  UMOV UR6, UR11 ;  /* 0x0000000b00067c82 */ /* 0x000fe20008000000 */
[----:B------:R-:W-:Y:S01]  /*a1a0*/  WARPGROUP.ARRIVE ;  /* 0x00000000000079c5 */ /* 0x000fe20000000000 */
[----:B-1----:R-:W-:Y:S01]  /*a1b0*/  LOP3.LUT P2, RZ, R13, 0x7f, RZ, 0xc0, !PT ;  /* 0x0000007f0dff7812 */ /* 0x002fe2000784c0ff */
[----:B------:R-:W-:-:S04]  /*a1c0*/  IMAD.MOV.U32 R13, RZ, RZ, R8 ;  /* 0x000000ffff0d7224 */ /* 0x000fc800078e0008 */
[----:B------:R-:W-:Y:S01]  /*a1d0*/  HGMMA.64x256x16.F32.BF16 R24, R152, gdesc[UR4].tnspB, R24, gsb0 ;  /* 0x43e0000498187df0 */ /* 0x000fe20008001818 */
[----:B------:R-:W-:Y:S01]  /*a1e0*/  UIADD3 UR6, UR11, 0x80, URZ ;  /* 0x000000800b067890 */ /* 0x000fe2000fffe03f */
[----:B------:R-:W-:-:S06]  /*a1f0*/  UMOV UR7, 0x40000040 ;  /* 0x4000004000077882 */ /* 0x000fcc0000000000 */
[----:B------:R-:W-:-:S05]  /*a200*/  @!P2 VIADD R210, R210, 0x22860 ;  /* 0x00022860d2d2a836 */ /* 0x000fca0000000000 */
        /* <DEDUP_REMOVED lines=31> */
[----:B--2---:R-:W-:-:S07]  /*a400*/  IMAD.MOV.U32 R7, RZ, RZ, R12 ;  /* 0x000000ffff077224 */ /* 0x004fce00078e000c */
.L_x_1350:
[----:B------:R-:W-:-:S13]  /*a410*/  ISETP.GE.AND P1, PT, R7, UR40, PT ;  /* 0x0000002807007c0c */ /* 0x000fda000bf26270 */
[----:B------:R-:W-:Y:S05]  /*a420*/  @!P1 BRA `(.L_x_1360) ;  /* 0x0000003400589947 */ /* 0x000fea0003800000 */
[----:B------:R-:W-:Y:S01]  /*a430*/  IMAD.MOV.U32 R15, RZ, RZ, R8 ;  /* 0x000000ffff0f7224 */ /* 0x000fe200078e0008 */
[----:B------:R-:W-:Y:S01]  /*a440*/  ULDC UR23, c[0x0][0x9e4] ;  /* 0x0002790000177ab9 */ /* 0x000fe20000000800 */
[----:B------:R-:W-:Y:S01]  /*a450*/  IMAD.MOV.U32 R14, RZ, RZ, R9 ;  /* 0x000000ffff0e7224 */ /* 0x000fe200078e0009 */
[----:B------:R-:W-:Y:S01]  /*a460*/  ULDC UR26, c[0x0][0x988] ;  /* 0x00026200001a7ab9 */ /* 0x000fe20000000800 */
[----:B------:R-:W-:Y:S01]  /*a470*/  IMAD.IADD R13, R0, 0x1, R6 ;  /* 0x00000001000d7824 */ /* 0x000fe200078e0206 */
[----:B------:R-:W-:Y:S01]  /*a480*/  ULDC UR24, c[0x0][0x9d8] ;  /* 0x0002760000187ab9 */ /* 0x000fe20000000800 */
[----:B------:R-:W-:-:S05]  /*a490*/  ULDC UR25, c[0x0][0x9e0] ;  /* 0x0002780000197ab9 */ /* 0x000fca0000000800 */
.L_x_1377:
[----:B------:R-:W-:-:S04]  /*a4a0*/  UIADD3 UR39, UR39, 0x1, URZ ;  /* 0x0000000127277890 */ /* 0x000fc8000fffe03f */
[----:B------:R-:W-:-:S04]  /*a4b0*/  UISETP.NE.AND UP0, UPT, UR39, 0x2, UPT ;  /* 0x000000022700788c */ /* 0x000fc8000bf05270 */
[----:B------:R-:W-:Y:S02]  /*a4c0*/  USEL UR6, URZ, 0x1, UP0 ;  /* 0x000000013f067887 */ /* 0x000fe40008000000 */
[----:B------:R-:W-:Y:S02]  /*a4d0*/  USEL UR39, UR39, URZ, UP0 ;  /* 0x0000003f27277287 */ /* 0x000fe40008000000 */
[----:B------:R-:W-:Y:S01]  /*a4e0*/  ULOP3.LUT UR38, UR38, UR6, URZ, 0x3c, !UPT ;  /* 0x0000000626267292 */ /* 0x000fe2000f8e3c3f */
[----:B------:R-:W-:Y:S11]  /*a4f0*/  @!P0 BRA `(.L_x_1361) ;  /* 0x0000000000048947 */ /* 0x000ff60003800000 */
[----:B------:R-:W-:Y:S01]  /*a500*/  BPT.TRAP 0x1 ;  /* 0x000000040000795c */ /* 0x000fe20000300000 */
.L_x_1361:
[----:B------:R-:W-:Y:S01]  /*a510*/  ULEA UR27, UR39, UR46, 0x3 ;  /* 0x0000002e271b7291 */ /* 0x000fe2000f8e183f */
[----:B------:R-:W-:-:S05]  /*a520*/  IMAD.U32 R12, RZ, RZ, UR38 ;  /* 0x00000026ff0c7e24 */ /* 0x000fca000f8e00ff */
[----:B------:R-:W-:-:S04]  /*a530*/  SHF.L.U32 R12, R12, 0x1f, RZ ;  /* 0x0000001f0c0c7819 */ /* 0x000fc800000006ff */
[----:B------:R1:W2:Y:S01]  /*a540*/  SYNCS.PHASECHK.TRANS64.TRYWAIT P1, [UR27+0x22830], R12 ;  /* 0x0228300cff0075a7 */ /* 0x0002a2000802015b */
[----:B------:R-:W-:Y:S05]  /*a550*/  @!P0 BRA `(.L_x_1362) ;  /* 0x0000000000048947 */ /* 0x000fea0003800000 */
[----:B------:R-:W-:Y:S01]  /*a560*/  BPT.TRAP 0x1 ;  /* 0x000000040000795c */ /* 0x000fe20000300000 */
.L_x_1362:
[----:B--2---:R-:W-:Y:S05]  /*a570*/  @P1 BRA `(.L_x_1363) ;  /* 0x0000000000081947 */ /* 0x004fea0003800000 */
[----:B------:R-:W2:Y:S02]  /*a580*/  SYNCS.PHASECHK.TRANS64.TRYWAIT P1, [UR27+0x22830], R12 ;  /* 0x0228300cff0075a7 */ /* 0x000ea4000802015b */
[----:B--2---:R-:W-:Y:S05]  /*a590*/  @!P1 BRA `(.L_x_1364) ;  /* 0x0000008800bc9947 */ /* 0x004fea0003800000 */
.L_x_1363:
        /* <DEDUP_REMOVED lines=11> */
[----:B---3--:R-:W-:Y:S02]  /*a650*/  LOP3.LUT P1, RZ, R11, 0x7f, RZ, 0xc0, !PT ;  /* 0x0000007f0bff7812 */ /* 0x008fe4000782c0ff */
[----:B------:R-:W-:Y:S01]  /*a660*/  IADD3 R11, -R23, 0xb, RZ ;  /* 0x0000000b170b7810 */ /* 0x000fe20007ffe1ff */
        /* <DEDUP_REMOVED lines=13> */
[----:B------:R-:W3:Y:S01]  /*a740*/  LDC R174, c[0x0][0x288] ;  /* 0x0000a200ffae7b82 */ /* 0x000ee20000000800 */
[----:B------:R-:W-:Y:S02]  /*a750*/  IMAD.U32 R177, RZ, RZ, UR27 ;  /* 0x0000001bffb17e24 */ /* 0x000fe4000f8e00ff */
[----:B------:R-:W-:Y:S01]  /*a760*/  FMUL.FTZ R204, R152, UR24 ;  /* 0x0000001898cc7c20 */ /* 0x000fe20008410000 */
[----:B------:R-:W-:Y:S01]  /*a770*/  FMUL.FTZ R219, R184, UR24 ;  /* 0x00000018b8db7c20 */ /* 0x000fe20008410000 */
[----:B------:R-:W-:Y:S01]  /*a780*/  FMUL.FTZ R184, R185, UR24 ;  /* 0x00000018b9b87c20 */ /* 0x000fe20008410000 */
[----:B------:R-:W-:-:S02]  /*a790*/  @!P1 VIADD R152, R177, 0x22840 ;  /* 0x00022840b1989836 */ /* 0x000fc40000000000 */
[----:B--2---:R-:W-:Y:S01]  /*a7a0*/  FMUL.FTZ R9, R155, UR24 ;  /* 0x000000189b097c20 */ /* 0x004fe20008410000 */
        /* <DEDUP_REMOVED lines=40> */
[----:B------:R-:W-:-:S02]  /*aa30*/  IMAD R153, R7, -0x60, R17 ;  /* 0xffffffa007997824 */ /* 0x000fc400078e0211 */
[----:B------:R-:W-:Y:S01]  /*aa40*/  FMUL.FTZ R171, R198, UR24 ;  /* 0x00000018c6ab7c20 */ /* 0x000fe20008410000 */
[----:B------:R-:W-:Y:S01]  /*aa50*/  FMUL.FTZ R172, R199, UR24 ;  /* 0x00000018c7ac7c20 */ /* 0x000fe20008410000 */
[----:B------:R2:W-:Y:S06]  /*aa60*/  BAR.ARV R11, 0x100 ;  /* 0x0004000b0000751d */ /* 0x0005ec0000002000 */
[----:B------:R2:W-:Y:S01]  /*aa70*/  @!P1 SYNCS.ARRIVE.TRANS64.RED.A1T0 RZ, [R152+URZ], RZ ;  /* 0x000000ff98ff99a7 */ /* 0x0005e2000810043f */
[----:B------:R-:W-:Y:S01]  /*aa80*/  ISETP.GE.AND P1, PT, R10, 0x1, PT ;  /* 0x000000010a00780c */ /* 0x000fe20003f26270 */
[----:B------:R-:W4:Y:S01]  /*aa90*/  MUFU.TANH R204, R204 ;  /* 0x000000cc00cc7308 */ /* 0x000f220000002400 */
[----:B---3--:R-:W-:-:S05]  /*aaa0*/  IADD3 R153, R153, 0x1, -R174 ;  /* 0x0000000199997810 */ /* 0x008fca0007ffe8ae */
[----:B------:R-:W-:Y:S02]  /*aab0*/  IMAD.IADD R153, R153, 0x1, -R16 ;  /* 0x0000000199997824 */ /* 0x000fe400078e0a10 */
[----:B------:R-:W3:Y:S02]  /*aac0*/  MUFU.TANH R203, R203 ;  /* 0x000000cb00cb7308 */ /* 0x000ee40000002400 */
        /* <DEDUP_REMOVED lines=50> */
[----:B--234-:R-:W-:Y:S05]  /*adf0*/  @!P1 BRA `(.L_x_1365) ;  /* 0x00000000005c9947 */ /* 0x01cfea0003800000 */
        /* <DEDUP_REMOVED lines=11> */
.L_x_1367:
[----:B------:R-:W-:-:S05]  /*aeb0*/  IMAD.U32 R174, RZ, RZ, UR23 ;  /* 0x00000017ffae7e24 */ /* 0x000fca000f8e00ff */
[----:B------:R-:W-:-:S13]  /*aec0*/  ISETP.NE.AND P1, PT, R174, 0x1, PT ;  /* 0x00000001ae00780c */ /* 0x000fda0003f25270 */
[----:B------:R-:W2:Y:S01]  /*aed0*/  @P1 LDC.64 R152, c[0x0][0x9e8] ;  /* 0x00027a00ff981b82 */ /* 0x000ea20000000a00 */
[----:B------:R-:W-:-:S04]  /*aee0*/  @P1 IMAD.IADD R173, R0, 0x1, R6 ;  /* 0x0000000100ad1824 */ /* 0x000fc800078e0206 */
[----:B--2---:R-:W-:-:S04]  /*aef0*/  @P1 IMAD.HI.U32 R176, R173, R152, RZ ;  /* 0x00000098adb01227 */ /* 0x004fc800078e00ff */
[----:B------:R-:W-:Y:S01]  /*af00*/  IMAD.MOV.U32 R152, RZ, RZ, R13 ;  /* 0x000000ffff987224 */ /* 0x000fe200078e000d */
[----:B------:R-:W-:-:S07]  /*af10*/  @P1 SHF.R.U32.HI R152, RZ, R153, R176 ;  /* 0x00000099ff981219 */ /* 0x000fce00000116b0 */
.L_x_1368:
[----:B------:R-:W-:Y:S05]  /*af20*/  BSYNC B0 ;  /* 0x0000000000007941 */ /* 0x000fea0003800000 */
.L_x_1366:
[----:B------:R-:W-:-:S04]  /*af30*/  IMAD R153, R7, -0x60, -R16 ;  /* 0xffffffa007997824 */ /* 0x000fc800078e0a10 */
[----:B------:R-:W-:-:S05]  /*af40*/  IMAD R153, R152, R174, R153 ;  /* 0x000000ae98997224 */ /* 0x000fca00078e0299 */
[----:B------:R-:W-:Y:S02]  /*af50*/  VIADDMNMX R199, R153, R174, R199, PT ;  /* 0x000000ae99c77246 */ /* 0x000fe400038001c7 */
[----:B------:R-:W-:-:S07]  /*af60*/  VIMNMX R198, R198, R153, !PT ;  /* 0x00000099c6c67248 */ /* 0x000fce0007fe0100 */
.L_x_1365:
[----:B------:R-:W-:Y:S01]  /*af70*/  IMAD R197, R7, -0x60, RZ ;  /* 0xffffffa007c57824 */ /* 0x000fe200078e02ff */
[----:B------:R-:W-:-:S04]  /*af80*/  LOP3.LUT R2, R2, 0xfffbffff, RZ, 0xc0, !PT ;  /* 0xfffbffff02027812 */ /* 0x000fc800078ec0ff */
[C---:B------:R-:W-:Y:S02]  /*af90*/  ISETP.GE.AND P2, PT, R197.reuse, 0x1, PT ;  /* 0x00000001c500780c */ /* 0x040fe40003f46270 */
[C---:B------:R-:W-:Y:S02]  /*afa0*/  ISETP.GE.AND P1, PT, R197.reuse, 0x2, PT ;  /* 0x00000002c500780c */ /* 0x040fe40003f26270 */
[----:B------:R-:W-:Y:S02]  /*afb0*/  ISETP.GT.AND P3, PT, R198, RZ, !P2 ;  /* 0x000000ffc600720c */ /* 0x000fe40005764270 */
[----:B------:R-:W-:Y:S02]  /*afc0*/  ISETP.GE.AND P4, PT, R197, 0x9, PT ;  /* 0x00000009c500780c */ /* 0x000fe40003f86270 */
[----:B------:R-:W-:-:S04]  /*afd0*/  ISETP.LT.OR P3, PT, R199, 0x1, P3 ;  /* 0x00000001c700780c */ /* 0x000fc80001f61670 */
[----:B------:R-:W-:Y:S02]  /*afe0*/  FSEL R173, R204, -INF , !P3 ;  /* 0xff800000ccad7808 */ /* 0x000fe40005800000 */
[----:B------:R-:W-:Y:S02]  /*aff0*/  @P2 LOP3.LUT R2, R2, 0x40000, RZ, 0xfc, !PT ;  /* 0x0004000002022812 */ /* 0x000fe400078efcff */
[----:B------:R-:W-:Y:S02]  /*b000*/  ISETP.GT.AND P2, PT, R198, 0x1, !P1 ;  /* 0x00000001c600780c */ /* 0x000fe40004f44270 */
[----:B------:R-:W-:Y:S02]  /*b010*/  ISETP.GE.AND P3, PT, R197, 0xa, PT ;  /* 0x0000000ac500780c */ /* 0x000fe40003f66270 */
[----:B------:R-:W-:Y:S02]  /*b020*/  ISETP.LT.OR P2, PT, R199, 0x2, P2 ;  /* 0x00000002c700780c */ /* 0x000fe40001741670 */
[----:B------:R-:W-:-:S02]  /*b030*/  LOP3.LUT R2, R2, 0xfffffffd, RZ, 0xc0, !PT ;  /* 0xfffffffd02027812 */ /* 0x000fc400078ec0ff */
[----:B------:R-:W-:Y:S02]  /*b040*/  FSEL R203, R203, -INF , !P2 ;  /* 0xff800000cbcb7808 */ /* 0x000fe40005000000 */
[----:B------:R-:W-:Y:S02]  /*b050*/  ISETP.GT.AND P2, PT, R198, 0x8, !P4 ;  /* 0x00000008c600780c */ /* 0x000fe40006744270 */
[----:B------:R-:W-:Y:S02]  /*b060*/  @P4 LOP3.LUT R2, R2, 0x2, RZ, 0xfc, !PT ;  /* 0x0000000202024812 */ /* 0x000fe400078efcff */
[----:B------:R-:W-:Y:S02]  /*b070*/  ISETP.LT.OR P2, PT, R199, 0x9, P2 ;  /* 0x00000009c700780c */ /* 0x000fe40001741670 */
[----:B------:R-:W-:Y:S02]  /*b080*/  LOP3.LUT R2, R2, 0xfffffffb, RZ, 0xc0, !PT ;  /* 0xfffffffb02027812 */ /* 0x000fe400078ec0ff */
[----:B-1----:R-:W-:-:S02]  /*b090*/  FSEL R206, R206, -INF , !P2 ;  /* 0xff800000cece7808 */ /* 0x002fc40005000000 */
[----:B------:R-:W-:Y:S02]  /*b0a0*/  @P3 LOP3.LUT R2, R2, 0x4, RZ, 0xfc, !PT ;  /* 0x0000000402023812 */ /* 0x000fe400078efcff */
[----:B------:R-:W-:Y:S02]  /*b0b0*/  ISETP.GT.AND P2, PT, R198, 0x9, !P3 ;  /* 0x00000009c600780c */ /* 0x000fe40005f44270 */
[----:B------:R-:W-:Y:S02]  /*b0c0*/  ISETP.GE.AND P3, PT, R197, 0x11, PT ;  /* 0x00000011c500780c */ /* 0x000fe40003f66270 */
[----:B------:R-:W-:Y:S02]  /*b0d0*/  ISETP.LT.OR P2, PT, R199, 0xa, P2 ;  /* 0x0000000ac700780c */ /* 0x000fe40001741670 */
[----:B------:R-:W-:Y:S02]  /*b0e0*/  LOP3.LUT R2, R2, 0xfffffff7, RZ, 0xc0, !PT ;  /* 0xfffffff702027812 */ /* 0x000fe400078ec0ff */
[----:B------:R-:W-:-:S02]  /*b0f0*/  FSEL R205, R205, -INF , !P2 ;  /* 0xff800000cdcd7808 */ /* 0x000fc40005000000 */
        /* <DEDUP_REMOVED lines=104> */
[----:B------:R-:W-:Y:S01]  /*b780*/  FSEL R185, R193, -INF , !P6 ;  /* 0xff800000c1b97808 */ /* 0x000fe20007000000 */
[----:B------:R-:W-:Y:S01]  /*b790*/  IMAD.IADD R193, R3, 0x1, R195 ;  /* 0x0000000103c17824 */ /* 0x000fe200078e02c3 */
[----:B------:R-:W-:-:S13]  /*b7a0*/  ISETP.GE.AND P6, PT, R197, 0x5a, PT ;  /* 0x0000005ac500780c */ /* 0x000fda0003fc6270 */
[----:B------:R-:W-:Y:S02]  /*b7b0*/  @P6 LOP3.LUT R2, R2, 0x1, RZ, 0xfc, !PT ;  /* 0x0000000102026812 */ /* 0x000fe400078efcff */
[----:B------:R-:W-:-:S04]  /*b7c0*/  ISETP.GT.AND P6, PT, R198, 0x59, !P6 ;  /* 0x00000059c600780c */ /* 0x000fc800077c4270 */
[----:B------:R-:W-:-:S04]  /*b7d0*/  ISETP.LT.OR P6, PT, R199, 0x5a, P6 ;  /* 0x0000005ac700780c */ /* 0x000fc800037c1670 */
[----:B------:R-:W-:Y:S01]  /*b7e0*/  FSEL R184, R194, -INF , !P6 ;  /* 0xff800000c2b87808 */ /* 0x000fe20007000000 */
[----:B------:R-:W-:Y:S01]  /*b7f0*/  IMAD.IADD R194, R3, 0x1, R196 ;  /* 0x0000000103c27824 */ /* 0x000fe200078e02c4 */
[----:B------:R-:W-:-:S13]  /*b800*/  ISETP.GE.AND P6, PT, R10, 0x1, PT ;  /* 0x000000010a00780c */ /* 0x000fda0003fc6270 */
[----:B------:R-:W-:Y:S05]  /*b810*/  @!P6 BRA `(.L_x_1369) ;  /* 0x000000000058e947 */ /* 0x000fea0003800000 */
        /* <DEDUP_REMOVED lines=12> */
.L_x_1371:
[----:B------:R-:W-:-:S05]  /*b8e0*/  IMAD.U32 R196, RZ, RZ, UR23 ;  /* 0x00000017ffc47e24 */ /* 0x000fca000f8e00ff */
[----:B------:R-:W-:-:S13]  /*b8f0*/  ISETP.NE.AND P6, PT, R196, 0x1, PT ;  /* 0x00000001c400780c */ /* 0x000fda0003fc5270 */
[----:B------:R-:W1:Y:S02]  /*b900*/  @P6 LDC.64 R152, c[0x0][0x9e8] ;  /* 0x00027a00ff986b82 */ /* 0x000e640000000a00 */
[----:B-1----:R-:W-:-:S05]  /*b910*/  @P6 IMAD.HI.U32 R152, R195, R152, RZ ;  /* 0x00000098c3986227 */ /* 0x002fca00078e00ff */
[----:B------:R-:W-:-:S07]  /*b920*/  @P6 SHF.R.U32.HI R195, RZ, R153, R152 ;  /* 0x00000099ffc36219 */ /* 0x000fce0000011698 */
.L_x_1372:
[----:B------:R-:W-:Y:S05]  /*b930*/  BSYNC B0 ;  /* 0x0000000000007941 */ /* 0x000fea0003800000 */
.L_x_1370:
[----:B------:R-:W-:-:S04]  /*b940*/  IMAD.IADD R152, R197, 0x1, -R16 ;  /* 0x00000001c5987824 */ /* 0x000fc800078e0a10 */
[----:B------:R-:W-:-:S05]  /*b950*/  IMAD R152, R195, R196, R152 ;  /* 0x000000c4c3987224 */ /* 0x000fca00078e0298 */
[----:B------:R-:W-:Y:S02]  /*b960*/  VIADDMNMX R193, R152, R196, R193, PT ;  /* 0x000000c498c17246 */ /* 0x000fe400038001c1 */
[----:B------:R-:W-:-:S07]  /*b970*/  VIMNMX R194, R194, R152, !PT ;  /* 0x00000098c2c27248 */ /* 0x000fce0007fe0100 */
.L_x_1369:
[----:B------:R-:W-:Y:S01]  /*b980*/  ISETP.GT.AND P1, PT, R194, 0x1, !P1 ;  /* 0x00000001c200780c */ /* 0x000fe20004f24270 */
[----:B------:R-:W-:Y:S01]  /*b990*/  UMOV UR10, UR26 ;  /* 0x0000001a000a7c82 */ /* 0x000fe20008000000 */
[C---:B------:R-:W-:Y:S02]  /*b9a0*/  LOP3.LUT P6, RZ, R2.reuse, 0x10000, RZ, 0xc0, !PT ;  /* 0x0001000002ff7812 */ /* 0x040fe400078cc0ff */
        /* <DEDUP_REMOVED lines=67> */
[----:B------:R-:W-:Y:S02]  /*bde0*/  ISETP.GT.AND P1, PT, R194, 0x29, !P1 ;  /* 0x00000029c200780c */ /* 0x000fe40004f24270 */
[----:B------:R-:W-:Y:S02]  /*bdf0*/  FSEL R168, R168, -INF , !P2 ;  /* 0xff800000a8a87808 */ /* 0x000fe40005000000 */
[C---:B------:R-:W-:Y:S02]  /*be00*/  ISETP.LT.OR P1, PT, R193.reuse, 0x2a, P1 ;  /* 0x0000002ac100780c */ /* 0x040fe40000f21670 */
[----:B------:R-:W-:Y:S02]  /*be10*/  ISETP.LT.OR P3, PT, R193, 0x51, P3 ;  /* 0x00000051c100780c */ /* 0x000fe40001f61670 */
[----:B------:R-:W-:-:S02]  /*be20*/  FSEL R160, R160, -INF , !P1 ;  /* 0xff800000a0a07808 */ /* 0x000fc40004800000 */
[----:B------:R-:W-:Y:S02]  /*be30*/  LOP3.LUT P1, RZ, R2, 0x800, RZ, 0xc0, !PT ;  /* 0x0000080002ff7812 */ /* 0x000fe4000782c0ff */
[----:B-1----:R-:W-:Y:S02]  /*be40*/  FMNMX.FTZ R195, R153, R196, !PT ;  /* 0x000000c499c37209 */ /* 0x002fe40007810000 */
[C---:B------:R-:W-:Y:S02]  /*be50*/  ISETP.GT.AND P1, PT, R194.reuse, 0x30, !P1 ;  /* 0x00000030c200780c */ /* 0x040fe40004f24270 */
[----:B------:R-:W-:Y:S01]  /*be60*/  ISETP.GT.AND P4, PT, R194, 0x51, !P4 ;  /* 0x00000051c200780c */ /* 0x000fe20006784270 */
[----:B------:R-:W1:Y:S01]  /*be70*/  SHFL.BFLY PT, R196, R195, 0x1, 0x1f ;  /* 0x0c201f00c3c47f89 */ /* 0x000e6200000e0000 */
[----:B------:R-:W-:Y:S02]  /*be80*/  ISETP.LT.OR P1, PT, R193, 0x31, P1 ;  /* 0x00000031c100780c */ /* 0x000fe40000f21670 */
[----:B------:R-:W-:-:S02]  /*be90*/  FSEL R169, R169, -INF , !P3 ;  /* 0xff800000a9a97808 */ /* 0x000fc40005800000 */
[----:B------:R-:W-:Y:S02]  /*bea0*/  FSEL R161, R161, -INF , !P1 ;  /* 0xff800000a1a17808 */ /* 0x000fe40004800000 */
[----:B------:R-:W-:Y:S02]  /*beb0*/  LOP3.LUT P1, RZ, R2, 0x400, RZ, 0xc0, !PT ;  /* 0x0000040002ff7812 */ /* 0x000fe4000782c0ff */
[C---:B------:R-:W-:Y:S02]  /*bec0*/  ISETP.GT.AND P5, PT, R194.reuse, 0x58, !P5 ;  /* 0x00000058c200780c */ /* 0x040fe40006fa4270 */
[----:B------:R-:W-:Y:S02]  /*bed0*/  ISETP.GT.AND P1, PT, R194, 0x31, !P1 ;  /* 0x00000031c200780c */ /* 0x000fe40004f24270 */
[C---:B------:R-:W-:Y:S02]  /*bee0*/  ISETP.LT.OR P4, PT, R193.reuse, 0x52, P4 ;  /* 0x00000052c100780c */ /* 0x040fe40002781670 */
[----:B------:R-:W-:-:S02]  /*bef0*/  ISETP.LT.OR P1, PT, R193, 0x32, P1 ;  /* 0x00000032c100780c */ /* 0x000fc40000f21670 */
[----:B------:R-:W-:Y:S02]  /*bf00*/  ISETP.LT.OR P5, PT, R193, 0x59, P5 ;  /* 0x00000059c100780c */ /* 0x000fe40002fa1670 */
        /* <DEDUP_REMOVED lines=23> */
[----:B------:R-:W-:Y:S02]  /*c080*/  ISETP.GT.AND P1, PT, R194, RZ, !P6 ;  /* 0x000000ffc200720c */ /* 0x000fe40007724270 */
[----:B------:R-:W-:Y:S02]  /*c090*/  LOP3.LUT P6, RZ, R2, 0x1, RZ, 0xc0, !PT ;  /* 0x0000000102ff7812 */ /* 0x000fe400078cc0ff */
[----:B------:R-:W-:Y:S02]  /*c0a0*/  ISETP.LT.OR P1, PT, R193, 0x1, P1 ;  /* 0x00000001c100780c */ /* 0x000fe40000f21670 */
[----:B------:R-:W-:Y:S02]  /*c0b0*/  ISETP.GT.AND P2, PT, R194, 0x59, !P6 ;  /* 0x00000059c200780c */ /* 0x000fe40007744270 */
[----:B------:R-:W-:-:S02]  /*c0c0*/  FSEL R210, R8, -INF , !P1 ;  /* 0xff80000008d27808 */ /* 0x000fc40004800000 */
[----:B------:R-:W-:Y:S02]  /*c0d0*/  FSETP.NEU.FTZ.AND P1, PT, R9, -INF , PT ;  /* 0xff8000000900780b */ /* 0x000fe40003f3d000 */
[----:B------:R-:W-:Y:S02]  /*c0e0*/  FMNMX.FTZ R153, R210, R15, !PT ;  /* 0x0000000fd2997209 */ /* 0x000fe40007810000 */
[----:B------:R-:W-:Y:S02]  /*c0f0*/  FSEL R209, R209, RZ, P1 ;  /* 0x000000ffd1d17208 */ /* 0x000fe40000800000 */
[----:B------:R-:W-:Y:S02]  /*c100*/  FSEL R194, R170, -INF , !P4 ;  /* 0xff800000aac27808 */ /* 0x000fe40006000000 */
[----:B------:R-:W-:Y:S01]  /*c110*/  ISETP.LT.OR P2, PT, R193, 0x5a, P2 ;  /* 0x0000005ac100780c */ /* 0x000fe20001741670 */
[--C-:B------:R-:W-:Y:S01]  /*c120*/  FFMA.FTZ R196, R173, UR10, -R209.reuse ;  /* 0x0000000aadc47c23 */ /* 0x100fe200080108d1 */
[----:B------:R-:W-:Y:S01]  /*c130*/  FMNMX.FTZ R173, R152, R153, !PT ;  /* 0x0000009998ad7209 */ /* 0x000fe20007810000 */
[--C-:B------:R-:W-:Y:S01]  /*c140*/  FFMA.FTZ R203, R203, UR10, -R209.reuse ;  /* 0x0000000acbcb7c23 */ /* 0x100fe200080108d1 */
[----:B------:R-:W-:Y:S01]  /*c150*/  FSEL R193, R171, -INF , !P5 ;  /* 0xff800000abc17808 */ /* 0x000fe20006800000 */
[--C-:B------:R-:W-:Y:S01]  /*c160*/  FFMA.FTZ R171, R180, UR10, -R209.reuse ;  /* 0x0000000ab4ab7c23 */ /* 0x100fe200080108d1 */
[----:B------:R-:W-:Y:S01]  /*c170*/  FMNMX.FTZ R8, R20, R173, !PT ;  /* 0x000000ad14087209 */ /* 0x000fe20007810000 */
[----:B------:R1:W-:Y:S01]  /*c180*/  MUFU.EX2 R153, R203 ;  /* 0x000000cb00997308 */ /* 0x0003e20000000800 */
[--C-:B------:R-:W-:Y:S01]  /*c190*/  FFMA.FTZ R180, R186, UR10, -R209.reuse ;  /* 0x0000000abab47c23 */ /* 0x100fe200080108d1 */
[--C-:B------:R-:W-:Y:S01]  /*c1a0*/  FFMA.FTZ R186, R187, UR10, -R209.reuse ;  /* 0x0000000abbba7c23 */ /* 0x100fe200080108d1 */
[----:B------:R-:W-:Y:S01]  /*c1b0*/  FMNMX.FTZ R195, R21, R8, !PT ;  /* 0x0000000815c37209 */ /* 0x000fe20007810000 */
[--C-:B------:R-:W-:Y:S01]  /*c1c0*/  FFMA.FTZ R187, R189, UR10, -R209.reuse ;  /* 0x0000000abdbb7c23 */ /* 0x100fe200080108d1 */
[--C-:B------:R-:W-:Y:S01]  /*c1d0*/  FFMA.FTZ R178, R178, UR10, -R209.reuse ;  /* 0x0000000ab2b27c23 */ /* 0x100fe200080108d1 */
[----:B------:R-:W-:Y:S01]  /*c1e0*/  FSEL R189, R9, RZ, P1 ;  /* 0x000000ff09bd7208 */ /* 0x000fe20000800000 */
[--C-:B------:R-:W-:Y:S01]  /*c1f0*/  FFMA.FTZ R173, R206, UR10, -R209.reuse ;  /* 0x0000000acead7c23 */ /* 0x100fe200080108d1 */
[----:B------:R-:W-:Y:S01]  /*c200*/  FMNMX.FTZ R195, R22, R195, !PT ;  /* 0x000000c316c37209 */ /* 0x000fe20007810000 */
[--C-:B-1----:R-:W-:Y:S01]  /*c210*/  FFMA.FTZ R203, R179, UR10, -R209.reuse ;  /* 0x0000000ab3cb7c23 */ /* 0x102fe200080108d1 */
[----:B------:R-:W-:Y:S01]  /*c220*/  MUFU.EX2 R196, R196 ;  /* 0x000000c400c47308 */ /* 0x000fe20000000800 */
[----:B------:R-:W-:Y:S01]  /*c230*/  FADD.FTZ R189, -R189, R14 ;  /* 0x0000000ebdbd7221 */ /* 0x000fe20000010100 */
[----:B------:R-:W-:Y:S01]  /*c240*/  FMNMX.FTZ R8, R154, R195, !PT ;  /* 0x000000c39a087209 */ /* 0x000fe20007810000 */
[--C-:B------:R-:W-:Y:S01]  /*c250*/  FFMA.FTZ R204, R207, UR10, -R209.reuse ;  /* 0x0000000acfcc7c23 */ /* 0x100fe200080108d1 */
[--C-:B------:R-:W-:Y:S01]  /*c260*/  FFMA.FTZ R198, R205, UR10, -R209.reuse ;  /* 0x0000000acdc67c23 */ /* 0x100fe200080108d1 */
[--C-:B------:R-:W-:Y:S01]  /*c270*/  FFMA.FTZ R208, R208, UR10, -R209.reuse ;  /* 0x0000000ad0d07c23 */ /* 0x100fe200080108d1 */
[----:B------:R-:W-:Y:S01]  /*c280*/  FMNMX.FTZ R195, R155, R8, !PT ;  /* 0x000000089bc37209 */ /* 0x000fe20007810000 */
[--C-:B------:R-:W-:Y:S01]  /*c290*/  FFMA.FTZ R174, R174, UR10, -R209.reuse ;  /* 0x0000000aaeae7c23 */ /* 0x100fe200080108d1 */
[----:B------:R-:W-:Y:S01]  /*c2a0*/  MUFU.EX2 R170, R203 ;  /* 0x000000cb00aa7308 */ /* 0x000fe20000000800 */
[--C-:B------:R-:W-:Y:S01]  /*c2b0*/  FFMA.FTZ R175, R175, UR10, -R209.reuse ;  /* 0x0000000aafaf7c23 */ /* 0x100fe200080108d1 */
[----:B------:R-:W-:Y:S01]  /*c2c0*/  FMNMX.FTZ R8, R156, R195, !PT ;  /* 0x000000c39c087209 */ /* 0x000fe20007810000 */
[----:B------:R-:W-:-:S03]  /*c2d0*/  FFMA.FTZ R176, R176, UR10, -R209 ;  /* 0x0000000ab0b07c23 */ /* 0x000fc600080108d1 */
[----:B------:R-:W-:Y:S02]  /*c2e0*/  FMNMX.FTZ R197, R157, R8, !PT ;  /* 0x000000089dc57209 */ /* 0x000fe40007810000 */
[----:B------:R-:W-:Y:S02]  /*c2f0*/  MUFU.EX2 R173, R173 ;  /* 0x000000ad00ad7308 */ /* 0x000fe40000000800 */
[----:B------:R-:W-:-:S04]  /*c300*/  FMNMX.FTZ R8, R158, R197, !PT ;  /* 0x000000c59e087209 */ /* 0x000fc80007810000 */
        /* <DEDUP_REMOVED lines=13> */
[----:B------:R1:W-:Y:S02]  /*c3e0*/  MUFU.EX2 R197, R178 ;  /* 0x000000b200c57308 */ /* 0x0003e40000000800 */
[----:B------:R-:W-:Y:S02]  /*c3f0*/  FMNMX.FTZ R8, R168, R199, !PT ;  /* 0x000000c7a8087209 */ /* 0x000fe40007810000 */
[----:B------:R-:W-:Y:S01]  /*c400*/  FSEL R199, R172, -INF , !P2 ;  /* 0xff800000acc77808 */ /* 0x000fe20005000000 */
[--C-:B------:R-:W-:Y:S01]  /*c410*/  FFMA.FTZ R172, R181, UR10, -R209.reuse ;  /* 0x0000000ab5ac7c23 */ /* 0x100fe200080108d1 */
[----:B------:R-:W-:Y:S01]  /*c420*/  FMNMX.FTZ R179, R169, R8, !PT ;  /* 0x00000008a9b37209 */ /* 0x000fe20007810000 */
[--C-:B------:R-:W-:Y:S01]  /*c430*/  FFMA.FTZ R181, R192, UR10, -R209.reuse ;  /* 0x0000000ac0b57c23 */ /* 0x100fe200080108d1 */
[----:B------:R-:W-:Y:S01]  /*c440*/  MUFU.EX2 R175, R175 ;  /* 0x000000af00af7308 */ /* 0x000fe20000000800 */
[--C-:B-1----:R-:W-:Y:S01]  /*c450*/  FFMA.FTZ R178, R183, UR10, -R209.reuse ;  /* 0x0000000ab7b27c23 */ /* 0x102fe200080108d1 */
[----:B------:R-:W-:Y:S01]  /*c460*/  FMNMX.FTZ R8, R194, R179, !PT ;  /* 0x000000b3c2087209 */ /* 0x000fe20007810000 */
[--C-:B------:R-:W-:Y:S01]  /*c470*/  FFMA.FTZ R183, R191, UR10, -R209.reuse ;  /* 0x0000000abfb77c23 */ /* 0x100fe200080108d1 */
[--C-:B------:R-:W-:Y:S01]  /*c480*/  FFMA.FTZ R191, R188, UR10, -R209.reuse ;  /* 0x0000000abcbf7c23 */ /* 0x100fe200080108d1 */
[--C-:B------:R-:W-:Y:S01]  /*c490*/  FFMA.FTZ R188, R185, UR10, -R209.reuse ;  /* 0x0000000ab9bc7c23 */ /* 0x100fe200080108d1 */
[----:B------:R-:W-:Y:S01]  /*c4a0*/  FMNMX.FTZ R8, R193, R8, !PT ;  /* 0x00000008c1087209 */ /* 0x000fe20007810000 */
[----:B------:R-:W-:Y:S01]  /*c4b0*/  FMUL.FTZ R185, R189, UR10 ;  /* 0x0000000abdb97c20 */ /* 0x000fe20008410000 */
[--C-:B------:R-:W-:Y:S01]  /*c4c0*/  FFMA.FTZ R189, R184, UR10, -R209.reuse ;  /* 0x0000000ab8bd7c23 */ /* 0x100fe200080108d1 */
[----:B------:R-:W-:Y:S01]  /*c4d0*/  MUFU.EX2 R176, R176 ;  /* 0x000000b000b07308 */ /* 0x000fe20000000800 */
[----:B------:R-:W-:Y:S01]  /*c4e0*/  FMNMX.FTZ R8, R199, R8, !PT ;  /* 0x00000008c7087209 */ /* 0x000fe20007810000 */
[--C-:B------:R-:W-:Y:S01]  /*c4f0*/  FFMA.FTZ R179, R182, UR10, -R209.reuse ;  /* 0x0000000ab6b37c23 */ /* 0x100fe200080108d1 */
[----:B------:R-:W-:-:S03]  /*c500*/  FFMA.FTZ R182, R190, UR10, -R209 ;  /* 0x0000000abeb67c23 */ /* 0x000fc600080108d1 */
[----:B------:R-:W1:Y:S02]  /*c510*/  SHFL.BFLY PT, R203, R8, 0x2, 0x1f ;  /* 0x0c401f0008cb7f89 */ /* 0x000e6400000e0000 */
[----:B------:R-:W2:Y:S08]  /*c520*/  MUFU.EX2 R185, R185 ;  /* 0x000000b900b97308 */ /* 0x000eb00000000800 */
[----:B------:R-:W3:Y:S08]  /*c530*/  MUFU.EX2 R171, R171 ;  /* 0x000000ab00ab7308 */ /* 0x000ef00000000800 */
[----:B------:R-:W-:Y:S01]  /*c540*/  MUFU.EX2 R172, R172 ;  /* 0x000000ac00ac7308 */ /* 0x000fe20000000800 */
[-C--:B--2---:R-:W-:Y:S01]  /*c550*/  FMUL.FTZ R24, R24, R185.reuse ;  /* 0x000000b918187220 */ /* 0x084fe20000410000 */
[-C--:B------:R-:W-:Y:S01]  /*c560*/  FMUL.FTZ R25, R25, R185.reuse ;  /* 0x000000b919197220 */ /* 0x080fe20000410000 */
[-C--:B------:R-:W-:Y:S01]  /*c570*/  FMUL.FTZ R28, R28, R185.reuse ;  /* 0x000000b91c1c7220 */ /* 0x080fe20000410000 */
[-C--:B------:R-:W-:Y:S01]  /*c580*/  FMUL.FTZ R29, R29, R185.reuse ;  /* 0x000000b91d1d7220 */ /* 0x080fe20000410000 */
[----:B------:R-:W-:Y:S01]  /*c590*/  FMUL.FTZ R32, R32, R185 ;  /* 0x000000b920207220 */ /* 0x000fe20000410000 */
[----:B-1----:R-:W-:Y:S01]  /*c5a0*/  FMNMX.FTZ R203, R8, R203, !PT ;  /* 0x000000cb08cb7209 */ /* 0x002fe20007810000 */
[-C--:B------:R-:W-:Y:S01]  /*c5b0*/  FMUL.FTZ R33, R33, R185.reuse ;  /* 0x000000b921217220 */ /* 0x080fe20000410000 */
[----:B------:R-:W-:Y:S01]  /*c5c0*/  MUFU.EX2 R179, R179 ;  /* 0x000000b300b37308 */ /* 0x000fe20000000800 */
[-C--:B------:R-:W-:Y:S01]  /*c5d0*/  FMUL.FTZ R36, R36, R185.reuse ;  /* 0x000000b924247220 */ /* 0x080fe20000410000 */
[-C--:B------:R-:W-:Y:S01]  /*c5e0*/  FMUL.FTZ R37, R37, R185.reuse ;  /* 0x000000b925257220 */ /* 0x080fe20000410000 */
[----:B------:R-:W1:Y:S01]  /*c5f0*/  SHFL.BFLY PT, R8, R203, 0x1, 0x1f ;  /* 0x0c201f00cb087f89 */ /* 0x000e6200000e0000 */
        /* <DEDUP_REMOVED lines=23> */
[----:B-1----:R-:W-:Y:S01]  /*c770*/  FMNMX.FTZ R8, R203, R8, !PT ;  /* 0x00000008cb087209 */ /* 0x002fe20007810000 */
        /* <DEDUP_REMOVED lines=13> */
[----:B------:R-:W-:Y:S01]  /*c850*/  MUFU.EX2 R183, R183 ;  /* 0x000000b700b77308 */ /* 0x000fe20000000800 */
[--C-:B------:R-:W-:Y:S01]  /*c860*/  FFMA.FTZ R184, R152, UR10, -R207.reuse ;  /* 0x0000000a98b87c23 */ /* 0x100fe200080108cf */
[----:B------:R-:W-:Y:S01]  /*c870*/  FFMA.FTZ R152, R185, R5, R196 ;  /* 0x00000005b9987223 */ /* 0x000fe200000100c4 */
[--C-:B------:R-:W-:Y:S01]  /*c880*/  FFMA.FTZ R205, R154, UR10, -R207.reuse ;  /* 0x0000000a9acd7c23 */ /* 0x100fe200080108cf */
[--C-:B--2---:R-:W-:Y:S01]  /*c890*/  FFMA.FTZ R188, R155, UR10, -R207.reuse ;  /* 0x0000000a9bbc7c23 */ /* 0x104fe200080108cf */
[--C-:B------:R-:W-:Y:S01]  /*c8a0*/  FFMA.FTZ R156, R156, UR10, -R207.reuse ;  /* 0x0000000a9c9c7c23 */ /* 0x100fe200080108cf */
[----:B------:R-:W-:Y:S01]  /*c8b0*/  FADD.FTZ R152, R153, R152 ;  /* 0x0000009899987221 */ /* 0x000fe20000010000 */
[--C-:B------:R-:W-:Y:S01]  /*c8c0*/  FFMA.FTZ R208, R163, UR10, -R207.reuse ;  /* 0x0000000aa3d07c23 */ /* 0x100fe200080108cf */
[----:B------:R-:W-:Y:S01]  /*c8d0*/  MUFU.EX2 R182, R182 ;  /* 0x000000b600b67308 */ /* 0x000fe20000000800 */
[--C-:B------:R-:W-:Y:S01]  /*c8e0*/  FFMA.FTZ R209, R159, UR10, -R207.reuse ;  /* 0x0000000a9fd17c23 */ /* 0x100fe200080108cf */
[----:B------:R-:W-:Y:S01]  /*c8f0*/  FADD.FTZ R5, R173, R152 ;  /* 0x00000098ad057221 */ /* 0x000fe20000010000 */
[--C-:B------:R-:W-:Y:S01]  /*c900*/  FFMA.FTZ R192, R161, UR10, -R207.reuse ;  /* 0x0000000aa1c07c23 */ /* 0x100fe200080108cf */
[--C-:B------:R-:W-:Y:S01]  /*c910*/  FFMA.FTZ R203, R210, UR10, -R207.reuse ;  /* 0x0000000ad2cb7c23 */ /* 0x100fe200080108cf */
[----:B------:R-:W-:Y:S01]  /*c920*/  FFMA.FTZ R20, R20, UR10, -R207 ;  /* 0x0000000a14147c23 */ /* 0x000fe200080108cf */
[----:B------:R-:W-:Y:S01]  /*c930*/  FADD.FTZ R152, R198, R5 ;  /* 0x00000005c6987221 */ /* 0x000fe20000010000 */
[--C-:B------:R-:W-:Y:S01]  /*c940*/  FFMA.FTZ R21, R21, UR10, -R207.reuse ;  /* 0x0000000a15157c23 */ /* 0x100fe200080108cf */
[----:B------:R-:W1:Y:S01]  /*c950*/  MUFU.EX2 R191, R191 ;  /* 0x000000bf00bf7308 */ /* 0x000e620000000800 */
[--C-:B------:R-:W-:Y:S01]  /*c960*/  FFMA.FTZ R22, R22, UR10, -R207.reuse ;  /* 0x0000000a16167c23 */ /* 0x100fe200080108cf */
[----:B------:R-:W-:Y:S01]  /*c970*/  FADD.FTZ R5, R195, R152 ;  /* 0x00000098c3057221 */ /* 0x000fe20000010000 */
[--C-:B------:R-:W-:Y:S01]  /*c980*/  FFMA.FTZ R190, R158, UR10, -R207.reuse ;  /* 0x0000000a9ebe7c23 */ /* 0x100fe200080108cf */
[----:B------:R-:W-:Y:S01]  /*c990*/  F2FP.BF16.F32.PACK_AB R158, R175, R174 ;  /* 0x000000aeaf9e723e */ /* 0x000fe200000010ff */
[----:B------:R-:W-:Y:S01]  /*c9a0*/  FFMA.FTZ R210, R160, UR10, -R207 ;  /* 0x0000000aa0d27c23 */ /* 0x000fe200080108cf */
[----:B------:R-:W-:Y:S01]  /*c9b0*/  FADD.FTZ R5, R204, R5 ;  /* 0x00000005cc057221 */ /* 0x000fe20000010000 */
[----:B------:R-:W-:Y:S01]  /*c9c0*/  F2FP.BF16.F32.PACK_AB R160, R197, R176 ;  /* 0x000000b0c5a0723e */ /* 0x000fe200000010ff */
[----:B------:R-:W-:Y:S01]  /*c9d0*/  MUFU.EX2 R186, R186 ;  /* 0x000000ba00ba7308 */ /* 0x000fe20000000800 */
[----:B------:R-:W-:Y:S01]  /*c9e0*/  FFMA.FTZ R206, R162, UR10, -R207 ;  /* 0x0000000aa2ce7c23 */ /* 0x000fe200080108cf */
[----:B------:R-:W-:Y:S01]  /*c9f0*/  FADD.FTZ R152, R174, R5 ;  /* 0x00000005ae987221 */ /* 0x000fe20000010000 */
[----:B---3--:R-:W-:Y:S01]  /*ca00*/  F2FP.BF16.F32.PACK_AB R162, R171, R170 ;  /* 0x000000aaaba2723e */ /* 0x008fe200000010ff */
[--C-:B------:R-:W-:Y:S01]  /*ca10*/  FFMA.FTZ R165, R165, UR10, -R207.reuse ;  /* 0x0000000aa5a57c23 */ /* 0x100fe200080108cf */
[--C-:B------:R-:W-:Y:S01]  /*ca20*/  FFMA.FTZ R167, R167, UR10, -R207.reuse ;  /* 0x0000000aa7a77c23 */ /* 0x100fe200080108cf */
[----:B------:R-:W-:Y:S01]  /*ca30*/  FADD.FTZ R5, R175, R152 ;  /* 0x00000098af057221 */ /* 0x000fe20000010000 */
[--C-:B------:R-:W-:Y:S01]  /*ca40*/  FFMA.FTZ R169, R169, UR10, -R207.reuse ;  /* 0x0000000aa9a97c23 */ /* 0x100fe200080108cf */
[----:B------:R-:W2:Y:S01]  /*ca50*/  MUFU.EX2 R187, R187 ;  /* 0x000000bb00bb7308 */ /* 0x000ea20000000800 */
[----:B------:R-:W-:Y:S01]  /*ca60*/  FFMA.FTZ R194, R194, UR10, -R207 ;  /* 0x0000000ac2c27c23 */ /* 0x000fe200080108cf */
[----:B------:R-:W-:Y:S01]  /*ca70*/  FADD.FTZ R152, R176, R5 ;  /* 0x00000005b0987221 */ /* 0x000fe20000010000 */
[--C-:B------:R-:W-:Y:S01]  /*ca80*/  FFMA.FTZ R193, R193, UR10, -R207.reuse ;  /* 0x0000000ac1c17c23 */ /* 0x100fe200080108cf */
[----:B------:R-:W-:Y:S01]  /*ca90*/  FFMA.FTZ R199, R199, UR10, -R207 ;  /* 0x0000000ac7c77c23 */ /* 0x000fe200080108cf */
[-C--:B------:R-:W-:Y:S01]  /*caa0*/  FMUL.FTZ R97, R97, R185.reuse ;  /* 0x000000b961617220 */ /* 0x080fe20000410000 */
[----:B------:R-:W-:Y:S01]  /*cab0*/  FADD.FTZ R5, R197, R152 ;  /* 0x00000098c5057221 */ /* 0x000fe20000010000 */
[----:B------:R-:W-:Y:S01]  /*cac0*/  FSEL R152, R8, RZ, P1 ;  /* 0x000000ff08987208 */ /* 0x000fe20000800000 */
[----:B------:R-:W-:Y:S01]  /*cad0*/  MUFU.EX2 R159, R156 ;  /* 0x0000009c009f7308 */ /* 0x000fe20000000800 */
[-C--:B------:R-:W-:Y:S01]  /*cae0*/  FMUL.FTZ R100, R100, R185.reuse ;  /* 0x000000b964647220 */ /* 0x080fe20000410000 */
[----:B------:R-:W-:Y:S01]  /*caf0*/  FADD.FTZ R154, R170, R5 ;  /* 0x00000005aa9a7221 */ /* 0x000fe20000010000 */
[----:B-1----:R-:W-:Y:S01]  /*cb00*/  F2FP.BF16.F32.PACK_AB R170, R191, R182 ;  /* 0x000000b6bfaa723e */ /* 0x002fe200000010ff */
[----:B------:R-:W-:Y:S01]  /*cb10*/  FADD.FTZ R5, -R152, R15 ;  /* 0x0000000f98057221 */ /* 0x000fe20000010100 */
[--C-:B------:R-:W-:Y:S01]  /*cb20*/  FFMA.FTZ R152, R157, UR10, -R207.reuse ;  /* 0x0000000a9d987c23 */ /* 0x100fe200080108cf */
[----:B------:R-:W-:Y:S01]  /*cb30*/  FADD.FTZ R155, R171, R154 ;  /* 0x0000009aab9b7221 */ /* 0x000fe20000010000 */
[----:B------:R-:W-:Y:S01]  /*cb40*/  FFMA.FTZ R157, R164, UR10, -R207 ;  /* 0x0000000aa49d7c23 */ /* 0x000fe200080108cf */
[----:B------:R-:W-:Y:S01]  /*cb50*/  MUFU.EX2 R203, R203 ;  /* 0x000000cb00cb7308 */ /* 0x000fe20000000800 */
[----:B------:R-:W-:Y:S01]  /*cb60*/  F2FP.BF16.F32.PACK_AB R164, R179, R172 ;  /* 0x000000acb3a4723e */ /* 0x000fe200000010ff */
[----:B------:R-:W-:Y:S01]  /*cb70*/  FADD.FTZ R154, R172, R155 ;  /* 0x0000009bac9a7221 */ /* 0x000fe20000010000 */
[----:B------:R-:W-:Y:S01]  /*cb80*/  FFMA.FTZ R155, R166, UR10, -R207 ;  /* 0x0000000aa69b7c23 */ /* 0x000fe200080108cf */
[----:B--2---:R-:W-:Y:S01]  /*cb90*/  F2FP.BF16.F32.PACK_AB R172, R187, R186 ;  /* 0x000000babbac723e */ /* 0x004fe200000010ff */
[-C--:B------:R-:W-:Y:S01]  /*cba0*/  FMUL.FTZ R101, R101, R185.reuse ;  /* 0x000000b965657220 */ /* 0x080fe20000410000 */
[----:B------:R-:W-:Y:S01]  /*cbb0*/  FADD.FTZ R15, R179, R154 ;  /* 0x0000009ab30f7221 */ /* 0x000fe20000010000 */
[-C--:B------:R-:W-:Y:S01]  /*cbc0*/  FMUL.FTZ R104, R104, R185.reuse ;  /* 0x000000b968687220 */ /* 0x080fe20000410000 */
[----:B------:R1:W-:Y:S01]  /*cbd0*/  MUFU.EX2 R161, R152 ;  /* 0x0000009800a17308 */ /* 0x0003e20000000800 */
[-C--:B------:R-:W-:Y:S01]  /*cbe0*/  FMUL.FTZ R105, R105, R185.reuse ;  /* 0x000000b969697220 */ /* 0x080fe20000410000 */
[----:B------:R-:W-:Y:S01]  /*cbf0*/  FADD.FTZ R154, R178, R15 ;  /* 0x0000000fb29a7221 */ /* 0x000fe20000010000 */
[-C--:B------:R-:W-:Y:S01]  /*cc00*/  FMUL.FTZ R108, R108, R185.reuse ;  /* 0x000000b96c6c7220 */ /* 0x080fe20000410000 */
[-C--:B------:R-:W-:Y:S01]  /*cc10*/  FMUL.FTZ R109, R109, R185.reuse ;  /* 0x000000b96d6d7220 */ /* 0x080fe20000410000 */
[-C--:B------:R-:W-:Y:S01]  /*cc20*/  FMUL.FTZ R112, R112, R185.reuse ;  /* 0x000000b970707220 */ /* 0x080fe20000410000 */
[----:B------:R-:W-:Y:S01]  /*cc30*/  FADD.FTZ R15, R181, R154 ;  /* 0x0000009ab50f7221 */ /* 0x000fe20000010000 */
[-C--:B------:R-:W-:Y:S01]  /*cc40*/  FMUL.FTZ R113, R113, R185.reuse ;  /* 0x000000b971717220 */ /* 0x080fe20000410000 */
[----:B------:R-:W-:Y:S01]  /*cc50*/  MUFU.EX2 R184, R184 ;  /* 0x000000b800b87308 */ /* 0x000fe20000000800 */
[----:B-1----:R-:W-:Y:S01]  /*cc60*/  F2FP.BF16.F32.PACK_AB R152, R153, R196 ;  /* 0x000000c49998723e */ /* 0x002fe200000010ff */
[----:B------:R-:W-:Y:S01]  /*cc70*/  FADD.FTZ R154, R180, R15 ;  /* 0x0000000fb49a7221 */ /* 0x000fe20000010000 */
[----:B------:R-:W-:Y:S01]  /*cc80*/  FFMA.FTZ R15, R168, UR10, -R207 ;  /* 0x0000000aa80f7c23 */ /* 0x000fe200080108cf */
[C---:B------:R-:W-:Y:S01]  /*cc90*/  F2FP.BF16.F32.PACK_AB R168, R183.reuse, R180 ;  /* 0x000000b4b7a8723e */ /* 0x040fe200000010ff */
        /* <DEDUP_REMOVED lines=18> */
[----:B------:R-:W-:Y:S01]  /*cdc0*/  F2FP.BF16.F32.PACK_AB R166, R181, R178 ;  /* 0x000000b2b5a6723e */ /* 0x000fe200000010ff */
[----:B------:R-:W-:Y:S01]  /*cdd0*/  FMUL.FTZ R178, R5, UR10 ;  /* 0x0000000a05b27c20 */ /* 0x000fe20008410000 */
[----:B------:R-:W1:Y:S01]  /*cde0*/  MUFU.EX2 R189, R189 ;  /* 0x000000bd00bd7308 */ /* 0x000e620000000800 */
[----:B------:R-:W-:Y:S01]  /*cdf0*/  FADD.FTZ R174, R14, R153 ;  /* 0x000000990eae7221 */ /* 0x000fe20000010000 */
        /* <DEDUP_REMOVED lines=9> */
[----:B------:R-:W-:-:S05]  /*ce90*/  FMUL.FTZ R149, R149, R185 ;  /* 0x000000b995957220 */ /* 0x000fca0000410000 */
[----:B------:R-:W3:Y:S01]  /*cea0*/  MUFU.EX2 R22, R22 ;  /* 0x0000001600167308 */ /* 0x000ee20000000800 */
[C---:B-1----:R-:W-:Y:S01]  /*ceb0*/  FADD.FTZ R5, R189.reuse, R174 ;  /* 0x000000aebd057221 */ /* 0x042fe20000010000 */
[----:B------:R-:W-:-:S06]  /*cec0*/  F2FP.BF16.F32.PACK_AB R174, R189, R14 ;  /* 0x0000000ebdae723e */ /* 0x000fcc00000010ff */
[----:B------:R-:W1:Y:S01]  /*ced0*/  MUFU.EX2 R205, R205 ;  /* 0x000000cd00cd7308 */ /* 0x000e620000000800 */
        /* <DEDUP_REMOVED lines=16> */
[----:B---3--:R-:W-:Y:S01]  /*cfe0*/  FADD.FTZ R14, R22, R153 ;  /* 0x00000099160e7221 */ /* 0x008fe20000010000 */
[-C--:B------:R-:W-:Y:S01]  /*cff0*/  FMUL.FTZ R46, R46, R178.reuse ;  /* 0x000000b22e2e7220 */ /* 0x080fe20000410000 */
[-C--:B------:R-:W-:Y:S01]  /*d000*/  FMUL.FTZ R47, R47, R178.reuse ;  /* 0x000000b22f2f7220 */ /* 0x080fe20000410000 */
[-C--:B------:R-:W-:Y:S01]  /*d010*/  FMUL.FTZ R50, R50, R178.reuse ;  /* 0x000000b232327220 */ /* 0x080fe20000410000 */
[----:B-1----:R-:W-:Y:S01]  /*d020*/  FADD.FTZ R153, R205, R14 ;  /* 0x0000000ecd997221 */ /* 0x002fe20000010000 */
[-C--:B------:R-:W-:Y:S01]  /*d030*/  FMUL.FTZ R51, R51, R178.reuse ;  /* 0x000000b233337220 */ /* 0x080fe20000410000 */
[-C--:B------:R-:W-:Y:S01]  /*d040*/  FMUL.FTZ R54, R54, R178.reuse ;  /* 0x000000b236367220 */ /* 0x080fe20000410000 */
[----:B------:R-:W1:Y:S01]  /*d050*/  MUFU.EX2 R163, R209 ;  /* 0x000000d100a37308 */ /* 0x000e620000000800 */
[----:B--2---:R-:W-:Y:S01]  /*d060*/  FADD.FTZ R14, R188, R153 ;  /* 0x00000099bc0e7221 */ /* 0x004fe20000010000 */
[-C--:B------:R-:W-:Y:S01]  /*d070*/  FMUL.FTZ R55, R55, R178.reuse ;  /* 0x000000b237377220 */ /* 0x080fe20000410000 */
[-C--:B------:R-:W-:Y:S01]  /*d080*/  FMUL.FTZ R58, R58, R178.reuse ;  /* 0x000000b23a3a7220 */ /* 0x080fe20000410000 */
[----:B------:R-:W-:Y:S01]  /*d090*/  FMUL.FTZ R59, R59, R178 ;  /* 0x000000b23b3b7220 */ /* 0x000fe20000410000 */
[C---:B------:R-:W-:Y:S01]  /*d0a0*/  FADD.FTZ R14, R159.reuse, R14 ;  /* 0x0000000e9f0e7221 */ /* 0x040fe20000010000 */
[----:B------:R-:W-:Y:S01]  /*d0b0*/  F2FP.BF16.F32.PACK_AB R159, R159, R188 ;  /* 0x000000bc9f9f723e */ /* 0x000fe200000010ff */
[-C--:B------:R-:W-:Y:S01]  /*d0c0*/  FMUL.FTZ R62, R62, R178.reuse ;  /* 0x000000b23e3e7220 */ /* 0x080fe20000410000 */
[----:B------:R-:W2:Y:S01]  /*d0d0*/  MUFU.EX2 R176, R210 ;  /* 0x000000d200b07308 */ /* 0x000ea20000000800 */
[----:B------:R-:W-:Y:S01]  /*d0e0*/  FADD.FTZ R153, R161, R14 ;  /* 0x0000000ea1997221 */ /* 0x000fe20000010000 */
[----:B----4-:R-:W-:Y:S01]  /*d0f0*/  F2FP.BF16.F32.PACK_AB R161, R190, R161 ;  /* 0x000000a1bea1723e */ /* 0x010fe200000010ff */
[-C--:B------:R-:W-:Y:S01]  /*d100*/  FMUL.FTZ R63, R63, R178.reuse ;  /* 0x000000b23f3f7220 */ /* 0x080fe20000410000 */
[-C--:B------:R-:W-:Y:S01]  /*d110*/  FMUL.FTZ R66, R66, R178.reuse ;  /* 0x000000b242427220 */ /* 0x080fe20000410000 */
[----:B------:R-:W-:Y:S01]  /*d120*/  FADD.FTZ R180, R190, R153 ;  /* 0x00000099beb47221 */ /* 0x000fe20000010000 */
        /* <DEDUP_REMOVED lines=26> */
[----:B------:R3:W4:Y:S01]  /*d2d0*/  MUFU.EX2 R173, R157 ;  /* 0x0000009d00ad7308 */ /* 0x0007220000000800 */
[----:B-1----:R-:W-:Y:S01]  /*d2e0*/  FADD.FTZ R153, R171, R180 ;  /* 0x000000b4ab997221 */ /* 0x002fe20000010000 */
[-C--:B------:R-:W-:Y:S01]  /*d2f0*/  FMUL.FTZ R106, R106, R178.reuse ;  /* 0x000000b26a6a7220 */ /* 0x080fe20000410000 */
[-C--:B------:R-:W-:Y:S01]  /*d300*/  FMUL.FTZ R107, R107, R178.reuse ;  /* 0x000000b26b6b7220 */ /* 0x080fe20000410000 */
[-C--:B------:R-:W-:Y:S01]  /*d310*/  FMUL.FTZ R110, R110, R178.reuse ;  /* 0x000000b26e6e7220 */ /* 0x080fe20000410000 */
[-C--:B------:R-:W-:Y:S01]  /*d320*/  FMUL.FTZ R111, R111, R178.reuse ;  /* 0x000000b26f6f7220 */ /* 0x080fe20000410000 */
[-C--:B------:R-:W-:Y:S01]  /*d330*/  FMUL.FTZ R114, R114, R178.reuse ;  /* 0x000000b272727220 */ /* 0x080fe20000410000 */
[----:B------:R-:W-:Y:S01]  /*d340*/  FMUL.FTZ R115, R115, R178 ;  /* 0x000000b273737220 */ /* 0x000fe20000410000 */
[----:B------:R1:W5:Y:S01]  /*d350*/  MUFU.EX2 R4, R165 ;  /* 0x000000a500047308 */ /* 0x0003620000000800 */
[----:B--2---:R-:W-:Y:S01]  /*d360*/  FADD.FTZ R180, R208, R153 ;  /* 0x00000099d0b47221 */ /* 0x004fe20000010000 */
[----:B---3--:R-:W-:Y:S01]  /*d370*/  F2FP.BF16.F32.PACK_AB R157, R205, R22 ;  /* 0x00000016cd9d723e */ /* 0x008fe200000010ff */
[-C--:B------:R-:W-:Y:S01]  /*d380*/  FMUL.FTZ R118, R118, R178.reuse ;  /* 0x000000b276767220 */ /* 0x080fe20000410000 */
[-C--:B------:R-:W-:Y:S01]  /*d390*/  FMUL.FTZ R119, R119, R178.reuse ;  /* 0x000000b277777220 */ /* 0x080fe20000410000 */
[-C--:B------:R-:W-:Y:S01]  /*d3a0*/  FMUL.FTZ R122, R122, R178.reuse ;  /* 0x000000b27a7a7220 */ /* 0x080fe20000410000 */
[-C--:B------:R-:W-:Y:S01]  /*d3b0*/  FMUL.FTZ R123, R123, R178.reuse ;  /* 0x000000b27b7b7220 */ /* 0x080fe20000410000 */
[----:B------:R-:W-:Y:S01]  /*d3c0*/  FMUL.FTZ R126, R126, R178 ;  /* 0x000000b27e7e7220 */ /* 0x000fe20000410000 */
[----:B------:R2:W3:Y:S01]  /*d3d0*/  MUFU.EX2 R175, R155 ;  /* 0x0000009b00af7308 */ /* 0x0004e20000000800 */
[----:B----4-:R-:W-:Y:S01]  /*d3e0*/  FADD.FTZ R153, R173, R180 ;  /* 0x000000b4ad997221 */ /* 0x010fe20000010000 */
[----:B-1----:R-:W-:Y:S01]  /*d3f0*/  F2FP.BF16.F32.PACK_AB R165, R171, R192 ;  /* 0x000000c0aba5723e */ /* 0x002fe200000010ff */
[-C--:B------:R-:W-:Y:S01]  /*d400*/  FMUL.FTZ R127, R127, R178.reuse ;  /* 0x000000b27f7f7220 */ /* 0x080fe20000410000 */
[-C--:B------:R-:W-:Y:S01]  /*d410*/  FMUL.FTZ R130, R130, R178.reuse ;  /* 0x000000b282827220 */ /* 0x080fe20000410000 */
[-C--:B------:R-:W-:Y:S01]  /*d420*/  FMUL.FTZ R131, R131, R178.reuse ;  /* 0x000000b283837220 */ /* 0x080fe20000410000 */
[-C--:B------:R-:W-:Y:S01]  /*d430*/  FMUL.FTZ R134, R134, R178.reuse ;  /* 0x000000b286867220 */ /* 0x080fe20000410000 */
[----:B------:R-:W-:Y:S01]  /*d440*/  FMUL.FTZ R135, R135, R178 ;  /* 0x000000b287877220 */ /* 0x000fe20000410000 */
[----:B------:R1:W4:Y:S01]  /*d450*/  MUFU.EX2 R14, R167 ;  /* 0x000000a7000e7308 */ /* 0x0003220000000800 */
[----:B-----5:R-:W-:Y:S01]  /*d460*/  FADD.FTZ R180, R4, R153 ;  /* 0x0000009904b47221 */ /* 0x020fe20000010000 */
[----:B--2---:R-:W-:Y:S01]  /*d470*/  F2FP.BF16.F32.PACK_AB R155, R21, R20 ;  /* 0x00000014159b723e */ /* 0x004fe200000010ff */
[-C--:B------:R-:W-:Y:S01]  /*d480*/  FMUL.FTZ R138, R138, R178.reuse ;  /* 0x000000b28a8a7220 */ /* 0x080fe20000410000 */
[-C--:B------:R-:W-:Y:S01]  /*d490*/  FMUL.FTZ R139, R139, R178.reuse ;  /* 0x000000b28b8b7220 */ /* 0x080fe20000410000 */
[-C--:B------:R-:W-:Y:S01]  /*d4a0*/  FMUL.FTZ R142, R142, R178.reuse ;  /* 0x000000b28e8e7220 */ /* 0x080fe20000410000 */
[-C--:B------:R-:W-:Y:S01]  /*d4b0*/  FMUL.FTZ R143, R143, R178.reuse ;  /* 0x000000b28f8f7220 */ /* 0x080fe20000410000 */
[----:B------:R-:W-:Y:S01]  /*d4c0*/  FMUL.FTZ R146, R146, R178 ;  /* 0x000000b292927220 */ /* 0x000fe20000410000 */
[----:B------:R-:W2:Y:S01]  /*d4d0*/  MUFU.EX2 R15, R15 ;  /* 0x0000000f000f7308 */ /* 0x000ea20000000800 */
[----:B---3--:R-:W-:Y:S01]  /*d4e0*/  FADD.FTZ R153, R175, R180 ;  /* 0x000000b4af997221 */ /* 0x008fe20000010000 */
[----:B-1----:R-:W-:Y:S01]  /*d4f0*/  F2FP.BF16.F32.PACK_AB R167, R173, R208 ;  /* 0x000000d0ada7723e */ /* 0x002fe200000010ff */
[-C--:B------:R-:W-:Y:S01]  /*d500*/  FMUL.FTZ R147, R147, R178.reuse ;  /* 0x000000b293937220 */ /* 0x080fe20000410000 */
[-C--:B------:R-:W-:Y:S01]  /*d510*/  FMUL.FTZ R150, R150, R178.reuse ;  /* 0x000000b296967220 */ /* 0x080fe20000410000 */
[----:B------:R-:W-:-:S03]  /*d520*/  FMUL.FTZ R151, R151, R178 ;  /* 0x000000b297977220 */ /* 0x000fc60000410000 */
[----:B------:R1:W3:Y:S01]  /*d530*/  MUFU.EX2 R179, R169 ;  /* 0x000000a900b37308 */ /* 0x0002e20000000800 */
[----:B----4-:R-:W-:Y:S01]  /*d540*/  FADD.FTZ R182, R14, R153 ;  /* 0x000000990eb67221 */ /* 0x010fe20000010000 */
[----:B------:R-:W-:-:S06]  /*d550*/  F2FP.BF16.F32.PACK_AB R153, R184, R203 ;  /* 0x000000cbb899723e */ /* 0x000fcc00000010ff */
[----:B------:R-:W4:Y:S01]  /*d560*/  MUFU.EX2 R194, R194 ;  /* 0x000000c200c27308 */ /* 0x000f220000000800 */
[----:B--2---:R-:W-:Y:S01]  /*d570*/  FADD.FTZ R182, R15, R182 ;  /* 0x000000b60fb67221 */ /* 0x004fe20000010000 */
[----:B-1----:R-:W-:Y:S02]  /*d580*/  F2FP.BF16.F32.PACK_AB R169, R175, R4 ;  /* 0x00000004afa9723e */ /* 0x002fe400000010ff */
[----:B------:R-:W-:-:S04]  /*d590*/  F2FP.BF16.F32.PACK_AB R171, R15, R14 ;  /* 0x0000000e0fab723e */ /* 0x000fc800000010ff */
[----:B------:R-:W1:Y:S01]  /*d5a0*/  MUFU.EX2 R193, R193 ;  /* 0x000000c100c17308 */ /* 0x000e620000000800 */
[----:B---3--:R-:W-:-:S07]  /*d5b0*/  FADD.FTZ R21, R179, R182 ;  /* 0x000000b6b3157221 */ /* 0x008fce0000010000 */
[----:B------:R-:W2:Y:S01]  /*d5c0*/  MUFU.EX2 R180, R199 ;  /* 0x000000c700b47308 */ /* 0x000ea20000000800 */
[C---:B----4-:R-:W-:Y:S01]  /*d5d0*/  FADD.FTZ R20, R194.reuse, R21 ;  /* 0x00000015c2147221 */ /* 0x050fe20000010000 */
[----:B------:R-:W-:-:S03]  /*d5e0*/  F2FP.BF16.F32.PACK_AB R173, R194, R179 ;  /* 0x000000b3c2ad723e */ /* 0x000fc600000010ff */
[----:B-1----:R-:W-:-:S04]  /*d5f0*/  FADD.FTZ R21, R193, R20 ;  /* 0x00000014c1157221 */ /* 0x002fc80000010000 */
[C---:B--2---:R-:W-:Y:S01]  /*d600*/  FADD.FTZ R4, R180.reuse, R21 ;  /* 0x00000015b4047221 */ /* 0x044fe20000010000 */
[----:B------:R-:W-:Y:S01]  /*d610*/  F2FP.BF16.F32.PACK_AB R175, R180, R193 ;  /* 0x000000c1b4af723e */ /* 0x000fe200000010ff */
[----:B------:R-:W-:Y:S06]  /*d620*/  @!P0 BRA `(.L_x_1373) ;  /* 0x0000000000048947 */ /* 0x000fec0003800000 */
[----:B------:R-:W-:Y:S01]  /*d630*/  BPT.TRAP 0x1 ;  /* 0x000000040000795c */ /* 0x000fe20000300000 */
.L_x_1373:
[----:B------:R1:W2:Y:S01]  /*d640*/  SYNCS.PHASECHK.TRANS64.TRYWAIT P1, [UR27+0x22850], R12 ;  /* 0x0228500cff0075a7 */ /* 0x0002a2000802015b */
[----:B------:R-:W-:Y:S05]  /*d650*/  @!P0 BRA `(.L_x_1374) ;  /* 0x0000000000048947 */ /* 0x000fea0003800000 */
[----:B------:R-:W-:Y:S01]  /*d660*/  BPT.TRAP 0x1 ;  /* 0x000000040000795c */ /* 0x000fe20000300000 */
.L_x_1374:
[----:B--2---:R-:W-:Y:S05]  /*d670*/  @P1 BRA `(.L_x_1375) ;  /* 0x0000000000081947 */ /* 0x004fea0003800000 */
[----:B------:R-:W2:Y:S02]  /*d680*/  SYNCS.PHASECHK.TRANS64.TRYWAIT P1, [UR27+0x22850], R12 ;  /* 0x0228500cff0075a7 */ /* 0x000ea4000802015b */
[----:B--2---:R-:W-:Y:S05]  /*d690*/  @!P1 BRA `(.L_x_1376) ;  /* 0x0000005800949947 */ /* 0x004fea0003800000 */
.L_x_1375:
        /* <DEDUP_REMOVED lines=47> */
.L_x_1360:
[----:B------:R-:W1:Y:S01]  /*d990*/  SHFL.BFLY PT, R0, R5, 0x2, 0x1f ;  /* 0x0c401f0005007f89 */ /* 0x000e6200000e0000 */
[----:B------:R-:W-:Y:S01]  /*d9a0*/  IMAD.MOV.U32 R17, RZ, RZ, RZ ;  /* 0x000000ffff117224 */ /* 0x000fe200078e00ff */
[----:B------:R-:W-:Y:S01]  /*d9b0*/  UIADD3 UR39, UR39, 0x1, URZ ;  /* 0x0000000127277890 */ /* 0x000fe2000fffe03f */
[----:B------:R-:W-:Y:S01]  /*d9c0*/  IMAD.U32 R22, RZ, RZ, UR10 ;  /* 0x0000000aff167e24 */ /* 0x000fe2000f8e00ff */
[----:B------:R-:W2:Y:S01]  /*d9d0*/  SHFL.BFLY PT, R7, R4, 0x2, 0x1f ;  /* 0x0c401f0004077f89 */ /* 0x000ea200000e0000 */
[----:B------:R-:W-:Y:S01]  /*d9e0*/  IMAD.MOV.U32 R20, RZ, RZ, -0x800000 ;  /* 0xff800000ff147424 */ /* 0x000fe200078e00ff */
[----:B------:R-:W-:Y:S01]  /*d9f0*/  UISETP.NE.AND UP0, UPT, UR39, 0x2, UPT ;  /* 0x000000022700788c */ /* 0x000fe2000bf05270 */
[----:B------:R3:W-:Y:S06]  /*da00*/  BAR.ARV R11, 0x100 ;  /* 0x0004000b0000751d */ /* 0x0007ec0000002000 */
[----:B------:R-:W-:-:S02]  /*da10*/  USEL UR4, URZ, 0x1, UP0 ;  /* 0x000000013f047887 */ /* 0x000fc40008000000 */
[----:B------:R-:W-:Y:S06]  /*da20*/  BAR.ARV 0x8, 0x120 ;  /* 0x0204800000007b1d */ /* 0x000fec0000002000 */
[----:B------:R-:W-:Y:S01]  /*da30*/  PLOP3.LUT P0, PT, PT, PT, PT, 0x8, 0x0 ;  /* 0x000000000000781c */ /* 0x000fe20003f0e170 */
[----:B------:R-:W-:Y:S01]  /*da40*/  UIADD3 UR37, UR37, 0x1, URZ ;  /* 0x0000000125257890 */ /* 0x000fe2000fffe03f */
[----:B-1----:R-:W-:Y:S01]  /*da50*/  FADD.FTZ R0, R0, R5 ;  /* 0x0000000500007221 */ /* 0x002fe20000010000 */
[----:B------:R-:W-:Y:S01]  /*da60*/  IMAD.MOV.U32 R5, RZ, RZ, RZ ;  /* 0x000000ffff057224 */ /* 0x000fe200078e00ff */
[----:B------:R-:W-:Y:S01]  /*da70*/  USEL UR39, UR39, URZ, UP0 ;  /* 0x0000003f27277287 */ /* 0x000fe20008000000 */
[----:B--2---:R-:W-:-:S02]  /*da80*/  FADD.FTZ R7, R7, R4 ;  /* 0x0000000407077221 */ /* 0x004fc40000010000 */
[----:B------:R-:W1:Y:S01]  /*da90*/  SHFL.BFLY PT, R3, R0, 0x1, 0x1f ;  /* 0x0c201f0000037f89 */ /* 0x000e6200000e0000 */
[----:B------:R-:W-:-:S03]  /*daa0*/  ULOP3.LUT UR38, UR38, UR4, URZ, 0x3c, !UPT ;  /* 0x0000000426267292 */ /* 0x000fc6000f8e3c3f */
[----:B------:R-:W2:Y:S01]  /*dab0*/  SHFL.BFLY PT, R6, R7, 0x1, 0x1f ;  /* 0x0c201f0007067f89 */ /* 0x000ea200000e0000 */
[----:B-1----:R-:W-:Y:S01]  /*dac0*/  FADD.FTZ R21, R0, R3 ;  /* 0x0000000300157221 */ /* 0x002fe20000010000 */
[----:B------:R-:W-:Y:S02]  /*dad0*/  IMAD.MOV.U32 R0, RZ, RZ, -0x800000 ;  /* 0xff800000ff007424 */ /* 0x000fe400078e00ff */
[----:B--2---:R-:W-:Y:S02]  /*dae0*/  FADD.FTZ R152, R7, R6 ;  /* 0x0000000607987221 */ /* 0x004fe40000010000 */
[----:B------:R-:W-:-:S03]  /*daf0*/  FSETP.NE.FTZ.AND P1, PT, R21, RZ, PT ;  /* 0x000000ff1500720b */ /* 0x000fc60003f35000 */
[----:B------:R-:W-:-:S10]  /*db00*/  FSETP.NE.FTZ.AND P2, PT, R152, RZ, PT ;  /* 0x000000ff9800720b */ /* 0x000fd40003f55000 */
[----:B------:R-:W1:Y:S01]  /*db10*/  @P1 MUFU.RCP R17, R21 ;  /* 0x0000001500111308 */ /* 0x000e620000001000 */
[----:B------:R-:W-:-:S07]  /*db20*/  @P1 FMUL.FTZ R22, R22, 0.69314718246459960938 ;  /* 0x3f31721816161820 */ /* 0x000fce0000410000 */
[----:B------:R-:W2:Y:S01]  /*db30*/  @P2 MUFU.RCP R5, R152 ;  /* 0x0000009800052308 */ /* 0x000ea20000001000 */
        /* <DEDUP_REMOVED lines=64> */
[----:B------:R-:W1:Y:S01]  /*df40*/  @P2 MUFU.LG2 R28, R152 ;  /* 0x00000098001c2308 */ /* 0x000e620000000c00 */
[----:B------:R-:W-:-:S02]  /*df50*/  IMAD.U32 R44, RZ, RZ, UR10 ;  /* 0x0000000aff2c7e24 */ /* 0x000fc4000f8e00ff */
[-C--:B--2---:R-:W-:Y:S01]  /*df60*/  FMUL.FTZ R172, R27, R5.reuse ;  /* 0x000000051bac7220 */ /* 0x084fe20000410000 */
[-C--:B------:R-:W-:Y:S01]  /*df70*/  FMUL.FTZ R158, R79, R5.reuse ;  /* 0x000000054f9e7220 */ /* 0x080fe20000410000 */
[-C--:B------:R-:W-:Y:S01]  /*df80*/  FMUL.FTZ R163, R63, R5.reuse ;  /* 0x000000053fa37220 */ /* 0x080fe20000410000 */
[----:B------:R-:W-:Y:S01]  /*df90*/  @P2 FMUL.FTZ R44, R44, 0.69314718246459960938 ;  /* 0x3f3172182c2c2820 */ /* 0x000fe20000410000 */
[-C--:B------:R-:W-:Y:S01]  /*dfa0*/  FMUL.FTZ R161, R67, R5.reuse ;  /* 0x0000000543a17220 */ /* 0x080fe20000410000 */
[-C--:B------:R-:W-:Y:S01]  /*dfb0*/  FMUL.FTZ R160, R71, R5.reuse ;  /* 0x0000000547a07220 */ /* 0x080fe20000410000 */
[----:B------:R-:W2:Y:S01]  /*dfc0*/  @P1 MUFU.LG2 R17, R21 ;  /* 0x0000001500111308 */ /* 0x000ea20000000c00 */
        /* <DEDUP_REMOVED lines=8> */
[----:B-1----:R-:W-:Y:S01]  /*e050*/  @P2 FMUL.FTZ R27, R28, 0.69314718246459960938 ;  /* 0x3f3172181c1b2820 */ /* 0x002fe20000410000 */
[-C--:B------:R-:W-:Y:S01]  /*e060*/  FMUL.FTZ R7, R30, R5.reuse ;  /* 0x000000051e077220 */ /* 0x080fe20000410000 */
[-C--:B------:R-:W-:Y:S01]  /*e070*/  FMUL.FTZ R170, R31, R5.reuse ;  /* 0x000000051faa7220 */ /* 0x080fe20000410000 */
[-C--:B------:R-:W-:Y:S01]  /*e080*/  FMUL.FTZ R157, R34, R5.reuse ;  /* 0x00000005229d7220 */ /* 0x080fe20000410000 */
[-C--:B------:R-:W-:Y:S01]  /*e090*/  FMUL.FTZ R168, R35, R5.reuse ;  /* 0x0000000523a87220 */ /* 0x080fe20000410000 */
[-C--:B------:R-:W-:Y:S01]  /*e0a0*/  FMUL.FTZ R156, R38, R5.reuse ;  /* 0x00000005269c7220 */ /* 0x080fe20000410000 */
[-C--:B------:R-:W-:Y:S01]  /*e0b0*/  FMUL.FTZ R169, R39, R5.reuse ;  /* 0x0000000527a97220 */ /* 0x080fe20000410000 */
[-C--:B------:R-:W-:Y:S01]  /*e0c0*/  FMUL.FTZ R155, R42, R5.reuse ;  /* 0x000000052a9b7220 */ /* 0x080fe20000410000 */
[----:B--2---:R-:W-:Y:S01]  /*e0d0*/  @P1 FMUL.FTZ R17, R17, 0.69314718246459960938 ;  /* 0x3f31721811111820 */ /* 0x004fe20000410000 */
        /* <DEDUP_REMOVED lines=46> */
.L_x_1307:
[----:B------:R-:W1:Y:S08]  /*e3c0*/  S2UR UR4, SR_CgaCtaId ;  /* 0x00000000000479c3 */ /* 0x000e700000008800 */
[----:B------:R-:W-:Y:S06]  /*e3d0*/  BAR.SYNC.DEFER_BLOCKING 0x5, 0x120 ;  /* 0x0144800000007b1d */ /* 0x000fec0000010000 */
[----:B------:R-:W-:-:S02]  /*e3e0*/  UMOV UR46, 0x400 ;  /* 0x00000400002e7882 */ /* 0x000fc40000000000 */
[----:B-1----:R-:W-:-:S09]  /*e3f0*/  ULEA UR46, UR4, UR46, 0x18 ;  /* 0x0000002e042e7291 */ /* 0x002fd2000f8ec03f */
[----:B------:R-:W1:Y:S02]  /*e400*/  LDS R5, [UR46+0x228d0] ;  /* 0x0228d02eff057984 */ /* 0x000e640008000800 */
[----:B-1----:R-:W-:Y:S01]  /*e410*/  R2UR UR4, R5 ;  /* 0x00000000050472ca */ /* 0x002fe200000e0000 */
[----:B------:R-:W-:Y:S06]  /*e420*/  BAR.ARV 0x4, 0x120 ;  /* 0x0104800000007b1d */ /* 0x000fec0000002000 */
[----:B------:R-:W-:Y:S08]  /*e430*/  @P0 BRA `(.L_x_1378) ;  /* 0x0000000c00f00947 */ /* 0x000ff00003800000 */
[C---:B------:R-:W-:Y:S01]  /*e440*/  IADD3 R31, P1, R18.reuse, 0x60, RZ ;  /* 0x00000060121f7810 */ /* 0x040fe20007f3e0ff */
[----:B------:R-:W-:Y:S01]  /*e450*/  BAR.SYNC.DEFER_BLOCKING 0x1, 0x100 ;  /* 0x0044000000007b1d */ /* 0x000fe20000010000 */
[----:B------:R-:W-:Y:S01]  /*e460*/  IADD3 R27, P0, R18, 0x40, RZ ;  /* 0x00000040121b7810 */ /* 0x000fe20007f1e0ff */
[----:B------:R-:W-:Y:S01]  /*e470*/  USHF.R.S32.HI UR5, URZ, 0x1f, UR43 ;  /* 0x0000001f3f057899 */ /* 0x000fe2000801142b */
[----:B------:R-:W-:Y:S02]  /*e480*/  LOP3.LUT R30, R31, 0x380, RZ, 0xc0, !PT ;  /* 0x000003801f1e7812 */ /* 0x000fe400078ec0ff */
[----:B------:R-:W-:Y:S01]  /*e490*/  LOP3.LUT R26, R27, 0x380, RZ, 0xc0, !PT ;  /* 0x000003801b1a7812 */ /* 0x000fe200078ec0ff */
[----:B------:R-:W-:Y:S01]  /*e4a0*/  ULDC.64 UR6, c[0x0][0xb70] ;  /* 0x0002dc0000067ab9 */ /* 0x000fe20000000a00 */
[----:B------:R-:W-:Y:S01]  /*e4b0*/  SHF.R.U64 R30, R30, 0x3, RZ ;  /* 0x000000031e1e7819 */ /* 0x000fe200000012ff */
[----:B------:R-:W-:Y:S01]  /*e4c0*/  UIMAD UR5, UR5, UR6, URZ ;  /* 0x00000006050572a4 */ /* 0x000fe2000f8e023f */
[----:B------:R-:W-:Y:S01]  /*e4d0*/  SHF.R.U64 R26, R26, 0x3, RZ ;  /* 0x000000031a1a7819 */ /* 0x000fe200000012ff */
[----:B------:R-:W-:Y:S01]  /*e4e0*/  UIMAD.WIDE.U32 UR8, UR43, UR6, URZ ;  /* 0x000000062b0872a5 */ /* 0x000fe2000f8e003f */
[----:B------:R-:W-:Y:S01]  /*e4f0*/  LOP3.LUT R30, R30, R31, RZ, 0x3c, !PT ;  /* 0x0000001f1e1e7212 */ /* 0x000fe200078e3cff */
[--C-:B------:R-:W-:Y:S01]  /*e500*/  IMAD.X R31, RZ, RZ, R19.reuse, P1 ;  /* 0x000000ffff1f7224 */ /* 0x100fe200008e0613 */
[C---:B------:R-:W-:Y:S01]  /*e510*/  IADD3 R9, P6, R18.reuse, 0x20, RZ ;  /* 0x0000002012097810 */ /* 0x040fe20007fde0ff */
[----:B------:R-:W-:Y:S01]  /*e520*/  UIMAD UR5, UR43, UR7, UR5 ;  /* 0x000000072b0572a4 */ /* 0x000fe2000f8e0205 */
[C---:B------:R-:W-:Y:S01]  /*e530*/  IADD3 R17, P1, R18.reuse, 0x8040, RZ ;  /* 0x0000804012117810 */ /* 0x040fe20007f3e0ff */
[----:B------:R-:W-:Y:S01]  /*e540*/  ULDC UR6, c[0x0][0xa88] ;  /* 0x0002a20000067ab9 */ /* 0x000fe20000000800 */
[----:B------:R-:W-:Y:S01]  /*e550*/  IADD3 R35, P2, R18, 0x4000, RZ ;  /* 0x0000400012237810 */ /* 0x000fe20007f5e0ff */
[----:B------:R-:W-:Y:S01]  /*e560*/  UIADD3 UR5, UR9, UR5, URZ ;  /* 0x0000000509057290 */ /* 0x000fe2000fffe03f */
[----:B------:R-:W-:Y:S01]  /*e570*/  LOP3.LUT R26, R26, R27, RZ, 0x3c, !PT ;  /* 0x0000001b1a1a7212 */ /* 0x000fe200078e3cff */
[----:B------:R-:W-:Y:S01]  /*e580*/  IMAD.X R27, RZ, RZ, R19, P0 ;  /* 0x000000ffff1b7224 */ /* 0x000fe200000e0613 */
[----:B------:R-:W-:-:S02]  /*e590*/  LOP3.LUT R8, R9, 0x380, RZ, 0xc0, !PT ;  /* 0x0000038009087812 */ /* 0x000fc400078ec0ff */
[----:B------:R-:W-:Y:S02]  /*e5a0*/  IADD3 R5, P0, R18, 0x8020, RZ ;  /* 0x0000802012057810 */ /* 0x000fe40007f1e0ff */
[----:B------:R-:W-:Y:S02]  /*e5b0*/  LOP3.LUT R48, R17, 0x380, RZ, 0xc0, !PT ;  /* 0x0000038011307812 */ /* 0x000fe400078ec0ff */
[----:B------:R-:W-:Y:S02]  /*e5c0*/  LOP3.LUT R34, R35, 0x380, RZ, 0xc0, !PT ;  /* 0x0000038023227812 */ /* 0x000fe400078ec0ff */
[----:B------:R-:W-:Y:S02]  /*e5d0*/  SHF.R.U64 R8, R8, 0x3, RZ ;  /* 0x0000000308087819 */ /* 0x000fe400000012ff */
[----:B------:R-:W-:Y:S02]  /*e5e0*/  LOP3.LUT R28, R5, 0x380, RZ, 0xc0, !PT ;  /* 0x00000380051c7812 */ /* 0x000fe400078ec0ff */
[----:B------:R-:W-:-:S02]  /*e5f0*/  SHF.R.U64 R48, R48, 0x3, RZ ;  /* 0x0000000330307819 */ /* 0x000fc400000012ff */
[----:B------:R-:W-:Y:S02]  /*e600*/  SHF.R.U64 R34, R34, 0x3, RZ ;  /* 0x0000000322227819 */ /* 0x000fe400000012ff */
[----:B------:R-:W-:Y:S02]  /*e610*/  LOP3.LUT R59, R18, 0x380, RZ, 0xc0, !PT ;  /* 0x00000380123b7812 */ /* 0x000fe400078ec0ff */
[----:B------:R-:W-:Y:S01]  /*e620*/  LOP3.LUT R8, R8, R9, RZ, 0x3c, !PT ;  /* 0x0000000908087212 */ /* 0x000fe200078e3cff */
[--C-:B------:R-:W-:Y:S01]  /*e630*/  IMAD.X R9, RZ, RZ, R19.reuse, P6 ;  /* 0x000000ffff097224 */ /* 0x100fe200030e0613 */
[----:B------:R-:W-:Y:S02]  /*e640*/  SHF.R.U64 R28, R28, 0x3, RZ ;  /* 0x000000031c1c7819 */ /* 0x000fe400000012ff */
[----:B------:R-:W-:Y:S02]  /*e650*/  LOP3.LUT R48, R48, R17, RZ, 0x3c, !PT ;  /* 0x0000001130307212 */ /* 0x000fe400078e3cff */
[----:B------:R-:W-:Y:S01]  /*e660*/  LOP3.LUT R34, R34, R35, RZ, 0x3c, !PT ;  /* 0x0000002322227212 */ /* 0x000fe200078e3cff */
[----:B------:R-:W-:Y:S01]  /*e670*/  IMAD.X R35, RZ, RZ, R19, P2 ;  /* 0x000000ffff237224 */ /* 0x000fe200010e0613 */
[----:B------:R-:W-:-:S02]  /*e680*/  SHF.R.S32.HI R17, RZ, 0x1f, R202 ;  /* 0x0000001fff117819 */ /* 0x000fc400000114ca */
[C---:B------:R-:W-:Y:S02]  /*e690*/  IADD3 R47, P6, R18.reuse, 0x8000, RZ ;  /* 0x00008000122f7810 */ /* 0x040fe40007fde0ff */
[----:B------:R-:W-:Y:S02]  /*e6a0*/  SHF.R.U64 R59, R59, 0x3, RZ ;  /* 0x000000033b3b7819 */ /* 0x000fe400000012ff */
[C---:B------:R-:W-:Y:S02]  /*e6b0*/  IADD3 R39, P3, R18.reuse, 0x4020, RZ ;  /* 0x0000402012277810 */ /* 0x040fe40007f7e0ff */
[C---:B------:R-:W-:Y:S02]  /*e6c0*/  IADD3 R51, P2, R18.reuse, 0x8060, RZ ;  /* 0x0000806012337810 */ /* 0x040fe40007f5e0ff */
[----:B------:R-:W-:Y:S02]  /*e6d0*/  IADD3 R43, P4, R18, 0x4040, RZ ;  /* 0x00004040122b7810 */ /* 0x000fe40007f9e0ff */
[----:B------:R-:W-:-:S02]  /*e6e0*/  LOP3.LUT R28, R28, R5, RZ, 0x3c, !PT ;  /* 0x000000051c1c7212 */ /* 0x000fc400078e3cff */
[----:B------:R-:W-:Y:S02]  /*e6f0*/  IADD3 R45, P5, R18, 0x4060, RZ ;  /* 0x00004060122d7810 */ /* 0x000fe40007fbe0ff */
[----:B------:R-:W-:Y:S02]  /*e700*/  LEA.HI R5, R17, R202, RZ, 0x7 ;  /* 0x000000ca11057211 */ /* 0x000fe400078f38ff */
[----:B------:R-:W-:Y:S02]  /*e710*/  LOP3.LUT R46, R47, 0x380, RZ, 0xc0, !PT ;  /* 0x000003802f2e7812 */ /* 0x000fe400078ec0ff */
[----:B------:R-:W-:Y:S01]  /*e720*/  LOP3.LUT R58, R59, R18, RZ, 0x3c, !PT ;  /* 0x000000123b3a7212 */ /* 0x000fe200078e3cff */
[----:B------:R-:W-:Y:S01]  /*e730*/  IMAD.MOV.U32 R59, RZ, RZ, R19 ;  /* 0x000000ffff3b7224 */ /* 0x000fe200078e0013 */
[----:B------:R-:W-:Y:S02]  /*e740*/  LOP3.LUT R38, R39, 0x380, RZ, 0xc0, !PT ;  /* 0x0000038027267812 */ /* 0x000fe400078ec0ff */
[----:B------:R-:W-:-:S02]  /*e750*/  LOP3.LUT R50, R51, 0x380, RZ, 0xc0, !PT ;  /* 0x0000038033327812 */ /* 0x000fc400078ec0ff */
[----:B------:R-:W-:Y:S02]  /*e760*/  LOP3.LUT R42, R43, 0x380, RZ, 0xc0, !PT ;  /* 0x000003802b2a7812 */ /* 0x000fe400078ec0ff */
[----:B------:R-:W-:Y:S02]  /*e770*/  F2FP.BF16.F32.PACK_AB R4, R25, R4 ;  /* 0x000000041904723e */ /* 0x000fe400000010ff */
[----:B------:R-:W-:Y:S02]  /*e780*/  LOP3.LUT R44, R45, 0x380, RZ, 0xc0, !PT ;  /* 0x000003802d2c7812 */ /* 0x000fe400078ec0ff */
[----:B------:R-:W-:Y:S02]  /*e790*/  LOP3.LUT R25, R5, 0xffffff80, RZ, 0xc0, !PT ;  /* 0xffffff8005197812 */ /* 0x000fe400078ec0ff */
[----:B------:R-:W-:Y:S02]  /*e7a0*/  MOV R87, R30 ;  /* 0x0000001e00577202 */ /* 0x000fe40000000f00 */
[----:B------:R-:W-:Y:S01]  /*e7b0*/  SHF.R.U64 R46, R46, 0x3, RZ ;  /* 0x000000032e2e7819 */ /* 0x000fe200000012ff */
[----:B------:R-:W1:Y:S01]  /*e7c0*/  LDC.64 R30, c[0x0][0xb78] ;  /* 0x0002de00ff1e7b82 */ /* 0x000e620000000a00 */
[----:B------:R-:W-:Y:S01]  /*e7d0*/  SHF.R.U64 R38, R38, 0x3, RZ ;  /* 0x0000000326267819 */ /* 0x000fe200000012ff */
[----:B------:R-:W-:Y:S01]  /*e7e0*/  IMAD.IADD R25, R202, 0x1, -R25 ;  /* 0x00000001ca197824 */ /* 0x000fe200078e0a19 */
[----:B------:R-:W-:-:S02]  /*e7f0*/  SHF.R.U64 R50, R50, 0x3, RZ ;  /* 0x0000000332327819 */ /* 0x000fc400000012ff */
[----:B------:R-:W-:Y:S02]  /*e800*/  SHF.R.U64 R42, R42, 0x3, RZ ;  /* 0x000000032a2a7819 */ /* 0x000fe400000012ff */
[----:B------:R-:W-:Y:S02]  /*e810*/  MOV R59, R58 ;  /* 0x0000003a003b7202 */ /* 0x000fe40000000f00 */
[----:B------:R-:W-:Y:S01]  /*e820*/  F2FP.BF16.F32.PACK_AB R5, R172, R49 ;  /* 0x00000031ac05723e */ /* 0x000fe200000010ff */
[--C-:B------:R-:W-:Y:S01]  /*e830*/  IMAD.X R49, RZ, RZ, R19.reuse, P1 ;  /* 0x000000ffff317224 */ /* 0x100fe200008e0613 */
[----:B------:R-:W-:Y:S01]  /*e840*/  F2FP.BF16.F32.PACK_AB R6, R29, R6 ;  /* 0x000000061d06723e */ /* 0x000fe200000010ff */
[----:B------:R-:W-:Y:S01]  /*e850*/  IMAD.X R29, RZ, RZ, R19, P0 ;  /* 0x000000ffff1d7224 */ /* 0x000fe200000e0613 */
[----:B------:R-:W-:Y:S02]  /*e860*/  F2FP.BF16.F32.PACK_AB R7, R170, R7 ;  /* 0x00000007aa07723e */ /* 0x000fe400000010ff */
[----:B------:R-:W-:-:S02]  /*e870*/  SHF.R.U64 R44, R44, 0x3, RZ ;  /* 0x000000032c2c7819 */ /* 0x000fc400000012ff */
[----:B------:R-:W-:Y:S01]  /*e880*/  MOV R34, R34 ;  /* 0x0000002200227202 */ /* 0x000fe20000000f00 */
[----:B------:R-:W-:Y:S01]  /*e890*/  VIADD R35, R201, UR42 ;  /* 0x0000002ac9237c36 */ /* 0x000fe20008000000 */
[----:B------:R-:W-:Y:S01]  /*e8a0*/  LOP3.LUT R46, R46, R47, RZ, 0x3c, !PT ;  /* 0x0000002f2e2e7212 */ /* 0x000fe200078e3cff */
[--C-:B------:R-:W-:Y:S01]  /*e8b0*/  IMAD.X R47, RZ, RZ, R19.reuse, P6 ;  /* 0x000000ffff2f7224 */ /* 0x100fe200030e0613 */
[----:B------:R-:W-:Y:S01]  /*e8c0*/  LOP3.LUT R38, R38, R39, RZ, 0x3c, !PT ;  /* 0x0000002726267212 */ /* 0x000fe200078e3cff */
[--C-:B------:R-:W-:Y:S01]  /*e8d0*/  IMAD.X R39, RZ, RZ, R19.reuse, P3 ;  /* 0x000000ffff277224 */ /* 0x100fe200018e0613 */
[----:B------:R-:W-:Y:S01]  /*e8e0*/  LOP3.LUT R50, R50, R51, RZ, 0x3c, !PT ;  /* 0x0000003332327212 */ /* 0x000fe200078e3cff */
[----:B------:R2:W-:Y:S01]  /*e8f0*/  STSM.16.M88.4 [R59], R4 ;  /* 0x000000043b007844 */ /* 0x0005e20000000200 */
[----:B------:R-:W-:Y:S01]  /*e900*/  LOP3.LUT R42, R42, R43, RZ, 0x3c, !PT ;  /* 0x0000002b2a2a7212 */ /* 0x000fe200078e3cff */
[----:B------:R-:W-:Y:S01]  /*e910*/  IMAD.X R43, RZ, RZ, R19, P4 ;  /* 0x000000ffff2b7224 */ /* 0x000fe200020e0613 */
[----:B------:R-:W-:-:S02]  /*e920*/  IADD3 R51, P6, R18, 0xc060, RZ ;  /* 0x0000c06012337810 */ /* 0x000fc40007fde0ff */
[----:B------:R-:W-:Y:S01]  /*e930*/  LOP3.LUT R44, R44, R45, RZ, 0x3c, !PT ;  /* 0x0000002d2c2c7212 */ /* 0x000fe200078e3cff */
[--C-:B------:R-:W-:Y:S01]  /*e940*/  IMAD.X R45, RZ, RZ, R19.reuse, P5 ;  /* 0x000000ffff2d7224 */ /* 0x100fe200028e0613 */
[C---:B------:R-:W-:Y:S02]  /*e950*/  IADD3 R53, P3, R18.reuse, 0xc000, RZ ;  /* 0x0000c00012357810 */ /* 0x040fe40007f7e0ff */
[C---:B------:R-:W-:Y:S02]  /*e960*/  IADD3 R55, P4, R18.reuse, 0xc020, RZ ;  /* 0x0000c02012377810 */ /* 0x040fe40007f9e0ff */
[----:B------:R-:W-:Y:S02]  /*e970*/  IADD3 R57, P5, R18, 0xc040, RZ ;  /* 0x0000c04012397810 */ /* 0x000fe40007fbe0ff */
[----:B------:R-:W-:Y:S02]  /*e980*/  LOP3.LUT P0, RZ, R25, 0x3, RZ, 0xc0, !PT ;  /* 0x0000000319ff7812 */ /* 0x000fe4000780c0ff */
[----:B------:R-:W-:Y:S01]  /*e990*/  LOP3.LUT R58, R51, 0x380, RZ, 0xc0, !PT ;  /* 0x00000380333a7812 */ /* 0x000fe200078ec0ff */
[----:B--2---:R-:W-:Y:S01]  /*e9a0*/  VIADD R4, R35, 0x8 ;  /* 0x0000000823047836 */ /* 0x004fe20000000000 */
[----:B------:R-:W-:Y:S01]  /*e9b0*/  LOP3.LUT R52, R53, 0x380, RZ, 0xc0, !PT ;  /* 0x0000038035347812 */ /* 0x000fe200078ec0ff */
[----:B------:R-:W-:Y:S01]  /*e9c0*/  IMAD.X R59, RZ, RZ, R19, P6 ;  /* 0x000000ffff3b7224 */ /* 0x000fe200030e0613 */
[----:B------:R-:W-:-:S02]  /*e9d0*/  LOP3.LUT R54, R55, 0x380, RZ, 0xc0, !PT ;  /* 0x0000038037367812 */ /* 0x000fc400078ec0ff */
[----:B------:R-:W-:Y:S02]  /*e9e0*/  LOP3.LUT R56, R57, 0x380, RZ, 0xc0, !PT ;  /* 0x0000038039387812 */ /* 0x000fe400078ec0ff */
[----:B------:R-:W-:Y:S02]  /*e9f0*/  ISETP.GE.OR P1, PT, R4, UR6, P0 ;  /* 0x0000000604007c0c */ /* 0x000fe40008726670 */
[----:B------:R-:W-:Y:S02]  /*ea00*/  SHF.R.U64 R58, R58, 0x3, RZ ;  /* 0x000000033a3a7819 */ /* 0x000fe400000012ff */
[----:B------:R-:W-:Y:S02]  /*ea10*/  MOV R95, R8 ;  /* 0x00000008005f7202 */ /* 0x000fe40000000f00 */
[----:B------:R-:W-:Y:S02]  /*ea20*/  F2FP.BF16.F32.PACK_AB R4, R33, R32 ;  /* 0x000000202104723e */ /* 0x000fe400000010ff */
[----:B------:R-:W-:-:S02]  /*ea30*/  F2FP.BF16.F32.PACK_AB R5, R168, R157 ;  /* 0x0000009da805723e */ /* 0x000fc400000010ff */
[----:B------:R-:W-:Y:S02]  /*ea40*/  F2FP.BF16.F32.PACK_AB R6, R37, R36 ;  /* 0x000000242506723e */ /* 0x000fe400000010ff */
[----:B------:R-:W-:Y:S02]  /*ea50*/  F2FP.BF16.F32.PACK_AB R7, R169, R156 ;  /* 0x0000009ca907723e */ /* 0x000fe400000010ff */
[----:B------:R-:W-:Y:S02]  /*ea60*/  F2FP.BF16.F32.PACK_AB R10, R10, R11 ;  /* 0x0000000b0a0a723e */ /* 0x000fe400000010ff */
[----:B------:R-:W-:Y:S01]  /*ea70*/  SHF.R.U64 R52, R52, 0x3, RZ ;  /* 0x0000000334347819 */ /* 0x000fe200000012ff */
[----:B------:R1:W-:Y:S01]  /*ea80*/  STSM.16.M88.4 [R95], R4 ;  /* 0x000000045f007844 */ /* 0x0003e20000000200 */
[----:B------:R-:W-:Y:S02]  /*ea90*/  MOV R94, R26 ;  /* 0x0000001a005e7202 */ /* 0x000fe40000000f00 */
[----:B------:R-:W-:Y:S01]  /*eaa0*/  MOV R22, R28 ;  /* 0x0000001c00167202 */ /* 0x000fe20000000f00 */
[----:B------:R-:W-:Y:S01]  /*eab0*/  IMAD.U32 R29, RZ, RZ, UR9 ;  /* 0x00000009ff1d7e24 */ /* 0x000fe2000f8e00ff */
[----:B------:R-:W-:Y:S01]  /*eac0*/  F2FP.BF16.F32.PACK_AB R8, R41, R40 ;  /* 0x000000282908723e */ /* 0x000fe200000010ff */
[----:B------:R-:W-:Y:S01]  /*ead0*/  IMAD.U32 R29, RZ, RZ, UR5 ;  /* 0x00000005ff1d7e24 */ /* 0x000fe2000f8e00ff */
[----:B------:R-:W-:Y:S01]  /*eae0*/  F2FP.BF16.F32.PACK_AB R9, R166, R155 ;  /* 0x0000009ba609723e */ /* 0x000fe200000010ff */
[----:B------:R-:W-:Y:S01]  /*eaf0*/  USHF.R.S32.HI UR5, URZ, 0x1f, UR44 ;  /* 0x0000001f3f057899 */ /* 0x000fe2000801142c */
[----:B------:R-:W-:Y:S01]  /*eb00*/  F2FP.BF16.F32.PACK_AB R11, R167, R154 ;  /* 0x0000009aa70b723e */ /* 0x000fe200000010ff */
[----:B------:R-:W-:Y:S01]  /*eb10*/  IMAD.U32 R28, RZ, RZ, UR8 ;  /* 0x00000008ff1c7e24 */ /* 0x000fe2000f8e00ff */
[----:B------:R-:W-:-:S02]  /*eb20*/  F2FP.BF16.F32.PACK_AB R12, R12, R13 ;  /* 0x0000000d0c0c723e */ /* 0x000fc400000010ff */
[----:B------:R-:W-:Y:S01]  /*eb30*/  F2FP.BF16.F32.PACK_AB R14, R14, R15 ;  /* 0x0000000f0e0e723e */ /* 0x000fe200000010ff */
[----:B------:R-:W-:Y:S01]  /*eb40*/  STSM.16.M88.4 [R94], R8 ;  /* 0x000000085e007844 */ /* 0x000fe20000000200 */
[----:B------:R-:W-:Y:S01]  /*eb50*/  SHF.R.U64 R54, R54, 0x3, RZ ;  /* 0x0000000336367819 */ /* 0x000fe200000012ff */
[----:B-1----:R-:W-:Y:S01]  /*eb60*/  IMAD R4, R30, UR5, RZ ;  /* 0x000000051e047c24 */ /* 0x002fe2000f8e02ff */
[----:B------:R-:W-:Y:S01]  /*eb70*/  F2FP.BF16.F32.PACK_AB R13, R164, R153 ;  /* 0x00000099a40d723e */ /* 0x000fe200000010ff */
[----:B------:R-:W-:Y:S01]  /*eb80*/  IMAD.WIDE.U32 R28, R30, UR44, R28 ;  /* 0x0000002c1e1c7c25 */ /* 0x000fe2000f8e001c */
[----:B------:R-:W-:Y:S02]  /*eb90*/  F2FP.BF16.F32.PACK_AB R15, R165, R152 ;  /* 0x00000098a50f723e */ /* 0x000fe400000010ff */
[----:B------:R-:W-:Y:S01]  /*eba0*/  F2FP.BF16.F32.PACK_AB R64, R65, R64 ;  /* 0x000000404140723e */ /* 0x000fe200000010ff */
[----:B------:R-:W-:Y:S01]  /*ebb0*/  IMAD R4, R31, UR44, R4 ;  /* 0x0000002c1f047c24 */ /* 0x000fe2000f8e0204 */
[----:B------:R-:W-:Y:S01]  /*ebc0*/  SHF.R.U64 R56, R56, 0x3, RZ ;  /* 0x0000000338387819 */ /* 0x000fe200000012ff */
[----:B------:R-:W-:Y:S01]  /*ebd0*/  STSM.16.M88.4 [R87], R12 ;  /* 0x0000000c57007844 */ /* 0x000fe20000000200 */
[----:B------:R-:W-:-:S02]  /*ebe0*/  F2FP.BF16.F32.PACK_AB R24, R24, R3 ;  /* 0x000000031818723e */ /* 0x000fc400000010ff */
[----:B------:R-:W-:Y:S02]  /*ebf0*/  F2FP.BF16.F32.PACK_AB R25, R162, R21 ;  /* 0x00000015a219723e */ /* 0x000fe400000010ff */
[----:B------:R-:W-:Y:S02]  /*ec00*/  F2FP.BF16.F32.PACK_AB R26, R61, R60 ;  /* 0x0000003c3d1a723e */ /* 0x000fe400000010ff */
[----:B------:R-:W-:Y:S02]  /*ec10*/  F2FP.BF16.F32.PACK_AB R27, R163, R62 ;  /* 0x0000003ea31b723e */ /* 0x000fe400000010ff */
[----:B------:R-:W-:Y:S02]  /*ec20*/  F2FP.BF16.F32.PACK_AB R65, R161, R66 ;  /* 0x00000042a141723e */ /* 0x000fe400000010ff */
[----:B------:R-:W-:Y:S01]  /*ec30*/  F2FP.BF16.F32.PACK_AB R72, R73, R72 ;  /* 0x000000484948723e */ /* 0x000fe200000010ff */
[----:B------:R-:W-:Y:S01]  /*ec40*/  STSM.16.M88.4 [R34], R24 ;  /* 0x0000001822007844 */ /* 0x000fe20000000200 */
[----:B------:R-:W-:Y:S01]  /*ec50*/  LOP3.LUT R58, R58, R51, RZ, 0x3c, !PT ;  /* 0x000000333a3a7212 */ /* 0x000fe200078e3cff */
[----:B------:R-:W-:Y:S01]  /*ec60*/  IMAD.X R51, RZ, RZ, R19, P2 ;  /* 0x000000ffff337224 */ /* 0x000fe200010e0613 */
[----:B------:R-:W-:-:S02]  /*ec70*/  MOV R38, R38 ;  /* 0x0000002600267202 */ /* 0x000fc40000000f00 */
        /* <DEDUP_REMOVED lines=32> */
[----:B------:R-:W-:Y:S01]  /*ee80*/  F2FP.BF16.F32.PACK_AB R112, R113, R112 ;  /* 0x000000707170723e */ /* 0x000fe200000010ff */
[----:B------:R-:W-:Y:S01]  /*ee90*/  STSM.16.M88.4 [R22], R96 ;  /* 0x0000006016007844 */ /* 0x000fe20000000200 */
[----:B------:R-:W-:Y:S02]  /*eea0*/  MOV R48, R48 ;  /* 0x0000003000307202 */ /* 0x000fe40000000f00 */
[----:B------:R-:W-:Y:S02]  /*eeb0*/  F2FP.BF16.F32.PACK_AB R106, R109, R108 ;  /* 0x0000006c6d6a723e */ /* 0x000fe400000010ff */
[----:B------:R-:W-:Y:S02]  /*eec0*/  F2FP.BF16.F32.PACK_AB R107, R111, R110 ;  /* 0x0000006e6f6b723e */ /* 0x000fe400000010ff */
[----:B------:R-:W-:-:S02]  /*eed0*/  F2FP.BF16.F32.PACK_AB R113, R115, R114 ;  /* 0x000000727371723e */ /* 0x000fc400000010ff */
[----:B------:R-:W-:Y:S01]  /*eee0*/  F2FP.BF16.F32.PACK_AB R120, R121, R120 ;  /* 0x000000787978723e */ /* 0x000fe200000010ff */
[----:B------:R-:W-:Y:S01]  /*eef0*/  STSM.16.M88.4 [R48], R104 ;  /* 0x0000006830007844 */ /* 0x000fe20000000200 */
        /* <DEDUP_REMOVED lines=10> */
[----:B------:R-:W-:Y:S01]  /*efa0*/  F2FP.BF16.F32.PACK_AB R136, R137, R136 ;  /* 0x000000888988723e */ /* 0x000fe200000010ff */
[----:B------:R-:W-:Y:S01]  /*efb0*/  STSM.16.M88.4 [R52], R120 ;  /* 0x0000007834007844 */ /* 0x000fe20000000200 */
[----:B------:R-:W-:Y:S02]  /*efc0*/  MOV R54, R54 ;  /* 0x0000003600367202 */ /* 0x000fe40000000f00 */
[----:B------:R-:W-:-:S02]  /*efd0*/  F2FP.BF16.F32.PACK_AB R130, R133, R132 ;  /* 0x000000848582723e */ /* 0x000fc400000010ff */
[----:B------:R-:W-:Y:S02]  /*efe0*/  F2FP.BF16.F32.PACK_AB R131, R135, R134 ;  /* 0x000000868783723e */ /* 0x000fe400000010ff */
[----:B------:R-:W-:Y:S02]  /*eff0*/  F2FP.BF16.F32.PACK_AB R137, R139, R138 ;  /* 0x0000008a8b89723e */ /* 0x000fe400000010ff */
[----:B------:R-:W-:Y:S01]  /*f000*/  F2FP.BF16.F32.PACK_AB R144, R145, R144 ;  /* 0x000000909190723e */ /* 0x000fe200000010ff */
[----:B------:R-:W-:Y:S01]  /*f010*/  STSM.16.M88.4 [R54], R128 ;  /* 0x0000008036007844 */ /* 0x000fe20000000200 */
[----:B------:R-:W-:Y:S02]  /*f020*/  MOV R56, R56 ;  /* 0x0000003800387202 */ /* 0x000fe40000000f00 */
[----:B------:R-:W-:Y:S02]  /*f030*/  F2FP.BF16.F32.PACK_AB R138, R141, R140 ;  /* 0x0000008c8d8a723e */ /* 0x000fe400000010ff */
[----:B------:R-:W-:-:S02]  /*f040*/  F2FP.BF16.F32.PACK_AB R139, R143, R142 ;  /* 0x0000008e8f8b723e */ /* 0x000fc400000010ff */
[----:B------:R-:W-:Y:S02]  /*f050*/  F2FP.BF16.F32.PACK_AB R145, R147, R146 ;  /* 0x000000929391723e */ /* 0x000fe400000010ff */
[----:B------:R-:W-:Y:S01]  /*f060*/  MOV R58, R58 ;  /* 0x0000003a003a7202 */ /* 0x000fe20000000f00 */
[----:B------:R-:W-:Y:S01]  /*f070*/  STSM.16.M88.4 [R56], R136 ;  /* 0x0000008838007844 */ /* 0x000fe20000000200 */
[----:B------:R-:W-:Y:S02]  /*f080*/  F2FP.BF16.F32.PACK_AB R146, R149, R148 ;  /* 0x000000949592723e */ /* 0x000fe400000010ff */
[----:B------:R-:W-:Y:S02]  /*f090*/  F2FP.BF16.F32.PACK_AB R147, R151, R150 ;  /* 0x000000969793723e */ /* 0x000fe400000010ff */
[----:B------:R-:W-:Y:S02]  /*f0a0*/  SHF.R.S32.HI R3, RZ, 0x1f, R35 ;  /* 0x0000001fff037819 */ /* 0x000fe40000011423 */
[----:B------:R-:W-:Y:S01]  /*f0b0*/  IADD3 R5, P2, R35, R28, RZ ;  /* 0x0000001c23057210 */ /* 0x000fe20007f5e0ff */
[----:B------:R-:W-:Y:S01]  /*f0c0*/  STSM.16.M88.4 [R58], R144 ;  /* 0x000000903a007844 */ /* 0x000fe20000000200 */
[----:B------:R-:W-:-:S02]  /*f0d0*/  LEA.HI R17, R17, R202, RZ, 0x5 ;  /* 0x000000ca11117211 */ /* 0x000fc400078f28ff */
[----:B------:R-:W-:Y:S01]  /*f0e0*/  IADD3.X R28, R3, R29, R4, P2, !PT ;  /* 0x0000001d031c7210 */ /* 0x000fe200017fe404 */
[----:B------:R-:W-:Y:S01]  /*f0f0*/  @!PT LDS RZ, [RZ] ;  /* 0x00000000fffff984 */ /* 0x000fe20000000800 */
[----:B------:R-:W-:Y:S01]  /*f100*/  @!PT LDS RZ, [RZ] ;  /* 0x00000000fffff984 */ /* 0x000fe20000000800 */
[----:B------:R-:W-:Y:S01]  /*f110*/  @!PT LDS RZ, [RZ] ;  /* 0x00000000fffff984 */ /* 0x000fe20000000800 */
[----:B------:R-:W-:Y:S01]  /*f120*/  @!PT LDS RZ, [RZ] ;  /* 0x00000000fffff984 */ /* 0x000fe20000000800 */
[----:B------:R1:W-:Y:S06]  /*f130*/  MEMBAR.ALL.CTA ;  /* 0x0000000000007992 */ /* 0x0003ec0000008000 */
[----:B-1----:R-:W1:Y:S01]  /*f140*/  FENCE.VIEW.ASYNC.S ;  /* 0x00000000000073c6 */ /* 0x002e620000000000 */
[----:B------:R-:W-:Y:S01]  /*f150*/  SHF.R.S32.HI R3, RZ, 0x5, R17 ;  /* 0x00000005ff037819 */ /* 0x000fe20000011411 */
[----:B-1----:R-:W-:Y:S06]  /*f160*/  BAR.ARV 0x1, 0x120 ;  /* 0x0044800000007b1d */ /* 0x002fec0000002000 */
[----:B------:R-:W-:Y:S01]  /*f170*/  ISETP.GE.OR P0, PT, R35, UR6, P0 ;  /* 0x0000000623007c0c */ /* 0x000fe20008706670 */
[----:B------:R-:W-:Y:S01]  /*f180*/  ULDC.64 UR6, c[0x0][0xb40] ;  /* 0x0002d00000067ab9 */ /* 0x000fe20000000a00 */
[----:B------:R-:W1:Y:S01]  /*f190*/  SHFL.IDX PT, R3, R3, RZ, 0x1f ;  /* 0x00001fff03037589 */ /* 0x000e6200000e0000 */
[----:B------:R-:W-:-:S04]  /*f1a0*/  LEA R4, P2, R5, UR6, 0x2 ;  /* 0x0000000605047c11 */ /* 0x000fc8000f8410ff */
[----:B------:R-:W-:-:S05]  /*f1b0*/  LEA.HI.X R5, R5, UR7, R28, 0x2, P2 ;  /* 0x0000000705057c11 */ /* 0x000fca00090f141c */
[----:B------:R2:W-:Y:S04]  /*f1c0*/  @!P1 STG.E desc[UR48][R4.64+0x20], R20 ;  /* 0x0000201404009986 */ /* 0x0005e8000c101930 */
[----:B------:R2:W-:Y:S01]  /*f1d0*/  @!P0 STG.E desc[UR48][R4.64], R0 ;  /* 0x0000000004008986 */ /* 0x0005e2000c101930 */
[----:B-1----:R-:W-:-:S13]  /*f1e0*/  ISETP.NE.AND P0, PT, R3, 0x7, PT ;  /* 0x000000070300780c */ /* 0x002fda0003f05270 */
        /* <DEDUP_REMOVED lines=31> */
.L_x_1381:
[----:B------:R-:W-:Y:S05]  /*f3e0*/  BSYNC B0 ;  /* 0x0000000000007941 */ /* 0x000fea0003800000 */
.L_x_1380:
[----:B------:R-:W-:Y:S05]  /*f3f0*/  BRA `(.L_x_1379) ;  /* 0x0000000800907947 */ /* 0x000fea0003800000 */
.L_x_1378:
[----:B------:R-:W1:Y:S01]  /*f400*/  LDC.64 R12, c[0x0][0xae0] ;  /* 0x0002b800ff0c7b82 */ /* 0x000e620000000a00 */
[----:B------:R-:W-:Y:S01]  /*f410*/  SHF.R.S32.HI R3, RZ, 0x1f, R202 ;  /* 0x0000001fff037819 */ /* 0x000fe200000114ca */
[----:B------:R-:W-:Y:S01]  /*f420*/  USHF.R.S32.HI UR5, URZ, 0x1f, UR43 ;  /* 0x0000001f3f057899 */ /* 0x000fe2000801142b */
[----:B------:R-:W-:Y:S01]  /*f430*/  ISETP.GT.AND P0, PT, R202, 0x7f, PT ;  /* 0x0000007fca00780c */ /* 0x000fe20003f04270 */
[----:B------:R-:W-:Y:S01]  /*f440*/  USHF.R.S32.HI UR6, URZ, 0x1f, UR44 ;  /* 0x0000001f3f067899 */ /* 0x000fe2000801142c */
[----:B------:R-:W-:Y:S01]  /*f450*/  LEA.HI R17, R3, R202, RZ, 0x3 ;  /* 0x000000ca03117211 */ /* 0x000fe200078f18ff */
[----:B------:R-:W-:Y:S02]  /*f460*/  BSSY B0, `(.L_x_1382) ;  /* 0x000001e000007945 */ /* 0x000fe40003800000 */
[----:B------:R-:W2:Y:S01]  /*f470*/  LDC R11, c[0x0][0xdac] ;  /* 0x00036b00ff0b7b82 */ /* 0x000ea20000000800 */
[----:B------:R-:W-:-:S05]  /*f480*/  LOP3.LUT R3, R17, 0x1ffffff8, RZ, 0xc0, !PT ;  /* 0x1ffffff811037812 */ /* 0x000fca00078ec0ff */
[----:B------:R-:W-:Y:S02]  /*f490*/  IMAD.IADD R3, R202, 0x1, -R3 ;  /* 0x00000001ca037824 */ /* 0x000fe400078e0a03 */
[----:B------:R-:W3:Y:S02]  /*f4a0*/  LDC.64 R14, c[0x0][0xae8] ;  /* 0x0002ba00ff0e7b82 */ /* 0x000ee40000000a00 */
[----:B------:R-:W-:-:S05]  /*f4b0*/  IMAD.SHL.U32 R8, R3, 0x8, RZ ;  /* 0x0000000803087824 */ /* 0x000fca00078e00ff */
[----:B------:R-:W-:Y:S01]  /*f4c0*/  SHF.R.S32.HI R9, RZ, 0x1f, R8 ;  /* 0x0000001fff097819 */ /* 0x000fe20000011408 */
[----:B-1----:R-:W-:Y:S01]  /*f4d0*/  IMAD R10, R12, UR5, RZ ;  /* 0x000000050c0a7c24 */ /* 0x002fe2000f8e02ff */
[----:B------:R-:W-:Y:S06]  /*f4e0*/  @P0 BRA `(.L_x_1383) ;  /* 0x0000000000540947 */ /* 0x000fec0003800000 */
[----:B------:R-:W1:Y:S01]  /*f4f0*/  S2R R0, SR_TID.X ;  /* 0x0000000000007919 */ /* 0x000e620000002100 */
[----:B------:R-:W-:Y:S01]  /*f500*/  ULDC UR7, c[0x0][0xa88] ;  /* 0x0002a20000077ab9 */ /* 0x000fe20000000800 */
[----:B-1----:R-:W-:-:S04]  /*f510*/  IADD3 R4, R200, -0x80, R0 ;  /* 0xffffff80c8047810 */ /* 0x002fc80007ffe000 */
[----:B------:R-:W-:-:S13]  /*f520*/  ISETP.GE.AND P0, PT, R4, UR7, PT ;  /* 0x0000000704007c0c */ /* 0x000fda000bf06270 */
[----:B------:R-:W-:Y:S05]  /*f530*/  @P0 BRA `(.L_x_1383) ;  /* 0x0000000000400947 */ /* 0x000fea0003800000 */
[----:B------:R-:W1:Y:S01]  /*f540*/  LDC.64 R6, c[0x0][0xb70] ;  /* 0x0002dc00ff067b82 */ /* 0x000e620000000a00 */
[----:B------:R-:W-:Y:S01]  /*f550*/  SHF.R.S32.HI R5, RZ, 0x1f, R4 ;  /* 0x0000001fff057819 */ /* 0x000fe20000011404 */
[----:B------:R-:W-:-:S06]  /*f560*/  ULDC.64 UR8, c[0x0][0xb40] ;  /* 0x0002d00000087ab9 */ /* 0x000fcc0000000a00 */
[----:B------:R-:W4:Y:S01]  /*f570*/  LDC.64 R20, c[0x0][0xb78] ;  /* 0x0002de00ff147b82 */ /* 0x000f220000000a00 */
[C---:B-1----:R-:W-:Y:S02]  /*f580*/  IMAD R0, R6.reuse, UR5, RZ ;  /* 0x0000000506007c24 */ /* 0x042fe4000f8e02ff */
[----:B------:R-:W-:-:S04]  /*f590*/  IMAD.WIDE.U32 R4, R6, UR43, R4 ;  /* 0x0000002b06047c25 */ /* 0x000fc8000f8e0004 */
[----:B------:R-:W-:Y:S02]  /*f5a0*/  IMAD R3, R7, UR43, R0 ;  /* 0x0000002b07037c24 */ /* 0x000fe4000f8e0200 */
[C---:B----4-:R-:W-:Y:S02]  /*f5b0*/  IMAD R0, R20.reuse, UR6, RZ ;  /* 0x0000000614007c24 */ /* 0x050fe4000f8e02ff */
[----:B------:R-:W-:Y:S02]  /*f5c0*/  IMAD.IADD R5, R5, 0x1, R3 ;  /* 0x0000000105057824 */ /* 0x000fe400078e0203 */
[----:B------:R-:W-:Y:S02]  /*f5d0*/  IMAD R3, R21, UR44, R0 ;  /* 0x0000002c15037c24 */ /* 0x000fe4000f8e0200 */
[----:B------:R-:W-:-:S04]  /*f5e0*/  IMAD.WIDE.U32 R4, R20, UR44, R4 ;  /* 0x0000002c14047c25 */ /* 0x000fc8000f8e0004 */
[----:B------:R-:W-:Y:S01]  /*f5f0*/  IMAD.IADD R3, R5, 0x1, R3 ;  /* 0x0000000105037824 */ /* 0x000fe200078e0203 */
[----:B------:R-:W-:-:S04]  /*f600*/  LEA R6, P0, R4, UR8, 0x2 ;  /* 0x0000000804067c11 */ /* 0x000fc8000f8010ff */
[----:B------:R-:W-:Y:S01]  /*f610*/  LEA.HI.X R7, R4, UR9, R3, 0x2, P0 ;  /* 0x0000000904077c11 */ /* 0x000fe200080f1403 */
[----:B------:R-:W-:-:S05]  /*f620*/  IMAD.MOV.U32 R3, RZ, RZ, -0x800000 ;  /* 0xff800000ff037424 */ /* 0x000fca00078e00ff */
[----:B------:R1:W-:Y:S03]  /*f630*/  STG.E desc[UR48][R6.64], R3 ;  /* 0x0000000306007986 */ /* 0x0003e6000c101930 */
.L_x_1383:
[----:B------:R-:W-:Y:S05]  /*f640*/  BSYNC B0 ;  /* 0x0000000000007941 */ /* 0x000fea0003800000 */
.L_x_1382:
[----:B------:R-:W-:Y:S01]  /*f650*/  ULDC UR5, c[0x0][0xa88] ;  /* 0x0002a20000057ab9 */ /* 0x000fe20000000800 */
[----:B------:R-:W-:Y:S01]  /*f660*/  SHF.R.S32.HI R4, RZ, 0x3, R17 ;  /* 0x00000003ff047819 */ /* 0x000fe20000011411 */
[----:B------:R-:W-:Y:S01]  /*f670*/  UIADD3 UR42, -UR42, UR5, URZ ;  /* 0x000000052a2a7290 */ /* 0x000fe2000fffe13f */
[----:B-1----:R-:W-:Y:S01]  /*f680*/  IMAD R3, R13, UR43, R10 ;  /* 0x0000002b0d037c24 */ /* 0x002fe2000f8e020a */
[----:B------:R-:W-:Y:S01]  /*f690*/  ULOP3.LUT UR41, URZ, UR41, URZ, 0x33, !UPT ;  /* 0x000000293f297292 */ /* 0x000fe2000f8e333f */
[----:B------:R-:W-:Y:S01]  /*f6a0*/  IMAD.WIDE.U32 R6, R12, UR43, R8 ;  /* 0x0000002b0c067c25 */ /* 0x000fe2000f8e0008 */
[----:B------:R-:W-:Y:S02]  /*f6b0*/  BSSY B0, `(.L_x_1384) ;  /* 0x0000026000007945 */ /* 0x000fe40003800000 */
[C---:B------:R-:W-:Y:S01]  /*f6c0*/  ISETP.GE.AND P2, PT, R4.reuse, UR42, PT ;  /* 0x0000002a04007c0c */ /* 0x040fe2000bf46270 */
[C---:B------:R-:W-:Y:S02]  /*f6d0*/  VIADD R0, R4.reuse, 0x20 ;  /* 0x0000002004007836 */ /* 0x040fe40000000000 */
[----:B------:R-:W-:-:S02]  /*f6e0*/  VIADD R5, R4, 0x40 ;  /* 0x0000004004057836 */ /* 0x000fc40000000000 */
[----:B------:R-:W-:Y:S01]  /*f6f0*/  IMAD.IADD R7, R7, 0x1, R3 ;  /* 0x0000000107077824 */ /* 0x000fe200078e0203 */
[----:B------:R-:W-:Y:S01]  /*f700*/  ISETP.GE.AND P0, PT, R0, UR42, PT ;  /* 0x0000002a00007c0c */ /* 0x000fe2000bf06270 */
[C---:B---3--:R-:W-:Y:S01]  /*f710*/  IMAD R0, R14.reuse, UR6, RZ ;  /* 0x000000060e007c24 */ /* 0x048fe2000f8e02ff */
[----:B------:R-:W-:Y:S01]  /*f720*/  ISETP.GE.AND P1, PT, R5, UR42, PT ;  /* 0x0000002a05007c0c */ /* 0x000fe2000bf26270 */
[----:B--2---:R-:W-:Y:S01]  /*f730*/  VIADD R13, R11, UR41 ;  /* 0x000000290b0d7c36 */ /* 0x004fe20008000000 */
[----:B------:R-:W-:Y:S01]  /*f740*/  SHF.R.S32.HI R5, RZ, 0x1f, R4 ;  /* 0x0000001fff057819 */ /* 0x000fe20000011404 */
[----:B------:R-:W-:Y:S02]  /*f750*/  IMAD R3, R15, UR44, R0 ;  /* 0x0000002c0f037c24 */ /* 0x000fe4000f8e0200 */
[----:B------:R-:W-:-:S04]  /*f760*/  IMAD.WIDE.U32 R10, R14, UR44, R6 ;  /* 0x0000002c0e0a7c25 */ /* 0x000fc8000f8e0006 */
        /* <DEDUP_REMOVED lines=26> */
.L_x_1385:
[----:B------:R-:W-:Y:S05]  /*f910*/  BSYNC B0 ;  /* 0x0000000000007941 */ /* 0x000fea0003800000 */
.L_x_1384:
[----:B------:R-:W-:Y:S01]  /*f920*/  BSSY B0, `(.L_x_1386) ;  /* 0x000001b000007945 */ /* 0x000fe20003800000 */
[----:B------:R-:W-:-:S03]  /*f930*/  ISETP.GE.AND P2, PT, R0, UR42, PT ;  /* 0x0000002a00007c0c */ /* 0x000fc6000bf46270 */
        /* <DEDUP_REMOVED lines=18> */
[----:B-1----:R-:W-:Y:S01]  /*fa60*/  LEA R14, P0, R4, UR6, 0x1 ;  /* 0x00000006040e7c11 */ /* 0x002fe2000f8008ff */
[----:B------:R-:W-:-:S05]  /*fa70*/  IMAD.IADD R3, R5, 0x1, R3 ;  /* 0x0000000105037824 */ /* 0x000fca00078e0203 */
[----:B------:R-:W-:-:S05]  /*fa80*/  LEA.HI.X R15, R4, UR7, R3, 0x1, P0 ;  /* 0x00000007040f7c11 */ /* 0x000fca00080f0c03 */
[----:B------:R2:W-:Y:S04]  /*fa90*/  @!P3 STG.E.128 desc[UR48][R14.64], RZ ;  /* 0x000000ff0e00b986 */ /* 0x0005e8000c101d30 */
[----:B------:R2:W-:Y:S04]  /*faa0*/  @!P4 STG.E.128 desc[UR48][R14.64+0x80], RZ ;  /* 0x000080ff0e00c986 */ /* 0x0005e8000c101d30 */
[----:B------:R2:W-:Y:S04]  /*fab0*/  @!P5 STG.E.128 desc[UR48][R14.64+0x100], RZ ;  /* 0x000100ff0e00d986 */ /* 0x0005e8000c101d30 */
[----:B------:R2:W-:Y:S02]  /*fac0*/  @!P6 STG.E.128 desc[UR48][R14.64+0x180], RZ ;  /* 0x000180ff0e00e986 */ /* 0x0005e4000c101d30 */
.L_x_1387:
[----:B------:R-:W-:Y:S05]  /*fad0*/  BSYNC B0 ;  /* 0x0000000000007941 */ /* 0x000fea0003800000 */
.L_x_1386:
        /* <DEDUP_REMOVED lines=19> */
[----:B-12---:R-:W-:Y:S01]  /*fc10*/  LEA R14, P0, R4, UR6, 0x1 ;  /* 0x00000006040e7c11 */ /* 0x006fe2000f8008ff */
[----:B------:R-:W-:-:S05]  /*fc20*/  IMAD.IADD R3, R5, 0x1, R3 ;  /* 0x0000000105037824 */ /* 0x000fca00078e0203 */
[----:B------:R-:W-:-:S05]  /*fc30*/  LEA.HI.X R15, R4, UR7, R3, 0x1, P0 ;  /* 0x00000007040f7c11 */ /* 0x000fca00080f0c03 */
[----:B------:R3:W-:Y:S04]  /*fc40*/  @!P1 STG.E.128 desc[UR48][R14.64], RZ ;  /* 0x000000ff0e009986 */ /* 0x0007e8000c101d30 */
[----:B------:R3:W-:Y:S04]  /*fc50*/  @!P3 STG.E.128 desc[UR48][R14.64+0x80], RZ ;  /* 0x000080ff0e00b986 */ /* 0x0007e8000c101d30 */
[----:B------:R3:W-:Y:S04]  /*fc60*/  @!P4 STG.E.128 desc[UR48][R14.64+0x100], RZ ;  /* 0x000100ff0e00c986 */ /* 0x0007e8000c101d30 */
[----:B------:R3:W-:Y:S02]  /*fc70*/  @!P5 STG.E.128 desc[UR48][R14.64+0x180], RZ ;  /* 0x000180ff0e00d986 */ /* 0x0007e4000c101d30 */
.L_x_1389:
[----:B------:R-:W-:Y:S05]  /*fc80*/  BSYNC B0 ;  /* 0x0000000000007941 */ /* 0x000fea0003800000 */
.L_x_1388:
        /* <DEDUP_REMOVED lines=26> */
.L_x_1390:
[----:B------:R-:W-:Y:S05]  /*fe30*/  BSYNC B0 ;  /* 0x0000000000007941 */ /* 0x000fea0003800000 */
.L_x_1379:
[----:B------:R-:W5:Y:S02]  /*fe40*/  LDC R0, c[0x0][0xda8] ;  /* 0x00036a00ff007b82 */ /* 0x000f640000000800 */
[----:B-----5:R-:W-:-:S13]  /*fe50*/  ISETP.LE.AND P0, PT, R0, UR4, PT ;  /* 0x0000000400007c0c */ /* 0x020fda000bf03270 */
[----:B------:R-:W-:Y:S05]  /*fe60*/  @!P0 BRA `(.L_x_1391) ;  /* 0xffffff0c00c08947 */ /* 0x000fea000383ffff */
[----:B------:R-:W-:Y:S05]  /*fe70*/  EXIT ;  /* 0x000000000000794d */ /* 0x000fea0003800000 */
.L_x_1297:
[----:B------:R-:W-:-:S08]  /*fe80*/  NOP ;  /* 0x0000000000007918 */ /* 0x000fd00000000000 */
[----:B------:R-:W1:-:S00]  /*fe90*/  USETMAXREG.DEALLOC.CTAPOOL 0x18 ;  /* 0x00000018000079c8 */ /* 0x000e4000080e0500 */
[----:B-1----:R-:W-:-:S06]  /*fea0*/  LOP3.LUT R0, R0, 0x3, RZ, 0xc0, !PT ;  /* 0x0000000300007812 */ /* 0x002fcc00078ec0ff */
[----:B------:R-:W1:Y:S02]  /*feb0*/  SHFL.IDX PT, R0, R0, RZ, 0x1f ;  /* 0x00001fff00007589 */ /* 0x000e6400000e0000 */
[----:B-1----:R-:W-:-:S13]  /*fec0*/  ISETP.NE.AND P0, PT, R0, RZ, PT ;  /* 0x000000ff0000720c */ /* 0x002fda0003f05270 */
[----:B------:R-:W-:Y:S05]  /*fed0*/  @P0 EXIT ;  /* 0x000000000000094d */ /* 0x000fea0003800000 */
[----:B------:R-:W1:Y:S01]  /*fee0*/  S2UR UR4, SR_CTAID.X ;  /* 0x00000000000479c3 */ /* 0x000e620000002500 */
[----:B------:R-:W-:Y:S01]  /*fef0*/  UMOV UR45, URZ ;  /* 0x0000003f002d7c82 */ /* 0x000fe20008000000 */
[----:B------:R-:W-:Y:S02]  /*ff00*/  IMAD.MOV.U32 R16, RZ, RZ, RZ ;  /* 0x000000ffff107224 */ /* 0x000fe400078e00ff */
[----:B------:R-:W-:-:S04]  /*ff10*/  IMAD.MOV.U32 R17, RZ, RZ, 0x1 ;  /* 0x00000001ff117424 */ /* 0x000fc800078e00ff */
[----:B------:R-:W1:Y:S02]  /*ff20*/  LDC R0, c[0x0][0xda8] ;  /* 0x00036a00ff007b82 */ /* 0x000e640000000800 */
[----:B-1----:R-:W-:-:S13]  /*ff30*/  ISETP.LE.AND P0, PT, R0, UR4, PT ;  /* 0x0000000400007c0c */ /* 0x002fda000bf03270 */
[----:B------:R-:W-:Y:S05]  /*ff40*/  @P0 BRA `(.L_x_1392) ;  /* 0x0000002800e40947 */ /* 0x000fea0003800000 */
[----:B------:R-:W1:Y:S01]  /*ff50*/  S2R R2, SR_TID.X ;  /* 0x0000000000027919 */ /* 0x000e620000002100 */
[----:B------:R-:W-:Y:S01]  /*ff60*/  IMAD.U32 R18, RZ, RZ, UR4 ;  /* 0x00000004ff127e24 */ /* 0x000fe2000f8e00ff */
[----:B------:R-:W-:Y:S01]  /*ff70*/  ULDC UR44, c[0x0][0xc] ;  /* 0x00000300002c7ab9 */ /* 0x000fe20000000800 */
[----:B------:R-:W-:Y:S01]  /*ff80*/  IMAD.MOV.U32 R17, RZ, RZ, 0x1 ;  /* 0x00000001ff117424 */ /* 0x000fe200078e00ff */
[----:B------:R-:W-:Y:S01]  /*ff90*/  ULDC.64 UR46, c[0x0][0x198] ;  /* 0x00006600002e7ab9 */ /* 0x000fe20000000a00 */
[----:B------:R-:W-:Y:S01]  /*ffa0*/  IMAD.MOV.U32 R16, RZ, RZ, RZ ;  /* 0x000000ffff107224 */ /* 0x000fe200078e00ff */
[----:B------:R-:W-:Y:S01]  /*ffb0*/  UMOV UR45, URZ ;  /* 0x0000003f002d7c82 */ /* 0x000fe20008000000 */
[----:B-1----:R-:W-:-:S07]  /*ffc0*/  LOP3.LUT R19, R2, 0x1f, RZ, 0xc0, !PT ;  /* 0x0000001f02137812 */ /* 0x002fce00078ec0ff */
.L_x_1446:
[----:B------:R-:W-:Y:S01]  /*ffd0*/  ULDC UR9, c[0x0][0xdd0] ;  /* 0x0003740000097ab9 */ /* 0x000fe20000000800 */
[----:B------:R-:W1:Y:S01]  /*ffe0*/  LDC R0, c[0x0][0xde8] ;  /* 0x00037a00ff007b82 */ /* 0x000e620000000800 */
[C---:B------:R-:W-:Y:S01]  /*fff0*/  R2UR UR10, R18.reuse ;  /* 0x00000000120a72ca */ /* 0x040fe200000e0000 */
[----:B------:R-:W-:Y:S01]  /*10000*/  UISETP.NE.AND UP0, UPT, UR9, 0x1, UPT ;  /* 0x000000010900788c */ /* 0x000fe2000bf05270 */
[----:B------:R-:W-:-:S10]  /*10010*/  R2UR UR8, R18 ;  /* 0x00000000120872ca */ /* 0x000fd400000e0000 */
[----:B------:R-:W-:Y:S01]  /*10020*/  @UP0 ULDC UR6, c[0x0][0xdd4] ;  /* 0x0003750000060ab9 */ /* 0x000fe20000000800 */
[----:B------:R-:W-:Y:S01]  /*10030*/  @UP0 ULDC UR11, c[0x0][0xdd8] ;  /* 0x00037600000b0ab9 */ /* 0x000fe20000000800 */
[----:B------:R-:W-:-:S04]  /*10040*/  UIMAD.WIDE.U32 UR6, UR10, UR6, URZ ;  /* 0x000000060a0672a5 */ /* 0x000fc8000f8e003f */
[----:B------:R-:W-:-:S04]  /*10050*/  @UP0 USHF.R.U32.HI UR10, URZ, UR11, UR7 ;  /* 0x0000000b3f0a0299 */ /* 0x000fc80008011607 */
[----:B------:R-:W-:Y:S02]  /*10060*/  UIADD3 UR6, -UR10, URZ, URZ ;  /* 0x0000003f0a067290 */ /* 0x000fe4000fffe13f */
[----:B-1----:R-:W-:Y:S02]  /*10070*/  ISETP.LE.AND P0, PT, R0, UR10, PT ;  /* 0x0000000a00007c0c */ /* 0x002fe4000bf03270 */
[----:B------:R-:W-:-:S11]  /*10080*/  UIMAD UR9, UR9, UR6, UR8 ;  /* 0x00000006090972a4 */ /* 0x000fd6000f8e0208 */
[----:B------:R-:W-:Y:S05]  /*10090*/  @!P0 BRA `(.L_x_1393) ;  /* 0x0000000000208947 */ /* 0x000fea0003800000 */
        /* <DEDUP_REMOVED lines=8> */
.L_x_1393:
[----:B------:R-:W-:Y:S01]  /*10120*/  ULDC UR11, c[0x0][0xdc4] ;  /* 0x00037100000b7ab9 */ /* 0x000fe20000000800 */
[----:B------:R-:W-:Y:S01]  /*10130*/  UMOV UR8, UR9 ;  /* 0x0000000900087c82 */ /* 0x000fe20008000000 */
[----:B------:R-:W-:-:S11]  /*10140*/  UISETP.NE.AND UP0, UPT, UR11, 0x1, UPT ;  /* 0x000000010b00788c */ /* 0x000fd6000bf05270 */
[----:B------:R-:W-:Y:S02]  /*10150*/  @UP0 ULDC.64 UR12, c[0x0][0xdc8] ;  /* 0x00037200000c0ab9 */ /* 0x000fe40000000a00 */
[----:B------:R-:W-:-:S04]  /*10160*/  UIMAD.WIDE.U32 UR6, UR9, UR12, URZ ;  /* 0x0000000c090672a5 */ /* 0x000fc8000f8e003f */
[----:B------:R-:W-:-:S04]  /*10170*/  @UP0 USHF.R.U32.HI UR8, URZ, UR13, UR7 ;  /* 0x0000000d3f080299 */ /* 0x000fc80008011607 */
[----:B------:R-:W-:-:S12]  /*10180*/  UIMAD UR6, UR8, UR11, URZ ;  /* 0x0000000b080672a4 */ /* 0x000fd8000f8e023f */
.L_x_1394:
[----:B------:R-:W-:Y:S01]  /*10190*/  ULDC.64 UR14, c[0x0][0x3f8] ;  /* 0x0000fe00000e7ab9 */ /* 0x000fe20000000a00 */
[----:B------:R-:W-:Y:S02]  /*101a0*/  UIADD3 UR11, UR9, -UR6, URZ ;  /* 0x80000006090b7290 */ /* 0x000fe4000fffe03f */
[----:B------:R-:W-:Y:S02]  /*101b0*/  UISETP.NE.U32.AND UP0, UPT, UR14, URZ, UPT ;  /* 0x0000003f0e00728c */ /* 0x000fe4000bf05070 */
[----:B------:R-:W-:Y:S01]  /*101c0*/  ULOP3.LUT UR12, URZ, UR8, URZ, 0x33, !UPT ;  /* 0x000000083f0c7292 */ /* 0x000fe2000f8e333f */
[----:B------:R-:W-:Y:S01]  /*101d0*/  ULDC UR14, c[0x0][0xdb8] ;  /* 0x00036e00000e7ab9 */ /* 0x000fe20000000800 */
[----:B------:R-:W-:Y:S01]  /*101e0*/  ULDC.64 UR6, c[0x0][0x9e0] ;  /* 0x0002780000067ab9 */ /* 0x000fe20000000a00 */
[----:B------:R-:W-:Y:S02]  /*101f0*/  UISETP.NE.AND UP1, UPT, UR14, 0x1, UPT ;  /* 0x000000010e00788c */ /* 0x000fe4000bf25270 */
[----:B------:R-:W-:Y:S01]  /*10200*/  UISETP.NE.AND.EX UP0, UPT, UR15, URZ, UPT, UP0 ;  /* 0x0000003f0f00728c */ /* 0x000fe2000bf05300 */
[----:B------:R-:W-:-:S02]  /*10210*/  ULDC UR13, c[0x0][0xdc4] ;  /* 0x00037100000d7ab9 */ /* 0x000fc40000000800 */
[----:B------:R-:W-:Y:S01]  /*10220*/  ULDC UR15, c[0x0][0xdac] ;  /* 0x00036b00000f7ab9 */ /* 0x000fe20000000800 */
[----:B------:R-:W-:Y:S02]  /*10230*/  UISETP.GE.AND UP2, UPT, UR7, 0x1, UPT ;  /* 0x000000010700788c */ /* 0x000fe4000bf46270 */
[----:B------:R-:W-:Y:S02]  /*10240*/  UIMAD UR13, UR10, UR13, UR11 ;  /* 0x0000000d0a0d72a4 */ /* 0x000fe4000f8e020b */
[----:B------:R-:W-:Y:S01]  /*10250*/  UIADD3 UR12, UR12, UR15, URZ ;  /* 0x0000000f0c0c7290 */ /* 0x000fe2000fffe03f */
[----:B------:R-:W-:Y:S01]  /*10260*/  @UP1 ULDC UR10, c[0x0][0xdbc] ;  /* 0x00036f00000a1ab9 */ /* 0x000fe20000000800 */
[----:B------:R-:W-:Y:S01]  /*10270*/  PLOP3.LUT P1, PT, PT, PT, UP2, 0x80, 0x0 ;  /* 0x000000000000781c */ /* 0x000fe20003f2f028 */
[----:B------:R-:W-:Y:S02]  /*10280*/  UIMAD.WIDE.U32 UR10, UR13, UR10, URZ ;  /* 0x0000000a0d0a72a5 */ /* 0x000fe4000f8e003f */
[----:B------:R-:W-:Y:S01]  /*10290*/  USHF.L.U32 UR41, UR12, 0x7, URZ ;  /* 0x000000070c297899 */ /* 0x000fe2000800063f */
[----:B------:R-:W-:Y:S01]  /*102a0*/  ULDC UR16, c[0x0][0x404] ;  /* 0x0001010000107ab9 */ /* 0x000fe20000000800 */
[----:B------:R-:W-:Y:S01]  /*102b0*/  ULDC UR9, c[0x0][0x288] ;  /* 0x0000a20000097ab9 */ /* 0x000fe20000000800 */
[----:B------:R-:W-:Y:S01]  /*102c0*/  @UP1 ULDC UR15, c[0x0][0xdc0] ;  /* 0x00037000000f1ab9 */ /* 0x000fe20000000800 */
[----:B------:R-:W-:Y:S01]  /*102d0*/  UMOV UR43, UR13 ;  /* 0x0000000d002b7c82 */ /* 0x000fe20008000000 */
[----:B------:R-:W-:-:S02]  /*102e0*/  USEL UR16, UR16, 0x1, UP0 ;  /* 0x0000000110107887 */ /* 0x000fc40008000000 */
[----:B------:R-:W-:Y:S02]  /*102f0*/  UIADD3 UR12, UR41, 0x80, -UR9 ;  /* 0x00000080290c7890 */ /* 0x000fe4000fffe809 */
[----:B------:R-:W-:Y:S01]  /*10300*/  @UP1 USHF.R.U32.HI UR43, URZ, UR15, UR11 ;  /* 0x0000000f3f2b1299 */ /* 0x000fe2000801160b */
[----:B------:R-:W-:Y:S02]  /*10310*/  ULDC UR8, c[0x0][0x2e0] ;  /* 0x0000b80000087ab9 */ /* 0x000fe40000000800 */
[----:B------:R-:W-:Y:S02]  /*10320*/  UIMAD UR10, UR16, UR8, UR12 ;  /* 0x00000008100a72a4 */ /* 0x000fe4000f8e020c */
[----:B------:R-:W-:Y:S02]  /*10330*/  UIADD3 UR42, -UR43, URZ, URZ ;  /* 0x0000003f2b2a7290 */ /* 0x000fe4000fffe13f */
[----:B------:R-:W-:Y:S02]  /*10340*/  UIADD3 UR6, UR10, UR6, URZ ;  /* 0x000000060a067290 */ /* 0x000fe4000fffe03f */
[----:B------:R-:W-:Y:S01]  /*10350*/  UIMAD UR42, UR14, UR42, UR13 ;  /* 0x0000002a0e2a72a4 */ /* 0x000fe2000f8e020d */
[----:B------:R-:W-:Y:S11]  /*10360*/  @!P1 BRA `(.L_x_1395) ;  /* 0x0000000000449947 */ /* 0x000ff60003800000 */
[----:B------:R-:W-:Y:S01]  /*10370*/  ISETP.LT.AND P0, PT, RZ, UR10, PT ;  /* 0x0000000aff007c0c */ /* 0x000fe2000bf01270 */
[----:B------:R-:W-:-:S12]  /*10380*/  UIADD3 UR12, UR10, -0x1, URZ ;  /* 0xffffffff0a0c7890 */ /* 0x000fd8000fffe03f */
[----:B------:R-:W-:Y:S05]  /*10390*/  @P0 BRA `(.L_x_1396) ;  /* 0x00000000001c0947 */ /* 0x000fea0003800000 */
[----:B------:R-:W-:Y:S02]  /*103a0*/  UISETP.NE.AND UP0, UPT, UR7, 0x1, UPT ;  /* 0x000000010700788c */ /* 0x000fe4000bf05270 */
[----:B------:R-:W-:-:S09]  /*103b0*/  UIADD3 UR12, -UR10, URZ, URZ ;  /* 0x0000003f0a0c7290 */ /* 0x000fd2000fffe13f */
[----:B------:R-:W-:Y:S02]  /*103c0*/  @UP0 ULDC.64 UR14, c[0x0][0x9e8] ;  /* 0x00027a00000e0ab9 */ /* 0x000fe40000000a00 */
[----:B------:R-:W-:-:S04]  /*103d0*/  UIMAD.WIDE.U32 UR10, UR12, UR14, URZ ;  /* 0x0000000e0c0a72a5 */ /* 0x000fc8000f8e003f */
[----:B------:R-:W-:-:S04]  /*103e0*/  @UP0 USHF.R.U32.HI UR12, URZ, UR15, UR11 ;  /* 0x0000000f3f0c0299 */ /* 0x000fc8000801160b */
[----:B------:R-:W-:Y:S01]  /*103f0*/  ULOP3.LUT UR12, URZ, UR12, URZ, 0x33, !UPT ;  /* 0x0000000c3f0c7292 */ /* 0x000fe2000f8e333f */
[----:B------:R-:W-:Y:S11]  /*10400*/  BRA `(.L_x_1397) ;  /* 0x0000000000107947 */ /* 0x000ff60003800000 */
.L_x_1396:
[----:B------:R-:W-:-:S11]  /*10410*/  UISETP.NE.AND UP0, UPT, UR7, 0x1, UPT ;  /* 0x000000010700788c */ /* 0x000fd6000bf05270 */
[----:B------:R-:W-:Y:S02]  /*10420*/  @UP0 ULDC.64 UR14, c[0x0][0x9e8] ;  /* 0x00027a00000e0ab9 */ /* 0x000fe40000000a00 */
[----:B------:R-:W-:-:S04]  /*10430*/  UIMAD.WIDE.U32 UR10, UR12, UR14, URZ ;  /* 0x0000000e0c0a72a5 */ /* 0x000fc8000f8e003f */
[----:B------:R-:W-:-:S12]  /*10440*/  @UP0 USHF.R.U32.HI UR12, URZ, UR15, UR11 ;  /* 0x0000000f3f0c0299 */ /* 0x000fd8000801160b */
.L_x_1397:
[----:B------:R-:W-:-:S04]  /*10450*/  UIMAD UR12, UR12, UR7, UR7 ;  /* 0x000000070c0c72a4 */ /* 0x000fc8000f8e0207 */
[----:B------:R-:W-:-:S04]  /*10460*/  UISETP.LT.AND UP0, UPT, UR6, UR12, UPT ;  /* 0x0000000c0600728c */ /* 0x000fc8000bf01270 */
[----:B------:R-:W-:-:S12]  /*10470*/  USEL UR6, UR6, UR12, UP0 ;  /* 0x0000000c06067287 */ /* 0x000fd80008000000 */
.L_x_1395:
[----:B------:R-:W-:Y:S02]  /*10480*/  UIMAD UR10, UR16, UR8, 0x5f ;  /* 0x0000005f100a74a4 */ /* 0x000fe4000f8e0208 */
[----:B------:R-:W-:Y:S02]  /*10490*/  UIADD3 UR12, UR6, 0x5f, URZ ;  /* 0x0000005f060c7890 */ /* 0x000fe4000fffe03f */
[----:B------:R-:W-:Y:S02]  /*104a0*/  UIMAD.WIDE UR10, UR10, 0x2aaaaaab, URZ ;  /* 0x2aaaaaab0a0a78a5 */ /* 0x000fe4000f8e023f */
[----:B------:R-:W-:Y:S02]  /*104b0*/  UIMAD.WIDE UR12, UR12, 0x2aaaaaab, URZ ;  /* 0x2aaaaaab0c0c78a5 */ /* 0x000fe4000f8e023f */
[----:B------:R-:W-:Y:S02]  /*104c0*/  USHF.R.U32.HI UR6, URZ, 0x1f, UR11 ;  /* 0x0000001f3f067899 */ /* 0x000fe4000801160b */
[----:B------:R-:W-:-:S02]  /*104d0*/  USHF.R.U32.HI UR10, URZ, 0x1f, UR13 ;  /* 0x0000001f3f0a7899 */ /* 0x000fc4000801160d */
[----:B------:R-:W-:Y:S02]  /*104e0*/  UIADD3 UR9, UR41, -UR9, URZ ;  /* 0x8000000929097290 */ /* 0x000fe4000fffe03f */
[----:B------:R-:W-:Y:S02]  /*104f0*/  ULEA.HI.SX32 UR6, UR11, UR6, 0x1c ;  /* 0x000000060b067291 */ /* 0x000fe4000f8fe23f */
[----:B------:R-:W-:Y:S02]  /*10500*/  ULEA.HI.SX32 UR10, UR13, UR10, 0x1c ;  /* 0x0000000a0d0a7291 */ /* 0x000fe4000f8fe23f */
[----:B------:R-:W-:Y:S02]  /*10510*/  UIMAD UR9, UR16, UR8, UR9 ;  /* 0x00000008100972a4 */ /* 0x000fe4000f8e0209 */
[----:B------:R-:W-:Y:S01]  /*10520*/  UISETP.LT.AND UP0, UPT, UR6, UR10, UPT ;  /* 0x0000000a0600728c */ /* 0x000fe2000bf01270 */
[----:B------:R-:W-:Y:S02]  /*10530*/  ULDC UR11, c[0x0][0x9dc] ;  /* 0x00027700000b7ab9 */ /* 0x000fe40000000800 */
[----:B------:R-:W-:-:S02]  /*10540*/  UIADD3 UR11, UR9, -UR11, URZ ;  /* 0x8000000b090b7290 */ /* 0x000fc4000fffe03f */
[----:B------:R-:W-:Y:S01]  /*10550*/  USEL UR39, UR6, UR10, UP0 ;  /* 0x0000000a06277287 */ /* 0x000fe20008000000 */
[----:B------:R-:W-:Y:S11]  /*10560*/  @!P1 BRA `(.L_x_1398) ;  /* 0x0000000000489947 */ /* 0x000ff60003800000 */
[----:B------:R-:W-:Y:S02]  /*10570*/  UMOV UR6, UR9 ;  /* 0x0000000900067c82 */ /* 0x000fe40008000000 */
[----:B------:R-:W-:-:S06]  /*10580*/  UISETP.GT.AND UP0, UPT, UR6, -0x1, UPT ;  /* 0xffffffff0600788c */ /* 0x000fcc000bf04270 */
[----:B------:R-:W-:-:S13]  /*10590*/  PLOP3.LUT P0, PT, PT, PT, UP0, 0x80, 0x0 ;  /* 0x000000000000781c */ /* 0x000fda0003f0f008 */
[----:B------:R-:W-:Y:S05]  /*105a0*/  @P0 BRA `(.L_x_1399) ;  /* 0x00000000001c0947 */ /* 0x000fea0003800000 */
[----:B------:R-:W-:Y:S02]  /*105b0*/  UISETP.NE.AND UP0, UPT, UR7, 0x1, UPT ;  /* 0x000000010700788c */ /* 0x000fe4000bf05270 */
[----:B------:R-:W-:-:S09]  /*105c0*/  ULOP3.LUT UR6, URZ, UR6, URZ, 0x33, !UPT ;  /* 0x000000063f067292 */ /* 0x000fd2000f8e333f */
[----:B------:R-:W-:Y:S02]  /*105d0*/  @UP0 ULDC.64 UR12, c[0x0][0x9e8] ;  /* 0x00027a00000c0ab9 */ /* 0x000fe40000000a00 */
[----:B------:R-:W-:-:S04]  /*105e0*/  UIMAD.WIDE.U32 UR8, UR6, UR12, URZ ;  /* 0x0000000c060872a5 */ /* 0x000fc8000f8e003f */
[----:B------:R-:W-:-:S04]  /*105f0*/  @UP0 USHF.R.U32.HI UR6, URZ, UR13, UR9 ;  /* 0x0000000d3f060299 */ /* 0x000fc80008011609 */
[----:B------:R-:W-:Y:S01]  /*10600*/  ULOP3.LUT UR6, URZ, UR6, URZ, 0x33, !UPT ;  /* 0x000000063f067292 */ /* 0x000fe2000f8e333f */
[----:B------:R-:W-:Y:S11]  /*10610*/  BRA `(.L_x_1400) ;  /* 0x0000000000107947 */ /* 0x000ff60003800000 */
.L_x_1399:
[----:B------:R-:W-:-:S11]  /*10620*/  UISETP.NE.AND UP0, UPT, UR7, 0x1, UPT ;  /* 0x000000010700788c */ /* 0x000fd6000bf05270 */
[----:B------:R-:W-:Y:S02]  /*10630*/  @UP0 ULDC.64 UR12, c[0x0][0x9e8] ;  /* 0x00027a00000c0ab9 */ /* 0x000fe40000000a00 */
[----:B------:R-:W-:-:S04]  /*10640*/  UIMAD.WIDE.U32 UR8, UR6, UR12, URZ ;  /* 0x0000000c060872a5 */ /* 0x000fc8000f8e003f */
[----:B------:R-:W-:-:S12]  /*10650*/  @UP0 USHF.R.U32.HI UR6, URZ, UR13, UR9 ;  /* 0x0000000d3f060299 */ /* 0x000fd80008011609 */
.L_x_1400:
[----:B------:R-:W-:-:S04]  /*10660*/  UIMAD UR6, UR6, UR7, URZ ;  /* 0x00000007060672a4 */ /* 0x000fc8000f8e023f */
[----:B------:R-:W-:-:S04]  /*10670*/  UISETP.LT.AND UP0, UPT, UR11, UR6, UPT ;  /* 0x000000060b00728c */ /* 0x000fc8000bf01270 */
[----:B------:R-:W-:-:S12]  /*10680*/  USEL UR11, UR11, UR6, !UP0 ;  /* 0x000000060b0b7287 */ /* 0x000fd8000c000000 */
.L_x_1398:
[----:B------:R-:W-:Y:S01]  /*10690*/  UIMAD.WIDE UR6, UR11, 0x2aaaaaab, URZ ;  /* 0x2aaaaaab0b0678a5 */ /* 0x000fe2000f8e023f */
[----:B------:R-:W-:Y:S03]  /*106a0*/  BSSY B6, `(.L_x_1401) ;  /* 0x0000234000067945 */ /* 0x000fe60003800000 */
[----:B------:R-:W-:-:S04]  /*106b0*/  USHF.R.U32.HI UR6, URZ, 0x1f, UR7 ;  /* 0x0000001f3f067899 */ /* 0x000fc80008011607 */
[----:B------:R-:W-:-:S04]  /*106c0*/  ULEA.HI.SX32 UR6, UR7, UR6, 0x1c ;  /* 0x0000000607067291 */ /* 0x000fc8000f8fe23f */
[----:B------:R-:W-:-:S04]  /*106d0*/  UISETP.LT.AND UP0, UPT, URZ, UR6, UPT ;  /* 0x000000063f00728c */ /* 0x000fc8000bf01270 */
[----:B------:R-:W-:-:S04]  /*106e0*/  USEL UR38, URZ, UR6, !UP0 ;  /* 0x000000063f267287 */ /* 0x000fc8000c000000 */
[----:B------:R-:W-:-:S06]  /*106f0*/  UISETP.GT.AND UP0, UPT, UR39, UR38, UPT ;  /* 0x000000262700728c */ /* 0x000fcc000bf04270 */
[----:B------:R-:W-:-:S13]  /*10700*/  PLOP3.LUT P0, PT, PT, PT, UP0, 0x80, 0x0 ;  /* 0x000000000000781c */ /* 0x000fda0003f0f008 */
[----:B------:R-:W-:Y:S05]  /*10710*/  @P0 BRA `(.L_x_1402) ;  /* 0x0000000000400947 */ /* 0x000fea0003800000 */
[----:B------:R-:W-:Y:S01]  /*10720*/  ISETP.NE.AND P0, PT, R19, RZ, PT ;  /* 0x000000ff1300720c */ /* 0x000fe20003f05270 */
[----:B------:R-:W-:-:S12]  /*10730*/  IMAD.MOV.U32 R13, RZ, RZ, R18 ;  /* 0x000000ffff0d7224 */ /* 0x000fd800078e0012 */
[----:B------:R-:W-:Y:S05]  /*10740*/  @P0 BRA `(.L_x_1403) ;  /* 0x0000002000a40947 */ /* 0x000fea0003800000 */
[----:B------:R-:W1:Y:S01]  /*10750*/  S2R R5, SR_LANEID ;  /* 0x0000000000057919 */ /* 0x000e620000000000 */
[----:B------:R-:W-:Y:S01]  /*10760*/  VOTEU.ANY UR6, UPT, PT ;  /* 0x0000000000067886 */ /* 0x000fe200038e0100 */
[----:B------:R-:W2:Y:S01]  /*10770*/  LDC.64 R2, c[0x0][0xdf0] ;  /* 0x00037c00ff027b82 */ /* 0x000ea20000000a00 */
[----:B------:R-:W1:Y:S02]  /*10780*/  FLO.U32 R0, UR6 ;  /* 0x0000000600007d00 */ /* 0x000e6400080e0000 */
[----:B-1----:R-:W-:-:S06]  /*10790*/  ISETP.EQ.U32.AND P0, PT, R0, R5, PT ;  /* 0x000000050000720c */ /* 0x002fcc0003f02070 */
[----:B------:R-:W2:Y:S07]  /*107a0*/  POPC R5, UR6 ;  /* 0x0000000600057d09 */ /* 0x000eae0008000000 */
[----:B--2---:R-:W2:Y:S01]  /*107b0*/  @P0 ATOMG.E.ADD.STRONG.GPU PT, R3, desc[UR48][R2.64], R5 ;  /* 0x00000005020309a8 */ /* 0x004ea200081ee1f0 */
[----:B------:R-:W1:Y:S02]  /*107c0*/  S2R R4, SR_LTMASK ;  /* 0x0000000000047919 */ /* 0x000e640000003900 */
[----:B-1----:R-:W-:-:S04]  /*107d0*/  LOP3.LUT R4, R4, UR6, RZ, 0xc0, !PT ;  /* 0x0000000604047c12 */ /* 0x002fc8000f8ec0ff */
[----:B------:R-:W1:Y:S01]  /*107e0*/  POPC R13, R4 ;  /* 0x00000004000d7309 */ /* 0x000e620000000000 */
[----:B--2---:R-:W1:Y:S02]  /*107f0*/  SHFL.IDX PT, R0, R3, R0, 0x1f ;  /* 0x00001f0003007589 */ /* 0x004e6400000e0000 */
[----:B-1----:R-:W-:Y:S01]  /*10800*/  IADD3 R13, R0, UR44, R13 ;  /* 0x0000002c000d7c10 */ /* 0x002fe2000fffe00d */
[----:B------:R-:W-:Y:S06]  /*10810*/  BRA `(.L_x_1403) ;  /* 0x0000002000707947 */ /* 0x000fec0003800000 */
.L_x_1402:
[----:B------:R-:W1:Y:S01]  /*10820*/  S2UR UR4, SR_CgaCtaId ;  /* 0x00000000000479c3 */ /* 0x000e620000008800 */
[----:B------:R-:W-:Y:S02]  /*10830*/  UMOV UR37, 0x400 ;  /* 0x0000040000257882 */ /* 0x000fe40000000000 */
[----:B-1----:R-:W-:-:S04]  /*10840*/  ULEA UR37, UR4, UR37, 0x18 ;  /* 0x0000002504257291 */ /* 0x002fc8000f8ec03f */
[----:B------:R-:W-:-:S04]  /*10850*/  UIADD3 UR4, UR37, 0x1c400, URZ ;  /* 0x0001c40025047890 */ /* 0x000fc8000fffe03f */
[----:B------:R-:W-:-:S06]  /*10860*/  ULOP3.LUT UP0, URZ, UR4, 0x3ff, URZ, 0xc0, !UPT ;  /* 0x000003ff043f7892 */ /* 0x000fcc000f80c03f */
[----:B------:R-:W-:-:S13]  /*10870*/  PLOP3.LUT P0, PT, PT, PT, UP0, 0x80, 0x0 ;  /* 0x000000000000781c */ /* 0x000fda0003f0f008 */
[----:B------:R-:W-:Y:S05]  /*10880*/  @!P0 BRA `(.L_x_1404) ;  /* 0x0000000000408947 */ /* 0x000fea0003800000 */
[----:B------:R-:W-:Y:S01]  /*10890*/  MOV R2, 0x0 ;  /* 0x0000000000027802 */ /* 0x000fe20000000f00 */
[----:B------:R-:W-:Y:S01]  /*108a0*/  ULDC.64 UR6, c[0x4][0x90] ;  /* 0x0100240000067ab9 */ /* 0x000fe20000000a00 */
[----:B------:R-:W-:Y:S01]  /*108b0*/  ULDC.64 UR8, c[0x4][0x98] ;  /* 0x0100260000087ab9 */ /* 0x000fe20000000a00 */
[----:B------:R-:W-:Y:S01]  /*108c0*/  ULDC.64 UR4, c[0x4][0x8] ;  /* 0x0100020000047ab9 */ /* 0x000fe20000000a00 */
[----:B------:R-:W-:Y:S02]  /*108d0*/  IMAD.U32 R4, RZ, RZ, UR6 ;  /* 0x00000006ff047e24 */ /* 0x000fe4000f8e00ff */
[----:B------:R-:W1:Y:S01]  /*108e0*/  LDC.64 R2, c[0x4][R2] ;  /* 0x0100000002027b82 */ /* 0x000e620000000a00 */
        /* <DEDUP_REMOVED lines=9> */
[----:B-1----:R-:W-:Y:S05]  /*10980*/  CALL.ABS.NOINC R2 ;  /* 0x0000000002007343 */ /* 0x002fea0003c00000 */
.L_x_1404:
        /* <DEDUP_REMOVED lines=17> */
[----:B-1----:R-:W-:-:S07]  /*10aa0*/  IMAD.MOV.U32 R13, RZ, RZ, RZ ;  /* 0x000000ffff0d7224 */ /* 0x002fce00078e00ff */
[----:B------:R-:W-:-:S07]  /*10ab0*/  LEPC R20, `(.L_x_1406) ;  /* 0x000000001014794e */ /* 0x000fce0000000000 */
[----:B--2---:R-:W-:Y:S05]  /*10ac0*/  CALL.ABS.NOINC R2 ;  /* 0x0000000002007343 */ /* 0x004fea0003c00000 */
.L_x_1406:
        /* <DEDUP_REMOVED lines=16> */
.L_x_1405:
[----:B------:R-:W-:Y:S01]  /*10bd0*/  ULDC.64 UR4, c[0x0][0x9f8] ;  /* 0x00027e0000047ab9 */ /* 0x000fe20000000a00 */
[----:B------:R-:W-:Y:S01]  /*10be0*/  IMAD.U32 R5, RZ, RZ, UR43 ;  /* 0x0000002bff057e24 */ /* 0x000fe2000f8e00ff */
[----:B------:R-:W-:Y:S01]  /*10bf0*/  ISETP.NE.U32.AND P0, PT, RZ, UR4, PT ;  /* 0x00000004ff007c0c */ /* 0x000fe2000bf05070 */
[----:B------:R-:W-:Y:S01]  /*10c00*/  IMAD.U32 R6, RZ, RZ, UR43 ;  /* 0x0000002bff067e24 */ /* 0x000fe2000f8e00ff */
[----:B------:R-:W1:Y:S02]  /*10c10*/  LDC R0, c[0x0][0x428] ;  /* 0x00010a00ff007b82 */ /* 0x000e640000000800 */
[----:B------:R-:W-:-:S13]  /*10c20*/  ISETP.NE.AND.EX P0, PT, RZ, UR5, PT, P0 ;  /* 0x00000005ff007c0c */ /* 0x000fda000bf05300 */
[----:B------:R-:W2:Y:S02]  /*10c30*/  @P0 LDC.64 R2, c[0x0][0x9f8] ;  /* 0x00027e00ff020b82 */ /* 0x000ea40000000a00 */
[----:B--2---:R-:W-:-:S05]  /*10c40*/  @P0 IMAD.WIDE R2, R5, 0x4, R2 ;  /* 0x0000000405020825 */ /* 0x004fca00078e0202 */
[----:B------:R2:W3:Y:S01]  /*10c50*/  @P0 LDG.E R6, desc[UR48][R2.64] ;  /* 0x0000003002060981 */ /* 0x0004e2000c1e1900 */
[----:B-1----:R-:W-:Y:S01]  /*10c60*/  ISETP.NE.AND P0, PT, R0, 0x1, PT ;  /* 0x000000010000780c */ /* 0x002fe20003f05270 */
[----:B------:R-:W-:Y:S01]  /*10c70*/  IMAD.U32 R0, RZ, RZ, UR42 ;  /* 0x0000002aff007e24 */ /* 0x000fe2000f8e00ff */
[----:B------:R-:W-:Y:S01]  /*10c80*/  ISETP.NE.AND P1, PT, R19, RZ, PT ;  /* 0x000000ff1300720c */ /* 0x000fe20003f25270 */
[----:B------:R-:W-:Y:S01]  /*10c90*/  UMOV UR40, URZ ;  /* 0x0000003f00287c82 */ /* 0x000fe20008000000 */
[----:B------:R-:W-:Y:S01]  /*10ca0*/  UMOV UR6, 0xffffffff ;  /* 0xffffffff00067882 */ /* 0x000fe20000000000 */
[----:B------:R-:W-:Y:S01]  /*10cb0*/  IMAD.U32 R10, RZ, RZ, UR39 ;  /* 0x00000027ff0a7e24 */ /* 0x000fe2000f8e00ff */
[----:B--2---:R-:W1:Y:S03]  /*10cc0*/  LDC.64 R2, c[0x0][0x3f8] ;  /* 0x0000fe00ff027b82 */ /* 0x004e660000000a00 */
[----:B------:R-:W-:-:S06]  /*10cd0*/  VIADD R10, R10, 0xffffffff ;  /* 0xffffffff0a0a7836 */ /* 0x000fcc0000000000 */
[----:B------:R-:W-:Y:S01]  /*10ce0*/  VOTEU.ALL UP1, P1 ;  /* 0x00000000003f7886 */ /* 0x000fe20000820000 */
[----:B------:R-:W2:Y:S04]  /*10cf0*/  @P0 LDC R4, c[0x0][0x42c] ;  /* 0x00010b00ff040b82 */ /* 0x000ea80000000800 */
[----:B------:R-:W-:-:S04]  /*10d00*/  @!UP1 UIADD3 UR4, UP0, UR46, 0x270, URZ ;  /* 0x000002702e049890 */ /* 0x000fc8000ff1e03f */
[----:B------:R-:W-:Y:S01]  /*10d10*/  @!UP1 UIADD3.X UR5, URZ, UR47, URZ, UP0, !UPT ;  /* 0x0000002f3f059290 */ /* 0x000fe200087fe43f */
[----:B------:R-:W4:Y:S08]  /*10d20*/  @P0 LDC R5, c[0x0][0x430] ;  /* 0x00010c00ff050b82 */ /* 0x000f300000000800 */
[----:B------:R1:W-:Y:S01]  /*10d30*/  @!UP1 UTMAPF.L2.4D [UR40], [UR4] ;  /* 0x00000028040095b8 */ /* 0x0003e20008018000 */
[----:B--2---:R-:W-:-:S05]  /*10d40*/  @P0 IMAD.HI.U32 R4, R4, UR42, RZ ;  /* 0x0000002a04040c27 */ /* 0x004fca000f8e00ff */
[----:B----4-:R-:W-:Y:S02]  /*10d50*/  @P0 SHF.R.U32.HI R0, RZ, R5, R4 ;  /* 0x00000005ff000219 */ /* 0x010fe40000011604 */
[----:B-1----:R-:W-:-:S04]  /*10d60*/  ISETP.NE.U32.AND P0, PT, R2, RZ, PT ;  /* 0x000000ff0200720c */ /* 0x002fc80003f05070 */
[----:B------:R-:W-:-:S04]  /*10d70*/  ISETP.NE.AND.EX P0, PT, R3, RZ, PT, P0 ;  /* 0x000000ff0300720c */ /* 0x000fc80003f05300 */
[----:B---3--:R-:W-:Y:S01]  /*10d80*/  SEL R4, R6, RZ, !P0 ;  /* 0x000000ff06047207 */ /* 0x008fe20004000000 */
[----:B------:R-:W-:Y:S08]  /*10d90*/  BRA.DIV UR6, `(.L_x_1407) ;  /* 0x0000002206e87947 */ /* 0x000ff0000b800000 */
.L_x_1458:
[----:B------:R-:W-:Y:S01]  /*10da0*/  UMOV UR4, 0xffffffff ;  /* 0xffffffff00047882 */ /* 0x000fe20000000000 */
[----:B------:R-:W-:Y:S02]  /*10db0*/  SHF.R.S32.HI R7, RZ, 0x1f, R6 ;  /* 0x0000001fff077819 */ /* 0x000fe40000011406 */
[----:B------:R-:W-:Y:S05]  /*10dc0*/  BRA.DIV UR4, `(.L_x_1408) ;  /* 0x0000002604087947 */ /* 0x000fea000b800000 */
[----:B------:R-:W-:-:S13]  /*10dd0*/  ELECT P6, URZ, PT ;  /* 0x00000000003f782f */ /* 0x000fda00038c0000 */
.L_x_1461:
[----:B------:R-:W-:Y:S05]  /*10de0*/  @!P6 BRA `(.L_x_1409) ;  /* 0x0000000000c4e947 */ /* 0x000fea0003800000 */
[----:B------:R-:W-:Y:S01]  /*10df0*/  IMAD.MOV.U32 R4, RZ, RZ, R6 ;  /* 0x000000ffff047224 */ /* 0x000fe200078e0006 */
[----:B------:R-:W-:Y:S06]  /*10e00*/  @!P0 BRA `(.L_x_1410) ;  /* 0x0000000000488947 */ /* 0x000fec0003800000 */
        /* <DEDUP_REMOVED lines=13> */
[----:B------:R-:W-:-:S04]  /*10ee0*/  LEA R8, P2, R4, R2, 0x2 ;  /* 0x0000000204087211 */ /* 0x000fc800078410ff */
[----:B------:R-:W-:-:S05]  /*10ef0*/  LEA.HI.X R9, R4, R3, R5, 0x2, P2 ;  /* 0x0000000304097211 */ /* 0x000fca00010f1405 */
[----:B------:R1:W5:Y:S01]  /*10f00*/  LDG.E R4, desc[UR48][R8.64] ;  /* 0x0000003008047981 */ /* 0x000362000c1e1900 */
[----:B------:R-:W-:-:S04]  /*10f10*/  IMAD.MOV R5, RZ, RZ, -R12 ;  /* 0x000000ffff057224 */ /* 0x000fc800078e0a0c */
[----:B------:R-:W-:-:S07]  /*10f20*/  IMAD R10, R11, R5, R10 ;  /* 0x000000050b0a7224 */ /* 0x000fce00078e020a */
.L_x_1410:
[----:B------:R-:W2:Y:S01]  /*10f30*/  S2R R5, SR_TID.X ;  /* 0x0000000000057919 */ /* 0x000ea20000002100 */
[----:B-1----:R-:W-:Y:S02]  /*10f40*/  LEA R8, R16, UR37, 0x3 ;  /* 0x0000002510087c11 */ /* 0x002fe4000f8e18ff */
[----:B--2---:R-:W-:Y:S02]  /*10f50*/  LOP3.LUT R9, R5, 0x7f, RZ, 0xc0, !PT ;  /* 0x0000007f05097812 */ /* 0x004fe400078ec0ff */
[----:B------:R-:W-:Y:S02]  /*10f60*/  SHF.L.U32 R5, R17, 0x1f, RZ ;  /* 0x0000001f11057819 */ /* 0x000fe400000006ff */
[----:B------:R-:W-:Y:S02]  /*10f70*/  ISETP.NE.AND P3, PT, R9, RZ, PT ;  /* 0x000000ff0900720c */ /* 0x000fe40003f65270 */
[----:B------:R-:W1:Y:S02]  /*10f80*/  SYNCS.PHASECHK.TRANS64.TRYWAIT P2, [R8+URZ+0x22840], R5 ;  /* 0x02284005080075a7 */ /* 0x000e64000804017f */
[----:B-1----:R-:W-:Y:S09]  /*10f90*/  @!P2 BRA `(.L_x_1411) ;  /* 0x0000002000b4a947 */ /* 0x002ff20003800000 */
.L_x_1462:
[----:B------:R-:W-:Y:S05]  /*10fa0*/  @P3 BRA `(.L_x_1412) ;  /* 0x0000000000143947 */ /* 0x000fea0003800000 */
[----:B------:R-:W-:Y:S01]  /*10fb0*/  ISETP.NE.AND P2, PT, R19, RZ, PT ;  /* 0x000000ff1300720c */ /* 0x000fe20003f45270 */
[----:B-1----:R-:W-:-:S04]  /*10fc0*/  IMAD.MOV.U32 R5, RZ, RZ, 0x3000 ;  /* 0x00003000ff057424 */ /* 0x002fc800078e00ff */
[----:B------:R2:W-:Y:S08]  /*10fd0*/  SYNCS.ARRIVE.TRANS64 RZ, [R8+URZ+0x22830], R5 ;  /* 0x0228300508ff79a7 */ /* 0x0005f0000800003f */
[----:B------:R-:W-:Y:S05]  /*10fe0*/  @!P2 BRA `(.L_x_1412) ;  /* 0x000000000004a947 */ /* 0x000fea0003800000 */
[----:B------:R-:W-:Y:S01]  /*10ff0*/  BPT.TRAP 0x1 ;  /* 0x000000040000795c */ /* 0x000fe20000300000 */
.L_x_1412:
        /* <DEDUP_REMOVED lines=8> */
[----:B-----5:R-:W-:Y:S01]  /*11080*/  R2UR UR13, R4 ;  /* 0x00000000040d72ca */ /* 0x020fe200000e0000 */
[----:B------:R-:W-:-:S04]  /*11090*/  UMOV UR10, URZ ;  /* 0x0000003f000a7c82 */ /* 0x000fc80008000000 */
[----:B------:R-:W-:Y:S02]  /*110a0*/  UIMAD UR8, UR8, 0x3000, UR37 ;  /* 0x00003000080878a4 */ /* 0x000fe4000f8e0225 */
[----:B------:R-:W-:Y:S02]  /*110b0*/  UIADD3 UR9, UR9, 0x22830, URZ ;  /* 0x0002283009097890 */ /* 0x000fe4000fffe03f */
[----:B------:R-:W-:Y:S02]  /*110c0*/  UIMAD UR11, UR11, 0x60, URZ ;  /* 0x000000600b0b78a4 */ /* 0x000fe4000f8e023f */
[----:B------:R-:W-:-:S09]  /*110d0*/  UIADD3 UR8, UR8, 0x1c400, URZ ;  /* 0x0001c40008087890 */ /* 0x000fd2000fffe03f */
[----:B------:R3:W-:Y:S02]  /*110e0*/  UTMALDG.4D [UR8], [UR4], desc[UR6] ;  /* 0x00000608040075b4 */ /* 0x0007e40008019000 */
[----:B---3--:R-:W-:Y:S01]  /*110f0*/  NOP ;  /* 0x0000000000007918 */ /* 0x008fe20000000000 */
.L_x_1409:
[----:B------:R-:W-:Y:S05]  /*11100*/  WARPSYNC.ALL ;  /* 0x0000000000007948 */ /* 0x000fea0003800000 */
[----:B------:R-:W-:Y:S01]  /*11110*/  BAR.SYNC.DEFER_BLOCKING 0x8, 0x120 ;  /* 0x0204800000007b1d */ /* 0x000fe20000010000 */
[----:B------:R-:W-:Y:S01]  /*11120*/  ELECT P2, URZ, PT ;  /* 0x00000000003f782f */ /* 0x000fe20003840000 */
[----:B------:R-:W-:Y:S02]  /*11130*/  UIADD3 UR45, UR45, 0x1, URZ ;  /* 0x000000012d2d7890 */ /* 0x000fe4000fffe03f */
[----:B------:R-:W-:Y:S02]  /*11140*/  UIADD3 UR6, UP0, UR46, 0x270, URZ ;  /* 0x000002702e067890 */ /* 0x000fe4000ff1e03f */
[----:B------:R-:W-:-:S02]  /*11150*/  ULEA.HI UR4, UR45, UR45, URZ, 0x1 ;  /* 0x0000002d2d047291 */ /* 0x000fc4000f8f083f */
[----:B------:R-:W-:Y:S02]  /*11160*/  UIADD3 UR8, UR37, 0x18400, URZ ;  /* 0x0001840025087890 */ /* 0x000fe4000fffe03f */
[----:B------:R-:W-:Y:S02]  /*11170*/  ULOP3.LUT UR4, UR4, 0xfffffffe, URZ, 0xc0, !UPT ;  /* 0xfffffffe04047892 */ /* 0x000fe4000f8ec03f */
[----:B------:R-:W-:Y:S02]  /*11180*/  UIADD3 UR9, UR37, 0x22800, URZ ;  /* 0x0002280025097890 */ /* 0x000fe4000fffe03f */
[----:B-12---:R-:W-:Y:S01]  /*11190*/  @P2 IMAD.MOV.U32 R5, RZ, RZ, 0x4000 ;  /* 0x00004000ff052424 */ /* 0x006fe200078e00ff */
[----:B------:R-:W-:Y:S02]  /*111a0*/  UIADD3 UR4, UR45, -UR4, URZ ;  /* 0x800000042d047290 */ /* 0x000fe4000fffe03f */
[----:B------:R-:W-:Y:S01]  /*111b0*/  UIADD3.X UR7, URZ, UR47, URZ, UP0, !UPT ;  /* 0x0000002f3f077290 */ /* 0x000fe200087fe43f */
[----:B------:R-:W-:Y:S01]  /*111c0*/  UMOV UR11, UR41 ;  /* 0x00000029000b7c82 */ /* 0x000fe20008000000 */
[----:B------:R-:W-:Y:S01]  /*111d0*/  UMOV UR12, UR42 ;  /* 0x0000002a000c7c82 */ /* 0x000fe20008000000 */
[----:B------:R-:W-:Y:S01]  /*111e0*/  UMOV UR13, UR43 ;  /* 0x0000002b000d7c82 */ /* 0x000fe20008000000 */
[----:B------:R-:W-:Y:S01]  /*111f0*/  UMOV UR5, 0x12f00000 ;  /* 0x12f0000000057882 */ /* 0x000fe20000000000 */
[----:B------:R-:W-:Y:S01]  /*11200*/  UMOV UR10, URZ ;  /* 0x0000003f000a7c82 */ /* 0x000fe20008000000 */
[----:B------:R1:W-:Y:S02]  /*11210*/  @P2 SYNCS.ARRIVE.TRANS64 RZ, [UR37+0x22800], R5 ;  /* 0x02280005ffff29a7 */ /* 0x0003e40008000025 */
[----:B-1----:R-:W-:Y:S01]  /*11220*/  IMAD.U32 R5, RZ, RZ, UR4 ;  /* 0x00000004ff057e24 */ /* 0x002fe2000f8e00ff */
[----:B------:R-:W-:-:S02]  /*11230*/  UMOV UR4, 0x0 ;  /* 0x0000000000047882 */ /* 0x000fc40000000000 */
[----:B------:R1:W-:Y:S02]  /*11240*/  UTMALDG.4D [UR8], [UR6], desc[UR4] ;  /* 0x00000408060075b4 */ /* 0x0003e40008019000 */
[----:B------:R-:W-:-:S04]  /*11250*/  SHF.L.U32 R5, R5, 0x1f, RZ ;  /* 0x0000001f05057819 */ /* 0x000fc800000006ff */
[----:B------:R-:W2:Y:S02]  /*11260*/  SYNCS.PHASECHK.TRANS64.TRYWAIT P2, [UR37+0x22820], R5 ;  /* 0x02282005ff0075a7 */ /* 0x000ea40008040165 */
[----:B-12---:R-:W-:Y:S05]  /*11270*/  @!P2 BRA `(.L_x_1413) ;  /* 0x000000200010a947 */ /* 0x006fea0003800000 */
.L_x_1463:
[----:B------:R-:W-:Y:S01]  /*11280*/  ULDC.64 UR4, c[0x0][0x408] ;  /* 0x0001020000047ab9 */ /* 0x000fe20000000a00 */
[----:B------:R-:W-:Y:S04]  /*11290*/  BSSY B0, `(.L_x_1414) ;  /* 0x000002e000007945 */ /* 0x000fe80003800000 */
[----:B------:R-:W-:Y:S05]  /*112a0*/  @!P6 BRA `(.L_x_1415) ;  /* 0x0000000000b0e947 */ /* 0x000fea0003800000 */
[----:B-1----:R-:W1:Y:S01]  /*112b0*/  S2R R8, SR_TID.X ;  /* 0x0000000000087919 */ /* 0x002e620000002100 */
[----:B------:R-:W-:Y:S02]  /*112c0*/  SHF.L.U32 R5, R17, 0x1f, RZ ;  /* 0x0000001f11057819 */ /* 0x000fe400000006ff */
[----:B-1----:R-:W-:Y:S02]  /*112d0*/  LOP3.LUT R9, R8, 0x7f, RZ, 0xc0, !PT ;  /* 0x0000007f08097812 */ /* 0x002fe400078ec0ff */
[----:B------:R-:W-:Y:S02]  /*112e0*/  LEA R8, R16, UR37, 0x3 ;  /* 0x0000002510087c11 */ /* 0x000fe4000f8e18ff */
[----:B------:R-:W-:Y:S02]  /*112f0*/  ISETP.NE.AND P3, PT, R9, RZ, PT ;  /* 0x000000ff0900720c */ /* 0x000fe40003f65270 */
[----:B------:R-:W1:Y:S02]  /*11300*/  SYNCS.PHASECHK.TRANS64.TRYWAIT P2, [R8+URZ+0x22860], R5 ;  /* 0x02286005080075a7 */ /* 0x000e64000804017f */
[----:B-1----:R-:W-:Y:S09]  /*11310*/  @!P2 BRA `(.L_x_1416) ;  /* 0x000000200000a947 */ /* 0x002ff20003800000 */
.L_x_1464:
[----:B------:R-:W-:Y:S05]  /*11320*/  @P3 BRA `(.L_x_1417) ;  /* 0x0000000000143947 */ /* 0x000fea0003800000 */
[----:B------:R-:W-:Y:S01]  /*11330*/  ISETP.NE.AND P2, PT, R19, RZ, PT ;  /* 0x000000ff1300720c */ /* 0x000fe20003f45270 */
[----:B-1----:R-:W-:-:S04]  /*11340*/  IMAD.MOV.U32 R5, RZ, RZ, 0xc000 ;  /* 0x0000c000ff057424 */ /* 0x002fc800078e00ff */
[----:B------:R2:W-:Y:S08]  /*11350*/  SYNCS.ARRIVE.TRANS64 RZ, [R8+URZ+0x22850], R5 ;  /* 0x0228500508ff79a7 */ /* 0x0005f0000800003f */
[----:B------:R-:W-:Y:S05]  /*11360*/  @!P2 BRA `(.L_x_1417) ;  /* 0x000000000004a947 */ /* 0x000fea0003800000 */
[----:B------:R-:W-:Y:S01]  /*11370*/  BPT.TRAP 0x1 ;  /* 0x000000040000795c */ /* 0x000fe20000300000 */
.L_x_1417:
        /* <DEDUP_REMOVED lines=10> */
[----:B------:R-:W-:-:S03]  /*11420*/  UMOV UR18, 0x40 ;  /* 0x0000004000127882 */ /* 0x000fc60000000000 */
[----:B------:R-:W-:Y:S02]  /*11430*/  UIMAD UR16, UR16, 0xc000, UR37 ;  /* 0x0000c000101078a4 */ /* 0x000fe4000f8e0225 */
[----:B------:R-:W-:Y:S02]  /*11440*/  UIMAD UR11, UR11, 0x60, URZ ;  /* 0x000000600b0b78a4 */ /* 0x000fe4000f8e023f */
[----:B------:R-:W-:Y:S02]  /*11450*/  UIADD3 UR9, UR9, 0x22850, URZ ;  /* 0x0002285009097890 */ /* 0x000fe4000fffe03f */
[----:B------:R-:W-:Y:S02]  /*11460*/  UIADD3 UR8, UR16, 0x400, URZ ;  /* 0x0000040010087890 */ /* 0x000fe4000fffe03f */
[----:B------:R-:W-:Y:S02]  /*11470*/  UIADD3 UR17, UR16, 0x3400, URZ ;  /* 0x0000340010117890 */ /* 0x000fe4000fffe03f */
[----:B------:R-:W-:-:S02]  /*11480*/  UIADD3 UR19, UR16, 0x6400, URZ ;  /* 0x0000640010137890 */ /* 0x000fc4000fffe03f */
[----:B------:R-:W-:-:S03]  /*11490*/  UIADD3 UR20, UR16, 0x9400, URZ ;  /* 0x0000940010147890 */ /* 0x000fc6000fffe03f */
[----:B------:R3:W-:Y:S01]  /*114a0*/  UTMALDG.4D [UR8], [UR6], desc[UR14] ;  /* 0x00000e08060075b4 */ /* 0x0007e20008019000 */
[----:B------:R-:W-:Y:S01]  /*114b0*/  UMOV UR16, 0x80 ;  /* 0x0000008000107882 */ /* 0x000fe20000000000 */
[----:B---3--:R-:W-:Y:S01]  /*114c0*/  UMOV UR8, UR17 ;  /* 0x0000001100087c82 */ /* 0x008fe20008000000 */
[----:B------:R-:W-:Y:S02]  /*114d0*/  UMOV UR10, UR18 ;  /* 0x00000012000a7c82 */ /* 0x000fe40008000000 */
[----:B------:R3:W-:Y:S02]  /*114e0*/  UTMALDG.4D [UR8], [UR6], desc[UR14] ;  /* 0x00000e08060075b4 */ /* 0x0007e40008019000 */
[----:B---3--:R-:W-:Y:S01]  /*114f0*/  UMOV UR8, UR19 ;  /* 0x0000001300087c82 */ /* 0x008fe20008000000 */
[----:B------:R-:W-:Y:S01]  /*11500*/  UMOV UR10, UR16 ;  /* 0x00000010000a7c82 */ /* 0x000fe20008000000 */
[----:B------:R-:W-:Y:S01]  /*11510*/  UMOV UR16, 0xc0 ;  /* 0x000000c000107882 */ /* 0x000fe20000000000 */
[----:B------:R3:W-:Y:S02]  /*11520*/  UTMALDG.4D [UR8], [UR6], desc[UR14] ;  /* 0x00000e08060075b4 */ /* 0x0007e40008019000 */
[----:B---3--:R-:W-:Y:S01]  /*11530*/  UMOV UR8, UR20 ;  /* 0x0000001400087c82 */ /* 0x008fe20008000000 */
[----:B------:R-:W-:-:S02]  /*11540*/  UMOV UR10, UR16 ;  /* 0x00000010000a7c82 */ /* 0x000fc40008000000 */
[----:B------:R3:W-:Y:S02]  /*11550*/  UTMALDG.4D [UR8], [UR6], desc[UR14] ;  /* 0x00000e08060075b4 */ /* 0x0007e40008019000 */
[----:B---3--:R-:W-:Y:S01]  /*11560*/  NOP ;  /* 0x0000000000007918 */ /* 0x008fe20000000000 */
.L_x_1415:
[----:B------:R-:W-:Y:S05]  /*11570*/  BSYNC B0 ;  /* 0x0000000000007941 */ /* 0x000fea0003800000 */
.L_x_1414:
[----:B------:R-:W-:-:S04]  /*11580*/  UIADD3 UR6, UR39, -0x2, URZ ;  /* 0xfffffffe27067890 */ /* 0x000fc8000fffe03f */
[----:B------:R-:W-:-:S06]  /*11590*/  UISETP.GE.AND UP0, UPT, UR6, UR38, UPT ;  /* 0x000000260600728c */ /* 0x000fcc000bf06270 */
[----:B------:R-:W-:-:S13]  /*115a0*/  PLOP3.LUT P2, PT, PT, PT, UP0, 0x80, 0x0 ;  /* 0x000000000000781c */ /* 0x000fda0003f4f008 */
[----:B------:R-:W-:Y:S05]  /*115b0*/  @!P2 BRA `(.L_x_1418) ;  /* 0x0000001000b4a947 */ /* 0x000fea0003800000 */
[----:B-12---:R-:W-:Y:S01]  /*115c0*/  IMAD R8, RZ, RZ, -UR39 ;  /* 0x80000027ff087e24 */ /* 0x006fe2000f8e02ff */
[----:B------:R-:W-:-:S04]  /*115d0*/  LOP3.LUT R9, RZ, UR38, RZ, 0x33, !PT ;  /* 0x00000026ff097c12 */ /* 0x000fc8000f8e33ff */
[----:B------:R-:W-:Y:S01]  /*115e0*/  VIADDMNMX R9, R8, 0x1, R9, !PT ;  /* 0x0000000108097846 */ /* 0x000fe20007800109 */
[----:B------:R-:W-:-:S04]  /*115f0*/  IMAD.U32 R8, RZ, RZ, UR6 ;  /* 0x00000006ff087e24 */ /* 0x000fc8000f8e00ff */
[----:B------:R-:W-:-:S05]  /*11600*/  VIADD R5, R9, UR39 ;  /* 0x0000002709057c36 */ /* 0x000fca0008000000 */
[----:B------:R-:W-:-:S04]  /*11610*/  LOP3.LUT R5, R5, 0x1, RZ, 0xc0, !PT ;  /* 0x0000000105057812 */ /* 0x000fc800078ec0ff */
[----:B------:R-:W-:-:S13]  /*11620*/  ISETP.NE.U32.AND P2, PT, R5, 0x1, PT ;  /* 0x000000010500780c */ /* 0x000fda0003f45070 */
[----:B------:R-:W-:Y:S05]  /*11630*/  @P2 BRA `(.L_x_1419) ;  /* 0x00000004007c2947 */ /* 0x000fea0003800000 */
[----:B------:R-:W-:Y:S01]  /*11640*/  VIADD R16, R16, 0x1 ;  /* 0x0000000110107836 */ /* 0x000fe20000000000 */
[----:B------:R-:W-:Y:S04]  /*11650*/  BSSY B0, `(.L_x_1420) ;  /* 0x000005b000007945 */ /* 0x000fe80003800000 */
[----:B------:R-:W-:-:S04]  /*11660*/  ISETP.NE.AND P2, PT, R16, 0x2, PT ;  /* 0x000000021000780c */ /* 0x000fc80003f45270 */
[----:B------:R-:W-:Y:S02]  /*11670*/  SEL R10, RZ, 0x1, P2 ;  /* 0x00000001ff0a7807 */ /* 0x000fe40001000000 */
[----:B------:R-:W-:Y:S02]  /*11680*/  SEL R16, R16, RZ, P2 ;  /* 0x000000ff10107207 */ /* 0x000fe40001000000 */
[----:B------:R-:W-:Y:S01]  /*11690*/  LOP3.LUT R17, R17, R10, RZ, 0x3c, !PT ;  /* 0x0000000a11117212 */ /* 0x000fe200078e3cff */
[----:B------:R-:W-:Y:S06]  /*116a0*/  @!P6 BRA `(.L_x_1421) ;  /* 0x000000040054e947 */ /* 0x000fec0003800000 */
        /* <DEDUP_REMOVED lines=19> */
.L_x_1422:
[----:B-1----:R-:W1:Y:S01]  /*117e0*/  S2R R2, SR_TID.X ;  /* 0x0000000000027919 */ /* 0x002e620000002100 */
[----:B------:R-:W-:Y:S02]  /*117f0*/  SHF.L.U32 R3, R17, 0x1f, RZ ;  /* 0x0000001f11037819 */ /* 0x000fe400000006ff */
[----:B-1----:R-:W-:Y:S02]  /*11800*/  LOP3.LUT R5, R2, 0x7f, RZ, 0xc0, !PT ;  /* 0x0000007f02057812 */ /* 0x002fe400078ec0ff */
[----:B------:R-:W-:Y:S02]  /*11810*/  LEA R2, R16, UR37, 0x3 ;  /* 0x0000002510027c11 */ /* 0x000fe4000f8e18ff */
[----:B------:R-:W-:Y:S02]  /*11820*/  ISETP.NE.AND P2, PT, R5, RZ, PT ;  /* 0x000000ff0500720c */ /* 0x000fe40003f45270 */
[----:B------:R-:W1:Y:S02]  /*11830*/  SYNCS.PHASECHK.TRANS64.TRYWAIT P3, [R2+URZ+0x22840], R3 ;  /* 0x02284003020075a7 */ /* 0x000e64000806017f */
[----:B-1----:R-:W-:Y:S09]  /*11840*/  @!P3 BRA `(.L_x_1423) ;  /* 0x0000001800c8b947 */ /* 0x002ff20003800000 */
.L_x_1465:
[----:B------:R-:W-:Y:S05]  /*11850*/  @P2 BRA `(.L_x_1424) ;  /* 0x0000000000142947 */ /* 0x000fea0003800000 */
[----:B------:R-:W-:Y:S01]  /*11860*/  ISETP.NE.AND P3, PT, R19, RZ, PT ;  /* 0x000000ff1300720c */ /* 0x000fe20003f65270 */
[----:B------:R-:W-:-:S04]  /*11870*/  IMAD.MOV.U32 R5, RZ, RZ, 0x3000 ;  /* 0x00003000ff057424 */ /* 0x000fc800078e00ff */
[----:B------:R2:W-:Y:S08]  /*11880*/  SYNCS.ARRIVE.TRANS64 RZ, [R2+URZ+0x22830], R5 ;  /* 0x0228300502ff79a7 */ /* 0x0005f0000800003f */
[----:B------:R-:W-:Y:S05]  /*11890*/  @!P3 BRA `(.L_x_1424) ;  /* 0x000000000004b947 */ /* 0x000fea0003800000 */
[----:B------:R-:W-:Y:S01]  /*118a0*/  BPT.TRAP 0x1 ;  /* 0x000000040000795c */ /* 0x000fe20000300000 */
.L_x_1424:
[----:B------:R-:W-:Y:S01]  /*118b0*/  R2UR UR8, R16 ;  /* 0x00000000100872ca */ /* 0x000fe200000e0000 */
        /* <DEDUP_REMOVED lines=9> */
[----:B------:R-:W-:-:S03]  /*11950*/  UMOV UR10, URZ ;  /* 0x0000003f000a7c82 */ /* 0x000fc60008000000 */
[----:B------:R-:W-:Y:S02]  /*11960*/  UIMAD UR8, UR8, 0x3000, UR37 ;  /* 0x00003000080878a4 */ /* 0x000fe4000f8e0225 */
[----:B------:R-:W-:Y:S02]  /*11970*/  UIADD3 UR9, UR9, 0x22830, URZ ;  /* 0x0002283009097890 */ /* 0x000fe4000fffe03f */
[----:B------:R-:W-:-:S09]  /*11980*/  UIADD3 UR8, UR8, 0x1c400, URZ ;  /* 0x0001c40008087890 */ /* 0x000fd2000fffe03f */
[----:B------:R3:W-:Y:S01]  /*11990*/  UTMALDG.4D [UR8], [UR6], desc[UR14] ;  /* 0x00000e08060075b4 */ /* 0x0007e20008019000 */
[----:B------:R-:W4:Y:S02]  /*119a0*/  SYNCS.PHASECHK.TRANS64.TRYWAIT P3, [R2+URZ+0x22860], R3 ;  /* 0x02286003020075a7 */ /* 0x000f24000806017f */
[----:B---34-:R-:W-:Y:S05]  /*119b0*/  @!P3 BRA `(.L_x_1425) ;  /* 0x000000180080b947 */ /* 0x018fea0003800000 */
.L_x_1466:
[----:B------:R-:W-:Y:S05]  /*119c0*/  @P2 BRA `(.L_x_1426) ;  /* 0x0000000000142947 */ /* 0x000fea0003800000 */
[----:B------:R-:W-:Y:S01]  /*119d0*/  ISETP.NE.AND P2, PT, R19, RZ, PT ;  /* 0x000000ff1300720c */ /* 0x000fe20003f45270 */
[----:B-1-3--:R-:W-:-:S04]  /*119e0*/  IMAD.MOV.U32 R3, RZ, RZ, 0xc000 ;  /* 0x0000c000ff037424 */ /* 0x00afc800078e00ff */
[----:B------:R4:W-:Y:S08]  /*119f0*/  SYNCS.ARRIVE.TRANS64 RZ, [R2+URZ+0x22850], R3 ;  /* 0x0228500302ff79a7 */ /* 0x0009f0000800003f */
[----:B------:R-:W-:Y:S05]  /*11a00*/  @!P2 BRA `(.L_x_1426) ;  /* 0x000000000004a947 */ /* 0x000fea0003800000 */
[----:B------:R-:W-:Y:S01]  /*11a10*/  BPT.TRAP 0x1 ;  /* 0x000000040000795c */ /* 0x000fe20000300000 */
.L_x_1426:
        /* <DEDUP_REMOVED lines=12> */
[----:B------:R-:W-:Y:S02]  /*11ae0*/  UIADD3 UR9, UR9, 0x22850, URZ ;  /* 0x0002285009097890 */ /* 0x000fe4000fffe03f */
[----:B------:R-:W-:Y:S02]  /*11af0*/  UIADD3 UR8, UR16, 0x400, URZ ;  /* 0x0000040010087890 */ /* 0x000fe4000fffe03f */
[----:B------:R-:W-:Y:S02]  /*11b00*/  UIADD3 UR17, UR16, 0x3400, URZ ;  /* 0x0000340010117890 */ /* 0x000fe4000fffe03f */
[----:B------:R-:W-:Y:S02]  /*11b10*/  UIADD3 UR19, UR16, 0x6400, URZ ;  /* 0x0000640010137890 */ /* 0x000fe4000fffe03f */
[----:B------:R-:W-:-:S03]  /*11b20*/  UIADD3 UR20, UR16, 0x9400, URZ ;  /* 0x0000940010147890 */ /* 0x000fc6000fffe03f */
[----:B------:R5:W-:Y:S01]  /*11b30*/  UTMALDG.4D [UR8], [UR6], desc[UR14] ;  /* 0x00000e08060075b4 */ /* 0x000be20008019000 */
[----:B------:R-:W-:Y:S01]  /*11b40*/  UMOV UR16, 0x80 ;  /* 0x0000008000107882 */ /* 0x000fe20000000000 */
[----:B-----5:R-:W-:Y:S01]  /*11b50*/  UMOV UR8, UR17 ;  /* 0x0000001100087c82 */ /* 0x020fe20008000000 */
[----:B------:R-:W-:Y:S02]  /*11b60*/  UMOV UR10, UR18 ;  /* 0x00000012000a7c82 */ /* 0x000fe40008000000 */
[----:B------:R5:W-:Y:S02]  /*11b70*/  UTMALDG.4D [UR8], [UR6], desc[UR14] ;  /* 0x00000e08060075b4 */ /* 0x000be40008019000 */
[----:B-----5:R-:W-:Y:S01]  /*11b80*/  UMOV UR8, UR19 ;  /* 0x0000001300087c82 */ /* 0x020fe20008000000 */
[----:B------:R-:W-:Y:S01]  /*11b90*/  UMOV UR10, UR16 ;  /* 0x00000010000a7c82 */ /* 0x000fe20008000000 */
[----:B------:R-:W-:Y:S01]  /*11ba0*/  UMOV UR16, 0xc0 ;  /* 0x000000c000107882 */ /* 0x000fe20000000000 */
[----:B------:R5:W-:Y:S02]  /*11bb0*/  UTMALDG.4D [UR8], [UR6], desc[UR14] ;  /* 0x00000e08060075b4 */ /* 0x000be40008019000 */
[----:B-----5:R-:W-:Y:S01]  /*11bc0*/  UMOV UR8, UR20 ;  /* 0x0000001400087c82 */ /* 0x020fe20008000000 */
[----:B------:R-:W-:-:S02]  /*11bd0*/  UMOV UR10, UR16 ;  /* 0x00000010000a7c82 */ /* 0x000fc40008000000 */
[----:B------:R1:W-:Y:S02]  /*11be0*/  UTMALDG.4D [UR8], [UR6], desc[UR14] ;  /* 0x00000e08060075b4 */ /* 0x0003e40008019000 */
[----:B-1----:R-:W-:Y:S01]  /*11bf0*/  NOP ;  /* 0x0000000000007918 */ /* 0x002fe20000000000 */
.L_x_1421:
[----:B------:R-:W-:Y:S05]  /*11c00*/  BSYNC B0 ;  /* 0x0000000000007941 */ /* 0x000fea0003800000 */
.L_x_1420:
[----:B------:R-:W-:-:S06]  /*11c10*/  UIADD3 UR6, UR39, -0x3, URZ ;  /* 0xfffffffd27067890 */ /* 0x000fcc000fffe03f */
[----:B------:R-:W-:-:S07]  /*11c20*/  IMAD.U32 R8, RZ, RZ, UR6 ;  /* 0x00000006ff087e24 */ /* 0x000fce000f8e00ff */
.L_x_1419:
[----:B------:R-:W-:Y:S01]  /*11c30*/  ULOP3.LUT UR6, URZ, UR39, URZ, 0x33, !UPT ;  /* 0x000000273f067292 */ /* 0x000fe2000f8e333f */
[----:B------:R-:W-:Y:S01]  /*11c40*/  VIADD R9, R9, 0xfffffffe ;  /* 0xfffffffe09097836 */ /* 0x000fe20000000000 */
[----:B------:R-:W-:Y:S04]  /*11c50*/  BSSY B0, `(.L_x_1418) ;  /* 0x00000c3000007945 */ /* 0x000fe80003800000 */
[----:B------:R-:W-:-:S13]  /*11c60*/  ISETP.NE.AND P2, PT, R9, UR6, PT ;  /* 0x0000000609007c0c */ /* 0x000fda000bf45270 */
[----:B------:R-:W-:Y:S05]  /*11c70*/  @!P2 BRA `(.L_x_1427) ;  /* 0x0000000c0000a947 */ /* 0x000fea0003800000 */
.L_x_1442:
[----:B------:R-:W-:Y:S01]  /*11c80*/  VIADD R9, R16, 0x1 ;  /* 0x0000000110097836 */ /* 0x000fe20000000000 */
[----:B------:R-:W-:Y:S05]  /*11c90*/  YIELD ;  /* 0x0000000000007946 */ /* 0x000fea0003800000 */
[----:B------:R-:W-:Y:S01]  /*11ca0*/  ISETP.NE.AND P2, PT, R9, 0x2, PT ;  /* 0x000000020900780c */ /* 0x000fe20003f45270 */
[----:B------:R-:W-:Y:S03]  /*11cb0*/  BSSY B1, `(.L_x_1428) ;  /* 0x000005b000017945 */ /* 0x000fe60003800000 */
[----:B-1234-:R-:W-:-:S02]  /*11cc0*/  SEL R2, RZ, 0x1, P2 ;  /* 0x00000001ff027807 */ /* 0x01efc40001000000 */
[----:B------:R-:W-:Y:S02]  /*11cd0*/  SEL R9, R9, RZ, P2 ;  /* 0x000000ff09097207 */ /* 0x000fe40001000000 */
[----:B------:R-:W-:Y:S01]  /*11ce0*/  LOP3.LUT R17, R17, R2, RZ, 0x3c, !PT ;  /* 0x0000000211117212 */ /* 0x000fe200078e3cff */
[----:B------:R-:W-:Y:S06]  /*11cf0*/  @!P6 BRA `(.L_x_1429) ;  /* 0x000000040058e947 */ /* 0x000fec0003800000 */
[----:B------:R-:W-:Y:S01]  /*11d00*/  IMAD.MOV.U32 R10, RZ, RZ, R8 ;  /* 0x000000ffff0a7224 */ /* 0x000fe200078e0008 */
[----:B------:R-:W-:Y:S06]  /*11d10*/  @!P0 BRA `(.L_x_1430) ;  /* 0x0000000000488947 */ /* 0x000fec0003800000 */
[----:B------:R-:W1:Y:S01]  /*11d20*/  LDC R10, c[0x0][0x41c] ;  /* 0x00010700ff0a7b82 */ /* 0x000e620000000800 */
[----:B------:R-:W-:Y:S02]  /*11d30*/  IMAD.MOV.U32 R11, RZ, RZ, R8 ;  /* 0x000000ffff0b7224 */ /* 0x000fe400078e0008 */
[----:B------:R-:W-:-:S04]  /*11d40*/  IMAD R13, R7, UR4, RZ ;  /* 0x00000004070d7c24 */ /* 0x000fc8000f8e02ff */
[----:B------:R-:W-:Y:S01]  /*11d50*/  IMAD R13, R6, UR5, R13 ;  /* 0x00000005060d7c24 */ /* 0x000fe2000f8e020d */
[----:B------:R-:W2:Y:S01]  /*11d60*/  LDC.64 R4, c[0x0][0x3f8] ;  /* 0x0000fe00ff047b82 */ /* 0x000ea20000000a00 */
        /* <DEDUP_REMOVED lines=8> */
[----:B--2---:R-:W-:-:S04]  /*11df0*/  LEA R4, P2, R2, R4, 0x2 ;  /* 0x0000000402047211 */ /* 0x004fc800078410ff */
[----:B------:R-:W-:-:S05]  /*11e00*/  LEA.HI.X R5, R2, R5, R3, 0x2, P2 ;  /* 0x0000000502057211 */ /* 0x000fca00010f1403 */
[----:B------:R1:W5:Y:S01]  /*11e10*/  LDG.E R4, desc[UR48][R4.64] ;  /* 0x0000003004047981 */ /* 0x000362000c1e1900 */
[----:B------:R-:W-:-:S04]  /*11e20*/  IMAD.MOV R3, RZ, RZ, -R11 ;  /* 0x000000ffff037224 */ /* 0x000fc800078e0a0b */
[----:B------:R-:W-:-:S07]  /*11e30*/  IMAD R10, R10, R3, R8 ;  /* 0x000000030a0a7224 */ /* 0x000fce00078e0208 */
.L_x_1430:
[----:B------:R-:W1:Y:S01]  /*11e40*/  S2R R2, SR_TID.X ;  /* 0x0000000000027919 */ /* 0x000e620000002100 */
[----:B------:R-:W-:Y:S02]  /*11e50*/  LEA R3, R9, UR37, 0x3 ;  /* 0x0000002509037c11 */ /* 0x000fe4000f8e18ff */
[----:B-1----:R-:W-:Y:S02]  /*11e60*/  LOP3.LUT R5, R2, 0x7f, RZ, 0xc0, !PT ;  /* 0x0000007f02057812 */ /* 0x002fe400078ec0ff */
[----:B------:R-:W-:Y:S02]  /*11e70*/  SHF.L.U32 R2, R17, 0x1f, RZ ;  /* 0x0000001f11027819 */ /* 0x000fe400000006ff */
[----:B------:R-:W-:Y:S02]  /*11e80*/  ISETP.NE.AND P2, PT, R5, RZ, PT ;  /* 0x000000ff0500720c */ /* 0x000fe40003f45270 */
[----:B------:R-:W1:Y:S02]  /*11e90*/  SYNCS.PHASECHK.TRANS64.TRYWAIT P3, [R3+URZ+0x22840], R2 ;  /* 0x02284002030075a7 */ /* 0x000e64000806017f */
[----:B-1----:R-:W-:Y:S09]  /*11ea0*/  @!P3 BRA `(.L_x_1431) ;  /* 0x000000140058b947 */ /* 0x002ff20003800000 */
.L_x_1467:
[----:B------:R-:W-:Y:S05]  /*11eb0*/  @P2 BRA `(.L_x_1432) ;  /* 0x0000000000142947 */ /* 0x000fea0003800000 */
[----:B------:R-:W-:Y:S01]  /*11ec0*/  ISETP.NE.AND P3, PT, R19, RZ, PT ;  /* 0x000000ff1300720c */ /* 0x000fe20003f65270 */
[----:B------:R-:W-:-:S04]  /*11ed0*/  IMAD.MOV.U32 R12, RZ, RZ, 0x3000 ;  /* 0x00003000ff0c7424 */ /* 0x000fc800078e00ff */
[----:B------:R2:W-:Y:S08]  /*11ee0*/  SYNCS.ARRIVE.TRANS64 RZ, [R3+URZ+0x22830], R12 ;  /* 0x0228300c03ff79a7 */ /* 0x0005f0000800003f */
[----:B------:R-:W-:Y:S05]  /*11ef0*/  @!P3 BRA `(.L_x_1432) ;  /* 0x000000000004b947 */ /* 0x000fea0003800000 */
[----:B------:R-:W-:Y:S01]  /*11f00*/  BPT.TRAP 0x1 ;  /* 0x000000040000795c */ /* 0x000fe20000300000 */
.L_x_1432:
        /* <DEDUP_REMOVED lines=17> */
.L_x_1468:
[----:B------:R-:W-:Y:S05]  /*12020*/  @P2 BRA `(.L_x_1434) ;  /* 0x0000000000142947 */ /* 0x000fea0003800000 */
[----:B------:R-:W-:Y:S01]  /*12030*/  ISETP.NE.AND P2, PT, R19, RZ, PT ;  /* 0x000000ff1300720c */ /* 0x000fe20003f45270 */
[----:B-1-3--:R-:W-:-:S04]  /*12040*/  IMAD.MOV.U32 R2, RZ, RZ, 0xc000 ;  /* 0x0000c000ff027424 */ /* 0x00afc800078e00ff */
[----:B------:R4:W-:Y:S08]  /*12050*/  SYNCS.ARRIVE.TRANS64 RZ, [R3+URZ+0x22850], R2 ;  /* 0x0228500203ff79a7 */ /* 0x0009f0000800003f */
[----:B------:R-:W-:Y:S05]  /*12060*/  @!P2 BRA `(.L_x_1434) ;  /* 0x000000000004a947 */ /* 0x000fea0003800000 */
[----:B------:R-:W-:Y:S01]  /*12070*/  BPT.TRAP 0x1 ;  /* 0x000000040000795c */ /* 0x000fe20000300000 */
.L_x_1434:
        /* <DEDUP_REMOVED lines=17> */
[----:B------:R5:W-:Y:S02]  /*12190*/  UTMALDG.4D [UR8], [UR6], desc[UR14] ;  /* 0x00000e08060075b4 */ /* 0x000be40008019000 */
[----:B-----5:R-:W-:Y:S01]  /*121a0*/  UMOV UR8, UR17 ;  /* 0x0000001100087c82 */ /* 0x020fe20008000000 */
[----:B------:R-:W-:Y:S01]  /*121b0*/  UMOV UR10, UR19 ;  /* 0x00000013000a7c82 */ /* 0x000fe20008000000 */
[----:B------:R-:W-:Y:S01]  /*121c0*/  UMOV UR17, 0x80 ;  /* 0x0000008000117882 */ /* 0x000fe20000000000 */
        /* <DEDUP_REMOVED lines=9> */
.L_x_1429:
[----:B------:R-:W-:Y:S05]  /*12260*/  BSYNC B1 ;  /* 0x0000000000017941 */ /* 0x000fea0003800000 */
.L_x_1428:
[----:B------:R-:W-:Y:S01]  /*12270*/  VIADD R9, R9, 0x1 ;  /* 0x0000000109097836 */ /* 0x000fe20000000000 */
[----:B------:R-:W-:Y:S04]  /*12280*/  BSSY B1, `(.L_x_1435) ;  /* 0x000005c000017945 */ /* 0x000fe80003800000 */
[----:B------:R-:W-:-:S04]  /*12290*/  ISETP.NE.AND P2, PT, R9, 0x2, PT ;  /* 0x000000020900780c */ /* 0x000fc80003f45270 */
[----:B---34-:R-:W-:Y:S02]  /*122a0*/  SEL R2, RZ, 0x1, P2 ;  /* 0x00000001ff027807 */ /* 0x018fe40001000000 */
[----:B------:R-:W-:Y:S01]  /*122b0*/  SEL R16, R9, RZ, P2 ;  /* 0x000000ff09107207 */ /* 0x000fe20001000000 */
[----:B------:R-:W-:Y:S01]  /*122c0*/  VIADD R9, R8, 0xffffffff ;  /* 0xffffffff08097836 */ /* 0x000fe20000000000 */
[----:B------:R-:W-:Y:S01]  /*122d0*/  LOP3.LUT R17, R17, R2, RZ, 0x3c, !PT ;  /* 0x0000000211117212 */ /* 0x000fe200078e3cff */
[----:B------:R-:W-:Y:S06]  /*122e0*/  @!P6 BRA `(.L_x_1436) ;  /* 0x000000040054e947 */ /* 0x000fec0003800000 */
[----:B------:R-:W-:Y:S01]  /*122f0*/  IMAD.MOV.U32 R10, RZ, RZ, R9 ;  /* 0x000000ffff0a7224 */ /* 0x000fe200078e0009 */
[----:B------:R-:W-:Y:S06]  /*12300*/  @!P0 BRA `(.L_x_1437) ;  /* 0x0000000000448947 */ /* 0x000fec0003800000 */
[----:B------:R-:W1:Y:S02]  /*12310*/  LDC R11, c[0x0][0x41c] ;  /* 0x00010700ff0b7b82 */ /* 0x000e640000000800 */
[----:B-1----:R-:W-:-:S13]  /*12320*/  ISETP.NE.AND P2, PT, R11, 0x1, PT ;  /* 0x000000010b00780c */ /* 0x002fda0003f45270 */
[----:B--2---:R-:W1:Y:S02]  /*12330*/  @P2 LDC.64 R2, c[0x0][0x420] ;  /* 0x00010800ff022b82 */ /* 0x004e640000000a00 */
[----:B-1----:R-:W-:-:S04]  /*12340*/  @P2 IMAD.HI.U32 R4, R10, R2, RZ ;  /* 0x000000020a042227 */ /* 0x002fc800078e00ff */
[----:B------:R-:W-:Y:S01]  /*12350*/  IMAD.MOV.U32 R2, RZ, RZ, R10 ;  /* 0x000000ffff027224 */ /* 0x000fe200078e000a */
[----:B------:R-:W-:Y:S02]  /*12360*/  @P2 SHF.R.U32.HI R2, RZ, R3, R4 ;  /* 0x00000003ff022219 */ /* 0x000fe40000011604 */
[----:B------:R-:W1:Y:S03]  /*12370*/  LDC.64 R4, c[0x0][0x3f8] ;  /* 0x0000fe00ff047b82 */ /* 0x000e660000000a00 */
[----:B------:R-:W-:-:S04]  /*12380*/  IMAD.MOV R3, RZ, RZ, -R2 ;  /* 0x000000ffff037224 */ /* 0x000fc800078e0a02 */
[----:B------:R-:W-:Y:S01]  /*12390*/  IMAD R10, R11, R3, R10 ;  /* 0x000000030b0a7224 */ /* 0x000fe200078e020a */
[----:B------:R-:W-:Y:S01]  /*123a0*/  SHF.R.S32.HI R3, RZ, 0x1f, R2 ;  /* 0x0000001fff037819 */ /* 0x000fe20000011402 */
[----:B------:R-:W-:-:S04]  /*123b0*/  IMAD R11, R7, UR4, RZ ;  /* 0x00000004070b7c24 */ /* 0x000fc8000f8e02ff */
[C---:B------:R-:W-:Y:S02]  /*123c0*/  IMAD R11, R6.reuse, UR5, R11 ;  /* 0x00000005060b7c24 */ /* 0x040fe4000f8e020b */
[----:B------:R-:W-:-:S04]  /*123d0*/  IMAD.WIDE.U32 R2, R6, UR4, R2 ;  /* 0x0000000406027c25 */ /* 0x000fc8000f8e0002 */
[----:B------:R-:W-:Y:S01]  /*123e0*/  IMAD.IADD R3, R11, 0x1, R3 ;  /* 0x000000010b037824 */ /* 0x000fe200078e0203 */
[----:B-1----:R-:W-:-:S04]  /*123f0*/  LEA R4, P2, R2, R4, 0x2 ;  /* 0x0000000402047211 */ /* 0x002fc800078410ff */
[----:B------:R-:W-:-:S05]  /*12400*/  LEA.HI.X R5, R2, R5, R3, 0x2, P2 ;  /* 0x0000000502057211 */ /* 0x000fca00010f1403 */
[----:B------:R1:W5:Y:S04]  /*12410*/  LDG.E R4, desc[UR48][R4.64] ;  /* 0x0000003004047981 */ /* 0x000368000c1e1900 */
.L_x_1437:
[----:B------:R-:W1:Y:S01]  /*12420*/  S2R R2, SR_TID.X ;  /* 0x0000000000027919 */ /* 0x000e620000002100 */
[----:B--2---:R-:W-:Y:S02]  /*12430*/  SHF.L.U32 R3, R17, 0x1f, RZ ;  /* 0x0000001f11037819 */ /* 0x004fe400000006ff */
[----:B-1----:R-:W-:Y:S02]  /*12440*/  LOP3.LUT R5, R2, 0x7f, RZ, 0xc0, !PT ;  /* 0x0000007f02057812 */ /* 0x002fe400078ec0ff */
[----:B------:R-:W-:Y:S02]  /*12450*/  LEA R2, R16, UR37, 0x3 ;  /* 0x0000002510027c11 */ /* 0x000fe4000f8e18ff */
[----:B------:R-:W-:Y:S02]  /*12460*/  ISETP.NE.AND P2, PT, R5, RZ, PT ;  /* 0x000000ff0500720c */ /* 0x000fe40003f45270 */
[----:B------:R-:W1:Y:S02]  /*12470*/  SYNCS.PHASECHK.TRANS64.TRYWAIT P3, [R2+URZ+0x22840], R3 ;  /* 0x02284003020075a7 */ /* 0x000e64000806017f */
[----:B-1----:R-:W-:Y:S09]  /*12480*/  @!P3 BRA `(.L_x_1438) ;  /* 0x000000100008b947 */ /* 0x002ff20003800000 */
.L_x_1469:
[----:B------:R-:W-:Y:S05]  /*12490*/  @P2 BRA `(.L_x_1439) ;  /* 0x0000000000142947 */ /* 0x000fea0003800000 */
[----:B------:R-:W-:Y:S01]  /*124a0*/  ISETP.NE.AND P3, PT, R19, RZ, PT ;  /* 0x000000ff1300720c */ /* 0x000fe20003f65270 */
[----:B------:R-:W-:-:S04]  /*124b0*/  IMAD.MOV.U32 R5, RZ, RZ, 0x3000 ;  /* 0x00003000ff057424 */ /* 0x000fc800078e00ff */
[----:B------:R2:W-:Y:S08]  /*124c0*/  SYNCS.ARRIVE.TRANS64 RZ, [R2+URZ+0x22830], R5 ;  /* 0x0228300502ff79a7 */ /* 0x0005f0000800003f */
[----:B------:R-:W-:Y:S05]  /*124d0*/  @!P3 BRA `(.L_x_1439) ;  /* 0x000000000004b947 */ /* 0x000fea0003800000 */
[----:B------:R-:W-:Y:S01]  /*124e0*/  BPT.TRAP 0x1 ;  /* 0x000000040000795c */ /* 0x000fe20000300000 */
.L_x_1439:
[----:B------:R-:W-:Y:S01]  /*124f0*/  R2UR UR8, R16 ;  /* 0x00000000100872ca */ /* 0x000fe200000e0000 */
[----:B--2---:R-:W-:Y:S01]  /*12500*/  IMAD R5, R10, 0x60, RZ ;  /* 0x000000600a057824 */ /* 0x004fe200078e02ff */
        /* <DEDUP_REMOVED lines=13> */
[----:B------:R-:W3:Y:S02]  /*125e0*/  SYNCS.PHASECHK.TRANS64.TRYWAIT P3, [R2+URZ+0x22860], R3 ;  /* 0x02286003020075a7 */ /* 0x000ee4000806017f */
[----:B--23--:R-:W-:Y:S05]  /*125f0*/  @!P3 BRA `(.L_x_1440) ;  /* 0x0000000c00c0b947 */ /* 0x00cfea0003800000 */
.L_x_1470:
[----:B------:R-:W-:Y:S05]  /*12600*/  @P2 BRA `(.L_x_1441) ;  /* 0x0000000000142947 */ /* 0x000fea0003800000 */
[----:B------:R-:W-:Y:S01]  /*12610*/  ISETP.NE.AND P2, PT, R19, RZ, PT ;  /* 0x000000ff1300720c */ /* 0x000fe20003f45270 */
[----:B-12---:R-:W-:-:S04]  /*12620*/  IMAD.MOV.U32 R3, RZ, RZ, 0xc000 ;  /* 0x0000c000ff037424 */ /* 0x006fc800078e00ff */
[----:B------:R3:W-:Y:S08]  /*12630*/  SYNCS.ARRIVE.TRANS64 RZ, [R2+URZ+0x22850], R3 ;  /* 0x0228500302ff79a7 */ /* 0x0007f0000800003f */
[----:B------:R-:W-:Y:S05]  /*12640*/  @!P2 BRA `(.L_x_1441) ;  /* 0x000000000004a947 */ /* 0x000fea0003800000 */
[----:B------:R-:W-:Y:S01]  /*12650*/  BPT.TRAP 0x1 ;  /* 0x000000040000795c */ /* 0x000fe20000300000 */
.L_x_1441:
        /* <DEDUP_REMOVED lines=19> */
[----:B----4-:R-:W-:Y:S01]  /*12790*/  UMOV UR8, UR17 ;  /* 0x0000001100087c82 */ /* 0x010fe20008000000 */
[----:B------:R-:W-:Y:S02]  /*127a0*/  UMOV UR10, UR18 ;  /* 0x00000012000a7c82 */ /* 0x000fe40008000000 */
[----:B------:R4:W-:Y:S02]  /*127b0*/  UTMALDG.4D [UR8], [UR6], desc[UR14] ;  /* 0x00000e08060075b4 */ /* 0x0009e40008019000 */
[----:B----4-:R-:W-:Y:S01]  /*127c0*/  UMOV UR8, UR19 ;  /* 0x0000001300087c82 */ /* 0x010fe20008000000 */
[----:B------:R-:W-:Y:S01]  /*127d0*/  UMOV UR10, UR16 ;  /* 0x00000010000a7c82 */ /* 0x000fe20008000000 */
[----:B------:R-:W-:Y:S01]  /*127e0*/  UMOV UR16, 0xc0 ;  /* 0x000000c000107882 */ /* 0x000fe20000000000 */
[----:B------:R4:W-:Y:S02]  /*127f0*/  UTMALDG.4D [UR8], [UR6], desc[UR14] ;  /* 0x00000e08060075b4 */ /* 0x0009e40008019000 */
[----:B----4-:R-:W-:Y:S01]  /*12800*/  UMOV UR8, UR20 ;  /* 0x0000001400087c82 */ /* 0x010fe20008000000 */
[----:B------:R-:W-:-:S02]  /*12810*/  UMOV UR10, UR16 ;  /* 0x00000010000a7c82 */ /* 0x000fc40008000000 */
[----:B------:R4:W-:Y:S02]  /*12820*/  UTMALDG.4D [UR8], [UR6], desc[UR14] ;  /* 0x00000e08060075b4 */ /* 0x0009e40008019000 */
[----:B----4-:R-:W-:Y:S01]  /*12830*/  NOP ;  /* 0x0000000000007918 */ /* 0x010fe20000000000 */
.L_x_1436:
[----:B------:R-:W-:Y:S05]  /*12840*/  BSYNC B1 ;  /* 0x0000000000017941 */ /* 0x000fea0003800000 */
.L_x_1435:
[----:B------:R-:W-:Y:S01]  /*12850*/  ISETP.GT.AND P2, PT, R9, UR38, PT ;  /* 0x0000002609007c0c */ /* 0x000fe2000bf44270 */
[----:B------:R-:W-:-:S12]  /*12860*/  VIADD R8, R8, 0xfffffffe ;  /* 0xfffffffe08087836 */ /* 0x000fd80000000000 */
[----:B------:R-:W-:Y:S05]  /*12870*/  @P2 BRA `(.L_x_1442) ;  /* 0xfffffff400002947 */ /* 0x000fea000383ffff */
.L_x_1427:
[----:B------:R-:W-:Y:S05]  /*12880*/  BSYNC B0 ;  /* 0x0000000000007941 */ /* 0x000fea0003800000 */
.L_x_1418:
[----:B------:R-:W-:Y:S01]  /*12890*/  VIADD R16, R16, 0x1 ;  /* 0x0000000110107836 */ /* 0x000fe20000000000 */
[----:B------:R-:W-:Y:S04]  /*128a0*/  BSSY B0, `(.L_x_1443) ;  /* 0x0000011000007945 */ /* 0x000fe80003800000 */
[----:B------:R-:W-:-:S04]  /*128b0*/  ISETP.NE.AND P0, PT, R16, 0x2, PT ;  /* 0x000000021000780c */ /* 0x000fc80003f05270 */
[----:B------:R-:W-:-:S04]  /*128c0*/  SEL R0, RZ, 0x1, P0 ;  /* 0x00000001ff007807 */ /* 0x000fc80000000000 */
[----:B------:R-:W-:Y:S01]  /*128d0*/  LOP3.LUT R17, R17, R0, RZ, 0x3c, !PT ;  /* 0x0000000011117212 */ /* 0x000fe200078e3cff */
[----:B------:R-:W-:Y:S06]  /*128e0*/  @P1 BRA `(.L_x_1444) ;  /* 0x0000000000301947 */ /* 0x000fec0003800000 */
[----:B-12---:R-:W1:Y:S01]  /*128f0*/  S2R R5, SR_LANEID ;  /* 0x0000000000057919 */ /* 0x006e620000000000 */
[----:B------:R-:W-:Y:S01]  /*12900*/  VOTEU.ANY UR6, UPT, PT ;  /* 0x0000000000067886 */ /* 0x000fe200038e0100 */
[----:B---34-:R-:W2:Y:S01]  /*12910*/  LDC.64 R2, c[0x0][0xdf0] ;  /* 0x00037c00ff027b82 */ /* 0x018ea20000000a00 */
        /* <DEDUP_REMOVED lines=8> */
[----:B-1----:R-:W-:-:S07]  /*129a0*/  IADD3 R18, R0, UR44, R7 ;  /* 0x0000002c00127c10 */ /* 0x002fce000fffe007 */
.L_x_1444:
[----:B------:R-:W-:Y:S05]  /*129b0*/  BSYNC B0 ;  /* 0x0000000000007941 */ /* 0x000fea0003800000 */
.L_x_1443:
[----:B------:R-:W-:Y:S01]  /*129c0*/  SEL R16, R16, RZ, P0 ;  /* 0x000000ff10107207 */ /* 0x000fe20000000000 */
[----:B------:R-:W-:-:S07]  /*129d0*/  IMAD.MOV.U32 R13, RZ, RZ, R18 ;  /* 0x000000ffff0d7224 */ /* 0x000fce00078e0012 */
.L_x_1403:
[----:B------:R-:W-:Y:S05]  /*129e0*/  BSYNC B6 ;  /* 0x0000000000067941 */ /* 0x000fea0003800000 */
.L_x_1401:
[----:B------:R-:W-:-:S03]  /*129f0*/  UMOV UR6, 0xffffffff ;  /* 0xffffffff00067882 */ /* 0x000fc60000000000 */
[----:B------:R-:W-:Y:S05]  /*12a00*/  BRA.DIV UR6, `(.L_x_1445) ;  /* 0x0000000a06d07947 */ /* 0x000fea000b800000 */
[----:B------:R1:W1:Y:S02]  /*12a10*/  SHFL.IDX PT, R14, R13, RZ, 0x1f ;  /* 0x00001fff0d0e7589 */ /* 0x00026400000e0000 */
.L_x_1473:
[----:B------:R-:W-:Y:S01]  /*12a20*/  ISETP.NE.AND P0, PT, R19, RZ, PT ;  /* 0x000000ff1300720c */ /* 0x000fe20003f05270 */
[----:B------:R-:W-:Y:S05]  /*12a30*/  WARPSYNC.ALL ;  /* 0x0000000000007948 */ /* 0x000fea0003800000 */
[----:B------:R-:W-:Y:S01]  /*12a40*/  BAR.SYNC.DEFER_BLOCKING 0x4, 0x120 ;  /* 0x0104800000007b1d */ /* 0x000fe20000010000 */
[----:B-1----:R-:W-:-:S05]  /*12a50*/  IMAD.MOV.U32 R18, RZ, RZ, R14 ;  /* 0x000000ffff127224 */ /* 0x002fca00078e000e */
[----:B------:R-:W-:Y:S01]  /*12a60*/  ULDC UR6, c[0x0][0xda8] ;  /* 0x00036a0000067ab9 */ /* 0x000fe20000000800 */
[----:B------:R-:W-:Y:S01]  /*12a70*/  @!P0 MOV R0, 0x400 ;  /* 0x0000040000008802 */ /* 0x000fe20000000f00 */
[----:B--234-:R-:W1:Y:S03]  /*12a80*/  @!P0 S2R R3, SR_CgaCtaId ;  /* 0x0000000000038919 */ /* 0x01ce660000008800 */
[----:B-1----:R-:W-:-:S05]  /*12a90*/  @!P0 LEA R0, R3, R0, 0x18 ;  /* 0x0000000003008211 */ /* 0x002fca00078ec0ff */
[----:B------:R1:W-:Y:S01]  /*12aa0*/  @!P0 STS [R0+0x228d0], R13 ;  /* 0x0228d00d00008388 */ /* 0x0003e20000000800 */
[----:B------:R-:W-:Y:S06]  /*12ab0*/  BAR.ARV 0x5, 0x120 ;  /* 0x0144800000007b1d */ /* 0x000fec0000002000 */
[----:B------:R-:W-:-:S13]  /*12ac0*/  ISETP.GE.AND P0, PT, R18, UR6, PT ;  /* 0x0000000612007c0c */ /* 0x000fda000bf06270 */
[----:B-1----:R-:W-:Y:S05]  /*12ad0*/  @!P0 BRA `(.L_x_1446) ;  /* 0xffffffd4003c8947 */ /* 0x002fea000383ffff */
.L_x_1392:
[----:B------:R-:W1:Y:S01]  /*12ae0*/  S2R R3, SR_CgaCtaId ;  /* 0x0000000000037919 */ /* 0x000e620000008800 */
[----:B------:R-:W-:Y:S01]  /*12af0*/  UIADD3 UR45, UR45, 0x1, URZ ;  /* 0x000000012d2d7890 */ /* 0x000fe2000fffe03f */
[----:B------:R-:W-:-:S03]  /*12b00*/  MOV R0, 0x400 ;  /* 0x0000040000007802 */ /* 0x000fc60000000f00 */
[----:B------:R-:W-:-:S04]  /*12b10*/  ULEA.HI UR4, UR45, UR45, URZ, 0x1 ;  /* 0x0000002d2d047291 */ /* 0x000fc8000f8f083f */
[----:B------:R-:W-:-:S04]  /*12b20*/  ULOP3.LUT UR4, UR4, 0xfffffffe, URZ, 0xc0, !UPT ;  /* 0xfffffffe04047892 */ /* 0x000fc8000f8ec03f */
[----:B------:R-:W-:Y:S01]  /*12b30*/  UIADD3 UR4, UR45, -UR4, URZ ;  /* 0x800000042d047290 */ /* 0x000fe2000fffe03f */
[----:B-1----:R-:W-:-:S05]  /*12b40*/  LEA R7, R3, R0, 0x18 ;  /* 0x0000000003077211 */ /* 0x002fca00078ec0ff */
[----:B------:R-:W-:-:S05]  /*12b50*/  IMAD.U32 R0, RZ, RZ, UR4 ;  /* 0x00000004ff007e24 */ /* 0x000fca000f8e00ff */
[----:B------:R-:W-:-:S04]  /*12b60*/  SHF.L.U32 R0, R0, 0x1f, RZ ;  /* 0x0000001f00007819 */ /* 0x000fc800000006ff */
[----:B------:R-:W1:Y:S02]  /*12b70*/  SYNCS.PHASECHK.TRANS64.TRYWAIT P0, [R7+URZ+0x22820], R0 ;  /* 0x02282000070075a7 */ /* 0x000e64000800017f */
[----:B-1----:R-:W-:Y:S05]  /*12b80*/  @!P0 BRA `(.L_x_1447) ;  /* 0x0000000800948947 */ /* 0x002fea0003800000 */
.L_x_1474:
[----:B------:R-:W2:Y:S02]  /*12b90*/  S2R R2, SR_TID.X ;  /* 0x0000000000027919 */ /* 0x000ea40000002100 */
[----:B--2---:R-:W-:-:S04]  /*12ba0*/  SHF.R.U32.HI R2, RZ, 0x5, R2 ;  /* 0x00000005ff027819 */ /* 0x004fc80000011602 */
[----:B------:R-:W-:-:S05]  /*12bb0*/  LOP3.LUT R2, R2, 0x3, RZ, 0xc0, !PT ;  /* 0x0000000302027812 */ /* 0x000fca00078ec0ff */
[----:B-1----:R-:W1:Y:S02]  /*12bc0*/  SHFL.IDX PT, R0, R2, RZ, 0x1f ;  /* 0x00001fff02007589 */ /* 0x002e6400000e0000 */
[----:B-1----:R-:W-:-:S13]  /*12bd0*/  ISETP.NE.AND P0, PT, R0, RZ, PT ;  /* 0x000000ff0000720c */ /* 0x002fda0003f05270 */
[----:B------:R-:W-:Y:S05]  /*12be0*/  @P0 EXIT ;  /* 0x000000000000094d */ /* 0x000fea0003800000 */
[----:B------:R-:W-:Y:S01]  /*12bf0*/  ELECT P0, URZ, PT ;  /* 0x00000000003f782f */ /* 0x000fe20003800000 */
[----:B------:R-:W-:-:S12]  /*12c00*/  BSSY B0, `(.L_x_1448) ;  /* 0x0000020000007945 */ /* 0x000fd80003800000 */
[----:B------:R-:W-:Y:S05]  /*12c10*/  @!P0 BRA `(.L_x_1449) ;  /* 0x0000000000788947 */ /* 0x000fea0003800000 */
[----:B------:R-:W-:-:S06]  /*12c20*/  ULOP3.LUT UR4, UR36, 0x2, URZ, 0xfc, !UPT ;  /* 0x0000000224047892 */ /* 0x000fcc000f8efc3f */
[----:B------:R-:W-:-:S05]  /*12c30*/  IMAD.U32 R0, RZ, RZ, UR4 ;  /* 0x00000004ff007e24 */ /* 0x000fca000f8e00ff */
[----:B------:R-:W-:-:S13]  /*12c40*/  ISETP.NE.AND P2, PT, R0, 0x3, PT ;  /* 0x000000030000780c */ /* 0x000fda0003f45270 */
[----:B------:R-:W-:Y:S05]  /*12c50*/  @!P2 BRA `(.L_x_1450) ;  /* 0x000000000004a947 */ /* 0x000fea0003800000 */
[----:B------:R-:W-:Y:S01]  /*12c60*/  BPT.TRAP 0x1 ;  /* 0x000000040000795c */ /* 0x000fe20000300000 */
.L_x_1450:
[----:B------:R-:W-:Y:S01]  /*12c70*/  VIADD R3, R7, 0x22840 ;  /* 0x0002284007037836 */ /* 0x000fe20000000000 */
[----:B------:R-:W-:Y:S01]  /*12c80*/  SHF.L.U32 R4, R17, 0x1f, RZ ;  /* 0x0000001f11047819 */ /* 0x000fe200000006ff */
[C---:B------:R-:W-:Y:S02]  /*12c90*/  VIADD R0, R16.reuse, 0x1 ;  /* 0x0000000110007836 */ /* 0x040fe40000000000 */
[----:B------:R-:W-:-:S03]  /*12ca0*/  IMAD R5, R16, 0x8, R3 ;  /* 0x0000000810057824 */ /* 0x000fc600078e0203 */
[----:B------:R-:W-:Y:S01]  /*12cb0*/  ISETP.NE.AND P1, PT, R0, 0x2, PT ;  /* 0x000000020000780c */ /* 0x000fe20003f25270 */
[----:B------:R-:W1:Y:S03]  /*12cc0*/  SYNCS.PHASECHK.TRANS64.TRYWAIT P0, [R5+URZ], R4 ;  /* 0x00000004050075a7 */ /* 0x000e66000800017f */
[----:B------:R-:W-:-:S04]  /*12cd0*/  SEL R2, RZ, 0x1, P1 ;  /* 0x00000001ff027807 */ /* 0x000fc80000800000 */
[----:B------:R-:W-:Y:S02]  /*12ce0*/  LOP3.LUT R17, R17, R2, RZ, 0x3c, !PT ;  /* 0x0000000211117212 */ /* 0x000fe400078e3cff */
[----:B------:R-:W-:Y:S02]  /*12cf0*/  SEL R2, R0, RZ, P1 ;  /* 0x000000ff00027207 */ /* 0x000fe40000800000 */
[----:B------:R-:W-:-:S03]  /*12d00*/  SHF.L.U32 R0, R17, 0x1f, RZ ;  /* 0x0000001f11007819 */ /* 0x000fc600000006ff */
[----:B------:R-:W-:Y:S01]  /*12d10*/  IMAD R3, R2, 0x8, R3 ;  /* 0x0000000802037824 */ /* 0x000fe200078e0203 */
[----:B-1----:R-:W-:Y:S06]  /*12d20*/  @!P0 BRA `(.L_x_1451) ;  /* 0x0000000800408947 */ /* 0x002fec0003800000 */
.L_x_1475:
[----:B------:R-:W2:Y:S02]  /*12d30*/  SYNCS.PHASECHK.TRANS64.TRYWAIT P0, [R3+URZ], R0 ;  /* 0x00000000030075a7 */ /* 0x000ea4000800017f */
[----:B--2---:R-:W-:Y:S05]  /*12d40*/  @!P0 BRA `(.L_x_1452) ;  /* 0x00000008004c8947 */ /* 0x004fea0003800000 */
.L_x_1476:
[----:B------:R-:W-:Y:S05]  /*12d50*/  @!P2 BRA `(.L_x_1453) ;  /* 0x000000000004a947 */ /* 0x000fea0003800000 */
[----:B------:R-:W-:Y:S01]  /*12d60*/  BPT.TRAP 0x1 ;  /* 0x000000040000795c */ /* 0x000fe20000300000 */
.L_x_1453:
[----:B--2---:R-:W-:-:S04]  /*12d70*/  VIADD R3, R7, 0x22860 ;  /* 0x0002286007037836 */ /* 0x004fc80000000000 */
[----:B-1----:R-:W-:-:S04]  /*12d80*/  IMAD R5, R16, 0x8, R3 ;  /* 0x0000000810057824 */ /* 0x002fc800078e0203 */
[----:B------:R-:W1:Y:S02]  /*12d90*/  SYNCS.PHASECHK.TRANS64.TRYWAIT P0, [R5+URZ], R4 ;  /* 0x00000004050075a7 */ /* 0x000e64000800017f */
[----:B-1----:R-:W-:Y:S05]  /*12da0*/  @!P0 BRA `(.L_x_1454) ;  /* 0x0000000800488947 */ /* 0x002fea0003800000 */
.L_x_1477:
[----:B------:R-:W-:-:S07]  /*12db0*/  IMAD R3, R2, 0x8, R3 ;  /* 0x0000000802037824 */ /* 0x000fce00078e0203 */
.L_x_1455:
[----:B--2---:R2:W3:Y:S02]  /*12dc0*/  SYNCS.PHASECHK.TRANS64.TRYWAIT P0, [R3+URZ], R0 ;  /* 0x00000000030075a7 */ /* 0x0044e4000800017f */
[----:B---3--:R-:W-:Y:S05]  /*12dd0*/  @!P0 NANOSLEEP.SYNCS 0x989680 ;  /* 0x009896800000895d */ /* 0x008fea0003900000 */
[----:B------:R-:W3:Y:S02]  /*12de0*/  @!P0 SYNCS.PHASECHK.TRANS64 P0, [R3+URZ], R0 ;  /* 0x00000000030085a7 */ /* 0x000ee4000800007f */
[----:B---3--:R-:W-:Y:S05]  /*12df0*/  @!P0 BRA `(.L_x_1455) ;  /* 0xfffffffc00f08947 */ /* 0x008fea000383ffff */
.L_x_1449:
[----:B------:R-:W-:Y:S05]  /*12e00*/  BSYNC B0 ;  /* 0x0000000000007941 */ /* 0x000fea0003800000 */
.L_x_1448:
[----:B------:R-:W-:Y:S05]  /*12e10*/  EXIT ;  /* 0x000000000000794d */ /* 0x000fea0003800000 */
.L_x_1309:
[----:B-1----:R-:W-:-:S04]  /*12e20*/  IMAD.U32 R3, RZ, RZ, UR46 ;  /* 0x0000002eff037e24 */ /* 0x002fc8000f8e00ff */
[----:B------:R1:W2:Y:S03]  /*12e30*/  SYNCS.PHASECHK.TRANS64.TRYWAIT P0, [R3+URZ+0x22800], R0 ;  /* 0x02280000030075a7 */ /* 0x0002a6000800017f */
[----:B--2---:R-:W-:Y:S05]  /*12e40*/  @!P0 NANOSLEEP.SYNCS 0x989680 ;  /* 0x009896800000895d */ /* 0x004fea0003900000 */
[----:B------:R-:W2:Y:S02]  /*12e50*/  @!P0 SYNCS.PHASECHK.TRANS64 P0, [R3+URZ+0x22800], R0 ;  /* 0x02280000030085a7 */ /* 0x000ea4000800007f */
[----:B--2---:R-:W-:Y:S05]  /*12e60*/  @!P0 BRA `(.L_x_1309) ;  /* 0xfffffffc00ec8947 */ /* 0x004fea000383ffff */
[----:B------:R-:W-:Y:S05]  /*12e70*/  BRA `(.L_x_1456) ;  /* 0xfffffeec00347947 */ /* 0x000fea000383ffff */
.L_x_1313:
[----:B--2---:R-:W-:-:S04]  /*12e80*/  IMAD.U32 R3, RZ, RZ, UR21 ;  /* 0x00000015ff037e24 */ /* 0x004fc8000f8e00ff */
[----:B------:R2:W3:Y:S03]  /*12e90*/  SYNCS.PHASECHK.TRANS64.TRYWAIT P1, [R3+URZ+0x22830], R12 ;  /* 0x0228300c030075a7 */ /* 0x0004e6000802017f */
[----:B---3--:R-:W-:Y:S05]  /*12ea0*/  @!P1 NANOSLEEP.SYNCS 0x989680 ;  /* 0x009896800000995d */ /* 0x008fea0003900000 */
[----:B------:R-:W3:Y:S02]  /*12eb0*/  @!P1 SYNCS.PHASECHK.TRANS64 P1, [R3+URZ+0x22830], R12 ;  /* 0x0228300c030095a7 */ /* 0x000ee4000802007f */
[----:B---3--:R-:W-:Y:S05]  /*12ec0*/  @!P1 BRA `(.L_x_1313) ;  /* 0xfffffffc00ec9947 */ /* 0x008fea000383ffff */
[----:B------:R-:W-:Y:S05]  /*12ed0*/  BRA `(.L_x_1312) ;  /* 0xfffffeec00587947 */ /* 0x000fea000383ffff */
.L_x_1325:
[----:B--2---:R2:W3:Y:S02]  /*12ee0*/  SYNCS.PHASECHK.TRANS64.TRYWAIT P1, [R7+URZ+0x22850], R12 ;  /* 0x0228500c070075a7 */ /* 0x0044e4000802017f */
[----:B---3--:R-:W-:Y:S05]  /*12ef0*/  @!P1 NANOSLEEP.SYNCS 0x989680 ;  /* 0x009896800000995d */ /* 0x008fea0003900000 */
[----:B------:R-:W3:Y:S02]  /*12f00*/  @!P1 SYNCS.PHASECHK.TRANS64 P1, [R7+URZ+0x22850], R12 ;  /* 0x0228500c070095a7 */ /* 0x000ee4000802007f */
[----:B---3--:R-:W-:Y:S05]  /*12f10*/  @!P1 BRA `(.L_x_1325) ;  /* 0xfffffffc00f09947 */ /* 0x008fea000383ffff */
[----:B------:R-:W-:Y:S05]  /*12f20*/  BRA `(.L_x_1324) ;  /* 0xffffff1400607947 */ /* 0x000fea000383ffff */
.L_x_1333:
[----:B--2---:R-:W-:-:S04]  /*12f30*/  IMAD.U32 R11, RZ, RZ, UR28 ;  /* 0x0000001cff0b7e24 */ /* 0x004fc8000f8e00ff */
[----:B------:R2:W3:Y:S03]  /*12f40*/  SYNCS.PHASECHK.TRANS64.TRYWAIT P1, [R11+URZ+0x22830], R10 ;  /* 0x0228300a0b0075a7 */ /* 0x0004e6000802017f */
[----:B---3--:R-:W-:Y:S05]  /*12f50*/  @!P1 NANOSLEEP.SYNCS 0x989680 ;  /* 0x009896800000995d */ /* 0x008fea0003900000 */
[----:B------:R-:W3:Y:S02]  /*12f60*/  @!P1 SYNCS.PHASECHK.TRANS64 P1, [R11+URZ+0x22830], R10 ;  /* 0x0228300a0b0095a7 */ /* 0x000ee4000802007f */
[----:B---3--:R-:W-:Y:S05]  /*12f70*/  @!P1 BRA `(.L_x_1333) ;  /* 0xfffffffc00ec9947 */ /* 0x008fea000383ffff */
[----:B------:R-:W-:Y:S05]  /*12f80*/  BRA `(.L_x_1332) ;  /* 0xffffff1800d07947 */ /* 0x000fea000383ffff */
.L_x_1345:
[----:B--2---:R2:W3:Y:S02]  /*12f90*/  SYNCS.PHASECHK.TRANS64.TRYWAIT P1, [R177+URZ+0x22850], R10 ;  /* 0x0228500ab10075a7 */ /* 0x0044e4000802017f */
[----:B---3--:R-:W-:Y:S05]  /*12fa0*/  @!P1 NANOSLEEP.SYNCS 0x989680 ;  /* 0x009896800000995d */ /* 0x008fea0003900000 */
[----:B------:R-:W3:Y:S02]  /*12fb0*/  @!P1 SYNCS.PHASECHK.TRANS64 P1, [R177+URZ+0x22850], R10 ;  /* 0x0228500ab10095a7 */ /* 0x000ee4000802007f */
[----:B---3--:R-:W-:Y:S05]  /*12fc0*/  @!P1 BRA `(.L_x_1345) ;  /* 0xfffffffc00f09947 */ /* 0x008fea000383ffff */
[----:B------:R-:W-:Y:S05]  /*12fd0*/  BRA `(.L_x_1344) ;  /* 0xffffff4800fc7947 */ /* 0x000fea000383ffff */
.L_x_1354:
[----:B--2---:R-:W-:-:S04]  /*12fe0*/  IMAD.U32 R8, RZ, RZ, UR26 ;  /* 0x0000001aff087e24 */ /* 0x004fc8000f8e00ff */
[----:B------:R2:W3:Y:S03]  /*12ff0*/  SYNCS.PHASECHK.TRANS64.TRYWAIT P2, [R8+URZ+0x22830], R7 ;  /* 0x02283007080075a7 */ /* 0x0004e6000804017f */
[----:B---3--:R-:W-:Y:S05]  /*13000*/  @!P2 NANOSLEEP.SYNCS 0x989680 ;  /* 0x009896800000a95d */ /* 0x008fea0003900000 */
[----:B------:R-:W3:Y:S02]  /*13010*/  @!P2 SYNCS.PHASECHK.TRANS64 P2, [R8+URZ+0x22830], R7 ;  /* 0x022830070800a5a7 */ /* 0x000ee4000804007f */
[----:B---3--:R-:W-:Y:S05]  /*13020*/  @!P2 BRA `(.L_x_1354) ;  /* 0xfffffffc00eca947 */ /* 0x008fea000383ffff */
[----:B------:R-:W-:Y:S05]  /*13030*/  BRA `(.L_x_1353) ;  /* 0xffffff5000887947 */ /* 0x000fea000383ffff */
.L_x_1358:
[----:B--2---:R2:W3:Y:S02]  /*13040*/  SYNCS.PHASECHK.TRANS64.TRYWAIT P2, [R210+URZ+0x22850], R7 ;  /* 0x02285007d20075a7 */ /* 0x0044e4000804017f */
[----:B---3--:R-:W-:Y:S05]  /*13050*/  @!P2 NANOSLEEP.SYNCS 0x989680 ;  /* 0x009896800000a95d */ /* 0x008fea0003900000 */
[----:B------:R-:W3:Y:S02]  /*13060*/  @!P2 SYNCS.PHASECHK.TRANS64 P2, [R210+URZ+0x22850], R7 ;  /* 0x02285007d200a5a7 */ /* 0x000ee4000804007f */
[----:B---3--:R-:W-:Y:S05]  /*13070*/  @!P2 BRA `(.L_x_1358) ;  /* 0xfffffffc00f0a947 */ /* 0x008fea000383ffff */
[----:B------:R-:W-:Y:S05]  /*13080*/  BRA `(.L_x_1357) ;  /* 0xffffff7000287947 */ /* 0x000fea000383ffff */
.L_x_1364:
[----:B--2---:R-:W-:-:S04]  /*13090*/  IMAD.U32 R9, RZ, RZ, UR27 ;  /* 0x0000001bff097e24 */ /* 0x004fc8000f8e00ff */
[----:B------:R2:W3:Y:S03]  /*130a0*/  SYNCS.PHASECHK.TRANS64.TRYWAIT P1, [R9+URZ+0x22830], R12 ;  /* 0x0228300c090075a7 */ /* 0x0004e6000802017f */
[----:B---3--:R-:W-:Y:S05]  /*130b0*/  @!P1 NANOSLEEP.SYNCS 0x989680 ;  /* 0x009896800000995d */ /* 0x008fea0003900000 */
[----:B------:R-:W3:Y:S02]  /*130c0*/  @!P1 SYNCS.PHASECHK.TRANS64 P1, [R9+URZ+0x22830], R12 ;  /* 0x0228300c090095a7 */ /* 0x000ee4000802007f */
[----:B---3--:R-:W-:Y:S05]  /*130d0*/  @!P1 BRA `(.L_x_1364) ;  /* 0xfffffffc00ec9947 */ /* 0x008fea000383ffff */
[----:B------:R-:W-:Y:S05]  /*130e0*/  BRA `(.L_x_1363) ;  /* 0xffffff74002c7947 */ /* 0x000fea000383ffff */
.L_x_1376:
[----:B--2---:R2:W3:Y:S02]  /*130f0*/  SYNCS.PHASECHK.TRANS64.TRYWAIT P1, [R177+URZ+0x22850], R12 ;  /* 0x0228500cb10075a7 */ /* 0x0044e4000802017f */
[----:B---3--:R-:W-:Y:S05]  /*13100*/  @!P1 NANOSLEEP.SYNCS 0x989680 ;  /* 0x009896800000995d */ /* 0x008fea0003900000 */
[----:B------:R-:W3:Y:S02]  /*13110*/  @!P1 SYNCS.PHASECHK.TRANS64 P1, [R177+URZ+0x22850], R12 ;  /* 0x0228500cb10095a7 */ /* 0x000ee4000802007f */
[----:B---3--:R-:W-:Y:S05]  /*13120*/  @!P1 BRA `(.L_x_1376) ;  /* 0xfffffffc00f09947 */ /* 0x008fea000383ffff */
[----:B------:R-:W-:Y:S05]  /*13130*/  BRA `(.L_x_1375) ;  /* 0xffffffa400587947 */ /* 0x000fea000383ffff */
.L_x_1407:
[----:B------:R-:W1:Y:S01]  /*13140*/  S2R R7, SR_TID.X ;  /* 0x0000000000077919 */ /* 0x000e620000002100 */
[----:B------:R-:W-:Y:S02]  /*13150*/  IMAD.MOV.U32 R12, RZ, RZ, RZ ;  /* 0x000000ffff0c7224 */ /* 0x000fe400078e00ff */
[----:B------:R-:W-:Y:S02]  /*13160*/  IMAD.MOV.U32 R11, RZ, RZ, 0x1f ;  /* 0x0000001fff0b7424 */ /* 0x000fe400078e00ff */
[----:B------:R-:W-:Y:S01]  /*13170*/  IMAD.MOV.U32 R15, RZ, RZ, -0x1 ;  /* 0xffffffffff0f7424 */ /* 0x000fe200078e00ff */
[----:B-1----:R-:W-:-:S04]  /*13180*/  SHF.R.U32.HI R7, RZ, 0x5, R7 ;  /* 0x00000005ff077819 */ /* 0x002fc80000011607 */
[----:B------:R-:W-:-:S05]  /*13190*/  LOP3.LUT R7, R7, 0x3, RZ, 0xc0, !PT ;  /* 0x0000000307077812 */ /* 0x000fca00078ec0ff */
[----:B------:R-:W-:-:S07]  /*131a0*/  IMAD.MOV.U32 R13, RZ, RZ, R7 ;  /* 0x000000ffff0d7224 */ /* 0x000fce00078e0007 */
[----:B------:R-:W-:Y:S05]  /*131b0*/  WARPSYNC.COLLECTIVE R15, `(.L_x_1457) ;  /* 0x000000000f087348 */ /* 0x000fea0003c00000 */
[----:B------:R1:W2:Y:S02]  /*131c0*/  SHFL.IDX P6, R14, R13, R12, R11 ;  /* 0x0000000c0d0e7389 */ /* 0x0002a400000c000b */
[----:B-12---:R-:W-:Y:S01]  /*131d0*/  ENDCOLLECTIVE ;  /* 0x000000000000791b */ /* 0x006fe20003800000 */
.L_x_1457:
[----:B------:R-:W-:Y:S05]  /*131e0*/  BRA `(.L_x_1458) ;  /* 0xffffffd800ec7947 */ /* 0x000fea000383ffff */
.L_x_1408:
[----:B------:R-:W-:Y:S01]  /*131f0*/  BSSY B0, `(.L_x_1459) ;  /* 0x0000006000007945 */ /* 0x000fe20003800000 */
[----:B------:R-:W-:-:S07]  /*13200*/  IMAD.MOV.U32 R15, RZ, RZ, -0x1 ;  /* 0xffffffffff0f7424 */ /* 0x000fce00078e00ff */
[----:B------:R-:W-:Y:S05]  /*13210*/  WARPSYNC.COLLECTIVE R15, `(.L_x_1460) ;  /* 0x000000000f0c7348 */ /* 0x000fea0003c00000 */
[----:B------:R-:W-:Y:S02]  /*13220*/  ELECT P6, UR62, PT ;  /* 0x00000000003e782f */ /* 0x000fe400038c0000 */
[----:B------:R-:W-:Y:S01]  /*13230*/  MOV R14, UR62 ;  /* 0x0000003e000e7c02 */ /* 0x000fe20008000f00 */
[----:B------:R-:W-:Y:S10]  /*13240*/  ENDCOLLECTIVE ;  /* 0x000000000000791b */ /* 0x000ff40003800000 */
.L_x_1460:
[----:B------:R-:W-:Y:S05]  /*13250*/  BSYNC B0 ;  /* 0x0000000000007941 */ /* 0x000fea0003800000 */
.L_x_1459:
[----:B------:R-:W-:Y:S05]  /*13260*/  BRA `(.L_x_1461) ;  /* 0xffffffd800dc7947 */ /* 0x000fea000383ffff */
.L_x_1411:
[----:B-1----:R1:W2:Y:S02]  /*13270*/  SYNCS.PHASECHK.TRANS64.TRYWAIT P2, [R8+URZ+0x22840], R5 ;  /* 0x02284005080075a7 */ /* 0x0022a4000804017f */
[----:B--2---:R-:W-:Y:S05]  /*13280*/  @!P2 NANOSLEEP.SYNCS 0x989680 ;  /* 0x009896800000a95d */ /* 0x004fea0003900000 */
[----:B------:R-:W2:Y:S02]  /*13290*/  @!P2 SYNCS.PHASECHK.TRANS64 P2, [R8+URZ+0x22840], R5 ;  /* 0x022840050800a5a7 */ /* 0x000ea4000804007f */
[----:B--2---:R-:W-:Y:S05]  /*132a0*/  @!P2 BRA `(.L_x_1411) ;  /* 0xfffffffc00f0a947 */ /* 0x004fea000383ffff */
[----:B------:R-:W-:Y:S05]  /*132b0*/  BRA `(.L_x_1462) ;  /* 0xffffffdc00387947 */ /* 0x000fea000383ffff */
.L_x_1413:
[----:B-1----:R-:W-:-:S04]  /*132c0*/  IMAD.U32 R8, RZ, RZ, UR37 ;  /* 0x00000025ff087e24 */ /* 0x002fc8000f8e00ff */
[----:B------:R1:W2:Y:S03]  /*132d0*/  SYNCS.PHASECHK.TRANS64.TRYWAIT P2, [R8+URZ+0x22820], R5 ;  /* 0x02282005080075a7 */ /* 0x0002a6000804017f */
[----:B--2---:R-:W-:Y:S05]  /*132e0*/  @!P2 NANOSLEEP.SYNCS 0x989680 ;  /* 0x009896800000a95d */ /* 0x004fea0003900000 */
[----:B------:R-:W2:Y:S02]  /*132f0*/  @!P2 SYNCS.PHASECHK.TRANS64 P2, [R8+URZ+0x22820], R5 ;  /* 0x022820050800a5a7 */ /* 0x000ea4000804007f */
[----:B--2---:R-:W-:Y:S05]  /*13300*/  @!P2 BRA `(.L_x_1413) ;  /* 0xfffffffc00eca947 */ /* 0x004fea000383ffff */
[----:B------:R-:W-:Y:S05]  /*13310*/  BRA `(.L_x_1463) ;  /* 0xffffffdc00d87947 */ /* 0x000fea000383ffff */
.L_x_1416:
[----:B-1----:R1:W2:Y:S02]  /*13320*/  SYNCS.PHASECHK.TRANS64.TRYWAIT P2, [R8+URZ+0x22860], R5 ;  /* 0x02286005080075a7 */ /* 0x0022a4000804017f */
[----:B--2---:R-:W-:Y:S05]  /*13330*/  @!P2 NANOSLEEP.SYNCS 0x989680 ;  /* 0x009896800000a95d */ /* 0x004fea0003900000 */
[----:B------:R-:W2:Y:S02]  /*13340*/  @!P2 SYNCS.PHASECHK.TRANS64 P2, [R8+URZ+0x22860], R5 ;  /* 0x022860050800a5a7 */ /* 0x000ea4000804007f */
[----:B--2---:R-:W-:Y:S05]  /*13350*/  @!P2 BRA `(.L_x_1416) ;  /* 0xfffffffc00f0a947 */ /* 0x004fea000383ffff */
[----:B------:R-:W-:Y:S05]  /*13360*/  BRA `(.L_x_1464) ;  /* 0xffffffdc00ec7947 */ /* 0x000fea000383ffff */
.L_x_1423:
[----:B-1----:R1:W2:Y:S02]  /*13370*/  SYNCS.PHASECHK.TRANS64.TRYWAIT P3, [R2+URZ+0x22840], R3 ;  /* 0x02284003020075a7 */ /* 0x0022a4000806017f */
[----:B--2---:R-:W-:Y:S05]  /*13380*/  @!P3 NANOSLEEP.SYNCS 0x989680 ;  /* 0x009896800000b95d */ /* 0x004fea0003900000 */
[----:B------:R-:W2:Y:S02]  /*13390*/  @!P3 SYNCS.PHASECHK.TRANS64 P3, [R2+URZ+0x22840], R3 ;  /* 0x022840030200b5a7 */ /* 0x000ea4000806007f */
[----:B--2---:R-:W-:Y:S05]  /*133a0*/  @!P3 BRA `(.L_x_1423) ;  /* 0xfffffffc00f0b947 */ /* 0x004fea000383ffff */
[----:B------:R-:W-:Y:S05]  /*133b0*/  BRA `(.L_x_1465) ;  /* 0xffffffe400247947 */ /* 0x000fea000383ffff */
.L_x_1425:
[----:B---3--:R3:W4:Y:S02]  /*133c0*/  SYNCS.PHASECHK.TRANS64.TRYWAIT P3, [R2+URZ+0x22860], R3 ;  /* 0x02286003020075a7 */ /* 0x008724000806017f */
[----:B----4-:R-:W-:Y:S05]  /*133d0*/  @!P3 NANOSLEEP.SYNCS 0x989680 ;  /* 0x009896800000b95d */ /* 0x010fea0003900000 */
[----:B------:R-:W4:Y:S02]  /*133e0*/  @!P3 SYNCS.PHASECHK.TRANS64 P3, [R2+URZ+0x22860], R3 ;  /* 0x022860030200b5a7 */ /* 0x000f24000806007f */
[----:B----4-:R-:W-:Y:S05]  /*133f0*/  @!P3 BRA `(.L_x_1425) ;  /* 0xfffffffc00f0b947 */ /* 0x010fea000383ffff */
[----:B------:R-:W-:Y:S05]  /*13400*/  BRA `(.L_x_1466) ;  /* 0xffffffe4006c7947 */ /* 0x000fea000383ffff */
.L_x_1431:
[----:B-1----:R1:W2:Y:S02]  /*13410*/  SYNCS.PHASECHK.TRANS64.TRYWAIT P3, [R3+URZ+0x22840], R2 ;  /* 0x02284002030075a7 */ /* 0x0022a4000806017f */
[----:B--2---:R-:W-:Y:S05]  /*13420*/  @!P3 NANOSLEEP.SYNCS 0x989680 ;  /* 0x009896800000b95d */ /* 0x004fea0003900000 */
[----:B------:R-:W2:Y:S02]  /*13430*/  @!P3 SYNCS.PHASECHK.TRANS64 P3, [R3+URZ+0x22840], R2 ;  /* 0x022840020300b5a7 */ /* 0x000ea4000806007f */
[----:B--2---:R-:W-:Y:S05]  /*13440*/  @!P3 BRA `(.L_x_1431) ;  /* 0xfffffffc00f0b947 */ /* 0x004fea000383ffff */
[----:B------:R-:W-:Y:S05]  /*13450*/  BRA `(.L_x_1467) ;  /* 0xffffffe800947947 */ /* 0x000fea000383ffff */
.L_x_1433:
[----:B---3--:R3:W4:Y:S02]  /*13460*/  SYNCS.PHASECHK.TRANS64.TRYWAIT P3, [R3+URZ+0x22860], R2 ;  /* 0x02286002030075a7 */ /* 0x008724000806017f */
[----:B----4-:R-:W-:Y:S05]  /*13470*/  @!P3 NANOSLEEP.SYNCS 0x989680 ;  /* 0x009896800000b95d */ /* 0x010fea0003900000 */
[----:B------:R-:W4:Y:S02]  /*13480*/  @!P3 SYNCS.PHASECHK.TRANS64 P3, [R3+URZ+0x22860], R2 ;  /* 0x022860020300b5a7 */ /* 0x000f24000806007f */
[----:B----4-:R-:W-:Y:S05]  /*13490*/  @!P3 BRA `(.L_x_1433) ;  /* 0xfffffffc00f0b947 */ /* 0x010fea000383ffff */
[----:B------:R-:W-:Y:S05]  /*134a0*/  BRA `(.L_x_1468) ;  /* 0xffffffe800dc7947 */ /* 0x000fea000383ffff */
.L_x_1438:
[----:B-1----:R1:W2:Y:S02]  /*134b0*/  SYNCS.PHASECHK.TRANS64.TRYWAIT P3, [R2+URZ+0x22840], R3 ;  /* 0x02284003020075a7 */ /* 0x0022a4000806017f */
[----:B--2---:R-:W-:Y:S05]  /*134c0*/  @!P3 NANOSLEEP.SYNCS 0x989680 ;  /* 0x009896800000b95d */ /* 0x004fea0003900000 */
[----:B------:R-:W2:Y:S02]  /*134d0*/  @!P3 SYNCS.PHASECHK.TRANS64 P3, [R2+URZ+0x22840], R3 ;  /* 0x022840030200b5a7 */ /* 0x000ea4000806007f */
[----:B--2---:R-:W-:Y:S05]  /*134e0*/  @!P3 BRA `(.L_x_1438) ;  /* 0xfffffffc00f0b947 */ /* 0x004fea000383ffff */
[----:B------:R-:W-:Y:S05]  /*134f0*/  BRA `(.L_x_1469) ;  /* 0xffffffec00e47947 */ /* 0x000fea000383ffff */
.L_x_1440:
[----:B--2---:R2:W3:Y:S02]  /*13500*/  SYNCS.PHASECHK.TRANS64.TRYWAIT P3, [R2+URZ+0x22860], R3 ;  /* 0x02286003020075a7 */ /* 0x0044e4000806017f */
[----:B---3--:R-:W-:Y:S05]  /*13510*/  @!P3 NANOSLEEP.SYNCS 0x989680 ;  /* 0x009896800000b95d */ /* 0x008fea0003900000 */
[----:B------:R-:W3:Y:S02]  /*13520*/  @!P3 SYNCS.PHASECHK.TRANS64 P3, [R2+URZ+0x22860], R3 ;  /* 0x022860030200b5a7 */ /* 0x000ee4000806007f */
[----:B---3--:R-:W-:Y:S05]  /*13530*/  @!P3 BRA `(.L_x_1440) ;  /* 0xfffffffc00f0b947 */ /* 0x008fea000383ffff */
[----:B------:R-:W-:Y:S05]  /*13540*/  BRA `(.L_x_1470) ;  /* 0xfffffff0002c7947 */ /* 0x000fea000383ffff */
.L_x_1445:
[----:B------:R-:W-:Y:S01]  /*13550*/  BSSY B0, `(.L_x_1471) ;  /* 0x0000007000007945 */ /* 0x000fe20003800000 */
[----:B--2---:R-:W-:Y:S02]  /*13560*/  IMAD.MOV.U32 R12, RZ, RZ, RZ ;  /* 0x000000ffff0c7224 */ /* 0x004fe400078e00ff */
[----:B------:R-:W-:Y:S02]  /*13570*/  IMAD.MOV.U32 R11, RZ, RZ, 0x1f ;  /* 0x0000001fff0b7424 */ /* 0x000fe400078e00ff */
[----:B------:R-:W-:-:S07]  /*13580*/  IMAD.MOV.U32 R15, RZ, RZ, -0x1 ;  /* 0xffffffffff0f7424 */ /* 0x000fce00078e00ff */
[----:B-1-34-:R-:W-:Y:S05]  /*13590*/  WARPSYNC.COLLECTIVE R15, `(.L_x_1472) ;  /* 0x000000000f087348 */ /* 0x01afea0003c00000 */
[----:B------:R2:W1:Y:S02]  /*135a0*/  SHFL.IDX P6, R14, R13, R12, R11 ;  /* 0x0000000c0d0e7389 */ /* 0x00046400000c000b */
[----:B-1234-:R-:W-:Y:S01]  /*135b0*/  ENDCOLLECTIVE ;  /* 0x000000000000791b */ /* 0x01efe20003800000 */
.L_x_1472:
[----:B------:R-:W-:Y:S05]  /*135c0*/  BSYNC B0 ;  /* 0x0000000000007941 */ /* 0x000fea0003800000 */
.L_x_1471:
[----:B------:R-:W-:Y:S05]  /*135d0*/  BRA `(.L_x_1473) ;  /* 0xfffffff400107947 */ /* 0x000fea000383ffff */
.L_x_1447:
[----:B-1----:R1:W2:Y:S02]  /*135e0*/  SYNCS.PHASECHK.TRANS64.TRYWAIT P0, [R7+URZ+0x22820], R0 ;  /* 0x02282000070075a7 */ /* 0x0022a4000800017f */
[----:B--2---:R-:W-:Y:S05]  /*135f0*/  @!P0 NANOSLEEP.SYNCS 0x989680 ;  /* 0x009896800000895d */ /* 0x004fea0003900000 */
[----:B------:R-:W2:Y:S02]  /*13600*/  @!P0 SYNCS.PHASECHK.TRANS64 P0, [R7+URZ+0x22820], R0 ;  /* 0x02282000070085a7 */ /* 0x000ea4000800007f */
[----:B--2---:R-:W-:Y:S05]  /*13610*/  @!P0 BRA `(.L_x_1447) ;  /* 0xfffffffc00f08947 */ /* 0x004fea000383ffff */
[----:B------:R-:W-:Y:S05]  /*13620*/  BRA `(.L_x_1474) ;  /* 0xfffffff400587947 */ /* 0x000fea000383ffff */
.L_x_1451:
[----:B-1----:R1:W2:Y:S02]  /*13630*/  SYNCS.PHASECHK.TRANS64.TRYWAIT P0, [R5+URZ], R4 ;  /* 0x00000004050075a7 */ /* 0x0022a4000800017f */
[----:B--2---:R-:W-:Y:S05]  /*13640*/  @!P0 NANOSLEEP.SYNCS 0x989680 ;  /* 0x009896800000895d */ /* 0x004fea0003900000 */
[----:B------:R-:W2:Y:S02]  /*13650*/  @!P0 SYNCS.PHASECHK.TRANS64 P0, [R5+URZ], R4 ;  /* 0x00000004050085a7 */ /* 0x000ea4000800007f */
[----:B--2---:R-:W-:Y:S05]  /*13660*/  @!P0 BRA `(.L_x_1451) ;  /* 0xfffffffc00f08947 */ /* 0x004fea000383ffff */
[----:B------:R-:W-:Y:S05]  /*13670*/  BRA `(.L_x_1475) ;  /* 0xfffffff400ac7947 */ /* 0x000fea000383ffff */
.L_x_1452:
[----:B--2---:R2:W3:Y:S02]  /*13680*/  SYNCS.PHASECHK.TRANS64.TRYWAIT P0, [R3+URZ], R0 ;  /* 0x00000000030075a7 */ /* 0x0044e4000800017f */
[----:B---3--:R-:W-:Y:S05]  /*13690*/  @!P0 NANOSLEEP.SYNCS 0x989680 ;  /* 0x009896800000895d */ /* 0x008fea0003900000 */
[----:B------:R-:W3:Y:S02]  /*136a0*/  @!P0 SYNCS.PHASECHK.TRANS64 P0, [R3+URZ], R0 ;  /* 0x00000000030085a7 */ /* 0x000ee4000800007f */
[----:B---3--:R-:W-:Y:S05]  /*136b0*/  @!P0 BRA `(.L_x_1452) ;  /* 0xfffffffc00f08947 */ /* 0x008fea000383ffff */
[----:B------:R-:W-:Y:S05]  /*136c0*/  BRA `(.L_x_1476) ;  /* 0xfffffff400a07947 */ /* 0x000fea000383ffff */
.L_x_1454:
[----:B-1----:R1:W2:Y:S02]  /*136d0*/  SYNCS.PHASECHK.TRANS64.TRYWAIT P0, [R5+URZ], R4 ;  /* 0x00000004050075a7 */ /* 0x0022a4000800017f */
[----:B--2---:R-:W-:Y:S05]  /*136e0*/  @!P0 NANOSLEEP.SYNCS 0x989680 ;  /* 0x009896800000895d */ /* 0x004fea0003900000 */
[----:B------:R-:W2:Y:S02]  /*136f0*/  @!P0 SYNCS.PHASECHK.TRANS64 P0, [R5+URZ], R4 ;  /* 0x00000004050085a7 */ /* 0x000ea4000800007f */
[----:B--2---:R-:W-:Y:S05]  /*13700*/  @!P0 BRA `(.L_x_1454) ;  /* 0xfffffffc00f08947 */ /* 0x004fea000383ffff */
[----:B------:R-:W-:Y:S05]  /*13710*/  BRA `(.L_x_1477) ;  /* 0xfffffff400a47947 */ /* 0x000fea000383ffff */
.L_x_1478:
        /* <DEDUP_REMOVED lines=14> */
.L_x_4720:


//--------------------- .text._ZN7cutlass13device_kernelIN5flash11enable_sm90INS1_16FlashAttnFwdSm90INS1_25CollectiveMainloopFwdSm90ILi2EN4cute5tupleIJNS5_1CILi1EEES8_S8_EEENS6_IJNS7_ILi128EEENS7_ILi96EEENS7_ILi64EEEEEELi256ENS_10bfloat16_tEfNS_4arch4Sm90ELb0ELb1ELb1ELb0ELb0ELb0ELb1ELb1ELb0ELb0ELb0ELb0EEENS1_21CollectiveEpilogueFwdINS6_IJSA_NS7_ILi256EEESB_EEES9_SE_SG_Li256ELb0ELb0ELb0ELb0EEENS1_30DynamicPersistentTileSchedulerILi256ELi32ELb0ELb0ELb1EEEEEEEEEvNT_6ParamsE --------------------------
	.section	.text._ZN7cutlass13device_kernelIN5flash11enable_sm90INS1_16FlashAttnFwdSm90INS1_25CollectiveMainloopFwdSm90ILi2EN4cute5tupleIJNS5_1CILi1EEES8_S8_EEENS6_IJNS7_ILi128EEENS7_ILi96EEENS7_ILi64EEEEEELi256ENS_10bfloat16_tEfNS_4arch4Sm90ELb0ELb1ELb1ELb0ELb0ELb0ELb1ELb1ELb0ELb0ELb0ELb0EEENS1_21CollectiveEpilogueFwdINS6_IJSA_NS7_ILi256EEESB_EEES9_SE_SG_Li256ELb0ELb0ELb0ELb0EEENS1_30DynamicPersistentTileSchedulerILi256ELi32ELb0ELb0ELb1EEEEEEEEEvNT_6ParamsE,"ax",@progbits
	.align	128
.text._ZN7cutlass13device_kernelIN5flash11enable_sm90INS1_16FlashAttnFwdSm90INS1_25CollectiveMainloopFwdSm90ILi2EN4cute5tupleIJNS5_1CILi1EEES8_S8_EEENS6_IJNS7_ILi128EEENS7_ILi96EEENS7_ILi64EEEEEELi256ENS_10bfloat16_tEfNS_4arch4Sm90ELb0ELb1ELb1ELb0ELb0ELb0ELb1ELb1ELb0ELb0ELb0ELb0EEENS1_21CollectiveEpilogueFwdINS6_IJSA_NS7_ILi256EEESB_EEES9_SE_SG_Li256ELb0ELb0ELb0ELb0EEENS1_30DynamicPersistentTileSchedulerILi256ELi32ELb0ELb0ELb1EEEEEEEEEvNT_6ParamsE:
        .type           _ZN7cutlass13device_kernelIN5flash11enable_sm90INS1_16FlashAttnFwdSm90INS1_25CollectiveMainloopFwdSm90ILi2EN4cute5tupleIJNS5_1CILi1EEES8_S8_EEENS6_IJNS7_ILi128EEENS7_ILi96EEENS7_ILi64EEEEEELi256ENS_10bfloat16_tEfNS_4arch4Sm90ELb0ELb1ELb1ELb0ELb0ELb0ELb1ELb1ELb0ELb0ELb0ELb0EEENS1_21CollectiveEpilogueFwdINS6_IJSA_NS7_ILi256EEESB_EEES9_SE_SG_Li256ELb0ELb0ELb0ELb0EEENS1_30DynamicPersistentTileSchedulerILi256ELi32ELb0ELb0ELb1EEEEEEEEEvNT_6ParamsE,@function
        .size           _ZN7cutlass13device_kernelIN5flash11enable_sm90INS1_16FlashAttnFwdSm90INS1_25CollectiveMainloopFwdSm90ILi2EN4cute5tupleIJNS5_1CILi1EEES8_S8_EEENS6_IJNS7_ILi128EEENS7_ILi96EEENS7_ILi64EEEEEELi256ENS_10bfloat16_tEfNS_4arch4Sm90ELb0ELb1ELb1ELb0ELb0ELb0ELb1ELb1ELb0ELb0ELb0ELb0EEENS1_21CollectiveEpilogueFwdINS6_IJSA_NS7_ILi256EEESB_EEES9_SE_SG_Li256ELb0ELb0ELb0ELb0EEENS1_30DynamicPersistentTileSchedulerILi256ELi32ELb0ELb0ELb1EEEEEEEEEvNT_6ParamsE,(.L_x_4721 - _ZN7cutlass13device_kernelIN5flash11enable_sm90INS1_16FlashAttnFwdSm90INS1_25CollectiveMainloopFwdSm90ILi2EN4cute5tupleIJNS5_1CILi1EEES8_S8_EEENS6_IJNS7_ILi128EEENS7_ILi96EEENS7_ILi64EEEEEELi256ENS_10bfloat16_tEfNS_4arch4Sm90ELb0ELb1ELb1ELb0ELb0ELb0ELb1ELb1ELb0ELb0ELb0ELb0EEENS1_21CollectiveEpilogueFwdINS6_IJSA_NS7_ILi256EEESB_EEES9_SE_SG_Li256ELb0ELb0ELb0ELb0EEENS1_30DynamicPersistentTileSchedulerILi256ELi32ELb0ELb0ELb1EEEEEEEEEvNT_6ParamsE)
        .other          _ZN7cutlass13device_kernelIN5flash11enable_sm90INS1_16FlashAttnFwdSm90INS1_25CollectiveMainloopFwdSm90ILi2EN4cute5tupleIJNS5_1CILi1EEES8_S8_EEENS6_IJNS7_ILi128EEENS7_ILi96EEENS7_ILi64EEEEEELi256ENS_10bfloat16_tEfNS_4arch4Sm90ELb0ELb1ELb1ELb0ELb0ELb0ELb1ELb1ELb0ELb0ELb0ELb0EEENS1_21CollectiveEpilogueFwdINS6_IJSA_NS7_ILi256EEESB_EEES9_SE_SG_Li256ELb0ELb0ELb0ELb0EEENS1_30DynamicPersistentTileSchedulerILi256ELi32ELb0ELb0ELb1EEEEEEEEEvNT_6ParamsE,@"STO_CUDA_ENTRY STV_DEFAULT"
_ZN7cutlass13device_kernelIN5flash11enable_sm90INS1_16FlashAttnFwdSm90INS1_25CollectiveMainloopFwdSm90ILi2EN4cute5tupleIJNS5_1CILi1EEES8_S8_EEENS6_IJNS7_ILi128EEENS7_ILi96EEENS7_ILi64EEEEEELi256ENS_10bfloat16_tEfNS_4arch4Sm90ELb0ELb1ELb1ELb0ELb0ELb0ELb1ELb1ELb0ELb0ELb0ELb0EEENS1_21CollectiveEpilogueFwdINS6_IJSA_NS7_ILi256EEESB_EEES9_SE_SG_Li256ELb0ELb0ELb0ELb0EEENS1_30DynamicPersistentTileSchedulerILi256ELi32ELb0ELb0ELb1EEEEEEEEEvNT_6ParamsE:
[----:B------:R-:W1:Y:S02]  /*0000*/  LDC R1, c[0x0][0x28] ;  /* 0x00000a00ff017b82 */ /* 0x000e640000000800 */
[----:B-1----:R-:W-:Y:S01]  /*0010*/  VIADD R1, R1, 0xfffffb80 ;  /* 0xfffffb8001017836 */ /* 0x002fe20000000000 */
[----:B------:R-:W1:Y:S01]  /*0020*/  S2R R3, SR_TID.X ;  /* 0x0000000000037919 */ /* 0x000e620000002100 */
[----:B------:R-:W-:Y:S01]  /*0030*/  ELECT P0, URZ, PT ;  /* 0x00000000003f782f */ /* 0x000fe20003800000 */
[----:B------:R-:W-:Y:S01]  /*0040*/  BSSY B0, `(.L_x_1479) ;  /* 0x000001b000007945 */ /* 0x000fe20003800000 */
[----:B------:R-:W-:Y:S02]  /*0050*/  ULDC UR4, c[0x0][0x20] ;  /* 0x0000080000047ab9 */ /* 0x000fe40000000800 */
[----:B------:R-:W-:Y:S01]  /*0060*/  IADD3 R16, P1, R1, UR4, RZ ;  /* 0x0000000401107c10 */ /* 0x000fe2000ff3e0ff */
[----:B------:R-:W-:-:S04]  /*0070*/  ULDC UR4, c[0x0][0x24] ;  /* 0x0000090000047ab9 */ /* 0x000fc80000000800 */
[----:B------:R-:W-:Y:S01]  /*0080*/  IMAD.X R17, RZ, RZ, UR4, P1 ;  /* 0x00000004ff117e24 */ /* 0x000fe200088e06ff */
        /* <DEDUP_REMOVED lines=22> */
.L_x_1480:
[----:B------:R-:W-:Y:S05]  /*01f0*/  BSYNC B0 ;  /* 0x0000000000007941 */ /* 0x000fea0003800000 */
.L_x_1479:
        /* <DEDUP_REMOVED lines=39> */
.L_x_1481:
        /* <DEDUP_REMOVED lines=22> */
.L_x_1482:
        /* <DEDUP_REMOVED lines=18> */
.L_x_1483:
        /* <DEDUP_REMOVED lines=22> */
.L_x_1484:
        /* <DEDUP_REMOVED lines=22> */
.L_x_1485:
[----:B------:R-:W-:Y:S01]  /*09b0*/  IADD3 R2, P0, R16, 0x70, RZ ;  /* 0x0000007010027810 */ /* 0x000fe20007f1e0ff */
[----:B------:R-:W-:Y:S01]  /*09c0*/  UMOV UR38, 0x1 ;  /* 0x0000000100267882 */ /* 0x000fe20000000000 */
[----:B------:R-:W-:Y:S01]  /*09d0*/  PLOP3.LUT P1, PT, PT, PT, UP0, 0x80, 0x0 ;  /* 0x000000000000781c */ /* 0x000fe20003f2f008 */
[----:B------:R-:W-:Y:S01]  /*09e0*/  NOP ;  /* 0x0000000000007918 */ /* 0x000fe20000000000 */
[----:B------:R-:W-:Y:S01]  /*09f0*/  USEL UR38, UR38, 0x2, !UP0 ;  /* 0x0000000226267887 */ /* 0x000fe2000c000000 */
[----:B------:R5:W-:Y:S01]  /*0a00*/  STL [R1+0x474], R2 ;  /* 0x0004740201007387 */ /* 0x000be20000100800 */
[----:B------:R-:W-:Y:S01]  /*0a10*/  ULDC.64 UR46, c[0x0][0x208] ;  /* 0x00008200002e7ab9 */ /* 0x000fe20000000a00 */
[----:B-----5:R-:W-:-:S05]  /*0a20*/  IMAD.X R2, RZ, RZ, R17, P0 ;  /* 0x000000ffff027224 */ /* 0x020fca00000e0611 */
[----:B------:R1:W-:Y:S02]  /*0a30*/  STL [R1+0x470], R2 ;  /* 0x0004700201007387 */ /* 0x0003e40000100800 */
[----:B-1234-:R-:W-:Y:S06]  /*0a40*/  BAR.SYNC.DEFER_BLOCKING 0x0 ;  /* 0x0000000000007b1d */ /* 0x01efec0000010000 */
[----:B------:R-:W-:Y:S05]  /*0a50*/  @!P1 BRA `(.L_x_1486) ;  /* 0x0000020800d89947 */ /* 0x000fea0003800000 */
.L_x_1487:
        /* <DEDUP_REMOVED lines=8> */
[----:B------:R-:W-:Y:S01]  /*0ae0*/  ISETP.NE.AND P0, PT, R18, 0x1, PT ;  /* 0x000000011200780c */ /* 0x000fe20003f05270 */
[----:B------:R2:W-:-:S12]  /*0af0*/  STL.64 [R1+0x218], RZ ;  /* 0x000218ff01007387 */ /* 0x0005d80000100a00 */
[----:B------:R-:W-:Y:S06]  /*0b00*/  @!P0 BAR.ARV 0x9, 0x100 ;  /* 0x0244000000008b1d */ /* 0x000fec0000002000 */
[C---:B------:R-:W-:Y:S02]  /*0b10*/  IADD3 R206, P1, R16.reuse, 0x218, RZ ;  /* 0x0000021810ce7810 */ /* 0x040fe40007f3e0ff */
[----:B------:R-:W-:Y:S01]  /*0b20*/  IADD3 R212, P2, R16, 0x224, RZ ;  /* 0x0000022410d47810 */ /* 0x000fe20007f5e0ff */
[----:B------:R2:W-:Y:S01]  /*0b30*/  STL [R1+0x220], RZ ;  /* 0x000220ff01007387 */ /* 0x0005e20000100800 */
[----:B-1----:R-:W-:Y:S01]  /*0b40*/  ISETP.LE.AND P0, PT, R0, UR5, PT ;  /* 0x0000000500007c0c */ /* 0x002fe2000bf03270 */
[----:B------:R-:W-:-:S02]  /*0b50*/  IMAD.X R207, RZ, RZ, R17, P1 ;  /* 0x000000ffffcf7224 */ /* 0x000fc400008e0611 */
[----:B------:R2:W-:Y:S01]  /*0b60*/  STL [R1+0x224], RZ ;  /* 0x000224ff01007387 */ /* 0x0005e20000100800 */
[----:B------:R-:W-:-:S09]  /*0b70*/  IMAD.X R211, RZ, RZ, R17, P2 ;  /* 0x000000ffffd37224 */ /* 0x000fd200010e0611 */
[----:B--2---:R-:W-:Y:S05]  /*0b80*/  @P0 EXIT ;  /* 0x000000000000094d */ /* 0x004fea0003800000 */
[----:B------:R-:W1:Y:S01]  /*0b90*/  S2R R6, SR_TID.X ;  /* 0x0000000000067919 */ /* 0x000e620000002100 */
[----:B------:R-:W2:Y:S01]  /*0ba0*/  S2UR UR6, SR_CgaCtaId ;  /* 0x00000000000679c3 */ /* 0x000ea20000008800 */
[----:B------:R-:W-:Y:S01]  /*0bb0*/  UMOV UR50, 0x400 ;  /* 0x0000040000327882 */ /* 0x000fe20000000000 */
[----:B------:R-:W-:Y:S01]  /*0bc0*/  IMAD.MOV.U32 R185, RZ, RZ, 0x2 ;  /* 0x00000002ffb97424 */ /* 0x000fe200078e00ff */
[C---:B------:R-:W-:Y:S01]  /*0bd0*/  IADD3 R204, -R18.reuse, 0xb, RZ ;  /* 0x0000000b12cc7810 */ /* 0x040fe20007ffe1ff */
[----:B------:R-:W-:Y:S01]  /*0be0*/  VIADD R205, R18, 0x8 ;  /* 0x0000000812cd7836 */ /* 0x000fe20000000000 */
[----:B------:R-:W-:-:S03]  /*0bf0*/  ULDC.64 UR36, c[0x0][0x198] ;  /* 0x0000660000247ab9 */ /* 0x000fc60000000a00 */
[----:B------:R-:W3:Y:S01]  /*0c00*/  S2UR UR4, SR_SWINHI ;  /* 0x00000000000479c3 */ /* 0x000ee20000002f00 */
[----:B--2---:R-:W-:Y:S01]  /*0c10*/  ULEA UR50, UR6, UR50, 0x18 ;  /* 0x0000003206327291 */ /* 0x004fe2000f8ec03f */
[----:B-1----:R-:W-:-:S06]  /*0c20*/  VIADD R198, R6, 0xffffff80 ;  /* 0xffffff8006c67836 */ /* 0x002fcc0000000000 */
[----:B------:R-:W-:Y:S01]  /*0c30*/  UMOV UR48, UR50 ;  /* 0x0000003200307c82 */ /* 0x000fe20008000000 */
[----:B---3--:R-:W-:Y:S01]  /*0c40*/  UMOV UR49, UR4 ;  /* 0x0000000400317c82 */ /* 0x008fe20008000000 */
[----:B------:R-:W-:Y:S01]  /*0c50*/  LOP3.LUT R6, R6, 0x7f, RZ, 0xc0, !PT ;  /* 0x0000007f06067812 */ /* 0x000fe200078ec0ff */
[----:B------:R-:W-:Y:S01]  /*0c60*/  UMOV UR4, UR5 ;  /* 0x0000000500047c82 */ /* 0x000fe20008000000 */
[----:B------:R-:W-:Y:S02]  /*0c70*/  SHF.R.S32.HI R19, RZ, 0x1f, R198 ;  /* 0x0000001fff137819 */ /* 0x000fe400000114c6 */
[----:B------:R-:W-:Y:S02]  /*0c80*/  ISETP.NE.AND P0, PT, R6, RZ, PT ;  /* 0x000000ff0600720c */ /* 0x000fe40003f05270 */
[CC--:B------:R-:W-:Y:S02]  /*0c90*/  LEA.HI R2, R19.reuse, R198.reuse, RZ, 0x4 ;  /* 0x000000c613027211 */ /* 0x0c0fe400078f20ff */
[----:B------:R-:W-:-:S02]  /*0ca0*/  LEA.HI R0, R19, R198, RZ, 0x7 ;  /* 0x000000c613007211 */ /* 0x000fc400078f38ff */
[----:B------:R-:W-:Y:S02]  /*0cb0*/  SHF.R.S32.HI R7, RZ, 0x4, R2 ;  /* 0x00000004ff077819 */ /* 0x000fe40000011402 */
[----:B------:R-:W-:Y:S02]  /*0cc0*/  LOP3.LUT R3, R0, 0xffffff80, RZ, 0xc0, !PT ;  /* 0xffffff8000037812 */ /* 0x000fe400078ec0ff */
[----:B------:R-:W-:Y:S02]  /*0cd0*/  LEA.HI R214, R19, R198, RZ, 0x5 ;  /* 0x000000c613d67211 */ /* 0x000fe400078f28ff */
[----:B------:R-:W-:Y:S01]  /*0ce0*/  LEA.HI R4, R2, R7, RZ, 0x1 ;  /* 0x0000000702047211 */ /* 0x000fe200078f08ff */
[----:B------:R-:W-:Y:S01]  /*0cf0*/  IMAD.IADD R208, R198, 0x1, -R3 ;  /* 0x00000001c6d07824 */ /* 0x000fe200078e0a03 */
[----:B------:R-:W-:Y:S02]  /*0d00*/  LOP3.LUT R5, R2, 0x3fffff0, RZ, 0xc0, !PT ;  /* 0x03fffff002057812 */ /* 0x000fe400078ec0ff */
[----:B------:R-:W-:-:S02]  /*0d10*/  SHF.R.S32.HI R214, RZ, 0x5, R214 ;  /* 0x00000005ffd67819 */ /* 0x000fc400000114d6 */
[----:B------:R-:W-:Y:S01]  /*0d20*/  LOP3.LUT R4, R4, 0x1ffffffe, RZ, 0xc0, !PT ;  /* 0x1ffffffe04047812 */ /* 0x000fe200078ec0ff */
[----:B------:R-:W-:Y:S01]  /*0d30*/  IMAD.IADD R5, R198, 0x1, -R5 ;  /* 0x00000001c6057824 */ /* 0x000fe200078e0a05 */
[----:B------:R-:W-:Y:S02]  /*0d40*/  SHF.R.S32.HI R3, RZ, 0x1f, R208 ;  /* 0x0000001fff037819 */ /* 0x000fe400000114d0 */
[----:B------:R-:W-:Y:S01]  /*0d50*/  SHF.R.S32.HI R213, RZ, 0x7, R0 ;  /* 0x00000007ffd57819 */ /* 0x000fe20000011400 */
[----:B------:R-:W-:Y:S01]  /*0d60*/  IMAD.IADD R4, R7, 0x1, -R4 ;  /* 0x0000000107047824 */ /* 0x000fe200078e0a04 */
[CC--:B------:R-:W-:Y:S01]  /*0d70*/  LEA.HI R20, R3.reuse, R208.reuse, RZ, 0x2 ;  /* 0x000000d003147211 */ /* 0x0c0fe200078f10ff */
[----:B------:R-:W-:Y:S01]  /*0d80*/  IMAD R5, R214, 0x10, R5 ;  /* 0x00000010d6057824 */ /* 0x000fe200078e0205 */
[----:B------:R-:W-:Y:S02]  /*0d90*/  LEA.HI R3, R3, R208, RZ, 0x5 ;  /* 0x000000d003037211 */ /* 0x000fe400078f28ff */
[----:B------:R-:W-:Y:S01]  /*0da0*/  SHF.R.S32.HI R2, RZ, 0x2, R20 ;  /* 0x00000002ff027819 */ /* 0x000fe20000011414 */
[----:B------:R-:W-:Y:S01]  /*0db0*/  IMAD R4, R5, 0x8, R4 ;  /* 0x0000000805047824 */ /* 0x000fe200078e0204 */
[----:B------:R-:W-:-:S02]  /*0dc0*/  SHF.R.S32.HI R5, RZ, 0x1f, R20 ;  /* 0x0000001fff057819 */ /* 0x000fc40000011414 */
[----:B------:R-:W-:Y:S01]  /*0dd0*/  SHF.R.S32.HI R3, RZ, 0x5, R3 ;  /* 0x00000005ff037819 */ /* 0x000fe20000011403 */
[----:B------:R-:W-:Y:S01]  /*0de0*/  IMAD.SHL.U32 R184, R4, 0x8, RZ ;  /* 0x0000000804b87824 */ /* 0x000fe200078e00ff */
[----:B------:R-:W-:Y:S02]  /*0df0*/  LEA.HI R5, R5, R2, RZ, 0x3 ;  /* 0x0000000205057211 */ /* 0x000fe400078f18ff */
[----:B------:R-:W-:Y:S01]  /*0e00*/  LEA.HI R0, R0, R213, RZ, 0x1 ;  /* 0x000000d500007211 */ /* 0x000fe200078f08ff */
[----:B------:R-:W-:Y:S01]  /*0e10*/  IMAD.WIDE R184, R184, R185, UR48 ;  /* 0x00000030b8b87e25 */ /* 0x000fe2000f8e02b9 */
[----:B------:R-:W-:Y:S02]  /*0e20*/  LOP3.LUT R5, R5, 0xfffffff8, RZ, 0xc0, !PT ;  /* 0xfffffff805057812 */ /* 0x000fe400078ec0ff */
[----:B------:R-:W-:Y:S02]  /*0e30*/  LEA.HI R19, R19, R198, RZ, 0x3 ;  /* 0x000000c613137211 */ /* 0x000fe400078f18ff */
[----:B------:R-:W-:Y:S01]  /*0e40*/  IADD3 R9, P6, R184, 0x20, RZ ;  /* 0x00000020b8097810 */ /* 0x000fe20007fde0ff */
[----:B------:R-:W-:Y:S01]  /*0e50*/  IMAD.IADD R2, R2, 0x1, -R5 ;  /* 0x0000000102027824 */ /* 0x000fe200078e0a05 */
[----:B------:R-:W-:-:S02]  /*0e60*/  IADD3 R5, P5, R184, 0x40, RZ ;  /* 0x00000040b8057810 */ /* 0x000fc40007fbe0ff */
[----:B------:R-:W-:Y:S01]  /*0e70*/  LOP3.LUT R8, R9, 0x380, RZ, 0xc0, !PT ;  /* 0x0000038009087812 */ /* 0x000fe200078ec0ff */
[----:B------:R-:W-:Y:S01]  /*0e80*/  IMAD R21, R3, 0x10, R2 ;  /* 0x0000001003157824 */ /* 0x000fe200078e0202 */
[----:B------:R-:W-:Y:S01]  /*0e90*/  LOP3.LUT R4, R5, 0x380, RZ, 0xc0, !PT ;  /* 0x0000038005047812 */ /* 0x000fe200078ec0ff */
[----:B------:R-:W-:Y:S01]  /*0ea0*/  IMAD.X R3, RZ, RZ, R185, P6 ;  /* 0x000000ffff037224 */ /* 0x000fe200030e06b9 */
[----:B------:R-:W-:Y:S02]  /*0eb0*/  SHF.R.U64 R8, R8, 0x3, RZ ;  /* 0x0000000308087819 */ /* 0x000fe400000012ff */
[----:B------:R-:W-:Y:S02]  /*0ec0*/  SHF.R.U64 R4, R4, 0x3, RZ ;  /* 0x0000000304047819 */ /* 0x000fe400000012ff */
[----:B------:R-:W-:Y:S02]  /*0ed0*/  LOP3.LUT R2, R8, R9, RZ, 0x3c, !PT ;  /* 0x0000000908027212 */ /* 0x000fe400078e3cff */
[----:B------:R-:W-:-:S02]  /*0ee0*/  IADD3 R11, P2, R184, 0x4020, RZ ;  /* 0x00004020b80b7810 */ /* 0x000fc40007f5e0ff */
[C---:B------:R-:W-:Y:S02]  /*0ef0*/  IADD3 R13, P1, R184.reuse, 0x4040, RZ ;  /* 0x00004040b80d7810 */ /* 0x040fe40007f3e0ff */
[C---:B------:R-:W-:Y:S02]  /*0f00*/  IADD3 R7, P4, R184.reuse, 0x60, RZ ;  /* 0x00000060b8077810 */ /* 0x040fe40007f9e0ff */
[C---:B------:R-:W-:Y:S02]  /*0f10*/  IADD3 R9, P3, R184.reuse, 0x4000, RZ ;  /* 0x00004000b8097810 */ /* 0x040fe40007f7e0ff */
[----:B------:R-:W-:Y:S02]  /*0f20*/  IADD3 R15, P6, R184, 0x4060, RZ ;  /* 0x00004060b80f7810 */ /* 0x000fe40007fde0ff */
[----:B------:R-:W-:Y:S01]  /*0f30*/  LOP3.LUT R4, R4, R5, RZ, 0x3c, !PT ;  /* 0x0000000504047212 */ /* 0x000fe200078e3cff */
[----:B------:R-:W-:Y:S01]  /*0f40*/  IMAD.X R5, RZ, RZ, R185, P5 ;  /* 0x000000ffff057224 */ /* 0x000fe200028e06b9 */
[----:B------:R-:W-:-:S02]  /*0f50*/  LOP3.LUT R10, R11, 0x380, RZ, 0xc0, !PT ;  /* 0x000003800b0a7812 */ /* 0x000fc400078ec0ff */
[----:B------:R-:W-:Y:S02]  /*0f60*/  LOP3.LUT R12, R13, 0x380, RZ, 0xc0, !PT ;  /* 0x000003800d0c7812 */ /* 0x000fe400078ec0ff */
[----:B------:R-:W-:Y:S02]  /*0f70*/  LOP3.LUT R6, R7, 0x380, RZ, 0xc0, !PT ;  /* 0x0000038007067812 */ /* 0x000fe400078ec0ff */
[----:B------:R-:W-:Y:S02]  /*0f80*/  LOP3.LUT R8, R9, 0x380, RZ, 0xc0, !PT ;  /* 0x0000038009087812 */ /* 0x000fe400078ec0ff */
[----:B------:R-:W-:Y:S02]  /*0f90*/  LOP3.LUT R14, R15, 0x380, RZ, 0xc0, !PT ;  /* 0x000003800f0e7812 */ /* 0x000fe400078ec0ff */
[----:B------:R-:W-:Y:S02]  /*0fa0*/  SHF.R.U64 R10, R10, 0x3, RZ ;  /* 0x000000030a0a7819 */ /* 0x000fe400000012ff */
[----:B------:R-:W-:-:S02]  /*0fb0*/  SHF.R.U64 R12, R12, 0x3, RZ ;  /* 0x000000030c0c7819 */ /* 0x000fc400000012ff */
[----:B------:R-:W-:Y:S02]  /*0fc0*/  SHF.R.U64 R6, R6, 0x3, RZ ;  /* 0x0000000306067819 */ /* 0x000fe400000012ff */
[----:B------:R-:W-:Y:S02]  /*0fd0*/  SHF.R.U64 R8, R8, 0x3, RZ ;  /* 0x0000000308087819 */ /* 0x000fe400000012ff */
[----:B------:R-:W-:Y:S02]  /*0fe0*/  SHF.R.U64 R14, R14, 0x3, RZ ;  /* 0x000000030e0e7819 */ /* 0x000fe400000012ff */
[----:B------:R-:W-:Y:S02]  /*0ff0*/  MOV R235, R2 ;  /* 0x0000000200eb7202 */ /* 0x000fe40000000f00 */
[----:B------:R-:W-:Y:S02]  /*1000*/  MOV R234, R4 ;  /* 0x0000000400ea7202 */ /* 0x000fe40000000f00 */
[----:B------:R-:W-:-:S02]  /*1010*/  LOP3.LUT R0, R0, 0x3fffffe, RZ, 0xc0, !PT ;  /* 0x03fffffe00007812 */ /* 0x000fc400078ec0ff */
[----:B------:R-:W-:Y:S02]  /*1020*/  LOP3.LUT R5, R19, 0x1ffffff8, RZ, 0xc0, !PT ;  /* 0x1ffffff813057812 */ /* 0x000fe400078ec0ff */
[----:B------:R-:W-:Y:S01]  /*1030*/  LOP3.LUT R3, R20, 0x7ffffffc, RZ, 0xc0, !PT ;  /* 0x7ffffffc14037812 */ /* 0x000fe200078ec0ff */
[----:B------:R-:W-:Y:S01]  /*1040*/  IMAD.IADD R0, R213, 0x1, -R0 ;  /* 0x00000001d5007824 */ /* 0x000fe200078e0a00 */
        /* <DEDUP_REMOVED lines=10> */
[----:B------:R-:W-:Y:S01]  /*10f0*/  IADD3 R22, P1, R16, 0x13c, RZ ;  /* 0x0000013c10167810 */ /* 0x000fe20007f3e0ff */
[----:B------:R-:W-:Y:S01]  /*1100*/  IMAD.IADD R5, R198, 0x1, -R5 ;  /* 0x00000001c6057824 */ /* 0x000fe200078e0a05 */
[----:B------:R-:W-:Y:S01]  /*1110*/  IADD3 R210, P2, R16, 0x230, RZ ;  /* 0x0000023010d27810 */ /* 0x000fe20007f5e0ff */
[----:B------:R-:W-:Y:S01]  /*1120*/  IMAD.IADD R3, R208, 0x1, -R3 ;  /* 0x00000001d0037824 */ /* 0x000fe200078e0a03 */
[----:B------:R-:W-:Y:S01]  /*1130*/  MOV R233, R6 ;  /* 0x0000000600e97202 */ /* 0x000fe20000000f00 */
[----:B------:R-:W-:Y:S01]  /*1140*/  IMAD R196, R0, 0x40, R21 ;  /* 0x0000004000c47824 */ /* 0x000fe200078e0215 */
[----:B------:R-:W-:Y:S01]  /*1150*/  MOV R232, R8 ;  /* 0x0000000800e87202 */ /* 0x000fe20000000f00 */
[--C-:B------:R-:W-:Y:S01]  /*1160*/  IMAD.X R158, RZ, RZ, R17.reuse, P1 ;  /* 0x000000ffff9e7224 */ /* 0x100fe200008e0611 */
[----:B------:R-:W-:Y:S01]  /*1170*/  MOV R231, R10 ;  /* 0x0000000a00e77202 */ /* 0x000fe20000000f00 */
[----:B------:R-:W-:Y:S01]  /*1180*/  IMAD.X R209, RZ, RZ, R17, P2 ;  /* 0x000000ffffd17224 */ /* 0x000fe200010e0611 */
[----:B------:R-:W-:Y:S01]  /*1190*/  MOV R221, R12 ;  /* 0x0000000c00dd7202 */ /* 0x000fe20000000f00 */
[----:B------:R-:W-:Y:S01]  /*11a0*/  IMAD.SHL.U32 R186, R5, 0x8, RZ ;  /* 0x0000000805ba7824 */ /* 0x000fe200078e00ff */
[----:B------:R-:W-:Y:S01]  /*11b0*/  MOV R215, R14 ;  /* 0x0000000e00d77202 */ /* 0x000fe20000000f00 */
[----:B------:R-:W-:Y:S01]  /*11c0*/  IMAD.SHL.U32 R197, R3, 0x2, RZ ;  /* 0x0000000203c57824 */ /* 0x000fe200078e00ff */
[----:B------:R-:W-:-:S02]  /*11d0*/  SEL R200, RZ, 0x1, P0 ;  /* 0x00000001ffc87807 */ /* 0x000fc40000000000 */
[----:B------:R-:W-:-:S07]  /*11e0*/  SHF.R.S32.HI R194, RZ, 0x3, R19 ;  /* 0x00000003ffc27819 */ /* 0x000fce0000011413 */
.L_x_1606:
        /* <DEDUP_REMOVED lines=20> */
.L_x_1488:
[----:B------:R-:W-:Y:S01]  /*1330*/  ULDC UR6, c[0x0][0xec4] ;  /* 0x0003b10000067ab9 */ /* 0x000fe20000000800 */
[----:B------:R-:W-:Y:S01]  /*1340*/  UMOV UR39, UR7 ;  /* 0x0000000700277c82 */ /* 0x000fe20008000000 */
[----:B------:R-:W-:-:S11]  /*1350*/  UISETP.NE.AND UP0, UPT, UR6, 0x1, UPT ;  /* 0x000000010600788c */ /* 0x000fd6000bf05270 */
[----:B------:R-:W-:Y:S02]  /*1360*/  @UP0 ULDC.64 UR10, c[0x0][0xec8] ;  /* 0x0003b200000a0ab9 */ /* 0x000fe40000000a00 */
[----:B------:R-:W-:-:S04]  /*1370*/  UIMAD.WIDE.U32 UR4, UR7, UR10, URZ ;  /* 0x0000000a070472a5 */ /* 0x000fc8000f8e003f */
[----:B------:R-:W-:-:S04]  /*1380*/  @UP0 USHF.R.U32.HI UR39, URZ, UR11, UR5 ;  /* 0x0000000b3f270299 */ /* 0x000fc80008011605 */
[----:B------:R-:W-:-:S12]  /*1390*/  UIMAD UR4, UR39, UR6, URZ ;  /* 0x00000006270472a4 */ /* 0x000fd8000f8e023f */
.L_x_1489:
[----:B------:R-:W1:Y:S01]  /*13a0*/  LDC R0, c[0x0][0xa80] ;  /* 0x0002a000ff007b82 */ /* 0x000e620000000800 */
[----:B------:R-:W-:Y:S01]  /*13b0*/  ULOP3.LUT UR5, URZ, UR39, URZ, 0x33, !UPT ;  /* 0x000000273f057292 */ /* 0x000fe2000f8e333f */
[----:B------:R-:W-:Y:S01]  /*13c0*/  IMAD.MOV.U32 R2, RZ, RZ, 0x3000 ;  /* 0x00003000ff027424 */ /* 0x000fe200078e00ff */
[----:B------:R-:W-:Y:S01]  /*13d0*/  UIADD3 UR6, UP2, UR48, 0x32450, URZ ;  /* 0x0003245030067890 */ /* 0x000fe2000ff5e03f */
[----:B------:R-:W-:Y:S01]  /*13e0*/  IMAD.U32 R3, RZ, RZ, UR38 ;  /* 0x00000026ff037e24 */ /* 0x000fe2000f8e00ff */
[----:B------:R-:W-:Y:S01]  /*13f0*/  ULDC UR42, c[0x0][0xeac] ;  /* 0x0003ab00002a7ab9 */ /* 0x000fe20000000800 */
[----:B------:R-:W-:Y:S01]  /*1400*/  UIADD3 UR11, UP3, UR48, 0x32460, URZ ;  /* 0x00032460300b7890 */ /* 0x000fe2000ff7e03f */
[----:B------:R-:W-:Y:S01]  /*1410*/  IMAD.MOV.U32 R4, RZ, RZ, 0xc000 ;  /* 0x0000c000ff047424 */ /* 0x000fe200078e00ff */
[----:B------:R-:W-:Y:S01]  /*1420*/  UIADD3 UR42, UR5, UR42, URZ ;  /* 0x0000002a052a7290 */ /* 0x000fe2000fffe03f */
[----:B------:R-:W-:Y:S01]  /*1430*/  IMAD.U32 R8, RZ, RZ, UR6 ;  /* 0x00000006ff087e24 */ /* 0x000fe2000f8e00ff */
[----:B------:R-:W-:Y:S01]  /*1440*/  UIADD3.X UR5, URZ, UR49, URZ, UP2, !UPT ;  /* 0x000000313f057290 */ /* 0x000fe200097fe43f */
[----:B------:R-:W-:Y:S01]  /*1450*/  IMAD.U32 R5, RZ, RZ, UR38 ;  /* 0x00000026ff057e24 */ /* 0x000fe2000f8e00ff */
[----:B------:R-:W-:Y:S01]  /*1460*/  UIADD3 UR9, UP0, UR48, 0x32430, URZ ;  /* 0x0003243030097890 */ /* 0x000fe2000ff1e03f */
[----:B------:R-:W-:Y:S01]  /*1470*/  IMAD.MOV.U32 R6, RZ, RZ, R200 ;  /* 0x000000ffff067224 */ /* 0x000fe200078e00c8 */
[----:B------:R-:W-:Y:S01]  /*1480*/  UIADD3 UR10, UP1, UR48, 0x32440, URZ ;  /* 0x00032440300a7890 */ /* 0x000fe2000ff3e03f */
[----:B------:R-:W-:Y:S01]  /*1490*/  IMAD.MOV.U32 R7, RZ, RZ, 0x100 ;  /* 0x00000100ff077424 */ /* 0x000fe200078e00ff */
[----:B------:R-:W-:Y:S01]  /*14a0*/  UIADD3.X UR12, URZ, UR49, URZ, UP3, !UPT ;  /* 0x000000313f0c7290 */ /* 0x000fe20009ffe43f */
[----:B------:R-:W-:Y:S01]  /*14b0*/  IMAD.U32 R9, RZ, RZ, UR5 ;  /* 0x00000005ff097e24 */ /* 0x000fe2000f8e00ff */
[----:B------:R-:W-:Y:S01]  /*14c0*/  UIADD3.X UR5, URZ, UR49, URZ, UP0, !UPT ;  /* 0x000000313f057290 */ /* 0x000fe200087fe43f */
[----:B------:R2:W-:Y:S01]  /*14d0*/  STL.64 [R1+0x18], R2 ;  /* 0x0000180201007387 */ /* 0x0005e20000100a00 */
[----:B------:R-:W-:Y:S01]  /*14e0*/  UIADD3.X UR6, URZ, UR49, URZ, UP1, !UPT ;  /* 0x000000313f067290 */ /* 0x000fe20008ffe43f */
[----:B------:R-:W-:Y:S01]  /*14f0*/  IMAD.U32 R10, RZ, RZ, UR11 ;  /* 0x0000000bff0a7e24 */ /* 0x000fe2000f8e00ff */
[----:B------:R-:W-:Y:S01]  /*1500*/  ULDC UR43, c[0x0][0xeb8] ;  /* 0x0003ae00002b7ab9 */ /* 0x000fe20000000800 */
[----:B------:R3:W-:Y:S01]  /*1510*/  STL.128 [R1+0x50], R4 ;  /* 0x0000500401007387 */ /* 0x0007e20000100c00 */
[----:B------:R-:W-:Y:S01]  /*1520*/  UISETP.NE.AND UP1, UPT, UR43, 0x1, UPT ;  /* 0x000000012b00788c */ /* 0x000fe2000bf25270 */
[----:B------:R-:W-:Y:S01]  /*1530*/  IMAD.MOV.U32 R201, RZ, RZ, 0x100 ;  /* 0x00000100ffc97424 */ /* 0x000fe200078e00ff */
[----:B------:R-:W-:Y:S01]  /*1540*/  UIADD3 UR7, UR7, -UR4, URZ ;  /* 0x8000000407077290 */ /* 0x000fe2000fffe03f */
[----:B------:R-:W-:Y:S01]  /*1550*/  IMAD.MOV.U32 R202, RZ, RZ, 0x1 ;  /* 0x00000001ffca7424 */ /* 0x000fe200078e00ff */
[----:B-1----:R1:W-:Y:S01]  /*1560*/  STL [R1+0x460], R0 ;  /* 0x0004600001007387 */ /* 0x0023e20000100800 */
[----:B------:R-:W-:Y:S01]  /*1570*/  IMAD.MOV.U32 R203, RZ, RZ, RZ ;  /* 0x000000ffffcb7224 */ /* 0x000fe200078e00ff */
[----:B------:R-:W-:Y:S01]  /*1580*/  ULDC UR40, c[0x0][0x404] ;  /* 0x0001010000287ab9 */ /* 0x000fe20000000800 */
[----:B--2---:R-:W-:Y:S01]  /*1590*/  IMAD.U32 R2, RZ, RZ, UR10 ;  /* 0x0000000aff027e24 */ /* 0x004fe2000f8e00ff */
[----:B------:R-:W-:Y:S01]  /*15a0*/  ULDC.64 UR10, c[0x0][0x3f8] ;  /* 0x0000fe00000a7ab9 */ /* 0x000fe20000000a00 */
[----:B------:R-:W-:Y:S01]  /*15b0*/  IMAD.MOV.U32 R12, RZ, RZ, 0x1 ;  /* 0x00000001ff0c7424 */ /* 0x000fe200078e00ff */
[----:B------:R-:W-:Y:S01]  /*15c0*/  UISETP.NE.U32.AND UP0, UPT, UR10, URZ, UPT ;  /* 0x0000003f0a00728c */ /* 0x000fe2000bf05070 */
[----:B------:R-:W-:Y:S01]  /*15d0*/  IMAD.MOV.U32 R13, RZ, RZ, RZ ;  /* 0x000000ffff0d7224 */ /* 0x000fe200078e00ff */
[----:B------:R1:W-:Y:S01]  /*15e0*/  STL.128 [R1+0x20], R200 ;  /* 0x000020c801007387 */ /* 0x0003e20000100c00 */
[----:B------:R-:W-:Y:S01]  /*15f0*/  IMAD.U32 R11, RZ, RZ, UR12 ;  /* 0x0000000cff0b7e24 */ /* 0x000fe2000f8e00ff */
[----:B------:R-:W-:Y:S01]  /*1600*/  UISETP.NE.AND.EX UP0, UPT, UR11, URZ, UPT, UP0 ;  /* 0x0000003f0b00728c */ /* 0x000fe2000bf05300 */
[----:B---3--:R-:W-:Y:S01]  /*1610*/  IMAD.U32 R6, RZ, RZ, UR42 ;  /* 0x0000002aff067e24 */ /* 0x008fe2000f8e00ff */
[----:B------:R1:W-:Y:S01]  /*1620*/  STL.64 [R1+0x60], R12 ;  /* 0x0000600c01007387 */ /* 0x0003e20000100a00 */
[----:B------:R-:W-:Y:S01]  /*1630*/  IMAD.U32 R4, RZ, RZ, UR9 ;  /* 0x00000009ff047e24 */ /* 0x000fe2000f8e00ff */
[----:B------:R-:W-:Y:S01]  /*1640*/  ULDC UR11, c[0x0][0xec4] ;  /* 0x0003b100000b7ab9 */ /* 0x000fe20000000800 */
[----:B------:R-:W-:Y:S01]  /*1650*/  IMAD.U32 R5, RZ, RZ, UR5 ;  /* 0x00000005ff057e24 */ /* 0x000fe2000f8e00ff */
[----:B------:R-:W-:Y:S01]  /*1660*/  ULDC.64 UR4, c[0x0][0xad8] ;  /* 0x0002b60000047ab9 */ /* 0x000fe20000000a00 */
[----:B------:R-:W-:Y:S01]  /*1670*/  IMAD.U32 R3, RZ, RZ, UR6 ;  /* 0x00000006ff037e24 */ /* 0x000fe2000f8e00ff */
[----:B------:R-:W-:Y:S01]  /*1680*/  UISETP.GE.AND UP2, UPT, UR5, 0x1, UPT ;  /* 0x000000010500788c */ /* 0x000fe2000bf46270 */
[----:B------:R1:W-:Y:S01]  /*1690*/  STL [R1+0x70], R6 ;  /* 0x0000700601007387 */ /* 0x0003e20000100800 */
[----:B------:R-:W-:Y:S01]  /*16a0*/  UIMAD UR11, UR8, UR11, UR7 ;  /* 0x0000000b080b72a4 */ /* 0x000fe2000f8e0207 */
[----:B------:R-:W-:Y:S01]  /*16b0*/  IADD3 R32, P0, R16, 0x38, RZ ;  /* 0x0000003810207810 */ /* 0x000fe20007f1e0ff */
[----:B------:R-:W-:Y:S01]  /*16c0*/  USHF.L.U32 UR42, UR42, 0x7, URZ ;  /* 0x000000072a2a7899 */ /* 0x000fe2000800063f */
[----:B------:R1:W-:Y:S01]  /*16d0*/  STL.128 [R1+0x40], R8 ;  /* 0x0000400801007387 */ /* 0x0003e20000100c00 */
[----:B------:R-:W-:Y:S01]  /*16e0*/  @UP1 ULDC UR8, c[0x0][0xebc] ;  /* 0x0003af0000081ab9 */ /* 0x000fe20000000800 */
[----:B------:R-:W-:Y:S01]  /*16f0*/  USEL UR40, UR40, 0x1, UP0 ;  /* 0x0000000128287887 */ /* 0x000fe20008000000 */
[----:B------:R-:W-:Y:S01]  /*1700*/  PLOP3.LUT P1, PT, PT, PT, UP2, 0x80, 0x0 ;  /* 0x000000000000781c */ /* 0x000fe20003f2f028 */
[----:B------:R1:W-:Y:S01]  /*1710*/  STL.64 [R1+0x68], R10 ;  /* 0x0000680a01007387 */ /* 0x0003e20000100a00 */
[----:B------:R-:W-:Y:S01]  /*1720*/  UIMAD.WIDE.U32 UR8, UR11, UR8, URZ ;  /* 0x000000080b0872a5 */ /* 0x000fe2000f8e003f */
[----:B------:R-:W-:Y:S01]  /*1730*/  IMAD.X R33, RZ, RZ, R17, P0 ;  /* 0x000000ffff217224 */ /* 0x000fe200000e0611 */
[----:B------:R-:W-:Y:S01]  /*1740*/  ULDC UR10, c[0x0][0x2e0] ;  /* 0x0000b800000a7ab9 */ /* 0x000fe20000000800 */
[----:B------:R1:W-:Y:S01]  /*1750*/  STL.64 [R1+0x8], R4 ;  /* 0x0000080401007387 */ /* 0x0003e20000100a00 */
[----:B------:R-:W-:Y:S01]  /*1760*/  ULDC UR6, c[0x0][0x288] ;  /* 0x0000a20000067ab9 */ /* 0x000fe20000000800 */
[----:B------:R-:W-:Y:S01]  /*1770*/  @UP1 ULDC UR12, c[0x0][0xec0] ;  /* 0x0003b000000c1ab9 */ /* 0x000fe20000000800 */
[----:B------:R-:W-:Y:S01]  /*1780*/  UMOV UR44, UR11 ;  /* 0x0000000b002c7c82 */ /* 0x000fe20008000000 */
[----:B------:R1:W-:Y:S01]  /*1790*/  STL.64 [R1+0x10], R2 ;  /* 0x0000100201007387 */ /* 0x0003e20000100a00 */
[----:B------:R-:W-:-:S02]  /*17a0*/  UIADD3 UR7, UR42, 0x80, -UR6 ;  /* 0x000000802a077890 */ /* 0x000fc4000fffe806 */
[----:B------:R-:W-:Y:S01]  /*17b0*/  UIMAD UR40, UR40, UR10, URZ ;  /* 0x0000000a282872a4 */ /* 0x000fe2000f8e023f */
[----:B------:R1:W-:Y:S01]  /*17c0*/  STL.64 [R1+0x30], R2 ;  /* 0x0000300201007387 */ /* 0x0003e20000100a00 */
[----:B------:R-:W-:Y:S02]  /*17d0*/  @UP1 USHF.R.U32.HI UR44, URZ, UR12, UR9 ;  /* 0x0000000c3f2c1299 */ /* 0x000fe40008011609 */
[----:B------:R-:W-:Y:S01]  /*17e0*/  UIADD3 UR8, UR40, UR7, URZ ;  /* 0x0000000728087290 */ /* 0x000fe2000fffe03f */
[----:B------:R1:W-:Y:S01]  /*17f0*/  STL.128 [R1+0x440], RZ ;  /* 0x000440ff01007387 */ /* 0x0003e20000100c00 */
[----:B------:R-:W-:Y:S02]  /*1800*/  UIADD3 UR7, -UR44, URZ, URZ ;  /* 0x0000003f2c077290 */ /* 0x000fe4000fffe13f */
[----:B------:R-:W-:Y:S01]  /*1810*/  UIADD3 UR4, UR8, UR4, URZ ;  /* 0x0000000408047290 */ /* 0x000fe2000fffe03f */
[----:B------:R1:W-:Y:S01]  /*1820*/  STL.128 [R1+0x450], RZ ;  /* 0x000450ff01007387 */ /* 0x0003e20000100c00 */
[----:B------:R-:W-:-:S03]  /*1830*/  UIMAD UR43, UR43, UR7, UR11 ;  /* 0x000000072b2b72a4 */ /* 0x000fc6000f8e020b */
[----:B------:R1:W-:Y:S04]  /*1840*/  STL.128 [R1+0x230], RZ ;  /* 0x000230ff01007387 */ /* 0x0003e80000100c00 */
        /* <DEDUP_REMOVED lines=31> */
[----:B------:R1:W-:Y:S04]  /*1a40*/  STL.64 [R1], RZ ;  /* 0x000000ff01007387 */ /* 0x0003e80000100a00 */
[----:B------:R1:W-:Y:S01]  /*1a50*/  STL.64 [R1+0x38], RZ ;  /* 0x000038ff01007387 */ /* 0x0003e20000100a00 */
[----:B------:R-:W-:Y:S05]  /*1a60*/  @!P1 BRA `(.L_x_1490) ;  /* 0x0000000000449947 */ /* 0x000fea0003800000 */
        /* <DEDUP_REMOVED lines=10> */
.L_x_1491:
[----:B------:R-:W-:-:S11]  /*1b10*/  UISETP.NE.AND UP0, UPT, UR5, 0x1, UPT ;  /* 0x000000010500788c */ /* 0x000fd6000bf05270 */
[----:B------:R-:W-:Y:S02]  /*1b20*/  @UP0 ULDC.64 UR10, c[0x0][0xae0] ;  /* 0x0002b800000a0ab9 */ /* 0x000fe40000000a00 */
[----:B------:R-:W-:-:S04]  /*1b30*/  UIMAD.WIDE.U32 UR8, UR7, UR10, URZ ;  /* 0x0000000a070872a5 */ /* 0x000fc8000f8e003f */
[----:B------:R-:W-:-:S12]  /*1b40*/  @UP0 USHF.R.U32.HI UR7, URZ, UR11, UR9 ;  /* 0x0000000b3f070299 */ /* 0x000fd80008011609 */
.L_x_1492:
[----:B------:R-:W-:-:S04]  /*1b50*/  UIMAD UR7, UR7, UR5, UR5 ;  /* 0x00000005070772a4 */ /* 0x000fc8000f8e0205 */
[----:B------:R-:W-:-:S04]  /*1b60*/  UISETP.LT.AND UP0, UPT, UR4, UR7, UPT ;  /* 0x000000070400728c */ /* 0x000fc8000bf01270 */
[----:B------:R-:W-:-:S12]  /*1b70*/  USEL UR4, UR4, UR7, UP0 ;  /* 0x0000000704047287 */ /* 0x000fd80008000000 */
.L_x_1490:
[----:B------:R-:W-:Y:S02]  /*1b80*/  UIADD3 UR8, UR40, 0x5f, URZ ;  /* 0x0000005f28087890 */ /* 0x000fe4000fffe03f */
[----:B------:R-:W-:Y:S02]  /*1b90*/  UIADD3 UR10, UR4, 0x5f, URZ ;  /* 0x0000005f040a7890 */ /* 0x000fe4000fffe03f */
[----:B------:R-:W-:Y:S02]  /*1ba0*/  UIMAD.WIDE UR8, UR8, 0x2aaaaaab, URZ ;  /* 0x2aaaaaab080878a5 */ /* 0x000fe4000f8e023f */
[----:B------:R-:W-:Y:S02]  /*1bb0*/  UIMAD.WIDE UR10, UR10, 0x2aaaaaab, URZ ;  /* 0x2aaaaaab0a0a78a5 */ /* 0x000fe4000f8e023f */
[----:B------:R-:W-:Y:S02]  /*1bc0*/  USHF.R.U32.HI UR4, URZ, 0x1f, UR9 ;  /* 0x0000001f3f047899 */ /* 0x000fe40008011609 */
[----:B------:R-:W-:-:S02]  /*1bd0*/  USHF.R.U32.HI UR7, URZ, 0x1f, UR11 ;  /* 0x0000001f3f077899 */ /* 0x000fc4000801160b */
[----:B------:R-:W-:Y:S02]  /*1be0*/  ULEA.HI.SX32 UR4, UR9, UR4, 0x1c ;  /* 0x0000000409047291 */ /* 0x000fe4000f8fe23f */
[----:B------:R-:W-:Y:S02]  /*1bf0*/  ULEA.HI.SX32 UR7, UR11, UR7, 0x1c ;  /* 0x000000070b077291 */ /* 0x000fe4000f8fe23f */
[----:B------:R-:W-:Y:S02]  /*1c00*/  UIADD3 UR6, UR40, -UR6, UR42 ;  /* 0x8000000628067290 */ /* 0x000fe4000fffe02a */
[----:B------:R-:W-:Y:S01]  /*1c10*/  UISETP.LT.AND UP0, UPT, UR4, UR7, UPT ;  /* 0x000000070400728c */ /* 0x000fe2000bf01270 */
[----:B------:R-:W-:Y:S02]  /*1c20*/  ULDC UR8, c[0x0][0xad4] ;  /* 0x0002b50000087ab9 */ /* 0x000fe40000000800 */
[----:B------:R-:W-:Y:S02]  /*1c30*/  UIADD3 UR8, UR6, -UR8, URZ ;  /* 0x8000000806087290 */ /* 0x000fe4000fffe03f */
        /* <DEDUP_REMOVED lines=13> */
.L_x_1494:
[----:B------:R-:W-:-:S11]  /*1d10*/  UISETP.NE.AND UP0, UPT, UR5, 0x1, UPT ;  /* 0x000000010500788c */ /* 0x000fd6000bf05270 */
[----:B------:R-:W-:Y:S02]  /*1d20*/  @UP0 ULDC.64 UR10, c[0x0][0xae0] ;  /* 0x0002b800000a0ab9 */ /* 0x000fe40000000a00 */
[----:B------:R-:W-:-:S04]  /*1d30*/  UIMAD.WIDE.U32 UR6, UR4, UR10, URZ ;  /* 0x0000000a040672a5 */ /* 0x000fc8000f8e003f */
[----:B------:R-:W-:-:S12]  /*1d40*/  @UP0 USHF.R.U32.HI UR4, URZ, UR11, UR7 ;  /* 0x0000000b3f040299 */ /* 0x000fd80008011607 */
.L_x_1495:
[----:B------:R-:W-:-:S04]  /*1d50*/  UIMAD UR4, UR4, UR5, URZ ;  /* 0x00000005040472a4 */ /* 0x000fc8000f8e023f */
[----:B------:R-:W-:-:S04]  /*1d60*/  UISETP.LT.AND UP0, UPT, UR8, UR4, UPT ;  /* 0x000000040800728c */ /* 0x000fc8000bf01270 */
[----:B------:R-:W-:-:S12]  /*1d70*/  USEL UR8, UR8, UR4, !UP0 ;  /* 0x0000000408087287 */ /* 0x000fd8000c000000 */
.L_x_1493:
[----:B------:R-:W-:Y:S01]  /*1d80*/  UIMAD.WIDE UR4, UR8, 0x2aaaaaab, URZ ;  /* 0x2aaaaaab080478a5 */ /* 0x000fe2000f8e023f */
[----:B------:R-:W-:-:S03]  /*1d90*/  PLOP3.LUT P0, PT, PT, PT, PT, 0x80, 0x0 ;  /* 0x000000000000781c */ /* 0x000fc60003f0f070 */
[----:B------:R-:W-:-:S04]  /*1da0*/  USHF.R.U32.HI UR4, URZ, 0x1f, UR5 ;  /* 0x0000001f3f047899 */ /* 0x000fc80008011605 */
[----:B------:R-:W-:-:S04]  /*1db0*/  ULEA.HI.SX32 UR4, UR5, UR4, 0x1c ;  /* 0x0000000405047291 */ /* 0x000fc8000f8fe23f */
[----:B------:R-:W-:-:S04]  /*1dc0*/  UISETP.LT.AND UP0, UPT, URZ, UR4, UPT ;  /* 0x000000043f00728c */ /* 0x000fc8000bf01270 */
[----:B------:R-:W-:-:S04]  /*1dd0*/  USEL UR41, URZ, UR4, !UP0 ;  /* 0x000000043f297287 */ /* 0x000fc8000c000000 */
[----:B------:R-:W-:-:S06]  /*1de0*/  UISETP.GT.AND UP0, UPT, UR45, UR41, UPT ;  /* 0x000000292d00728c */ /* 0x000fcc000bf04270 */
[----:B------:R-:W-:-:S13]  /*1df0*/  PLOP3.LUT P1, PT, PT, PT, UP0, 0x80, 0x0 ;  /* 0x000000000000781c */ /* 0x000fda0003f2f008 */
[----:B------:R-:W-:Y:S05]  /*1e00*/  @!P1 BRA `(.L_x_1496) ;  /* 0x000001dc00889947 */ /* 0x000fea0003800000 */
[----:B-1----:R-:W1:Y:S01]  /*1e10*/  SHFL.IDX PT, R0, R213, RZ, 0x1f ;  /* 0x00001fffd5007589 */ /* 0x002e6200000e0000 */
[----:B------:R-:W-:Y:S01]  /*1e20*/  UIADD3 UR6, UR50, 0x18400, URZ ;  /* 0x0001840032067890 */ /* 0x000fe2000fffe03f */
[----:B------:R-:W-:Y:S01]  /*1e30*/  IMAD.MOV.U32 R12, RZ, RZ, 0x1 ;  /* 0x00000001ff0c7424 */ /* 0x000fe200078e00ff */
[----:B------:R-:W-:Y:S01]  /*1e40*/  UIADD3 UR5, UR50, 0x400, URZ ;  /* 0x0000040032057890 */ /* 0x000fe2000fffe03f */
[----:B------:R-:W-:Y:S01]  /*1e50*/  IMAD.MOV.U32 R4, RZ, RZ, 0x1 ;  /* 0x00000001ff047424 */ /* 0x000fe200078e00ff */
[----:B------:R-:W-:Y:S01]  /*1e60*/  UIADD3 UR4, UR50, 0x1c400, URZ ;  /* 0x0001c40032047890 */ /* 0x000fe2000fffe03f */
[----:B------:R-:W-:Y:S01]  /*1e70*/  IMAD.MOV.U32 R5, RZ, RZ, RZ ;  /* 0x000000ffff057224 */ /* 0x000fe200078e00ff */
[----:B------:R-:W-:Y:S01]  /*1e80*/  USHF.R.U32.HI UR5, URZ, 0x4, UR5 ;  /* 0x000000043f057899 */ /* 0x000fe20008011605 */
[----:B------:R-:W-:Y:S01]  /*1e90*/  IMAD.MOV.U32 R6, RZ, RZ, 0x1 ;  /* 0x00000001ff067424 */ /* 0x000fe200078e00ff */
[----:B------:R-:W-:Y:S01]  /*1ea0*/  USHF.R.U32.HI UR4, URZ, 0x4, UR4 ;  /* 0x000000043f047899 */ /* 0x000fe20008011604 */
[----:B------:R-:W-:Y:S01]  /*1eb0*/  IMAD.MOV.U32 R7, RZ, RZ, RZ ;  /* 0x000000ffff077224 */ /* 0x000fe200078e00ff */
[----:B------:R-:W-:Y:S01]  /*1ec0*/  ULOP3.LUT UR5, UR5, 0x3fff, URZ, 0xc0, !UPT ;  /* 0x00003fff05057892 */ /* 0x000fe2000f8ec03f */
[----:B------:R-:W-:Y:S01]  /*1ed0*/  IMAD.MOV.U32 R13, RZ, RZ, RZ ;  /* 0x000000ffff0d7224 */ /* 0x000fe200078e00ff */
[----:B------:R-:W-:Y:S01]  /*1ee0*/  ULOP3.LUT UR4, UR4, 0x3fff, URZ, 0xc0, !UPT ;  /* 0x00003fff04047892 */ /* 0x000fe2000f8ec03f */
[----:B------:R-:W-:Y:S01]  /*1ef0*/  IMAD.MOV.U32 R9, RZ, RZ, 0x40000040 ;  /* 0x40000040ff097424 */ /* 0x000fe200078e00ff */
[----:B------:R-:W-:Y:S01]  /*1f00*/  ULOP3.LUT UR7, UR5, 0x3000000, URZ, 0xfc, !UPT ;  /* 0x0300000005077892 */ /* 0x000fe2000f8efc3f */
[----:B------:R2:W-:Y:S01]  /*1f10*/  STL.128 [R1+0x80], R4 ;  /* 0x0000800401007387 */ /* 0x0005e20000100c00 */
[----:B------:R-:W-:Y:S01]  /*1f20*/  ULOP3.LUT UR4, UR4, 0x10000, URZ, 0xfc, !UPT ;  /* 0x0001000004047892 */ /* 0x000fe2000f8efc3f */
[----:B------:R-:W-:Y:S01]  /*1f30*/  IMAD.MOV.U32 R11, RZ, RZ, 0x40000040 ;  /* 0x40000040ff0b7424 */ /* 0x000fe200078e00ff */
[----:B------:R-:W-:Y:S01]  /*1f40*/  ULOP3.LUT UR5, UR5, 0x10000, URZ, 0xfc, !UPT ;  /* 0x0001000005057892 */ /* 0x000fe2000f8efc3f */
[----:B------:R3:W-:Y:S01]  /*1f50*/  STL.64 [R1+0x90], R12 ;  /* 0x0000900c01007387 */ /* 0x0007e20000100a00 */
[----:B------:R-:W-:Y:S01]  /*1f60*/  IMAD.U32 R10, RZ, RZ, UR7 ;  /* 0x00000007ff0a7e24 */ /* 0x000fe2000f8e00ff */
[----:B------:R-:W-:Y:S01]  /*1f70*/  IADD3 R19, P5, R16, 0xa0, RZ ;  /* 0x000000a010137810 */ /* 0x000fe20007fbe0ff */
[----:B------:R-:W-:Y:S01]  /*1f80*/  IMAD.U32 R8, RZ, RZ, UR4 ;  /* 0x00000004ff087e24 */ /* 0x000fe2000f8e00ff */
[----:B-1----:R-:W-:Y:S01]  /*1f90*/  LEA.HI R2, R0, R0, RZ, 0x1 ;  /* 0x0000000000027211 */ /* 0x002fe200078f08ff */
[----:B------:R-:W-:Y:S01]  /*1fa0*/  IMAD.U32 R14, RZ, RZ, UR5 ;  /* 0x00000005ff0e7e24 */ /* 0x000fe2000f8e00ff */
[----:B------:R-:W-:Y:S01]  /*1fb0*/  ULOP3.LUT UP0, URZ, UR6, 0x1bf, URZ, 0xc0, !UPT ;  /* 0x000001bf063f7892 */ /* 0x000fe2000f80c03f */
[----:B------:R-:W-:Y:S01]  /*1fc0*/  IMAD.MOV.U32 R15, RZ, RZ, 0x40000040 ;  /* 0x40000040ff0f7424 */ /* 0x000fe200078e00ff */
[----:B------:R-:W-:Y:S01]  /*1fd0*/  LOP3.LUT R3, R2, 0x7fffe, RZ, 0xc0, !PT ;  /* 0x0007fffe02037812 */ /* 0x000fe200078ec0ff */
[----:B------:R1:W-:Y:S01]  /*1fe0*/  STL.128 [R1+0xa0], R8 ;  /* 0x0000a00801007387 */ /* 0x0003e20000100c00 */
[----:B------:R-:W-:Y:S01]  /*1ff0*/  IMAD.X R44, RZ, RZ, R17, P5 ;  /* 0x000000ffff2c7224 */ /* 0x000fe200028e0611 */
[----:B------:R-:W-:Y:S01]  /*2000*/  IADD3 R30, P1, R16, 0x118, RZ ;  /* 0x00000118101e7810 */ /* 0x000fe20007f3e0ff */
[----:B--2---:R-:W-:Y:S01]  /*2010*/  IMAD.MOV.U32 R5, RZ, RZ, 0x40000040 ;  /* 0x40000040ff057424 */ /* 0x004fe200078e00ff */
[----:B------:R1:W-:Y:S01]  /*2020*/  STL.64 [R1+0x78], RZ ;  /* 0x000078ff01007387 */ /* 0x0003e20000100a00 */
[----:B------:R-:W-:Y:S01]  /*2030*/  IMAD.IADD R3, R0, 0x1, -R3 ;  /* 0x0000000100037824 */ /* 0x000fe200078e0a03 */
[----:B------:R-:W-:Y:S01]  /*2040*/  PLOP3.LUT P5, PT, PT, PT, UP0, 0x80, 0x0 ;  /* 0x000000000000781c */ /* 0x000fe20003faf008 */
[----:B---3--:R-:W-:Y:S01]  /*2050*/  IMAD.MOV.U32 R13, RZ, RZ, 0x40000040 ;  /* 0x40000040ff0d7424 */ /* 0x008fe200078e00ff */
[----:B------:R1:W-:Y:S01]  /*2060*/  STL.128 [R1+0xb0], RZ ;  /* 0x0000b0ff01007387 */ /* 0x0003e20000100c00 */
[C---:B------:R-:W-:Y:S01]  /*2070*/  IADD3 R28, P6, R16.reuse, 0x110, RZ ;  /* 0x00000110101c7810 */ /* 0x040fe20007fde0ff */
[--C-:B------:R-:W-:Y:S01]  /*2080*/  IMAD.X R31, RZ, RZ, R17.reuse, P1 ;  /* 0x000000ffff1f7224 */ /* 0x100fe200008e0611 */
[----:B------:R-:W-:Y:S01]  /*2090*/  LEA R3, R3, UR6, 0xd ;  /* 0x0000000603037c11 */ /* 0x000fe2000f8e68ff */
[----:B------:R1:W-:Y:S01]  /*20a0*/  STL.128 [R1+0xc0], RZ ;  /* 0x0000c0ff01007387 */ /* 0x0003e20000100c00 */
[C---:B------:R-:W-:Y:S01]  /*20b0*/  IADD3 R23, P0, R16.reuse, 0x98, RZ ;  /* 0x0000009810177810 */ /* 0x040fe20007f1e0ff */
[----:B------:R-:W-:Y:S01]  /*20c0*/  IMAD.X R41, RZ, RZ, R17, P6 ;  /* 0x000000ffff297224 */ /* 0x000fe200030e0611 */
[----:B------:R-:W-:Y:S01]  /*20d0*/  SHF.R.U32.HI R0, RZ, 0x4, R3 ;  /* 0x00000004ff007819 */ /* 0x000fe20000011603 */
[----:B------:R-:W-:Y:S01]  /*20e0*/  VIADD R2, R3, 0xa000 ;  /* 0x0000a00003027836 */ /* 0x000fe20000000000 */
[----:B------:R1:W-:Y:S01]  /*20f0*/  STL.128 [R1+0xd0], RZ ;  /* 0x0000d0ff01007387 */ /* 0x0003e20000100c00 */
[----:B------:R-:W-:Y:S01]  /*2100*/  IADD3 R26, P4, R16, 0x90, RZ ;  /* 0x00000090101a7810 */ /* 0x000fe20007f9e0ff */
[--C-:B------:R-:W-:Y:S01]  /*2110*/  IMAD.X R42, RZ, RZ, R17.reuse, P0 ;  /* 0x000000ffff2a7224 */ /* 0x100fe200000e0611 */
[----:B------:R-:W-:Y:S01]  /*2120*/  LOP3.LUT R0, R0, 0x3fff, RZ, 0xc0, !PT ;  /* 0x00003fff00007812 */ /* 0x000fe200078ec0ff */
[----:B------:R1:W-:Y:S01]  /*2130*/  STL.128 [R1+0xe0], RZ ;  /* 0x0000e0ff01007387 */ /* 0x0003e20000100c00 */
[----:B------:R-:W-:Y:S01]  /*2140*/  SHF.R.U32.HI R2, RZ, 0x4, R2 ;  /* 0x00000004ff027819 */ /* 0x000fe20000011602 */
[----:B------:R-:W-:Y:S01]  /*2150*/  IMAD.X R29, RZ, RZ, R17, P4 ;  /* 0x000000ffff1d7224 */ /* 0x000fe200020e0611 */
[----:B------:R-:W-:Y:S01]  /*2160*/  LOP3.LUT R4, R0, 0x10000, RZ, 0xfc, !PT ;  /* 0x0001000000047812 */ /* 0x000fe200078efcff */
[----:B------:R1:W-:Y:S01]  /*2170*/  STL.128 [R1+0xf0], RZ ;  /* 0x0000f0ff01007387 */ /* 0x0003e20000100c00 */
[----:B------:R-:W-:-:S02]  /*2180*/  LOP3.LUT R2, R2, 0x3fff, RZ, 0xc0, !PT ;  /* 0x00003fff02027812 */ /* 0x000fc400078ec0ff */
[----:B------:R-:W-:Y:S01]  /*2190*/  IADD3 R24, P3, R16, 0x88, RZ ;  /* 0x0000008810187810 */ /* 0x000fe20007f7e0ff */
[----:B------:R1:W-:Y:S01]  /*21a0*/  STL.64 [R1+0x98], R4 ;  /* 0x0000980401007387 */ /* 0x0003e20000100a00 */
[----:B------:R-:W-:Y:S02]  /*21b0*/  LOP3.LUT R2, R2, 0x10000, RZ, 0xfc, !PT ;  /* 0x0001000002027812 */ /* 0x000fe400078efcff */
[C---:B------:R-:W-:Y:S01]  /*21c0*/  IADD3 R18, P2, R16.reuse, 0x80, RZ ;  /* 0x0000008010127810 */ /* 0x040fe20007f5e0ff */
[----:B------:R1:W-:Y:S01]  /*21d0*/  STL.128 [R1+0x100], RZ ;  /* 0x000100ff01007387 */ /* 0x0003e20000100c00 */
[C---:B------:R-:W-:Y:S01]  /*21e0*/  IADD3 R34, P1, R16.reuse, 0x78, RZ ;  /* 0x0000007810227810 */ /* 0x040fe20007f3e0ff */
[----:B------:R-:W-:Y:S01]  /*21f0*/  IMAD.MOV.U32 R12, RZ, RZ, R2 ;  /* 0x000000ffff0c7224 */ /* 0x000fe200078e0002 */
[----:B------:R-:W-:Y:S01]  /*2200*/  IADD3 R40, P6, R16, 0xb0, RZ ;  /* 0x000000b010287810 */ /* 0x000fe20007fde0ff */
[--C-:B------:R-:W-:Y:S02]  /*2210*/  IMAD.X R25, RZ, RZ, R17.reuse, P3 ;  /* 0x000000ffff197224 */ /* 0x100fe400018e0611 */
[--C-:B------:R-:W-:Y:S01]  /*2220*/  IMAD.X R37, RZ, RZ, R17.reuse, P2 ;  /* 0x000000ffff257224 */ /* 0x100fe200010e0611 */
[----:B------:R1:W-:Y:S01]  /*2230*/  STL.128 [R1+0x110], R12 ;  /* 0x0001100c01007387 */ /* 0x0003e20000100c00 */
[----:B------:R-:W-:-:S02]  /*2240*/  IMAD.X R35, RZ, RZ, R17, P1 ;  /* 0x000000ffff237224 */ /* 0x000fc400008e0611 */
[----:B------:R-:W-:Y:S01]  /*2250*/  IMAD.X R27, RZ, RZ, R17, P6 ;  /* 0x000000ffff1b7224 */ /* 0x000fe200030e0611 */
[----:B------:R-:W-:Y:S06]  /*2260*/  @!P5 BRA `(.L_x_1497) ;  /* 0x000000000040d947 */ /* 0x000fec0003800000 */
[----:B------:R-:W-:Y:S01]  /*2270*/  MOV R0, 0x0 ;  /* 0x0000000000007802 */ /* 0x000fe20000000f00 */
[----:B------:R-:W-:Y:S01]  /*2280*/  ULDC.64 UR4, c[0x4][0x90] ;  /* 0x0100240000047ab9 */ /* 0x000fe20000000a00 */
[----:B------:R-:W-:Y:S01]  /*2290*/  ULDC.64 UR6, c[0x4][0x28] ;  /* 0x01000a0000067ab9 */ /* 0x000fe20000000a00 */
[----:B-1----:R-:W-:Y:S01]  /*22a0*/  IMAD.U32 R4, RZ, RZ, UR4 ;  /* 0x00000004ff047e24 */ /* 0x002fe2000f8e00ff */
        /* <DEDUP_REMOVED lines=12> */
.L_x_1497:
[----:B------:R-:W2:Y:S01]  /*2370*/  S2R R20, SR_TID.X ;  /* 0x0000000000147919 */ /* 0x000ea20000002100 */
[----:B-1----:R-:W1:Y:S01]  /*2380*/  LDC.64 R14, c[0x0][0x428] ;  /* 0x00010a00ff0e7b82 */ /* 0x002e620000000a00 */
[----:B------:R-:W-:Y:S01]  /*2390*/  IADD3 R8, P0, R16, 0x120, RZ ;  /* 0x0000012010087810 */ /* 0x000fe20007f1e0ff */
[----:B------:R-:W-:Y:S01]  /*23a0*/  ULDC UR4, c[0x0][0x20] ;  /* 0x0000080000047ab9 */ /* 0x000fe20000000800 */
[----:B------:R-:W-:Y:S01]  /*23b0*/  IMAD.U32 R0, RZ, RZ, UR40 ;  /* 0x00000028ff007e24 */ /* 0x000fe2000f8e00ff */
[----:B------:R-:W-:Y:S01]  /*23c0*/  STL.64 [R1+0x130], R34 ;  /* 0x0001302201007387 */ /* 0x000fe20000100a00 */
[----:B------:R-:W-:Y:S02]  /*23d0*/  VIADD R7, R22, -UR4 ;  /* 0x8000000416077c36 */ /* 0x000fe40008000000 */
[----:B------:R-:W-:Y:S01]  /*23e0*/  IMAD.X R9, RZ, RZ, R17, P0 ;  /* 0x000000ffff097224 */ /* 0x000fe200000e0611 */
[----:B------:R-:W3:Y:S01]  /*23f0*/  LDC R6, c[0x0][0x430] ;  /* 0x00010c00ff067b82 */ /* 0x000ee20000000800 */
[----:B------:R-:W-:Y:S04]  /*2400*/  STL.64 [R1+0x120], R196 ;  /* 0x000120c401007387 */ /* 0x000fe80000100a00 */
[----:B------:R4:W-:Y:S03]  /*2410*/  STL.64 [R1+0x128], R8 ;  /* 0x0001280801007387 */ /* 0x0009e60000100a00 */
[----:B------:R-:W5:Y:S01]  /*2420*/  LDC.64 R10, c[0x0][0xad0] ;  /* 0x0002b400ff0a7b82 */ /* 0x000f620000000a00 */
[----:B------:R-:W-:Y:S04]  /*2430*/  STL.U8 [R1+0x138], RZ ;  /* 0x000138ff01007387 */ /* 0x000fe80000100000 */
[----:B------:R4:W-:Y:S03]  /*2440*/  STL [R7+0x8], R0 ;  /* 0x0000080007007387 */ /* 0x0009e60000100800 */
[----:B------:R-:W4:Y:S01]  /*2450*/  LDC.64 R4, c[0x0][0xad8] ;  /* 0x0002b600ff047b82 */ /* 0x000f220000000a00 */
[----:B-1----:R1:W-:Y:S04]  /*2460*/  STL [R7+0x24], R14 ;  /* 0x0000240e07007387 */ /* 0x0023e80000100800 */
[----:B------:R1:W-:Y:S01]  /*2470*/  STL [R7+0x28], R15 ;  /* 0x0000280f07007387 */ /* 0x0003e20000100800 */
[----:B--2---:R-:W-:-:S02]  /*2480*/  VIADD R198, R20, 0xffffff80 ;  /* 0xffffff8014c67836 */ /* 0x004fc40000000000 */
[----:B------:R-:W2:Y:S01]  /*2490*/  LDC.64 R2, c[0x0][0xae0] ;  /* 0x0002b800ff027b82 */ /* 0x000ea20000000a00 */
[----:B---3--:R1:W-:Y:S04]  /*24a0*/  STL [R7+0x2c], R6 ;  /* 0x00002c0607007387 */ /* 0x0083e80000100800 */
[----:B------:R1:W-:Y:S03]  /*24b0*/  STL [R7+0x14], RZ ;  /* 0x000014ff07007387 */ /* 0x0003e60000100800 */
[----:B------:R-:W3:Y:S01]  /*24c0*/  LDC R236, c[0x0][0x288] ;  /* 0x0000a200ffec7b82 */ /* 0x000ee20000000800 */
[----:B-----5:R1:W-:Y:S04]  /*24d0*/  STL [R7+0xc], R11 ;  /* 0x00000c0b07007387 */ /* 0x0203e80000100800 */
[----:B------:R1:W-:Y:S04]  /*24e0*/  STL [R7], R198 ;  /* 0x000000c607007387 */ /* 0x0003e80000100800 */
[----:B----4-:R1:W-:Y:S04]  /*24f0*/  STL [R7+0x10], R4 ;  /* 0x0000100407007387 */ /* 0x0103e80000100800 */
[----:B------:R1:W-:Y:S04]  /*2500*/  STL [R7+0x18], R5 ;  /* 0x0000180507007387 */ /* 0x0003e80000100800 */
[----:B--2---:R1:W-:Y:S04]  /*2510*/  STL [R7+0x1c], R2 ;  /* 0x00001c0207007387 */ /* 0x0043e80000100800 */
[----:B------:R1:W-:Y:S04]  /*2520*/  STL [R7+0x20], R3 ;  /* 0x0000200307007387 */ /* 0x0003e80000100800 */
[----:B---3--:R1:W-:Y:S04]  /*2530*/  STL [R7+0x4], R236 ;  /* 0x000004ec07007387 */ /* 0x0083e80000100800 */
[----:B------:R-:W2:Y:S01]  /*2540*/  LDL R13, [R1+0x224] ;  /* 0x00022400010d7983 */ /* 0x000ea20000100800 */
[----:B------:R-:W-:Y:S01]  /*2550*/  IADD3 R8, P0, R16, 0x16c, RZ ;  /* 0x0000016c10087810 */ /* 0x000fe20007f1e0ff */
[----:B------:R-:W-:Y:S02]  /*2560*/  BSSY B0, `(.L_x_1498) ;  /* 0x000000a000007945 */ /* 0x000fe40003800000 */
[----:B------:R1:W-:Y:S02]  /*2570*/  STL [R1+0x16c], R10 ;  /* 0x00016c0a01007387 */ /* 0x0003e40000100800 */
[----:B------:R-:W-:-:S05]  /*2580*/  IMAD.X R9, RZ, RZ, R17, P0 ;  /* 0x000000ffff097224 */ /* 0x000fca00000e0611 */
[----:B------:R1:W-:Y:S01]  /*2590*/  STL.64 [R1+0x170], R8 ;  /* 0x0001700801007387 */ /* 0x0003e20000100a00 */
[----:B--2---:R-:W-:-:S04]  /*25a0*/  LEA.HI R0, R13, R13, RZ, 0x1 ;  /* 0x0000000d0d007211 */ /* 0x004fc800078f08ff */
[----:B------:R-:W-:-:S05]  /*25b0*/  LOP3.LUT R0, R0, 0xfffffffe, RZ, 0xc0, !PT ;  /* 0xfffffffe00007812 */ /* 0x000fca00078ec0ff */
[----:B------:R-:W-:-:S05]  /*25c0*/  IMAD.IADD R0, R13, 0x1, -R0 ;  /* 0x000000010d007824 */ /* 0x000fca00078e0a00 */
[----:B------:R-:W-:-:S04]  /*25d0*/  SHF.L.U32 R0, R0, 0x1f, RZ ;  /* 0x0000001f00007819 */ /* 0x000fc800000006ff */
[----:B------:R-:W2:Y:S02]  /*25e0*/  SYNCS.PHASECHK.TRANS64.TRYWAIT P0, [UR50+0x32400], R0 ;  /* 0x03240000ff0075a7 */ /* 0x000ea40008000172 */
[----:B-12---:R-:W-:Y:S05]  /*25f0*/  @!P0 BRA `(.L_x_1499) ;  /* 0x0000022000988947 */ /* 0x006fea0003800000 */
.L_x_1673:
[----:B------:R-:W-:Y:S05]  /*2600*/  BSYNC B0 ;  /* 0x0000000000007941 */ /* 0x000fea0003800000 */
.L_x_1498:
[----:B------:R-:W2:Y:S04]  /*2610*/  LDL R20, [R1+0x1c] ;  /* 0x00001c0001147983 */ /* 0x000ea80000100800 */
[----:B------:R3:W5:Y:S01]  /*2620*/  LDL.64 R12, [R1+0x218] ;  /* 0x00021800010c7983 */ /* 0x0007620000100a00 */
[C---:B-1----:R-:W-:Y:S01]  /*2630*/  IADD3 R0, P0, R16.reuse, 0x138, RZ ;  /* 0x0000013810007810 */ /* 0x042fe20007f1e0ff */
[----:B------:R-:W-:Y:S01]  /*2640*/  IMAD.MOV.U32 R34, RZ, RZ, R32 ;  /* 0x000000ffff227224 */ /* 0x000fe200078e0020 */
[C---:B------:R-:W-:Y:S01]  /*2650*/  IADD3 R14, P1, R16.reuse, 0x170, RZ ;  /* 0x00000170100e7810 */ /* 0x040fe20007f3e0ff */
[----:B------:R-:W-:Y:S01]  /*2660*/  IMAD.MOV.U32 R35, RZ, RZ, R33 ;  /* 0x000000ffff237224 */ /* 0x000fe200078e0021 */
[----:B------:R-:W-:Y:S01]  /*2670*/  STL.64 [R1+0x178], R206 ;  /* 0x000178ce01007387 */ /* 0x000fe20000100a00 */
[----:B------:R-:W-:Y:S01]  /*2680*/  IMAD.MOV.U32 R38, RZ, RZ, R0 ;  /* 0x000000ffff267224 */ /* 0x000fe200078e0000 */
[----:B------:R-:W-:Y:S01]  /*2690*/  IADD3 R0, P2, R16, 0x430, RZ ;  /* 0x0000043010007810 */ /* 0x000fe20007f5e0ff */
[----:B------:R-:W-:-:S02]  /*26a0*/  IMAD.MOV.U32 R32, RZ, RZ, R212 ;  /* 0x000000ffff207224 */ /* 0x000fc400078e00d4 */
[----:B------:R-:W-:Y:S02]  /*26b0*/  IMAD.MOV.U32 R33, RZ, RZ, R211 ;  /* 0x000000ffff217224 */ /* 0x000fe400078e00d3 */
[--C-:B------:R-:W-:Y:S02]  /*26c0*/  IMAD.X R9, RZ, RZ, R17.reuse, P0 ;  /* 0x000000ffff097224 */ /* 0x100fe400000e0611 */
[----:B------:R-:W-:Y:S01]  /*26d0*/  IMAD.X R15, RZ, RZ, R17, P2 ;  /* 0x000000ffff0f7224 */ /* 0x000fe200010e0611 */
[----:B------:R1:W-:Y:S01]  /*26e0*/  STL.128 [R1+0x1b0], R32 ;  /* 0x0001b02001007387 */ /* 0x0003e20000100c00 */
[----:B------:R-:W-:Y:S01]  /*26f0*/  IMAD.MOV.U32 R36, RZ, RZ, R18 ;  /* 0x000000ffff247224 */ /* 0x000fe200078e0012 */
[C---:B------:R-:W-:Y:S01]  /*2700*/  IADD3 R18, P0, R16.reuse, 0x440, RZ ;  /* 0x0000044010127810 */ /* 0x040fe20007f1e0ff */
[----:B------:R-:W-:Y:S01]  /*2710*/  IMAD.MOV.U32 R39, RZ, RZ, R9 ;  /* 0x000000ffff277224 */ /* 0x000fe200078e0009 */
[----:B------:R-:W-:Y:S01]  /*2720*/  IADD3 R6, P2, R16, 0x128, RZ ;  /* 0x0000012810067810 */ /* 0x000fe20007f5e0ff */
[----:B------:R-:W-:-:S02]  /*2730*/  IMAD.U32 R10, RZ, RZ, UR48 ;  /* 0x00000030ff0a7e24 */ /* 0x000fc4000f8e00ff */
[----:B------:R-:W-:Y:S01]  /*2740*/  IMAD.U32 R11, RZ, RZ, UR49 ;  /* 0x00000031ff0b7e24 */ /* 0x000fe2000f8e00ff */
[----:B------:R-:W-:Y:S01]  /*2750*/  STL.128 [R1+0x180], R36 ;  /* 0x0001802401007387 */ /* 0x000fe20000100c00 */
[----:B------:R-:W-:Y:S01]  /*2760*/  IMAD.MOV.U32 R8, RZ, RZ, R19 ;  /* 0x000000ffff087224 */ /* 0x000fe200078e0013 */
[----:B------:R-:W-:Y:S05]  /*2770*/  WARPSYNC.ALL ;  /* 0x0000000000007948 */ /* 0x000fea0003800000 */
[----:B------:R-:W-:Y:S01]  /*2780*/  IMAD.MOV.U32 R9, RZ, RZ, R44 ;  /* 0x000000ffff097224 */ /* 0x000fe200078e002c */
[----:B------:R-:W-:Y:S01]  /*2790*/  BSSY B0, `(.L_x_1500) ;  /* 0x0000025000007945 */ /* 0x000fe20003800000 */
[----:B-1----:R-:W-:-:S02]  /*27a0*/  IMAD.MOV.U32 R33, RZ, RZ, R29 ;  /* 0x000000ffff217224 */ /* 0x002fc400078e001d */
[----:B------:R-:W-:Y:S01]  /*27b0*/  IMAD.MOV.U32 R34, RZ, RZ, R28 ;  /* 0x000000ffff227224 */ /* 0x000fe200078e001c */
[----:B------:R1:W-:Y:S01]  /*27c0*/  STL.128 [R1+0x1a0], R8 ;  /* 0x0001a00801007387 */ /* 0x0003e20000100c00 */
[----:B------:R-:W-:Y:S02]  /*27d0*/  IMAD.MOV.U32 R28, RZ, RZ, R30 ;  /* 0x000000ffff1c7224 */ /* 0x000fe400078e001e */
[----:B------:R-:W-:Y:S02]  /*27e0*/  IMAD.MOV.U32 R29, RZ, RZ, R31 ;  /* 0x000000ffff1d7224 */ /* 0x000fe400078e001f */
[----:B------:R-:W-:Y:S02]  /*27f0*/  IMAD.MOV.U32 R30, RZ, RZ, R0 ;  /* 0x000000ffff1e7224 */ /* 0x000fe400078e0000 */
[----:B------:R-:W-:Y:S02]  /*2800*/  IMAD.MOV.U32 R31, RZ, RZ, R15 ;  /* 0x000000ffff1f7224 */ /* 0x000fe400078e000f */
[----:B------:R-:W-:-:S02]  /*2810*/  IMAD.X R19, RZ, RZ, R17, P0 ;  /* 0x000000ffff137224 */ /* 0x000fc400000e0611 */
[----:B------:R-:W-:Y:S01]  /*2820*/  IMAD.MOV.U32 R32, RZ, RZ, R26 ;  /* 0x000000ffff207224 */ /* 0x000fe200078e001a */
[----:B------:R4:W-:Y:S01]  /*2830*/  STL.128 [R1+0x1d0], R28 ;  /* 0x0001d01c01007387 */ /* 0x0009e20000100c00 */
[----:B------:R-:W-:Y:S02]  /*2840*/  IMAD.MOV.U32 R35, RZ, RZ, R41 ;  /* 0x000000ffff237224 */ /* 0x000fe400078e0029 */
[----:B------:R-:W-:Y:S02]  /*2850*/  IMAD.MOV.U32 R26, RZ, RZ, R40 ;  /* 0x000000ffff1a7224 */ /* 0x000fe400078e0028 */
[--C-:B-1----:R-:W-:Y:S01]  /*2860*/  IMAD.X R11, RZ, RZ, R17.reuse, P1 ;  /* 0x000000ffff0b7224 */ /* 0x102fe200008e0611 */
[----:B------:R3:W-:Y:S01]  /*2870*/  STL.128 [R1+0x1c0], R32 ;  /* 0x0001c02001007387 */ /* 0x0007e20000100c00 */
[----:B------:R-:W-:Y:S02]  /*2880*/  IMAD.X R9, RZ, RZ, R17, P2 ;  /* 0x000000ffff097224 */ /* 0x000fe400010e0611 */
[----:B------:R-:W-:Y:S01]  /*2890*/  IMAD.MOV.U32 R10, RZ, RZ, R210 ;  /* 0x000000ffff0a7224 */ /* 0x000fe200078e00d2 */
[----:B------:R3:W-:Y:S01]  /*28a0*/  STL.128 [R1+0x200], R24 ;  /* 0x0002001801007387 */ /* 0x0007e20000100c00 */
[----:B------:R-:W-:-:S02]  /*28b0*/  IMAD.MOV.U32 R8, RZ, RZ, R6 ;  /* 0x000000ffff087224 */ /* 0x000fc400078e0006 */
[----:B----4-:R-:W-:Y:S01]  /*28c0*/  IMAD.MOV.U32 R28, RZ, RZ, R14 ;  /* 0x000000ffff1c7224 */ /* 0x010fe200078e000e */
[----:B------:R3:W-:Y:S01]  /*28d0*/  BAR.SYNC.DEFER_BLOCKING R205, 0x100 ;  /* 0x000400cd0000751d */ /* 0x0007e20000010000 */
[----:B------:R-:W-:Y:S01]  /*28e0*/  IADD3 R14, P0, R16, 0xa8, RZ ;  /* 0x000000a8100e7810 */ /* 0x000fe20007f1e0ff */
[----:B------:R-:W-:Y:S02]  /*28f0*/  IMAD.MOV.U32 R29, RZ, RZ, R11 ;  /* 0x000000ffff1d7224 */ /* 0x000fe400078e000b */
[----:B------:R-:W-:Y:S02]  /*2900*/  IMAD.MOV.U32 R30, RZ, RZ, R18 ;  /* 0x000000ffff1e7224 */ /* 0x000fe400078e0012 */
[----:B------:R-:W-:Y:S02]  /*2910*/  IMAD.MOV.U32 R31, RZ, RZ, R19 ;  /* 0x000000ffff1f7224 */ /* 0x000fe400078e0013 */
[----:B------:R-:W-:Y:S02]  /*2920*/  IMAD.MOV.U32 R11, RZ, RZ, R209 ;  /* 0x000000ffff0b7224 */ /* 0x000fe400078e00d1 */
[----:B------:R-:W-:Y:S01]  /*2930*/  IMAD.X R15, RZ, RZ, R17, P0 ;  /* 0x000000ffff0f7224 */ /* 0x000fe200000e0611 */
[----:B------:R3:W-:Y:S01]  /*2940*/  STL.128 [R1+0x1e0], R28 ;  /* 0x0001e01c01007387 */ /* 0x0007e20000100c00 */
[----:B------:R-:W-:-:S02]  /*2950*/  IMAD.MOV.U32 R18, RZ, RZ, R23 ;  /* 0x000000ffff127224 */ /* 0x000fc400078e0017 */
[----:B------:R-:W-:Y:S01]  /*2960*/  IMAD.MOV.U32 R19, RZ, RZ, R42 ;  /* 0x000000ffff137224 */ /* 0x000fe200078e002a */
[----:B------:R3:W-:Y:S04]  /*2970*/  STL.128 [R1+0x1f0], R8 ;  /* 0x0001f00801007387 */ /* 0x0007e80000100c00 */
[----:B------:R3:W-:Y:S04]  /*2980*/  STL.128 [R1+0x190], R16 ;  /* 0x0001901001007387 */ /* 0x0007e80000100c00 */
[----:B------:R3:W-:Y:S01]  /*2990*/  STL.64 [R1+0x210], R14 ;  /* 0x0002100e01007387 */ /* 0x0007e20000100a00 */
[----:B--2---:R-:W-:-:S04]  /*29a0*/  LOP3.LUT R0, R20, 0x1, RZ, 0xfc, !PT ;  /* 0x0000000114007812 */ /* 0x004fc800078efcff */
[----:B------:R-:W-:-:S13]  /*29b0*/  ISETP.NE.AND P1, PT, R0, 0x3, PT ;  /* 0x000000030000780c */ /* 0x000fda0003f25270 */
[----:B---3--:R-:W-:Y:S05]  /*29c0*/  @!P1 BRA `(.L_x_1501) ;  /* 0x0000000000049947 */ /* 0x008fea0003800000 */
[----:B------:R-:W-:Y:S01]  /*29d0*/  BPT.TRAP 0x1 ;  /* 0x000000040000795c */ /* 0x000fe20000300000 */
.L_x_1501:
[----:B------:R-:W-:Y:S05]  /*29e0*/  BSYNC B0 ;  /* 0x0000000000007941 */ /* 0x000fea0003800000 */
.L_x_1500:
[----:B------:R-:W2:Y:S01]  /*29f0*/  LDL.64 R8, [R1+0x8] ;  /* 0x0000080001087983 */ /* 0x000ea20000100a00 */
[----:B-----5:R-:W-:Y:S01]  /*2a00*/  SHF.L.U32 R13, R13, 0x1f, RZ ;  /* 0x0000001f0d0d7819 */ /* 0x020fe200000006ff */
[----:B------:R-:W-:Y:S01]  /*2a10*/  BSSY B0, `(.L_x_1502) ;  /* 0x0000006000007945 */ /* 0x000fe20003800000 */
[----:B--2---:R-:W-:-:S05]  /*2a20*/  MOV R9, R8 ;  /* 0x0000000800097202 */ /* 0x004fca0000000f00 */
[----:B------:R-:W-:-:S04]  /*2a30*/  IMAD R12, R12, 0x8, R9 ;  /* 0x000000080c0c7824 */ /* 0x000fc800078e0209 */
[----:B------:R1:W2:Y:S01]  /*2a40*/  SYNCS.PHASECHK.TRANS64.TRYWAIT P0, [R12+URZ], R13 ;  /* 0x0000000d0c0075a7 */ /* 0x0002a2000800017f */
[----:B------:R-:W-:Y:S05]  /*2a50*/  @!P1 BRA `(.L_x_1503) ;  /* 0x0000000000049947 */ /* 0x000fea0003800000 */
[----:B------:R-:W-:Y:S01]  /*2a60*/  BPT.TRAP 0x1 ;  /* 0x000000040000795c */ /* 0x000fe20000300000 */
.L_x_1503:
[----:B------:R-:W-:Y:S05]  /*2a70*/  BSYNC B0 ;  /* 0x0000000000007941 */ /* 0x000fea0003800000 */
.L_x_1502:
[----:B------:R-:W-:Y:S04]  /*2a80*/  BSSY B0, `(.L_x_1504) ;  /* 0x0000004000007945 */ /* 0x000fe80003800000 */
[----:B--2---:R-:W-:Y:S05]  /*2a90*/  @P0 BRA `(.L_x_1505) ;  /* 0x0000000000080947 */ /* 0x004fea0003800000 */
[----:B------:R-:W2:Y:S02]  /*2aa0*/  SYNCS.PHASECHK.TRANS64.TRYWAIT P0, [R12+URZ], R13 ;  /* 0x0000000d0c0075a7 */ /* 0x000ea4000800017f */
[----:B--2---:R-:W-:Y:S05]  /*2ab0*/  @!P0 BRA `(.L_x_1506) ;  /* 0x0000021c00808947 */ /* 0x004fea0003800000 */
.L_x_1505:
[----:B------:R-:W-:Y:S05]  /*2ac0*/  BSYNC B0 ;  /* 0x0000000000007941 */ /* 0x000fea0003800000 */
.L_x_1504:
[----:B-12---:R-:W2:Y:S04]  /*2ad0*/  LDL R13, [R1+0x218] ;  /* 0x00021800010d7983 */ /* 0x006ea80000100800 */
[----:B------:R-:W2:Y:S01]  /*2ae0*/  LDL.64 R8, [R1+0xa0] ;  /* 0x0000a00001087983 */ /* 0x000ea20000100a00 */
[----:B------:R-:W-:Y:S05]  /*2af0*/  WARPSYNC.ALL ;  /* 0x0000000000007948 */ /* 0x000fea0003800000 */
[----:B------:R-:W3:Y:S04]  /*2b00*/  LDL.64 R20, [R1+0x98] ;  /* 0x0000980001147983 */ /* 0x000ee80000100a00 */
[----:B------:R-:W4:Y:S04]  /*2b10*/  LDL.64 R10, [R1+0x98] ;  /* 0x00009800010a7983 */ /* 0x000f280000100a00 */
[----:B------:R-:W5:Y:S01]  /*2b20*/  LDL.64 R14, [R1+0x98] ;  /* 0x00009800010e7983 */ /* 0x000f620000100a00 */
[----:B--2---:R-:W-:-:S03]  /*2b30*/  IMAD R8, R13, 0x300, R8 ;  /* 0x000003000d087824 */ /* 0x004fc600078e0208 */
[----:B------:R-:W2:Y:S01]  /*2b40*/  LDL.64 R18, [R1+0x98] ;  /* 0x0000980001127983 */ /* 0x000ea20000100a00 */
[----:B------:R-:W-:Y:S02]  /*2b50*/  R2UR UR7, R9 ;  /* 0x00000000090772ca */ /* 0x000fe400000e0000 */
[C---:B------:R-:W-:Y:S01]  /*2b60*/  R2UR UR6, R8.reuse ;  /* 0x00000000080672ca */ /* 0x040fe200000e0000 */
[----:B------:R-:W-:Y:S01]  /*2b70*/  WARPGROUP.ARRIVE ;  /* 0x00000000000079c5 */ /* 0x000fe20000000000 */
[----:B------:R-:W2:Y:S01]  /*2b80*/  LDL R6, [R1+0x224] ;  /* 0x0002240001067983 */ /* 0x000ea20000100800 */
[----:B------:R-:W-:Y:S01]  /*2b90*/  VIADD R12, R8, 0x2 ;  /* 0x00000002080c7836 */ /* 0x000fe20000000000 */
[----:B------:R-:W-:Y:S01]  /*2ba0*/  BSSY B0, `(.L_x_1507) ;  /* 0x000002d000007945 */ /* 0x000fe20003800000 */
[----:B------:R-:W-:Y:S01]  /*2bb0*/  IMAD.MOV.U32 R13, RZ, RZ, R9 ;  /* 0x000000ffff0d7224 */ /* 0x000fe200078e0009 */
[----:B------:R1:W-:Y:S01]  /*2bc0*/  STL [R1+0x80], RZ ;  /* 0x000080ff01007387 */ /* 0x0003e20000100800 */
[----:B---3--:R-:W-:-:S02]  /*2bd0*/  R2UR UR4, R20 ;  /* 0x00000000140472ca */ /* 0x008fc400000e0000 */
[----:B------:R-:W-:Y:S01]  /*2be0*/  R2UR UR5, R21 ;  /* 0x00000000150572ca */ /* 0x000fe200000e0000 */
[----:B----4-:R-:W-:Y:S02]  /*2bf0*/  VIADD R10, R10, 0x2 ;  /* 0x000000020a0a7836 */ /* 0x010fe40000000000 */
[----:B-----5:R-:W-:Y:S02]  /*2c00*/  VIADD R14, R14, 0x4 ;  /* 0x000000040e0e7836 */ /* 0x020fe40000000000 */
[----:B--2---:R-:W-:-:S08]  /*2c10*/  VIADD R18, R18, 0x6 ;  /* 0x0000000612127836 */ /* 0x004fd00000000000 */
[----:B------:R-:W-:Y:S01]  /*2c20*/  HGMMA.64x96x16.F32.BF16 R24, gdesc[UR4], RZ, !UPT, gsb0 ;  /* 0x01600000041879f0 */ /* 0x000fe2000c0018ff */
[----:B------:R-:W-:Y:S02]  /*2c30*/  R2UR UR6, R12 ;  /* 0x000000000c0672ca */ /* 0x000fe400000e0000 */
[----:B------:R-:W-:Y:S02]  /*2c40*/  R2UR UR7, R13 ;  /* 0x000000000d0772ca */ /* 0x000fe400000e0000 */
[----:B------:R-:W-:Y:S01]  /*2c50*/  R2UR UR4, R10 ;  /* 0x000000000a0472ca */ /* 0x000fe200000e0000 */
[----:B------:R-:W-:Y:S01]  /*2c60*/  VIADD R10, R8, 0x4 ;  /* 0x00000004080a7836 */ /* 0x000fe20000000000 */
[----:B------:R-:W-:Y:S01]  /*2c70*/  R2UR UR5, R11 ;  /* 0x000000000b0572ca */ /* 0x000fe200000e0000 */
[----:B------:R-:W-:Y:S01]  /*2c80*/  IMAD.MOV.U32 R11, RZ, RZ, R9 ;  /* 0x000000ffff0b7224 */ /* 0x000fe200078e0009 */
[----:B------:R-:W-:Y:S01]  /*2c90*/  LEA.HI R0, R6, R6, RZ, 0x1 ;  /* 0x0000000606007211 */ /* 0x000fe200078f08ff */
[----:B------:R-:W-:Y:S01]  /*2ca0*/  VIADD R8, R8, 0x6 ;  /* 0x0000000608087836 */ /* 0x000fe20000000000 */
[----:B------:R-:W-:-:S02]  /*2cb0*/  WARPGROUP.DEPBAR.LE gsb0, 0x0 ;  /* 0x00008000000079c5 */ /* 0x000fc40000010000 */
[----:B------:R-:W-:-:S07]  /*2cc0*/  WARPGROUP.ARRIVE ;  /* 0x00000000000079c5 */ /* 0x000fce0000000000 */
        /* <DEDUP_REMOVED lines=11> */
[----:B------:R-:W-:Y:S02]  /*2d80*/  R2UR UR5, R19 ;  /* 0x00000000130572ca */ /* 0x000fe400000e0000 */
[----:B------:R-:W-:Y:S01]  /*2d90*/  LOP3.LUT R9, R0, 0xfffffffe, RZ, 0xc0, !PT ;  /* 0xfffffffe00097812 */ /* 0x000fe200078ec0ff */
[----:B------:R-:W-:-:S04]  /*2da0*/  IMAD.MOV.U32 R0, RZ, RZ, 0x1 ;  /* 0x00000001ff007424 */ /* 0x000fc800078e00ff */
[----:B------:R-:W-:Y:S01]  /*2db0*/  IMAD.IADD R6, R6, 0x1, -R9 ;  /* 0x0000000106067824 */ /* 0x000fe200078e0a09 */
[----:B------:R1:W-:Y:S04]  /*2dc0*/  STL [R1+0x80], R0 ;  /* 0x0000800001007387 */ /* 0x0003e80000100800 */
[----:B------:R-:W-:Y:S01]  /*2dd0*/  SHF.L.U32 R6, R6, 0x1f, RZ ;  /* 0x0000001f06067819 */ /* 0x000fe200000006ff */
[----:B------:R1:W-:Y:S04]  /*2de0*/  STL [R1+0x80], R0 ;  /* 0x0000800001007387 */ /* 0x0003e80000100800 */
[----:B------:R1:W-:Y:S04]  /*2df0*/  STL [R1+0x80], R0 ;  /* 0x0000800001007387 */ /* 0x0003e80000100800 */
[----:B------:R1:W-:Y:S01]  /*2e00*/  STL [R1+0x80], R0 ;  /* 0x0000800001007387 */ /* 0x0003e20000100800 */
[----:B------:R-:W-:-:S02]  /*2e10*/  WARPGROUP.DEPBAR.LE gsb0, 0x0 ;  /* 0x00008000000079c5 */ /* 0x000fc40000010000 */
[----:B------:R-:W-:-:S06]  /*2e20*/  WARPGROUP.ARRIVE ;  /* 0x00000000000079c5 */ /* 0x000fcc0000000000 */
[----:B------:R-:W-:Y:S03]  /*2e30*/  HGMMA.64x96x16.F32.BF16 R24, gdesc[UR4], R24, gsb0 ;  /* 0x01600000041879f0 */ /* 0x000fe60008001818 */
[----:B------:R-:W-:Y:S02]  /*2e40*/  WARPGROUP.DEPBAR.LE gsb0, 0x0 ;  /* 0x00008000000079c5 */ /* 0x000fe40000010000 */
[----:B------:R-:W2:Y:S02]  /*2e50*/  SYNCS.PHASECHK.TRANS64.TRYWAIT P0, [UR50+0x32410], R6 ;  /* 0x03241006ff0075a7 */ /* 0x000ea40008000172 */
[----:B-12---:R-:W-:Y:S05]  /*2e60*/  @!P0 BRA `(.L_x_1508) ;  /* 0x0000021800a88947 */ /* 0x006fea0003800000 */
.L_x_1674:
[----:B------:R-:W-:Y:S05]  /*2e70*/  BSYNC B0 ;  /* 0x0000000000007941 */ /* 0x000fea0003800000 */
.L_x_1507:
[----:B-1----:R-:W2:Y:S04]  /*2e80*/  LDL R6, [R1+0x54] ;  /* 0x0000540001067983 */ /* 0x002ea80000100800 */
[----:B------:R1:W5:Y:S01]  /*2e90*/  LDL.64 R8, [R1+0x218] ;  /* 0x0002180001087983 */ /* 0x0003620000100a00 */
[----:B------:R-:W-:Y:S01]  /*2ea0*/  BSSY B0, `(.L_x_1509) ;  /* 0x0000005000007945 */ /* 0x000fe20003800000 */
[----:B--2---:R-:W-:-:S04]  /*2eb0*/  LOP3.LUT R6, R6, 0x1, RZ, 0xfc, !PT ;  /* 0x0000000106067812 */ /* 0x004fc800078efcff */
[----:B------:R-:W-:-:S13]  /*2ec0*/  ISETP.NE.AND P1, PT, R6, 0x3, PT ;  /* 0x000000030600780c */ /* 0x000fda0003f25270 */
[----:B-1----:R-:W-:Y:S05]  /*2ed0*/  @!P1 BRA `(.L_x_1510) ;  /* 0x0000000000049947 */ /* 0x002fea0003800000 */
[----:B------:R-:W-:Y:S01]  /*2ee0*/  BPT.TRAP 0x1 ;  /* 0x000000040000795c */ /* 0x000fe20000300000 */
.L_x_1510:
[----:B------:R-:W-:Y:S05]  /*2ef0*/  BSYNC B0 ;  /* 0x0000000000007941 */ /* 0x000fea0003800000 */
.L_x_1509:
        /* <DEDUP_REMOVED lines=8> */
.L_x_1512:
[----:B------:R-:W-:Y:S05]  /*2f80*/  BSYNC B0 ;  /* 0x0000000000007941 */ /* 0x000fea0003800000 */
.L_x_1511:
[----:B------:R-:W-:Y:S04]  /*2f90*/  BSSY B0, `(.L_x_1513) ;  /* 0x0000004000007945 */ /* 0x000fe80003800000 */
[----:B--2---:R-:W-:Y:S05]  /*2fa0*/  @P0 BRA `(.L_x_1514) ;  /* 0x0000000000080947 */ /* 0x004fea0003800000 */
[----:B------:R-:W2:Y:S02]  /*2fb0*/  SYNCS.PHASECHK.TRANS64.TRYWAIT P0, [R8+URZ], R9 ;  /* 0x00000009080075a7 */ /* 0x000ea4000800017f */
[----:B--2---:R-:W-:Y:S05]  /*2fc0*/  @!P0 BRA `(.L_x_1515) ;  /* 0x0000021800688947 */ /* 0x004fea0003800000 */
.L_x_1514:
[----:B------:R-:W-:Y:S05]  /*2fd0*/  BSYNC B0 ;  /* 0x0000000000007941 */ /* 0x000fea0003800000 */
.L_x_1513:
[----:B------:R-:W3:Y:S04]  /*2fe0*/  LDL R21, [R1+0x218] ;  /* 0x0002180001157983 */ /* 0x000ee80000100800 */
[----:B-12---:R-:W3:Y:S04]  /*2ff0*/  LDL.64 R8, [R1+0x118] ;  /* 0x0001180001087983 */ /* 0x006ee80000100a00 */
[----:B------:R-:W2:Y:S04]  /*3000*/  LDL R6, [R1+0x90] ;  /* 0x0000900001067983 */ /* 0x000ea80000100800 */
[----:B------:R-:W4:Y:S04]  /*3010*/  LDL.64 R10, [R1+0x110] ;  /* 0x00011000010a7983 */ /* 0x000f280000100a00 */
[----:B------:R-:W5:Y:S04]  /*3020*/  LDL.64 R12, [R1+0x110] ;  /* 0x00011000010c7983 */ /* 0x000f680000100a00 */
[----:B------:R-:W5:Y:S04]  /*3030*/  LDL.64 R14, [R1+0x110] ;  /* 0x00011000010e7983 */ /* 0x000f680000100a00 */
[----:B------:R-:W5:Y:S01]  /*3040*/  LDL.64 R18, [R1+0x110] ;  /* 0x0001100001127983 */ /* 0x000f620000100a00 */
[----:B------:R-:W-:Y:S05]  /*3050*/  WARPSYNC.ALL ;  /* 0x0000000000007948 */ /* 0x000fea0003800000 */
[----:B------:R-:W-:Y:S01]  /*3060*/  WARPGROUP.ARRIVE ;  /* 0x00000000000079c5 */ /* 0x000fe20000000000 */
[----:B---3--:R-:W-:Y:S01]  /*3070*/  IMAD R8, R21, 0xc00, R8 ;  /* 0x00000c0015087824 */ /* 0x008fe200078e0208 */
[----:B------:R-:W-:Y:S01]  /*3080*/  R2UR UR7, R9 ;  /* 0x00000000090772ca */ /* 0x000fe200000e0000 */
[----:B------:R-:W3:Y:S01]  /*3090*/  LDL.64 R20, [R1+0x110] ;  /* 0x0001100001147983 */ /* 0x000ee20000100a00 */
[----:B--2---:R-:W-:-:S02]  /*30a0*/  ISETP.NE.U32.AND P0, PT, R6, RZ, PT ;  /* 0x000000ff0600720c */ /* 0x004fc40003f05070 */
[----:B------:R-:W-:Y:S02]  /*30b0*/  R2UR UR6, R8 ;  /* 0x00000000080672ca */ /* 0x000fe400000e0000 */
[----:B----4-:R-:W-:Y:S02]  /*30c0*/  R2UR UR4, R10 ;  /* 0x000000000a0472ca */ /* 0x010fe400000e0000 */
[----:B------:R-:W-:-:S07]  /*30d0*/  R2UR UR5, R11 ;  /* 0x000000000b0572ca */ /* 0x000fce00000e0000 */
[----:B------:R-:W-:-:S06]  /*30e0*/  VOTEU.ANY UP0, P0 ;  /* 0x00000000003f7886 */ /* 0x000fcc0000000100 */
[----:B------:R-:W-:Y:S01]  /*30f0*/  HGMMA.64x96x16.F32.BF16 R24, gdesc[UR4], R24, UP0, gsb0 ;  /* 0x01600000041879f0 */ /* 0x000fe2000b801818 */
[----:B-----5:R-:W-:Y:S02]  /*3100*/  VIADD R12, R12, 0x2 ;  /* 0x000000020c0c7836 */ /* 0x020fe40000000000 */
[----:B------:R-:W-:Y:S02]  /*3110*/  VIADD R10, R8, 0x2 ;  /* 0x00000002080a7836 */ /* 0x000fe40000000000 */
[----:B------:R-:W-:Y:S01]  /*3120*/  IMAD.MOV.U32 R11, RZ, RZ, R9 ;  /* 0x000000ffff0b7224 */ /* 0x000fe200078e0009 */
[----:B------:R-:W-:Y:S02]  /*3130*/  R2UR UR4, R12 ;  /* 0x000000000c0472ca */ /* 0x000fe400000e0000 */
[----:B------:R-:W-:Y:S02]  /*3140*/  R2UR UR6, R10 ;  /* 0x000000000a0672ca */ /* 0x000fe400000e0000 */
[----:B------:R-:W-:-:S02]  /*3150*/  R2UR UR7, R11 ;  /* 0x000000000b0772ca */ /* 0x000fc400000e0000 */
[----:B------:R-:W-:Y:S02]  /*3160*/  R2UR UR5, R13 ;  /* 0x000000000d0572ca */ /* 0x000fe400000e0000 */
[----:B------:R-:W2:Y:S01]  /*3170*/  LDL.64 R12, [R1+0x110] ;  /* 0x00011000010c7983 */ /* 0x000ea20000100a00 */
[----:B------:R-:W-:Y:S02]  /*3180*/  WARPGROUP.DEPBAR.LE gsb0, 0x0 ;  /* 0x00008000000079c5 */ /* 0x000fe40000010000 */
[----:B------:R-:W-:-:S08]  /*3190*/  WARPGROUP.ARRIVE ;  /* 0x00000000000079c5 */ /* 0x000fd00000000000 */
[----:B------:R-:W-:Y:S01]  /*31a0*/  HGMMA.64x96x16.F32.BF16 R24, gdesc[UR4], R24, gsb0 ;  /* 0x01600000041879f0 */ /* 0x000fe20008001818 */
[----:B------:R-:W-:Y:S02]  /*31b0*/  VIADD R14, R14, 0x4 ;  /* 0x000000040e0e7836 */ /* 0x000fe40000000000 */
[----:B------:R-:W-:Y:S02]  /*31c0*/  VIADD R10, R8, 0x4 ;  /* 0x00000004080a7836 */ /* 0x000fe40000000000 */
[----:B------:R-:W-:Y:S01]  /*31d0*/  IMAD.MOV.U32 R11, RZ, RZ, R9 ;  /* 0x000000ffff0b7224 */ /* 0x000fe200078e0009 */
[----:B------:R-:W-:Y:S02]  /*31e0*/  R2UR UR4, R14 ;  /* 0x000000000e0472ca */ /* 0x000fe400000e0000 */
[----:B------:R-:W-:Y:S02]  /*31f0*/  R2UR UR6, R10 ;  /* 0x000000000a0672ca */ /* 0x000fe400000e0000 */
[----:B------:R-:W-:-:S02]  /*3200*/  R2UR UR7, R11 ;  /* 0x000000000b0772ca */ /* 0x000fc400000e0000 */
[----:B------:R-:W-:Y:S02]  /*3210*/  R2UR UR5, R15 ;  /* 0x000000000f0572ca */ /* 0x000fe400000e0000 */
[----:B------:R-:W4:Y:S01]  /*3220*/  LDL.64 R14, [R1+0x110] ;  /* 0x00011000010e7983 */ /* 0x000f220000100a00 */
        /* <DEDUP_REMOVED lines=10> */
[----:B------:R-:W5:Y:S01]  /*32d0*/  LDL.64 R18, [R1+0x110] ;  /* 0x0001100001127983 */ /* 0x000f620000100a00 */
[----:B------:R-:W-:Y:S02]  /*32e0*/  WARPGROUP.DEPBAR.LE gsb0, 0x0 ;  /* 0x00008000000079c5 */ /* 0x000fe40000010000 */
[----:B------:R-:W-:-:S08]  /*32f0*/  WARPGROUP.ARRIVE ;  /* 0x00000000000079c5 */ /* 0x000fd00000000000 */
[----:B------:R-:W-:Y:S01]  /*3300*/  HGMMA.64x96x16.F32.BF16 R24, gdesc[UR4], R24, gsb0 ;  /* 0x01600000041879f0 */ /* 0x000fe20008001818 */
[----:B---3--:R-:W-:Y:S02]  /*3310*/  VIADD R20, R20, 0x400 ;  /* 0x0000040014147836 */ /* 0x008fe40000000000 */
[----:B------:R-:W-:Y:S02]  /*3320*/  VIADD R10, R8, 0x300 ;  /* 0x00000300080a7836 */ /* 0x000fe40000000000 */
[----:B------:R-:W-:Y:S01]  /*3330*/  IMAD.MOV.U32 R11, RZ, RZ, R9 ;  /* 0x000000ffff0b7224 */ /* 0x000fe200078e0009 */
[----:B------:R-:W-:Y:S02]  /*3340*/  R2UR UR4, R20 ;  /* 0x00000000140472ca */ /* 0x000fe400000e0000 */
[----:B------:R-:W-:Y:S02]  /*3350*/  R2UR UR6, R10 ;  /* 0x000000000a0672ca */ /* 0x000fe400000e0000 */
[----:B------:R-:W-:-:S02]  /*3360*/  R2UR UR7, R11 ;  /* 0x000000000b0772ca */ /* 0x000fc400000e0000 */
[----:B------:R-:W-:Y:S02]  /*3370*/  R2UR UR5, R21 ;  /* 0x00000000150572ca */ /* 0x000fe400000e0000 */
[----:B------:R-:W3:Y:S01]  /*3380*/  LDL.64 R20, [R1+0x110] ;  /* 0x0001100001147983 */ /* 0x000ee20000100a00 */
[----:B------:R-:W-:Y:S02]  /*3390*/  WARPGROUP.DEPBAR.LE gsb0, 0x0 ;  /* 0x00008000000079c5 */ /* 0x000fe40000010000 */
[----:B------:R-:W-:-:S08]  /*33a0*/  WARPGROUP.ARRIVE ;  /* 0x00000000000079c5 */ /* 0x000fd00000000000 */
[----:B------:R-:W-:Y:S01]  /*33b0*/  HGMMA.64x96x16.F32.BF16 R24, gdesc[UR4], R24, gsb0 ;  /* 0x01600000041879f0 */ /* 0x000fe20008001818 */
[----:B--2---:R-:W-:Y:S02]  /*33c0*/  VIADD R12, R12, 0x402 ;  /* 0x000004020c0c7836 */ /* 0x004fe40000000000 */
        /* <DEDUP_REMOVED lines=10> */
[----:B----4-:R-:W-:Y:S02]  /*3470*/  VIADD R14, R14, 0x404 ;  /* 0x000004040e0e7836 */ /* 0x010fe40000000000 */
        /* <DEDUP_REMOVED lines=10> */
[----:B-----5:R-:W-:Y:S02]  /*3520*/  VIADD R18, R18, 0x406 ;  /* 0x0000040612127836 */ /* 0x020fe40000000000 */
        /* <DEDUP_REMOVED lines=60> */
[----:B------:R-:W-:Y:S01]  /*38f0*/  R2UR UR5, R21 ;  /* 0x00000000150572ca */ /* 0x000fe200000e0000 */
[----:B------:R-:W1:Y:S01]  /*3900*/  S2R R23, SR_TID.X ;  /* 0x0000000000177919 */ /* 0x000e620000002100 */
[----:B--2---:R-:W-:Y:S01]  /*3910*/  VIADD R12, R12, 0xc02 ;  /* 0x00000c020c0c7836 */ /* 0x004fe20000000000 */
[----:B------:R-:W-:Y:S02]  /*3920*/  WARPGROUP.DEPBAR.LE gsb0, 0x0 ;  /* 0x00008000000079c5 */ /* 0x000fe40000010000 */
[----:B------:R-:W-:-:S08]  /*3930*/  WARPGROUP.ARRIVE ;  /* 0x00000000000079c5 */ /* 0x000fd00000000000 */
[----:B------:R-:W-:Y:S01]  /*3940*/  HGMMA.64x96x16.F32.BF16 R24, gdesc[UR4], R24, gsb0 ;  /* 0x01600000041879f0 */ /* 0x000fe20008001818 */
[----:B-1----:R-:W-:Y:S01]  /*3950*/  LOP3.LUT P1, RZ, R23, 0x7f, RZ, 0xc0, !PT ;  /* 0x0000007f17ff7812 */ /* 0x002fe2000782c0ff */
[----:B------:R-:W-:Y:S02]  /*3960*/  VIADD R10, R8, 0x902 ;  /* 0x00000902080a7836 */ /* 0x000fe40000000000 */
[----:B------:R-:W-:Y:S01]  /*3970*/  IMAD.MOV.U32 R11, RZ, RZ, R9 ;  /* 0x000000ffff0b7224 */ /* 0x000fe200078e0009 */
[----:B------:R-:W-:-:S09]  /*3980*/  R2UR UR4, R12 ;  /* 0x000000000c0472ca */ /* 0x000fd200000e0000 */
[----:B------:R-:W2:Y:S04]  /*3990*/  @!P1 LDL.64 R72, [R1+0x30] ;  /* 0x0000300001489983 */ /* 0x000ea80000100a00 */
[----:B------:R-:W3:Y:S01]  /*39a0*/  @!P1 LDL R6, [R1+0x218] ;  /* 0x0002180001069983 */ /* 0x000ee20000100800 */
[----:B------:R-:W-:Y:S02]  /*39b0*/  R2UR UR6, R10 ;  /* 0x000000000a0672ca */ /* 0x000fe400000e0000 */
[----:B------:R-:W-:Y:S02]  /*39c0*/  R2UR UR7, R11 ;  /* 0x000000000b0772ca */ /* 0x000fe400000e0000 */
[----:B------:R-:W-:Y:S01]  /*39d0*/  R2UR UR5, R13 ;  /* 0x000000000d0572ca */ /* 0x000fe200000e0000 */
[----:B------:R-:W-:-:S02]  /*39e0*/  WARPGROUP.DEPBAR.LE gsb0, 0x0 ;  /* 0x00008000000079c5 */ /* 0x000fc40000010000 */
[----:B------:R-:W-:-:S10]  /*39f0*/  WARPGROUP.ARRIVE ;  /* 0x00000000000079c5 */ /* 0x000fd40000000000 */
[----:B------:R-:W-:Y:S01]  /*3a00*/  HGMMA.64x96x16.F32.BF16 R24, gdesc[UR4], R24, gsb0 ;  /* 0x01600000041879f0 */ /* 0x000fe20008001818 */
[----:B----4-:R-:W-:Y:S02]  /*3a10*/  VIADD R14, R14, 0xc04 ;  /* 0x00000c040e0e7836 */ /* 0x010fe40000000000 */
[----:B------:R-:W-:Y:S02]  /*3a20*/  VIADD R10, R8, 0x904 ;  /* 0x00000904080a7836 */ /* 0x000fe40000000000 */
[----:B------:R-:W-:Y:S01]  /*3a30*/  IMAD.MOV.U32 R11, RZ, RZ, R9 ;  /* 0x000000ffff0b7224 */ /* 0x000fe200078e0009 */
[----:B------:R-:W-:Y:S02]  /*3a40*/  R2UR UR4, R14 ;  /* 0x000000000e0472ca */ /* 0x000fe400000e0000 */
[----:B------:R-:W-:Y:S02]  /*3a50*/  R2UR UR6, R10 ;  /* 0x000000000a0672ca */ /* 0x000fe400000e0000 */
[----:B------:R-:W-:-:S02]  /*3a60*/  R2UR UR7, R11 ;  /* 0x000000000b0772ca */ /* 0x000fc400000e0000 */
[----:B------:R-:W-:Y:S01]  /*3a70*/  R2UR UR5, R15 ;  /* 0x000000000f0572ca */ /* 0x000fe200000e0000 */
[----:B------:R-:W-:Y:S01]  /*3a80*/  VIADD R8, R8, 0x906 ;  /* 0x0000090608087836 */ /* 0x000fe20000000000 */
[----:B------:R-:W-:Y:S02]  /*3a90*/  WARPGROUP.DEPBAR.LE gsb0, 0x0 ;  /* 0x00008000000079c5 */ /* 0x000fe40000010000 */
[----:B------:R-:W-:-:S09]  /*3aa0*/  WARPGROUP.ARRIVE ;  /* 0x00000000000079c5 */ /* 0x000fd20000000000 */
[----:B------:R-:W-:Y:S01]  /*3ab0*/  HGMMA.64x96x16.F32.BF16 R24, gdesc[UR4], R24, gsb0 ;  /* 0x01600000041879f0 */ /* 0x000fe20008001818 */
[----:B-----5:R-:W-:Y:S01]  /*3ac0*/  VIADD R18, R18, 0xc06 ;  /* 0x00000c0612127836 */ /* 0x020fe20000000000 */
[----:B------:R-:W-:Y:S02]  /*3ad0*/  R2UR UR6, R8 ;  /* 0x00000000080672ca */ /* 0x000fe400000e0000 */
[----:B------:R-:W-:Y:S02]  /*3ae0*/  R2UR UR7, R9 ;  /* 0x00000000090772ca */ /* 0x000fe400000e0000 */
[----:B------:R-:W-:Y:S02]  /*3af0*/  R2UR UR4, R18 ;  /* 0x00000000120472ca */ /* 0x000fe400000e0000 */
[----:B------:R-:W-:Y:S01]  /*3b00*/  R2UR UR5, R19 ;  /* 0x00000000130572ca */ /* 0x000fe200000e0000 */
[----:B------:R1:W-:Y:S04]  /*3b10*/  STL [R1+0x90], R0 ;  /* 0x0000900001007387 */ /* 0x0003e80000100800 */
[----:B------:R1:W-:Y:S01]  /*3b20*/  STL [R1+0x90], R0 ;  /* 0x0000900001007387 */ /* 0x0003e20000100800 */
[----:B------:R-:W-:-:S02]  /*3b30*/  WARPGROUP.DEPBAR.LE gsb0, 0x0 ;  /* 0x00008000000079c5 */ /* 0x000fc40000010000 */
[----:B------:R-:W-:-:S06]  /*3b40*/  WARPGROUP.ARRIVE ;  /* 0x00000000000079c5 */ /* 0x000fcc0000000000 */
[----:B------:R-:W-:Y:S01]  /*3b50*/  HGMMA.64x96x16.F32.BF16 R24, gdesc[UR4], R24, gsb0 ;  /* 0x01600000041879f0 */ /* 0x000fe20008001818 */
[----:B--2---:R-:W-:Y:S01]  /*3b60*/  @!P1 MOV R73, R72 ;  /* 0x0000004800499202 */ /* 0x004fe20000000f00 */
[----:B------:R1:W-:Y:S04]  /*3b70*/  STL [R1+0x90], R0 ;  /* 0x0000900001007387 */ /* 0x0003e80000100800 */
[----:B------:R1:W-:Y:S01]  /*3b80*/  STL [R1+0x90], R0 ;  /* 0x0000900001007387 */ /* 0x0003e20000100800 */
[----:B---3--:R-:W-:-:S03]  /*3b90*/  @!P1 IMAD R6, R6, 0x8, R73 ;  /* 0x0000000806069824 */ /* 0x008fc600078e0249 */
[----:B------:R1:W-:Y:S04]  /*3ba0*/  STL [R1+0x90], R0 ;  /* 0x0000900001007387 */ /* 0x0003e80000100800 */
[----:B------:R1:W-:Y:S04]  /*3bb0*/  STL [R1+0x90], R0 ;  /* 0x0000900001007387 */ /* 0x0003e80000100800 */
[----:B------:R1:W-:Y:S04]  /*3bc0*/  STL [R1+0x90], R0 ;  /* 0x0000900001007387 */ /* 0x0003e80000100800 */
[----:B------:R1:W-:Y:S04]  /*3bd0*/  STL [R1+0x90], R0 ;  /* 0x0000900001007387 */ /* 0x0003e80000100800 */
[----:B------:R1:W-:Y:S01]  /*3be0*/  STL [R1+0x90], R0 ;  /* 0x0000900001007387 */ /* 0x0003e20000100800 */
[----:B------:R-:W-:-:S03]  /*3bf0*/  @!P1 PRMT R6, RZ, 0x654, R6 ;  /* 0x00000654ff069816 */ /* 0x000fc60000000006 */
[----:B------:R1:W-:Y:S04]  /*3c00*/  STL [R1+0x90], R0 ;  /* 0x0000900001007387 */ /* 0x0003e80000100800 */
[----:B------:R1:W-:Y:S04]  /*3c10*/  STL [R1+0x90], R0 ;  /* 0x0000900001007387 */ /* 0x0003e80000100800 */
[----:B------:R1:W-:Y:S04]  /*3c20*/  STL [R1+0x90], R0 ;  /* 0x0000900001007387 */ /* 0x0003e80000100800 */
[----:B------:R1:W-:Y:S04]  /*3c30*/  STL [R1+0x90], R0 ;  /* 0x0000900001007387 */ /* 0x0003e80000100800 */
[----:B------:R1:W-:Y:S04]  /*3c40*/  STL [R1+0x90], R0 ;  /* 0x0000900001007387 */ /* 0x0003e80000100800 */
[----:B------:R1:W-:Y:S04]  /*3c50*/  STL [R1+0x90], R0 ;  /* 0x0000900001007387 */ /* 0x0003e80000100800 */
[----:B------:R1:W-:Y:S01]  /*3c60*/  STL [R1+0x90], R0 ;  /* 0x0000900001007387 */ /* 0x0003e20000100800 */
[----:B------:R-:W-:-:S02]  /*3c70*/  WARPGROUP.DEPBAR.LE gsb0, 0x0 ;  /* 0x00008000000079c5 */ /* 0x000fc40000010000 */
[----:B------:R1:W-:Y:S06]  /*3c80*/  BAR.ARV R204, 0x100 ;  /* 0x000400cc0000751d */ /* 0x0003ec0000002000 */
[----:B------:R2:W-:Y:S01]  /*3c90*/  @!P1 SYNCS.ARRIVE.TRANS64.RED.A1T0 RZ, [R6+URZ], RZ ;  /* 0x000000ff06ff99a7 */ /* 0x0005e2000810043f */
[----:B------:R-:W3:Y:S04]  /*3ca0*/  LDL.64 R12, [R1+0x170] ;  /* 0x00017000010c7983 */ /* 0x000ee80000100a00 */
[----:B------:R-:W4:Y:S04]  /*3cb0*/  LDL R14, [R7] ;  /* 0x00000000070e7983 */ /* 0x000f280000100800 */
[----:B------:R-:W5:Y:S04]  /*3cc0*/  LDL R20, [R1+0x70] ;  /* 0x0000700001147983 */ /* 0x000f680000100800 */
[----:B------:R-:W5:Y:S04]  /*3cd0*/  LDL R8, [R7+0x8] ;  /* 0x0000080007087983 */ /* 0x000f680000100800 */
[----:B--2---:R-:W2:Y:S04]  /*3ce0*/  LDL R6, [R7+0x18] ;  /* 0x0000180007067983 */ /* 0x004ea80000100800 */
[----:B------:R-:W5:Y:S04]  /*3cf0*/  LDL R9, [R7+0x4] ;  /* 0x0000040007097983 */ /* 0x000f680000100800 */
[----:B------:R-:W5:Y:S04]  /*3d00*/  LDL R18, [R7+0xc] ;  /* 0x00000c0007127983 */ /* 0x000f680000100800 */
[----:B------:R-:W5:Y:S04]  /*3d10*/  LDL R15, [R7+0x10] ;  /* 0x00001000070f7983 */ /* 0x000f680000100800 */
[----:B------:R-:W5:Y:S04]  /*3d20*/  LDL R19, [R7+0x14] ;  /* 0x0000140007137983 */ /* 0x000f680000100800 */
[----:B---3--:R4:W3:Y:S02]  /*3d30*/  LD.E R12, desc[UR46][R12.64] ;  /* 0x0000002e0c0c7980 */ /* 0x0088e4000c101900 */
[----:B----4-:R-:W-:-:S04]  /*3d40*/  SHF.R.S32.HI R13, RZ, 0x1f, R14 ;  /* 0x0000001fff0d7819 */ /* 0x010fc8000001140e */
[----:B------:R-:W-:-:S04]  /*3d50*/  LEA.HI R13, R13, R14, RZ, 0x7 ;  /* 0x0000000e0d0d7211 */ /* 0x000fc800078f38ff */
[----:B------:R-:W-:-:S05]  /*3d60*/  LOP3.LUT R21, R13, 0xffffff80, RZ, 0xc0, !PT ;  /* 0xffffff800d157812 */ /* 0x000fca00078ec0ff */
[----:B------:R-:W-:Y:S01]  /*3d70*/  IMAD.IADD R21, R14, 0x1, -R21 ;  /* 0x000000010e157824 */ /* 0x000fe200078e0a15 */
[----:B------:R-:W-:Y:S01]  /*3d80*/  SHF.R.S32.HI R14, RZ, 0x7, R13 ;  /* 0x00000007ff0e7819 */ /* 0x000fe2000001140d */
[----:B------:R-:W-:-:S03]  /*3d90*/  UMOV UR4, 0xffffffa0 ;  /* 0xffffffa000047882 */ /* 0x000fc60000000000 */
[----:B------:R-:W-:Y:S01]  /*3da0*/  LEA.HI R13, R13, R14, RZ, 0x1 ;  /* 0x0000000e0d0d7211 */ /* 0x000fe200078f08ff */
[----:B------:R-:W-:-:S03]  /*3db0*/  UIMAD UR4, UR45, UR4, 0x60 ;  /* 0x000000602d0474a4 */ /* 0x000fc6000f8e0204 */
[----:B------:R-:W-:-:S05]  /*3dc0*/  LOP3.LUT R13, R13, 0x3fffffe, RZ, 0xc0, !PT ;  /* 0x03fffffe0d0d7812 */ /* 0x000fca00078ec0ff */
[----:B------:R-:W-:Y:S01]  /*3dd0*/  IMAD.IADD R13, R14, 0x1, -R13 ;  /* 0x000000010e0d7824 */ /* 0x000fe200078e0a0d */
[----:B--2---:R-:W-:Y:S01]  /*3de0*/  ISETP.GE.AND P0, PT, R6, 0x1, PT ;  /* 0x000000010600780c */ /* 0x004fe20003f06270 */
[----:B------:R-:W-:Y:S01]  /*3df0*/  BSSY B0, `(.L_x_1516) ;  /* 0x0000097000007945 */ /* 0x000fe20003800000 */
[----:B------:R-:W-:-:S04]  /*3e00*/  LOP3.LUT R163, R163, 0xffefffff, RZ, 0xc0, !PT ;  /* 0xffefffffa3a37812 */ /* 0x000fc800078ec0ff */
[----:B------:R-:W-:Y:S01]  /*3e10*/  @P1 LOP3.LUT R163, R163, 0x100000, RZ, 0xfc, !PT ;  /* 0x00100000a3a31812 */ /* 0x000fe200078efcff */
[-C--:B---3--:R-:W-:Y:S01]  /*3e20*/  FMUL.FTZ R10, R24, R12.reuse ;  /* 0x0000000c180a7220 */ /* 0x088fe20000410000 */
[----:B------:R-:W-:Y:S01]  /*3e30*/  SHF.R.S32.HI R24, RZ, 0x1f, R21 ;  /* 0x0000001fff187819 */ /* 0x000fe20000011415 */
[----:B------:R-:W-:-:S03]  /*3e40*/  FMUL.FTZ R11, R25, R12 ;  /* 0x0000000c190b7220 */ /* 0x000fc60000410000 */
[-C--:B------:R-:W-:Y:S01]  /*3e50*/  LEA.HI R23, R24, R21.reuse, RZ, 0x2 ;  /* 0x0000001518177211 */ /* 0x080fe200078f10ff */
[-C--:B------:R-:W-:Y:S01]  /*3e60*/  FMUL.FTZ R159, R26, R12.reuse ;  /* 0x0000000c1a9f7220 */ /* 0x080fe20000410000 */
[----:B------:R-:W-:Y:S02]  /*3e70*/  LEA.HI R24, R24, R21, RZ, 0x5 ;  /* 0x0000001518187211 */ /* 0x000fe400078f28ff */
[--C-:B------:R-:W-:Y:S02]  /*3e80*/  SHF.R.S32.HI R25, RZ, 0x2, R23.reuse ;  /* 0x00000002ff197819 */ /* 0x100fe40000011417 */
[----:B------:R-:W-:Y:S01]  /*3e90*/  SHF.R.S32.HI R26, RZ, 0x1f, R23 ;  /* 0x0000001fff1a7819 */ /* 0x000fe20000011417 */
[----:B------:R-:W-:Y:S01]  /*3ea0*/  FMUL.FTZ R93, R27, R12 ;  /* 0x0000000c1b5d7220 */ /* 0x000fe20000410000 */
[----:B------:R-:W-:Y:S02]  /*3eb0*/  SHF.R.S32.HI R27, RZ, 0x5, R24 ;  /* 0x00000005ff1b7819 */ /* 0x000fe40000011418 */
[----:B------:R-:W-:-:S04]  /*3ec0*/  LEA.HI R26, R26, R25, RZ, 0x3 ;  /* 0x000000191a1a7211 */ /* 0x000fc800078f18ff */
[----:B------:R-:W-:Y:S01]  /*3ed0*/  LOP3.LUT R26, R26, 0xfffffff8, RZ, 0xc0, !PT ;  /* 0xfffffff81a1a7812 */ /* 0x000fe200078ec0ff */
[----:B-----5:R-:W-:Y:S01]  /*3ee0*/  IMAD R27, R20, 0x8, R27 ;  /* 0x00000008141b7824 */ /* 0x020fe200078e021b */
[----:B------:R-:W-:Y:S01]  /*3ef0*/  LOP3.LUT R14, R23, 0x7ffffffc, RZ, 0xc0, !PT ;  /* 0x7ffffffc170e7812 */ /* 0x000fe200078ec0ff */
[----:B------:R-:W-:Y:S02]  /*3f00*/  VIADD R20, R8, UR4 ;  /* 0x0000000408147c36 */ /* 0x000fe40008000000 */
        /* <DEDUP_REMOVED lines=42> */
[----:B------:R-:W-:-:S02]  /*41b0*/  IMAD.IADD R26, R25, 0x1, -R26 ;  /* 0x00000001191a7824 */ /* 0x000fc400078e0a1a */
[-C--:B------:R-:W-:Y:S01]  /*41c0*/  FMUL.FTZ R165, R70, R12.reuse ;  /* 0x0000000c46a57220 */ /* 0x080fe20000410000 */
[----:B------:R-:W-:Y:S01]  /*41d0*/  FMUL.FTZ R167, R71, R12 ;  /* 0x0000000c47a77220 */ /* 0x000fe20000410000 */
[----:B------:R-:W-:Y:S01]  /*41e0*/  IMAD.IADD R14, R21, 0x1, -R14 ;  /* 0x00000001150e7824 */ /* 0x000fe200078e0a0e */
[----:B------:R-:W-:Y:S01]  /*41f0*/  IADD3 R21, -R9, 0x1, R20 ;  /* 0x0000000109157810 */ /* 0x000fe20007ffe114 */
[----:B------:R-:W-:Y:S01]  /*4200*/  IMAD.U32 R26, R27, 0x10, R26 ;  /* 0x000000101b1a7824 */ /* 0x000fe200078e001a */
[----:B------:R-:W2:Y:S03]  /*4210*/  MUFU.TANH R10, R10 ;  /* 0x0000000a000a7308 */ /* 0x000ea60000002400 */
[----:B------:R-:W-:Y:S01]  /*4220*/  IMAD R26, R13, 0x40, R26 ;  /* 0x000000400d1a7824 */ /* 0x000fe200078e021a */
[----:B------:R-:W-:Y:S01]  /*4230*/  LOP3.LUT R13, RZ, R18, RZ, 0x33, !PT ;  /* 0x00000012ff0d7212 */ /* 0x000fe200078e33ff */
[----:B------:R-:W-:-:S03]  /*4240*/  IMAD R12, R14, -0x2, R21 ;  /* 0xfffffffe0e0c7824 */ /* 0x000fc600078e0215 */
[----:B------:R-:W3:Y:S01]  /*4250*/  MUFU.TANH R11, R11 ;  /* 0x0000000b000b7308 */ /* 0x000ee20000002400 */
[----:B------:R-:W-:-:S07]  /*4260*/  IMAD R21, R14, -0x2, R20 ;  /* 0xfffffffe0e157824 */ /* 0x000fce00078e0214 */
[----:B------:R-:W4:Y:S01]  /*4270*/  MUFU.TANH R159, R159 ;  /* 0x0000009f009f7308 */ /* 0x000f220000002400 */
        /* <DEDUP_REMOVED lines=46> */
[----:B------:R-:W-:-:S02]  /*4560*/  IMAD.U32 R25, RZ, RZ, UR4 ;  /* 0x00000004ff197e24 */ /* 0x000fc4000f8e00ff */
[----:B------:R-:W-:Y:S02]  /*4570*/  IMAD.IADD R23, R12, 0x1, R13 ;  /* 0x000000010c177824 */ /* 0x000fe400078e020d */
[----:B------:R-:W-:Y:S01]  /*4580*/  VIADD R20, R19, UR4 ;  /* 0x0000000413147c36 */ /* 0x000fe20008000000 */
[----:B------:R-:W-:Y:S01]  /*4590*/  VIADDMNMX R13, R26, R18, R21, PT ;  /* 0x000000121a0d7246 */ /* 0x000fe20003800115 */
[----:B------:R-:W-:Y:S02]  /*45a0*/  IMAD R24, R14, -0x2, R25 ;  /* 0xfffffffe0e187824 */ /* 0x000fe400078e0219 */
[----:B------:R-:W-:Y:S01]  /*45b0*/  IMAD.IADD R12, R23, 0x1, R26 ;  /* 0x00000001170c7824 */ /* 0x000fe200078e021a */
[----:B--234-:R-:W-:Y:S06]  /*45c0*/  @!P0 BRA `(.L_x_1517) ;  /* 0x0000000000648947 */ /* 0x01cfec0003800000 */
[----:B------:R-:W-:Y:S01]  /*45d0*/  IADD3 R15, R26, R8, -R9 ;  /* 0x000000081a0f7210 */ /* 0x000fe20007ffe809 */
[----:B------:R-:W-:Y:S03]  /*45e0*/  BSSY B1, `(.L_x_1518) ;  /* 0x0000014000017945 */ /* 0x000fe60003800000 */
[----:B------:R-:W-:-:S13]  /*45f0*/  ISETP.GT.AND P0, PT, R15, -0x1, PT ;  /* 0xffffffff0f00780c */ /* 0x000fda0003f04270 */
[----:B------:R-:W-:Y:S05]  /*4600*/  @P0 BRA `(.L_x_1519) ;  /* 0x00000000002c0947 */ /* 0x000fea0003800000 */
[----:B------:R-:W-:Y:S01]  /*4610*/  ISETP.NE.AND P0, PT, R6, 0x1, PT ;  /* 0x000000010600780c */ /* 0x000fe20003f05270 */
[----:B------:R-:W-:Y:S01]  /*4620*/  BSSY B2, `(.L_x_1520) ;  /* 0x0000007000027945 */ /* 0x000fe20003800000 */
[----:B------:R-:W-:-:S11]  /*4630*/  LOP3.LUT R15, RZ, R15, RZ, 0x33, !PT ;  /* 0x0000000fff0f7212 */ /* 0x000fd600078e33ff */
[----:B------:R-:W-:Y:S05]  /*4640*/  @!P0 BRA `(.L_x_1521) ;  /* 0x0000000000108947 */ /* 0x000fea0003800000 */
[----:B------:R-:W2:Y:S04]  /*4650*/  LDL R14, [R7+0x1c] ;  /* 0x00001c00070e7983 */ /* 0x000ea80000100800 */
[----:B------:R-:W3:Y:S01]  /*4660*/  LDL R19, [R7+0x20] ;  /* 0x0000200007137983 */ /* 0x000ee20000100800 */
[----:B--2---:R-:W-:-:S05]  /*4670*/  IMAD.HI.U32 R14, R15, R14, RZ ;  /* 0x0000000e0f0e7227 */ /* 0x004fca00078e00ff */
[----:B---3--:R-:W-:-:S07]  /*4680*/  SHF.R.U32.HI R15, RZ, R19, R14 ;  /* 0x00000013ff0f7219 */ /* 0x008fce000001160e */
.L_x_1521:
[----:B------:R-:W-:Y:S05]  /*4690*/  BSYNC B2 ;  /* 0x0000000000027941 */ /* 0x000fea0003800000 */
.L_x_1520:
[----:B------:R-:W-:Y:S01]  /*46a0*/  LOP3.LUT R15, RZ, R15, RZ, 0x33, !PT ;  /* 0x0000000fff0f7212 */ /* 0x000fe200078e33ff */
[----:B------:R-:W-:Y:S06]  /*46b0*/  BRA `(.L_x_1522) ;  /* 0x0000000000187947 */ /* 0x000fec0003800000 */
.L_x_1519:
[----:B------:R-:W-:-:S13]  /*46c0*/  ISETP.NE.AND P0, PT, R6, 0x1, PT ;  /* 0x000000010600780c */ /* 0x000fda0003f05270 */
[----:B------:R-:W-:Y:S05]  /*46d0*/  @!P0 BRA `(.L_x_1522) ;  /* 0x0000000000108947 */ /* 0x000fea0003800000 */
[----:B------:R-:W2:Y:S04]  /*46e0*/  LDL R14, [R7+0x1c] ;  /* 0x00001c00070e7983 */ /* 0x000ea80000100800 */
[----:B------:R-:W3:Y:S01]  /*46f0*/  LDL R30, [R7+0x20] ;  /* 0x00002000071e7983 */ /* 0x000ee20000100800 */
[----:B--2---:R-:W-:-:S05]  /*4700*/  IMAD.HI.U32 R15, R15, R14, RZ ;  /* 0x0000000e0f0f7227 */ /* 0x004fca00078e00ff */
[----:B---3--:R-:W-:-:S07]  /*4710*/  SHF.R.U32.HI R15, RZ, R30, R15 ;  /* 0x0000001eff0f7219 */ /* 0x008fce000001160f */
.L_x_1522:
[----:B------:R-:W-:Y:S05]  /*4720*/  BSYNC B1 ;  /* 0x0000000000017941 */ /* 0x000fea0003800000 */
.L_x_1518:
[----:B------:R-:W-:-:S05]  /*4730*/  IMAD R15, R6, R15, R24 ;  /* 0x0000000f060f7224 */ /* 0x000fca00078e0218 */
[----:B------:R-:W-:Y:S02]  /*4740*/  VIMNMX R12, R12, R15, !PT ;  /* 0x0000000f0c0c7248 */ /* 0x000fe40007fe0100 */
[----:B------:R-:W-:-:S07]  /*4750*/  VIADDMNMX R13, R15, R6, R13, PT ;  /* 0x000000060f0d7246 */ /* 0x000fce000380010d */
.L_x_1517:
[----:B------:R-:W-:Y:S05]  /*4760*/  BSYNC B0 ;  /* 0x0000000000007941 */ /* 0x000fea0003800000 */
.L_x_1516:
[----:B------:R-:W-:Y:S01]  /*4770*/  ISETP.GE.AND P0, PT, R20, 0x2, PT ;  /* 0x000000021400780c */ /* 0x000fe20003f06270 */
[----:B------:R-:W-:Y:S01]  /*4780*/  VIADD R26, R26, 0x8 ;  /* 0x000000081a1a7836 */ /* 0x000fe20000000000 */
[----:B------:R-:W-:Y:S01]  /*4790*/  ISETP.GE.AND P4, PT, R20, 0xa, PT ;  /* 0x0000000a1400780c */ /* 0x000fe20003f86270 */
[----:B------:R-:W-:Y:S01]  /*47a0*/  BSSY B0, `(.L_x_1523) ;  /* 0x000008e000007945 */ /* 0x000fe20003800000 */
[----:B------:R-:W-:Y:S02]  /*47b0*/  ISETP.GT.AND P2, PT, R12, 0x1, !P0 ;  /* 0x000000010c00780c */ /* 0x000fe40004744270 */
[----:B------:R-:W-:Y:S02]  /*47c0*/  ISETP.GE.AND P1, PT, R20, 0x9, PT ;  /* 0x000000091400780c */ /* 0x000fe40003f26270 */
[----:B------:R-:W-:Y:S02]  /*47d0*/  ISETP.LT.OR P2, PT, R13, 0x2, P2 ;  /* 0x000000020d00780c */ /* 0x000fe40001741670 */
[----:B------:R-:W-:-:S02]  /*47e0*/  P2R R15, PR, RZ, 0x10 ;  /* 0x00000010ff0f7803 */ /* 0x000fc40000000000 */
[----:B------:R-:W-:Y:S02]  /*47f0*/  FSEL R103, R11, -INF , !P2 ;  /* 0xff8000000b677808 */ /* 0x000fe40005000000 */
[C---:B------:R-:W-:Y:S02]  /*4800*/  ISETP.GT.AND P2, PT, R12.reuse, 0x9, !P4 ;  /* 0x000000090c00780c */ /* 0x040fe40006744270 */
[----:B------:R-:W-:Y:S02]  /*4810*/  ISETP.GT.AND P3, PT, R12, 0x8, !P1 ;  /* 0x000000080c00780c */ /* 0x000fe40004f64270 */
[----:B------:R-:W-:Y:S02]  /*4820*/  ISETP.LT.OR P2, PT, R13, 0xa, P2 ;  /* 0x0000000a0d00780c */ /* 0x000fe40001741670 */
[----:B------:R-:W-:Y:S02]  /*4830*/  ISETP.GE.AND P4, PT, R20, 0x11, PT ;  /* 0x000000111400780c */ /* 0x000fe40003f86270 */
[----:B-1----:R-:W-:-:S02]  /*4840*/  FSEL R95, R29, -INF , !P2 ;  /* 0xff8000001d5f7808 */ /* 0x002fc40005000000 */
[C---:B------:R-:W-:Y:S02]  /*4850*/  ISETP.LT.OR P3, PT, R13.reuse, 0x9, P3 ;  /* 0x000000090d00780c */ /* 0x040fe40001f61670 */
        /* <DEDUP_REMOVED lines=78> */
[----:B------:R-:W-:Y:S02]  /*4d40*/  P2R R19, PR, RZ, 0x10 ;  /* 0x00000010ff137803 */ /* 0x000fe40000000000 */
[----:B------:R-:W-:Y:S02]  /*4d50*/  FSEL R175, R61, -INF , !P2 ;  /* 0xff8000003daf7808 */ /* 0x000fe40005000000 */
[----:B------:R-:W-:Y:S02]  /*4d60*/  ISETP.GE.AND P2, PT, R20, 0x51, PT ;  /* 0x000000511400780c */ /* 0x000fe40003f46270 */
[----:B------:R-:W-:Y:S02]  /*4d70*/  VIADDMNMX R11, R26, R18, R21, PT ;  /* 0x000000121a0b7246 */ /* 0x000fe40003800115 */
        /* <DEDUP_REMOVED lines=12> */
[----:B------:R-:W-:-:S04]  /*4e40*/  ISETP.GT.AND P6, PT, R12, RZ, !P5 ;  /* 0x000000ff0c00720c */ /* 0x000fc80006fc4270 */
[----:B------:R-:W-:-:S04]  /*4e50*/  ISETP.LT.OR P6, PT, R13, 0x1, P6 ;  /* 0x000000010d00780c */ /* 0x000fc800037c1670 */
[----:B------:R-:W-:Y:S01]  /*4e60*/  FSEL R109, R10, -INF , !P6 ;  /* 0xff8000000a6d7808 */ /* 0x000fe20007000000 */
[----:B------:R-:W-:Y:S01]  /*4e70*/  IMAD.IADD R10, R23, 0x1, R26 ;  /* 0x00000001170a7824 */ /* 0x000fe200078e021a */
[----:B------:R-:W-:-:S04]  /*4e80*/  ISETP.GE.AND P6, PT, R20, 0x5a, PT ;  /* 0x0000005a1400780c */ /* 0x000fc80003fc6270 */
[----:B------:R-:W-:Y:S02]  /*4e90*/  P2R R20, PR, RZ, 0x40 ;  /* 0x00000040ff147803 */ /* 0x000fe40000000000 */
[----:B------:R-:W-:-:S04]  /*4ea0*/  ISETP.GT.AND P6, PT, R12, 0x59, !P6 ;  /* 0x000000590c00780c */ /* 0x000fc800077c4270 */
[----:B------:R-:W-:-:S04]  /*4eb0*/  ISETP.LT.OR P6, PT, R13, 0x5a, P6 ;  /* 0x0000005a0d00780c */ /* 0x000fc800037c1670 */
[----:B------:R-:W-:Y:S02]  /*4ec0*/  FSEL R179, R69, -INF , !P6 ;  /* 0xff80000045b37808 */ /* 0x000fe40007000000 */
[----:B------:R-:W-:-:S13]  /*4ed0*/  ISETP.GE.AND P6, PT, R6, 0x1, PT ;  /* 0x000000010600780c */ /* 0x000fda0003fc6270 */
[----:B------:R-:W-:Y:S05]  /*4ee0*/  @!P6 BRA `(.L_x_1524) ;  /* 0x000000000064e947 */ /* 0x000fea0003800000 */
        /* <DEDUP_REMOVED lines=12> */
.L_x_1528:
[----:B------:R-:W-:Y:S05]  /*4fb0*/  BSYNC B2 ;  /* 0x0000000000027941 */ /* 0x000fea0003800000 */
.L_x_1527:
[----:B------:R-:W-:Y:S01]  /*4fc0*/  LOP3.LUT R9, RZ, R9, RZ, 0x33, !PT ;  /* 0x00000009ff097212 */ /* 0x000fe200078e33ff */
[----:B------:R-:W-:Y:S06]  /*4fd0*/  BRA `(.L_x_1529) ;  /* 0x0000000000187947 */ /* 0x000fec0003800000 */
.L_x_1526:
[----:B------:R-:W-:-:S13]  /*4fe0*/  ISETP.NE.AND P6, PT, R6, 0x1, PT ;  /* 0x000000010600780c */ /* 0x000fda0003fc5270 */
[----:B------:R-:W-:Y:S05]  /*4ff0*/  @!P6 BRA `(.L_x_1529) ;  /* 0x000000000010e947 */ /* 0x000fea0003800000 */
[----:B------:R-:W2:Y:S04]  /*5000*/  LDL R8, [R7+0x1c] ;  /* 0x00001c0007087983 */ /* 0x000ea80000100800 */
[----:B------:R-:W3:Y:S01]  /*5010*/  LDL R12, [R7+0x20] ;  /* 0x00002000070c7983 */ /* 0x000ee20000100800 */
[----:B--2---:R-:W-:-:S05]  /*5020*/  IMAD.HI.U32 R9, R9, R8, RZ ;  /* 0x0000000809097227 */ /* 0x004fca00078e00ff */
[----:B---3--:R-:W-:-:S07]  /*5030*/  SHF.R.U32.HI R9, RZ, R12, R9 ;  /* 0x0000000cff097219 */ /* 0x008fce0000011609 */
.L_x_1529:
[----:B------:R-:W-:Y:S05]  /*5040*/  BSYNC B1 ;  /* 0x0000000000017941 */ /* 0x000fea0003800000 */
.L_x_1525:
[----:B------:R-:W-:-:S05]  /*5050*/  IMAD R9, R6, R9, R24 ;  /* 0x0000000906097224 */ /* 0x000fca00078e0218 */
[----:B------:R-:W-:Y:S02]  /*5060*/  VIADDMNMX R11, R9, R6, R11, PT ;  /* 0x00000006090b7246 */ /* 0x000fe4000380010b */
[----:B------:R-:W-:-:S07]  /*5070*/  VIMNMX R10, R10, R9, !PT ;  /* 0x000000090a0a7248 */ /* 0x000fce0007fe0100 */
.L_x_1524:
[----:B------:R-:W-:Y:S05]  /*5080*/  BSYNC B0 ;  /* 0x0000000000007941 */ /* 0x000fea0003800000 */
.L_x_1523:
[C---:B------:R-:W-:Y:S01]  /*5090*/  ISETP.GT.AND P0, PT, R10.reuse, 0x1, !P0 ;  /* 0x000000010a00780c */ /* 0x040fe20004704270 */
[----:B------:R-:W2:Y:S01]  /*50a0*/  LDL R13, [R1+0x460] ;  /* 0x00046000010d7983 */ /* 0x000ea20000100800 */
[----:B------:R-:W-:Y:S02]  /*50b0*/  ISETP.GT.AND P1, PT, R10, 0x8, !P1 ;  /* 0x000000080a00780c */ /* 0x000fe40004f24270 */
[C---:B------:R-:W-:Y:S01]  /*50c0*/  ISETP.LT.OR P0, PT, R11.reuse, 0x2, P0 ;  /* 0x000000020b00780c */ /* 0x040fe20000701670 */
[----:B------:R-:W3:Y:S01]  /*50d0*/  LDL R23, [R1+0x274] ;  /* 0x0002740001177983 */ /* 0x000ee20000100800 */
[----:B------:R-:W-:Y:S02]  /*50e0*/  ISETP.LT.OR P1, PT, R11, 0x9, P1 ;  /* 0x000000090b00780c */ /* 0x000fe40000f21670 */
[----:B------:R-:W-:Y:S01]  /*50f0*/  FSEL R93, R93, -INF , !P0 ;  /* 0xff8000005d5d7808 */ /* 0x000fe20004000000 */
[----:B------:R-:W4:Y:S01]  /*5100*/  LDL R12, [R1+0x370] ;  /* 0x00037000010c7983 */ /* 0x000f220000100800 */
[----:B------:R-:W-:-:S02]  /*5110*/  ISETP.NE.AND P0, PT, R15, RZ, PT ;  /* 0x000000ff0f00720c */ /* 0x000fc40003f05270 */
[----:B------:R-:W-:Y:S01]  /*5120*/  FSEL R157, R157, -INF , !P1 ;  /* 0xff8000009d9d7808 */ /* 0x000fe20004800000 */
[----:B------:R-:W5:Y:S01]  /*5130*/  LDL R15, [R1+0x218] ;  /* 0x00021800010f7983 */ /* 0x000f620000100800 */
[----:B------:R-:W-:Y:S02]  /*5140*/  ISETP.GT.AND P0, PT, R10, 0x9, !P0 ;  /* 0x000000090a00780c */ /* 0x000fe40004704270 */
[----:B------:R-:W-:Y:S01]  /*5150*/  ISETP.NE.AND P1, PT, R27, RZ, PT ;  /* 0x000000ff1b00720c */ /* 0x000fe20003f25270 */
[----:B------:R-:W4:Y:S01]  /*5160*/  LDL R156, [R1+0x25c] ;  /* 0x00025c00019c7983 */ /* 0x000f220000100800 */
[----:B------:R-:W-:Y:S02]  /*5170*/  ISETP.LT.OR P0, PT, R11, 0xa, P0 ;  /* 0x0000000a0b00780c */ /* 0x000fe40000701670 */
[----:B------:R-:W-:Y:S01]  /*5180*/  ISETP.NE.AND P6, PT, R29, RZ, PT ;  /* 0x000000ff1d00720c */ /* 0x000fe20003fc5270 */
[----:B------:R-:W4:Y:S01]  /*5190*/  LDL R160, [R1+0x264] ;  /* 0x0002640001a07983 */ /* 0x000f220000100800 */
[----:B------:R-:W-:-:S02]  /*51a0*/  FSEL R89, R89, -INF , !P0 ;  /* 0xff80000059597808 */ /* 0x000fc40004000000 */
[----:B------:R-:W-:Y:S01]  /*51b0*/  ISETP.NE.AND P0, PT, R19, RZ, PT ;  /* 0x000000ff1300720c */ /* 0x000fe20003f05270 */
[----:B------:R-:W4:Y:S01]  /*51c0*/  LDL R21, [R1+0x26c] ;  /* 0x00026c0001157983 */ /* 0x000f220000100800 */
[C---:B------:R-:W-:Y:S02]  /*51d0*/  ISETP.GT.AND P5, PT, R10.reuse, RZ, !P5 ;  /* 0x000000ff0a00720c */ /* 0x040fe40006fa4270 */
[----:B------:R-:W-:Y:S01]  /*51e0*/  ISETP.GT.AND P0, PT, R10, 0x10, !P0 ;  /* 0x000000100a00780c */ /* 0x000fe20004704270 */
[----:B------:R-:W4:Y:S01]  /*51f0*/  LDL R43, [R1+0x2a8] ;  /* 0x0002a800012b7983 */ /* 0x000f220000100800 */
[C---:B------:R-:W-:Y:S02]  /*5200*/  ISETP.LT.OR P5, PT, R11.reuse, 0x1, P5 ;  /* 0x000000010b00780c */ /* 0x040fe40002fa1670 */
[----:B------:R-:W-:Y:S01]  /*5210*/  ISETP.LT.OR P0, PT, R11, 0x11, P0 ;  /* 0x000000110b00780c */ /* 0x000fe20000701670 */
[----:B------:R-:W4:Y:S01]  /*5220*/  LDL R42, [R1+0x3d0] ;  /* 0x0003d000012a7983 */ /* 0x000f220000100800 */
[----:B------:R-:W-:-:S02]  /*5230*/  FSEL R159, R159, -INF , !P5 ;  /* 0xff8000009f9f7808 */ /* 0x000fc40006800000 */
[----:B------:R-:W-:Y:S01]  /*5240*/  FSEL R169, R169, -INF , !P0 ;  /* 0xff800000a9a97808 */ /* 0x000fe20004000000 */
[----:B------:R-:W4:Y:S01]  /*5250*/  LDL R152, [R1+0x254] ;  /* 0x0002540001987983 */ /* 0x000f220000100800 */
[----:B------:R-:W-:Y:S02]  /*5260*/  ISETP.NE.AND P0, PT, R25, RZ, PT ;  /* 0x000000ff1900720c */ /* 0x000fe40003f05270 */
[----:B------:R-:W-:Y:S01]  /*5270*/  FMNMX.FTZ R8, R109, R103, !PT ;  /* 0x000000676d087209 */ /* 0x000fe20007810000 */
[----:B------:R-:W4:Y:S01]  /*5280*/  LDL R154, [R1+0x258] ;  /* 0x00025800019a7983 */ /* 0x000f220000100800 */
[----:B------:R-:W-:Y:S02]  /*5290*/  ISETP.GT.AND P0, PT, R10, 0x11, !P0 ;  /* 0x000000110a00780c */ /* 0x000fe40004704270 */
[----:B------:R-:W-:Y:S01]  /*52a0*/  FMNMX.FTZ R6, R159, R93, !PT ;  /* 0x0000005d9f067209 */ /* 0x000fe20007810000 */
[----:B------:R-:W4:Y:S01]  /*52b0*/  LDL R98, [R1+0x230] ;  /* 0x0002300001627983 */ /* 0x000f220000100800 */
[----:B------:R-:W-:-:S02]  /*52c0*/  ISETP.LT.OR P0, PT, R11, 0x12, P0 ;  /* 0x000000120b00780c */ /* 0x000fc40000701670 */
[----:B------:R-:W-:Y:S01]  /*52d0*/  FMNMX.FTZ R8, R99, R8, !PT ;  /* 0x0000000863087209 */ /* 0x000fe20007810000 */
[----:B------:R-:W4:Y:S01]  /*52e0*/  LDL R140, [R1+0x234] ;  /* 0x00023400018c7983 */ /* 0x000f220000100800 */
[----:B------:R-:W-:Y:S02]  /*52f0*/  FSEL R230, R230, -INF , !P0 ;  /* 0xff800000e6e67808 */ /* 0x000fe40004000000 */
[----:B------:R-:W-:Y:S01]  /*5300*/  ISETP.GT.AND P0, PT, R10, 0x18, !P1 ;  /* 0x000000180a00780c */ /* 0x000fe20004f04270 */
[----:B------:R-:W4:Y:S01]  /*5310*/  LDL R142, [R1+0x238] ;  /* 0x00023800018e7983 */ /* 0x000f220000100800 */
[----:B------:R-:W-:Y:S02]  /*5320*/  FMNMX.FTZ R6, R157, R6, !PT ;  /* 0x000000069d067209 */ /* 0x000fe40007810000 */
[----:B------:R-:W-:Y:S01]  /*5330*/  ISETP.LT.OR P0, PT, R11, 0x19, P0 ;  /* 0x000000190b00780c */ /* 0x000fe20000701670 */
[----:B------:R-:W4:Y:S01]  /*5340*/  LDL R144, [R1+0x23c] ;  /* 0x00023c0001907983 */ /* 0x000f220000100800 */
[----:B------:R-:W-:-:S02]  /*5350*/  FMNMX.FTZ R7, R95, R8, !PT ;  /* 0x000000085f077209 */ /* 0x000fc40007810000 */
        /* <DEDUP_REMOVED lines=30> */
[----:B------:R-:W-:Y:S01]  /*5540*/  ISETP.NE.AND P0, PT, R31, RZ, PT ;  /* 0x000000ff1f00720c */ /* 0x000fe20003f05270 */
[----:B------:R-:W4:Y:S01]  /*5550*/  LDL R29, [R1+0x284] ;  /* 0x00028400011d7983 */ /* 0x000f220000100800 */
[----:B------:R-:W-:Y:S02]  /*5560*/  FMNMX.FTZ R6, R228, R9, !PT ;  /* 0x00000009e4067209 */ /* 0x000fe40007810000 */
[----:B------:R-:W-:Y:S01]  /*5570*/  ISETP.GT.AND P0, PT, R10, 0x28, !P0 ;  /* 0x000000280a00780c */ /* 0x000fe20004704270 */
[----:B------:R-:W4:Y:S01]  /*5580*/  LDL R31, [R1+0x288] ;  /* 0x00028800011f7983 */ /* 0x000f220000100800 */
[----:B------:R-:W-:-:S02]  /*5590*/  FMNMX.FTZ R7, R222, R7, !PT ;  /* 0x00000007de077209 */ /* 0x000fc40007810000 */
[----:B------:R-:W-:Y:S01]  /*55a0*/  ISETP.LT.OR P0, PT, R11, 0x29, P0 ;  /* 0x000000290b00780c */ /* 0x000fe20000701670 */
[----:B------:R-:W4:Y:S01]  /*55b0*/  LDL R110, [R1+0x290] ;  /* 0x00029000016e7983 */ /* 0x000f220000100800 */
[----:B------:R-:W-:Y:S02]  /*55c0*/  FMNMX.FTZ R9, R191, R6, !PT ;  /* 0x00000006bf097209 */ /* 0x000fe40007810000 */
[----:B------:R-:W-:Y:S01]  /*55d0*/  FSEL R193, R193, -INF , !P0 ;  /* 0xff800000c1c17808 */ /* 0x000fe20004000000 */
[----:B------:R-:W4:Y:S01]  /*55e0*/  LDL R112, [R1+0x2a0] ;  /* 0x0002a00001707983 */ /* 0x000f220000100800 */
[----:B------:R-:W-:Y:S02]  /*55f0*/  ISETP.NE.AND P0, PT, R32, RZ, PT ;  /* 0x000000ff2000720c */ /* 0x000fe40003f05270 */
[----:B------:R-:W-:Y:S01]  /*5600*/  FMNMX.FTZ R6, R188, R7, !PT ;  /* 0x00000007bc067209 */ /* 0x000fe20007810000 */
[----:B------:R-:W4:Y:S01]  /*5610*/  LDL R41, [R1+0x2a4] ;  /* 0x0002a40001297983 */ /* 0x000f220000100800 */
[----:B------:R-:W-:-:S02]  /*5620*/  ISETP.GT.AND P0, PT, R10, 0x29, !P0 ;  /* 0x000000290a00780c */ /* 0x000fc40004704270 */
[----:B------:R-:W-:Y:S01]  /*5630*/  FMNMX.FTZ R8, R192, R9, !PT ;  /* 0x00000009c0087209 */ /* 0x000fe20007810000 */
[----:B------:R-:W4:Y:S01]  /*5640*/  LDL R45, [R1+0x2ac] ;  /* 0x0002ac00012d7983 */ /* 0x000f220000100800 */
[----:B------:R-:W-:Y:S02]  /*5650*/  ISETP.LT.OR P0, PT, R11, 0x2a, P0 ;  /* 0x0000002a0b00780c */ /* 0x000fe40000701670 */
[----:B------:R-:W-:Y:S01]  /*5660*/  ISETP.NE.AND P1, PT, R37, RZ, PT ;  /* 0x000000ff2500720c */ /* 0x000fe20003f25270 */
[----:B------:R-:W4:Y:S01]  /*5670*/  LDL R114, [R1+0x2b0] ;  /* 0x0002b00001727983 */ /* 0x000f220000100800 */
[----:B------:R-:W-:Y:S02]  /*5680*/  FSEL R199, R199, -INF , !P0 ;  /* 0xff800000c7c77808 */ /* 0x000fe40004000000 */
[----:B------:R-:W-:Y:S01]  /*5690*/  ISETP.NE.AND P0, PT, R33, RZ, PT ;  /* 0x000000ff2100720c */ /* 0x000fe20003f05270 */
[----:B------:R-:W4:Y:S01]  /*56a0*/  LDL R37, [R1+0x298] ;  /* 0x0002980001257983 */ /* 0x000f220000100800 */
[----:B------:R-:W-:-:S02]  /*56b0*/  FMNMX.FTZ R7, R189, R6, !PT ;  /* 0x00000006bd077209 */ /* 0x000fc40007810000 */
[----:B------:R-:W-:Y:S01]  /*56c0*/  ISETP.GT.AND P0, PT, R10, 0x30, !P0 ;  /* 0x000000300a00780c */ /* 0x000fe20004704270 */
[----:B------:R-:W4:Y:S01]  /*56d0*/  LDL R33, [R1+0x28c] ;  /* 0x00028c0001217983 */ /* 0x000f220000100800 */
[----:B------:R-:W-:Y:S02]  /*56e0*/  FMNMX.FTZ R8, R193, R8, !PT ;  /* 0x00000008c1087209 */ /* 0x000fe40007810000 */
[----:B------:R-:W-:Y:S01]  /*56f0*/  ISETP.LT.OR P0, PT, R11, 0x31, P0 ;  /* 0x000000310b00780c */ /* 0x000fe20000701670 */
[----:B------:R-:W4:Y:S01]  /*5700*/  LDL R47, [R1+0x2b4] ;  /* 0x0002b400012f7983 */ /* 0x000f220000100800 */
[----:B------:R-:W-:Y:S02]  /*5710*/  FMNMX.FTZ R6, R190, R7, !PT ;  /* 0x00000007be067209 */ /* 0x000fe40007810000 */
[----:B------:R-:W-:Y:S01]  /*5720*/  FSEL R217, R217, -INF , !P0 ;  /* 0xff800000d9d97808 */ /* 0x000fe20004000000 */
[----:B------:R-:W4:Y:S01]  /*5730*/  LDL R49, [R1+0x2b8] ;  /* 0x0002b80001317983 */ /* 0x000f220000100800 */
[----:B------:R-:W-:-:S02]  /*5740*/  ISETP.NE.AND P0, PT, R34, RZ, PT ;  /* 0x000000ff2200720c */ /* 0x000fc40003f05270 */
[----:B------:R-:W-:Y:S01]  /*5750*/  FMNMX.FTZ R8, R199, R8, !PT ;  /* 0x00000008c7087209 */ /* 0x000fe20007810000 */
[----:B------:R-:W4:Y:S01]  /*5760*/  LDL R51, [R1+0x2bc] ;  /* 0x0002bc0001337983 */ /* 0x000f220000100800 */
[----:B------:R-:W-:Y:S02]  /*5770*/  ISETP.GT.AND P0, PT, R10, 0x31, !P0 ;  /* 0x000000310a00780c */ /* 0x000fe40004704270 */
[----:B------:R-:W-:Y:S01]  /*5780*/  ISETP.NE.AND P6, PT, R38, RZ, PT ;  /* 0x000000ff2600720c */ /* 0x000fe20003fc5270 */
[----:B------:R-:W4:Y:S01]  /*5790*/  LDL R116, [R1+0x2c0] ;  /* 0x0002c00001747983 */ /* 0x000f220000100800 */
[----:B------:R-:W-:Y:S02]  /*57a0*/  ISETP.LT.OR P0, PT, R11, 0x32, P0 ;  /* 0x000000320b00780c */ /* 0x000fe40000701670 */
[----:B------:R-:W-:Y:S01]  /*57b0*/  FMNMX.FTZ R7, R201, R6, !PT ;  /* 0x00000006c9077209 */ /* 0x000fe20007810000 */
[----:B------:R-:W4:Y:S01]  /*57c0*/  LDL R53, [R1+0x2c4] ;  /* 0x0002c40001357983 */ /* 0x000f220000100800 */
[----:B------:R-:W-:-:S02]  /*57d0*/  FSEL R218, R218, -INF , !P0 ;  /* 0xff800000dada7808 */ /* 0x000fc40004000000 */
[----:B------:R-:W-:Y:S01]  /*57e0*/  ISETP.NE.AND P0, PT, R35, RZ, PT ;  /* 0x000000ff2300720c */ /* 0x000fe20003f05270 */
[----:B------:R-:W4:Y:S01]  /*57f0*/  LDL R55, [R1+0x2c8] ;  /* 0x0002c80001377983 */ /* 0x000f220000100800 */
[----:B------:R-:W-:Y:S02]  /*5800*/  FMNMX.FTZ R9, R217, R8, !PT ;  /* 0x00000008d9097209 */ /* 0x000fe40007810000 */
        /* <DEDUP_REMOVED lines=12> */
[----:B------:R-:W-:Y:S01]  /*58d0*/  ISETP.NE.AND P5, PT, R39, RZ, PT ;  /* 0x000000ff2700720c */ /* 0x000fe20003fa5270 */
        /* <DEDUP_REMOVED lines=10> */
[----:B------:R-:W-:-:S02]  /*5980*/  ISETP.NE.AND P1, PT, R40, RZ, PT ;  /* 0x000000ff2800720c */ /* 0x000fc40003f25270 */
[----:B------:R-:W-:Y:S01]  /*5990*/  FSEL R180, R180, -INF , !P0 ;  /* 0xff800000b4b47808 */ /* 0x000fe20004000000 */
[----:B------:R-:W4:Y:S01]  /*59a0*/  LDL R65, [R1+0x2e4] ;  /* 0x0002e40001417983 */ /* 0x000f220000100800 */
[----:B------:R-:W-:Y:S02]  /*59b0*/  ISETP.GT.AND P0, PT, R10, 0x41, !P6 ;  /* 0x000000410a00780c */ /* 0x000fe40007704270 */
[----:B------:R-:W-:Y:S01]  /*59c0*/  FMNMX.FTZ R9, R220, R9, !PT ;  /* 0x00000009dc097209 */ /* 0x000fe20007810000 */
[----:B------:R-:W4:Y:S01]  /*59d0*/  LDL R67, [R1+0x2e8] ;  /* 0x0002e80001437983 */ /* 0x000f220000100800 */
[----:B------:R-:W-:Y:S02]  /*59e0*/  ISETP.LT.OR P0, PT, R11, 0x42, P0 ;  /* 0x000000420b00780c */ /* 0x000fe40000701670 */
[----:B------:R-:W-:Y:S01]  /*59f0*/  FMNMX.FTZ R6, R172, R7, !PT ;  /* 0x00000007ac067209 */ /* 0x000fe20007810000 */
[----:B------:R-:W4:Y:S01]  /*5a00*/  LDL R69, [R1+0x2ec] ;  /* 0x0002ec0001457983 */ /* 0x000f220000100800 */
[----:B------:R-:W-:-:S02]  /*5a10*/  FSEL R181, R181, -INF , !P0 ;  /* 0xff800000b5b57808 */ /* 0x000fc40004000000 */
[C---:B------:R-:W-:Y:S01]  /*5a20*/  ISETP.GT.AND P0, PT, R10.reuse, 0x48, !P5 ;  /* 0x000000480a00780c */ /* 0x040fe20006f04270 */
[----:B------:R-:W4:Y:S01]  /*5a30*/  LDL R122, [R1+0x2f0] ;  /* 0x0002f000017a7983 */ /* 0x000f220000100800 */
[----:B------:R-:W-:Y:S02]  /*5a40*/  ISETP.GT.AND P1, PT, R10, 0x49, !P1 ;  /* 0x000000490a00780c */ /* 0x000fe40004f24270 */
[----:B------:R-:W-:Y:S01]  /*5a50*/  ISETP.LT.OR P0, PT, R11, 0x49, P0 ;  /* 0x000000490b00780c */ /* 0x000fe20000701670 */
[----:B------:R-:W4:Y:S01]  /*5a60*/  LDL R71, [R1+0x2f4] ;  /* 0x0002f40001477983 */ /* 0x000f220000100800 */
[----:B------:R-:W-:Y:S02]  /*5a70*/  FMNMX.FTZ R8, R180, R9, !PT ;  /* 0x00000009b4087209 */ /* 0x000fe40007810000 */
[----:B------:R-:W-:Y:S01]  /*5a80*/  FMNMX.FTZ R7, R173, R6, !PT ;  /* 0x00000006ad077209 */ /* 0x000fe20007810000 */
[----:B------:R-:W4:Y:S01]  /*5a90*/  LDL R73, [R1+0x2f8] ;  /* 0x0002f80001497983 */ /* 0x000f220000100800 */
[----:B------:R-:W-:-:S02]  /*5aa0*/  ISETP.GT.AND P2, PT, R10, 0x50, !P2 ;  /* 0x000000500a00780c */ /* 0x000fc40005744270 */
[----:B------:R-:W-:Y:S01]  /*5ab0*/  ISETP.LT.OR P1, PT, R11, 0x4a, P1 ;  /* 0x0000004a0b00780c */ /* 0x000fe20000f21670 */
[----:B------:R-:W4:Y:S01]  /*5ac0*/  LDL R75, [R1+0x2fc] ;  /* 0x0002fc00014b7983 */ /* 0x000f220000100800 */
[----:B------:R-:W-:Y:S02]  /*5ad0*/  FSEL R182, R182, -INF , !P0 ;  /* 0xff800000b6b67808 */ /* 0x000fe40004000000 */
[----:B------:R-:W-:Y:S01]  /*5ae0*/  FMNMX.FTZ R9, R181, R8, !PT ;  /* 0x00000008b5097209 */ /* 0x000fe20007810000 */
[----:B------:R-:W4:Y:S01]  /*5af0*/  LDL R124, [R1+0x300] ;  /* 0x00030000017c7983 */ /* 0x000f220000100800 */
[----:B------:R-:W-:Y:S02]  /*5b00*/  FMNMX.FTZ R6, R174, R7, !PT ;  /* 0x00000007ae067209 */ /* 0x000fe40007810000 */
[----:B------:R-:W-:Y:S01]  /*5b10*/  ISETP.GT.AND P3, PT, R10, 0x51, !P3 ;  /* 0x000000510a00780c */ /* 0x000fe20005f64270 */
[----:B------:R-:W4:Y:S01]  /*5b20*/  LDL R77, [R1+0x304] ;  /* 0x00030400014d7983 */ /* 0x000f220000100800 */
[----:B------:R-:W-:-:S02]  /*5b30*/  ISETP.LT.OR P2, PT, R11, 0x51, P2 ;  /* 0x000000510b00780c */ /* 0x000fc40001741670 */
[----:B------:R-:W-:Y:S01]  /*5b40*/  FSEL R183, R183, -INF , !P1 ;  /* 0xff800000b7b77808 */ /* 0x000fe20004800000 */
[----:B------:R-:W4:Y:S01]  /*5b50*/  LDL R79, [R1+0x308] ;  /* 0x00030800014f7983 */ /* 0x000f220000100800 */
[----:B------:R-:W-:Y:S02]  /*5b60*/  FMNMX.FTZ R8, R182, R9, !PT ;  /* 0x00000009b6087209 */ /* 0x000fe40007810000 */
[----:B------:R-:W-:Y:S01]  /*5b70*/  FMNMX.FTZ R7, R175, R6, !PT ;  /* 0x00000006af077209 */ /* 0x000fe20007810000 */
[----:B------:R-:W4:Y:S01]  /*5b80*/  LDL R81, [R1+0x30c] ;  /* 0x00030c0001517983 */ /* 0x000f220000100800 */
[----:B------:R-:W-:Y:S02]  /*5b90*/  ISETP.NE.AND P6, PT, R20, RZ, PT ;  /* 0x000000ff1400720c */ /* 0x000fe40003fc5270 */
        /* <DEDUP_REMOVED lines=8> */
[----:B------:R-:W-:Y:S02]  /*5c20*/  ISETP.GT.AND P5, PT, R10, 0x59, !P6 ;  /* 0x000000590a00780c */ /* 0x000fe400077a4270 */
[----:B------:R-:W-:Y:S01]  /*5c30*/  ISETP.LT.OR P4, PT, R11, 0x59, P4 ;  /* 0x000000590b00780c */ /* 0x000fe20002781670 */
[----:B------:R-:W4:Y:S01]  /*5c40*/  LDL R85, [R1+0x318] ;  /* 0x0003180001557983 */ /* 0x000f220000100800 */
[----:B------:R-:W-:-:S02]  /*5c50*/  FSEL R164, R164, -INF , !P3 ;  /* 0xff800000a4a47808 */ /* 0x000fc40005800000 */
[----:B------:R-:W-:Y:S01]  /*5c60*/  FMNMX.FTZ R9, R166, R9, !PT ;  /* 0x00000009a6097209 */ /* 0x000fe20007810000 */
[----:B------:R-:W4:Y:S01]  /*5c70*/  LDL R87, [R1+0x31c] ;  /* 0x00031c0001577983 */ /* 0x000f220000100800 */
[----:B------:R-:W-:Y:S02]  /*5c80*/  FMNMX.FTZ R7, R177, R6, !PT ;  /* 0x00000006b1077209 */ /* 0x000fe40007810000 */
[----:B------:R-:W-:Y:S01]  /*5c90*/  ISETP.LT.OR P5, PT, R11, 0x5a, P5 ;  /* 0x0000005a0b00780c */ /* 0x000fe20002fa1670 */
[----:B------:R-:W4:Y:S01]  /*5ca0*/  LDL R128, [R1+0x320] ;  /* 0x0003200001807983 */ /* 0x000f220000100800 */
[----:B------:R-:W-:Y:S02]  /*5cb0*/  FSEL R165, R165, -INF , !P4 ;  /* 0xff800000a5a57808 */ /* 0x000fe40006000000 */
[----:B------:R-:W-:Y:S01]  /*5cc0*/  FMNMX.FTZ R6, R164, R9, !PT ;  /* 0x00000009a4067209 */ /* 0x000fe20007810000 */
[----:B------:R-:W4:Y:S01]  /*5cd0*/  LDL R91, [R1+0x324] ;  /* 0x00032400015b7983 */ /* 0x000f220000100800 */
[----:B------:R-:W-:-:S02]  /*5ce0*/  FSEL R167, R167, -INF , !P5 ;  /* 0xff800000a7a77808 */ /* 0x000fc40006800000 */
[----:B------:R-:W-:Y:S01]  /*5cf0*/  FMNMX.FTZ R8, R178, R7, !PT ;  /* 0x00000007b2087209 */ /* 0x000fe20007810000 */
[----:B------:R-:W4:Y:S01]  /*5d00*/  LDL R97, [R1+0x328] ;  /* 0x0003280001617983 */ /* 0x000f220000100800 */
[----:B------:R-:W-:Y:S02]  /*5d10*/  FMNMX.FTZ R6, R165, R6, !PT ;  /* 0x00000006a5067209 */ /* 0x000fe40007810000 */
[----:B------:R-:W-:Y:S01]  /*5d20*/  FMNMX.FTZ R8, R179, R8, !PT ;  /* 0x00000008b3087209 */ /* 0x000fe20007810000 */
[----:B------:R-:W4:Y:S01]  /*5d30*/  LDL R101, [R1+0x32c] ;  /* 0x00032c0001657983 */ /* 0x000f220000100800 */
[----:B------:R-:W-:-:S03]  /*5d40*/  FMNMX.FTZ R9, R167, R6, !PT ;  /* 0x00000006a7097209 */ /* 0x000fc60007810000 */
[----:B------:R-:W4:Y:S04]  /*5d50*/  LDL R130, [R1+0x330] ;  /* 0x0003300001827983 */ /* 0x000f280000100800 */
[----:B------:R-:W-:Y:S04]  /*5d60*/  STL.64 [R1+0x440], R8 ;  /* 0x0004400801007387 */ /* 0x000fe80000100a00 */
[----:B------:R-:W2:Y:S04]  /*5d70*/  LDL R19, [R1+0x444] ;  /* 0x0004440001137983 */ /* 0x000ea80000100800 */
[----:B------:R-:W1:Y:S04]  /*5d80*/  SHFL.BFLY PT, R7, R8, 0x2, 0x1f ;  /* 0x0c401f0008077f89 */ /* 0x000e6800000e0000 */
[----:B------:R-:W4:Y:S04]  /*5d90*/  LDL R105, [R1+0x334] ;  /* 0x0003340001697983 */ /* 0x000f280000100800 */
[----:B------:R-:W4:Y:S04]  /*5da0*/  LDL R107, [R1+0x338] ;  /* 0x00033800016b7983 */ /* 0x000f280000100800 */
[----:B------:R-:W4:Y:S04]  /*5db0*/  LDL R111, [R1+0x33c] ;  /* 0x00033c00016f7983 */ /* 0x000f280000100800 */
[----:B------:R-:W4:Y:S04]  /*5dc0*/  LDL R132, [R1+0x340] ;  /* 0x0003400001847983 */ /* 0x000f280000100800 */
[----:B------:R-:W4:Y:S01]  /*5dd0*/  LDL R113, [R1+0x344] ;  /* 0x0003440001717983 */ /* 0x000f220000100800 */
[----:B-1----:R-:W-:-:S03]  /*5de0*/  FMNMX.FTZ R10, R8, R7, !PT ;  /* 0x00000007080a7209 */ /* 0x002fc60007810000 */
[----:B------:R-:W4:Y:S04]  /*5df0*/  LDL R115, [R1+0x348] ;  /* 0x0003480001737983 */ /* 0x000f280000100800 */
[----:B------:R-:W5:Y:S04]  /*5e00*/  LDL.64 R6, [R1+0xa8] ;  /* 0x0000a80001067983 */ /* 0x000f680000100a00 */
        /* <DEDUP_REMOVED lines=8> */
[----:B------:R-:W-:Y:S04]  /*5e90*/  STL [R1+0x440], R10 ;  /* 0x0004400a01007387 */ /* 0x000fe80000100800 */
[----:B------:R-:W4:Y:S04]  /*5ea0*/  LDL R138, [R1+0x440] ;  /* 0x00044000018a7983 */ /* 0x000f280000100800 */
        /* <DEDUP_REMOVED lines=45> */
[----:B--2---:R-:W1:Y:S02]  /*6180*/  SHFL.BFLY PT, R8, R19, 0x2, 0x1f ;  /* 0x0c401f0013087f89 */ /* 0x004e6400000e0000 */
[----:B-1----:R-:W-:-:S02]  /*6190*/  FMNMX.FTZ R8, R8, R19, !PT ;  /* 0x0000001308087209 */ /* 0x002fc40007810000 */
[----:B------:R-:W2:Y:S04]  /*61a0*/  LDL R19, [R1+0x428] ;  /* 0x0004280001137983 */ /* 0x000ea80000100800 */
[----:B------:R-:W1:Y:S01]  /*61b0*/  SHFL.BFLY PT, R9, R8, 0x1, 0x1f ;  /* 0x0c201f0008097f89 */ /* 0x000e6200000e0000 */
[----:B-----5:R-:W-:-:S03]  /*61c0*/  IMAD R6, R15, 0xc00, R6 ;  /* 0x00000c000f067824 */ /* 0x020fc600078e0206 */
[----:B------:R-:W5:Y:S01]  /*61d0*/  LDL R15, [R1+0x404] ;  /* 0x00040400010f7983 */ /* 0x000f620000100800 */
[----:B-1----:R-:W-:-:S03]  /*61e0*/  FMNMX.FTZ R10, R8, R9, !PT ;  /* 0x00000009080a7209 */ /* 0x002fc60007810000 */
[----:B------:R-:W2:Y:S04]  /*61f0*/  LDL R8, [R1+0x420] ;  /* 0x0004200001087983 */ /* 0x000ea80000100800 */
[----:B------:R-:W2:Y:S04]  /*6200*/  LDL R9, [R1+0x424] ;  /* 0x0004240001097983 */ /* 0x000ea80000100800 */
[----:B---3--:R1:W-:Y:S01]  /*6210*/  STL [R1+0x274], R23 ;  /* 0x0002741701007387 */ /* 0x0083e20000100800 */
[----:B----4-:R-:W-:Y:S01]  /*6220*/  FMUL.FTZ R161, R13, R138 ;  /* 0x0000008a0da17220 */ /* 0x010fe20000410000 */
[----:B------:R-:W-:Y:S01]  /*6230*/  FSETP.NEU.FTZ.AND P0, PT, R138, -INF , PT ;  /* 0xff8000008a00780b */ /* 0x000fe20003f1d000 */
[----:B-1----:R-:W-:-:S03]  /*6240*/  FMUL.FTZ R23, R10, R13 ;  /* 0x0000000d0a177220 */ /* 0x002fc60000410000 */
[----:B------:R-:W-:Y:S02]  /*6250*/  FSEL R161, R161, RZ, P0 ;  /* 0x000000ffa1a17208 */ /* 0x000fe40000000000 */
[----:B------:R-:W-:Y:S01]  /*6260*/  FSETP.NEU.FTZ.AND P0, PT, R10, -INF , PT ;  /* 0xff8000000a00780b */ /* 0x000fe20003f1d000 */
[----:B------:R1:W-:Y:S04]  /*6270*/  STL [R1+0x268], R11 ;  /* 0x0002680b01007387 */ /* 0x0003e80000100800 */
[----:B------:R3:W-:Y:S01]  /*6280*/  STL [R1+0x364], R20 ;  /* 0x0003641401007387 */ /* 0x0007e20000100800 */
[----:B-1----:R-:W-:-:S03]  /*6290*/  FFMA.FTZ R11, R95, R13, -R161 ;  /* 0x0000000d5f0b7223 */ /* 0x002fc600000108a1 */
[----:B------:R1:W-:Y:S01]  /*62a0*/  STL [R1+0x370], R12 ;  /* 0x0003700c01007387 */ /* 0x0003e20000100800 */
[----:B---3--:R-:W-:-:S03]  /*62b0*/  FSEL R20, R23, RZ, P0 ;  /* 0x000000ff17147208 */ /* 0x008fc60000000000 */
[----:B------:R3:W-:Y:S04]  /*62c0*/  STL [R1+0x25c], R156 ;  /* 0x00025c9c01007387 */ /* 0x0007e80000100800 */
[----:B------:R4:W-:Y:S01]  /*62d0*/  STL [R1+0x264], R160 ;  /* 0x000264a001007387 */ /* 0x0009e20000100800 */
[-CC-:B------:R-:W-:Y:S01]  /*62e0*/  FFMA.FTZ R159, R159, R13.reuse, -R20.reuse ;  /* 0x0000000d9f9f7223 */ /* 0x180fe20000010814 */
[----:B-1----:R1:W-:Y:S01]  /*62f0*/  MUFU.EX2 R12, R11 ;  /* 0x0000000b000c7308 */ /* 0x0023e20000000800 */
[-CC-:B------:R-:W-:Y:S01]  /*6300*/  FFMA.FTZ R23, R93, R13.reuse, -R20.reuse ;  /* 0x0000000d5d177223 */ /* 0x180fe20000010814 */
[----:B------:R1:W-:Y:S01]  /*6310*/  STL [R1+0x26c], R21 ;  /* 0x00026c1501007387 */ /* 0x0003e20000100800 */
[-CC-:B------:R-:W-:Y:S01]  /*6320*/  FFMA.FTZ R157, R157, R13.reuse, -R20.reuse ;  /* 0x0000000d9d9d7223 */ /* 0x180fe20000010814 */
[-CC-:B---3--:R-:W-:Y:S01]  /*6330*/  FFMA.FTZ R156, R99, R13.reuse, -R161.reuse ;  /* 0x0000000d639c7223 */ /* 0x188fe200000108a1 */
[-CC-:B----4-:R-:W-:Y:S01]  /*6340*/  FFMA.FTZ R160, R109, R13.reuse, -R161.reuse ;  /* 0x0000000d6da07223 */ /* 0x190fe200000108a1 */
[-C--:B-1----:R-:W-:Y:S01]  /*6350*/  FFMA.FTZ R11, R89, R13.reuse, -R20 ;  /* 0x0000000d590b7223 */ /* 0x082fe20000010814 */
[----:B------:R-:W-:-:S03]  /*6360*/  FFMA.FTZ R21, R103, R13, -R161 ;  /* 0x0000000d67157223 */ /* 0x000fc600000108a1 */
[----:B------:R-:W-:Y:S08]  /*6370*/  MUFU.EX2 R156, R156 ;  /* 0x0000009c009c7308 */ /* 0x000ff00000000800 */
[----:B------:R-:W-:Y:S08]  /*6380*/  MUFU.EX2 R160, R160 ;  /* 0x000000a000a07308 */ /* 0x000ff00000000800 */
[----:B------:R-:W-:Y:S08]  /*6390*/  MUFU.EX2 R21, R21 ;  /* 0x0000001500157308 */ /* 0x000ff00000000800 */
[----:B------:R-:W-:Y:S08]  /*63a0*/  MUFU.EX2 R159, R159 ;  /* 0x0000009f009f7308 */ /* 0x000ff00000000800 */
[----:B------:R-:W1:Y:S08]  /*63b0*/  MUFU.EX2 R23, R23 ;  /* 0x0000001700177308 */ /* 0x000e700000000800 */
[----:B------:R-:W-:Y:S08]  /*63c0*/  MUFU.EX2 R157, R157 ;  /* 0x0000009d009d7308 */ /* 0x000ff00000000800 */
[----:B------:R-:W3:Y:S01]  /*63d0*/  MUFU.EX2 R11, R11 ;  /* 0x0000000b000b7308 */ /* 0x000ee20000000800 */
[----:B------:R4:W-:Y:S01]  /*63e0*/  STL [R1+0x2a8], R43 ;  /* 0x0002a82b01007387 */ /* 0x0009e20000100800 */
[----:B------:R-:W-:-:S02]  /*63f0*/  R2UR UR6, R6 ;  /* 0x00000000060672ca */ /* 0x000fc400000e0000 */
[----:B------:R-:W-:Y:S01]  /*6400*/  R2UR UR7, R7 ;  /* 0x00000000070772ca */ /* 0x000fe200000e0000 */
[----:B------:R3:W-:Y:S01]  /*6410*/  STL [R1+0x3d0], R42 ;  /* 0x0003d02a01007387 */ /* 0x0007e20000100800 */
[----:B-1----:R-:W-:-:S03]  /*6420*/  F2FP.BF16.F32.PACK_AB R153, R23, R159 ;  /* 0x0000009f1799723e */ /* 0x002fc600000010ff */
[----:B------:R1:W-:Y:S01]  /*6430*/  STL [R1+0x254], R152 ;  /* 0x0002549801007387 */ /* 0x0003e20000100800 */
[----:B----4-:R-:W-:-:S03]  /*6440*/  IMAD.MOV.U32 R43, RZ, RZ, R7 ;  /* 0x000000ffff2b7224 */ /* 0x010fc600078e0007 */
[----:B------:R4:W-:Y:S01]  /*6450*/  STL [R1+0x258], R154 ;  /* 0x0002589a01007387 */ /* 0x0009e20000100800 */
[----:B---3--:R-:W-:Y:S01]  /*6460*/  VIADD R42, R6, 0x80 ;  /* 0x00000080062a7836 */ /* 0x008fe20000000000 */
[----:B------:R-:W-:Y:S02]  /*6470*/  F2FP.BF16.F32.PACK_AB R155, R11, R157 ;  /* 0x0000009d0b9b723e */ /* 0x000fe400000010ff */
[----:B-1----:R-:W-:Y:S01]  /*6480*/  F2FP.BF16.F32.PACK_AB R152, R21, R160 ;  /* 0x000000a01598723e */ /* 0x002fe200000010ff */
[----:B------:R-:W-:Y:S01]  /*6490*/  STL [R1+0x230], R98 ;  /* 0x0002306201007387 */ /* 0x000fe20000100800 */
[----:B----4-:R-:W-:-:S03]  /*64a0*/  F2FP.BF16.F32.PACK_AB R154, R12, R156 ;  /* 0x0000009c0c9a723e */ /* 0x010fc600000010ff */
[----:B------:R-:W-:Y:S01]  /*64b0*/  STL [R1+0x234], R140 ;  /* 0x0002348c01007387 */ /* 0x000fe20000100800 */
[----:B------:R-:W-:Y:S02]  /*64c0*/  R2UR UR10, R42 ;  /* 0x000000002a0a72ca */ /* 0x000fe400000e0000 */
[----:B------:R-:W-:Y:S01]  /*64d0*/  R2UR UR11, R43 ;  /* 0x000000002b0b72ca */ /* 0x000fe200000e0000 */
[----:B------:R-:W-:Y:S04]  /*64e0*/  STL [R1+0x238], R142 ;  /* 0x0002388e01007387 */ /* 0x000fe80000100800 */
        /* <DEDUP_REMOVED lines=101> */
[----:B------:R1:W-:Y:S01]  /*6b40*/  STL [R1+0x400], R28 ;  /* 0x0004001c01007387 */ /* 0x0003e20000100800 */
[----:B------:R3:W-:Y:S06]  /*6b50*/  BAR.SYNC.DEFER_BLOCKING R205, 0x100 ;  /* 0x000400cd0000751d */ /* 0x0007ec0000010000 */
[----:B-1----:R-:W-:-:S06]  /*6b60*/  WARPGROUP.ARRIVE ;  /* 0x00000000000079c5 */ /* 0x002fcc0000000000 */
[----:B------:R-:W-:Y:S01]  /*6b70*/  HGMMA.64x256x16.F32.BF16 R24, R152, gdesc[UR4].tnspB, RZ, !UPT, gsb0 ;  /* 0x43e0000498187df0 */ /* 0x000fe2000c0018ff */
[-CC-:B------:R-:W-:Y:S01]  /*6b80*/  FFMA.FTZ R14, R14, R13.reuse, -R161.reuse ;  /* 0x0000000d0e0e7223 */ /* 0x180fe200000108a1 */
[-CC-:B------:R-:W-:Y:S01]  /*6b90*/  FFMA.FTZ R168, R168, R13.reuse, -R161.reuse ;  /* 0x0000000da8a87223 */ /* 0x180fe200000108a1 */
[-CC-:B------:R-:W-:Y:S01]  /*6ba0*/  FFMA.FTZ R171, R171, R13.reuse, -R161.reuse ;  /* 0x0000000dabab7223 */ /* 0x180fe200000108a1 */
[-CC-:B------:R-:W-:Y:S01]  /*6bb0*/  FFMA.FTZ R170, R170, R13.reuse, -R161.reuse ;  /* 0x0000000daaaa7223 */ /* 0x180fe200000108a1 */
[-CC-:B------:R-:W-:Y:S01]  /*6bc0*/  FFMA.FTZ R169, R169, R13.reuse, -R20.reuse ;  /* 0x0000000da9a97223 */ /* 0x180fe20000010814 */
[-CC-:B------:R-:W-:Y:S01]  /*6bd0*/  FFMA.FTZ R230, R230, R13.reuse, -R20.reuse ;  /* 0x0000000de6e67223 */ /* 0x180fe20000010814 */
[-CC-:B------:R-:W-:Y:S01]  /*6be0*/  FFMA.FTZ R229, R229, R13.reuse, -R20.reuse ;  /* 0x0000000de5e57223 */ /* 0x180fe20000010814 */
[-CC-:B------:R-:W-:Y:S01]  /*6bf0*/  FFMA.FTZ R228, R228, R13.reuse, -R20.reuse ;  /* 0x0000000de4e47223 */ /* 0x180fe20000010814 */
[----:B-----5:R1:W-:Y:S01]  /*6c00*/  STL [R1+0x404], R15 ;  /* 0x0004040f01007387 */ /* 0x0203e20000100800 */
[----:B------:R-:W-:Y:S03]  /*6c10*/  MUFU.EX2 R14, R14 ;  /* 0x0000000e000e7308 */ /* 0x000fe60000000800 */
[----:B------:R4:W-:Y:S04]  /*6c20*/  STL [R1+0x410], R18 ;  /* 0x0004101201007387 */ /* 0x0009e80000100800 */
[----:B--2---:R2:W-:Y:S01]  /*6c30*/  STL [R1+0x428], R19 ;  /* 0x0004281301007387 */ /* 0x0045e20000100800 */
[----:B------:R-:W5:Y:S08]  /*6c40*/  MUFU.EX2 R168, R168 ;  /* 0x000000a800a87308 */ /* 0x000f700000000800 */
[----:B------:R-:W-:Y:S08]  /*6c50*/  MUFU.EX2 R171, R171 ;  /* 0x000000ab00ab7308 */ /* 0x000ff00000000800 */
[----:B------:R-:W3:Y:S08]  /*6c60*/  MUFU.EX2 R170, R170 ;  /* 0x000000aa00aa7308 */ /* 0x000ef00000000800 */
[----:B------:R-:W-:Y:S08]  /*6c70*/  MUFU.EX2 R169, R169 ;  /* 0x000000a900a97308 */ /* 0x000ff00000000800 */
[----:B-1----:R-:W1:Y:S08]  /*6c80*/  MUFU.EX2 R15, R230 ;  /* 0x000000e6000f7308 */ /* 0x002e700000000800 */
[----:B----4-:R-:W-:Y:S08]  /*6c90*/  MUFU.EX2 R18, R229 ;  /* 0x000000e500127308 */ /* 0x010ff00000000800 */
[----:B--2---:R-:W2:Y:S01]  /*6ca0*/  MUFU.EX2 R19, R228 ;  /* 0x000000e400137308 */ /* 0x004ea20000000800 */
        /* <DEDUP_REMOVED lines=9> */
[-CC-:B------:R-:W-:Y:S01]  /*6d40*/  FFMA.FTZ R188, R188, R13.reuse, -R161.reuse ;  /* 0x0000000dbcbc7223 */ /* 0x180fe200000108a1 */
[-CC-:B------:R-:W-:Y:S01]  /*6d50*/  FFMA.FTZ R189, R189, R13.reuse, -R161.reuse ;  /* 0x0000000dbdbd7223 */ /* 0x180fe200000108a1 */
[-CC-:B------:R-:W-:Y:S01]  /*6d60*/  FFMA.FTZ R190, R190, R13.reuse, -R161.reuse ;  /* 0x0000000dbebe7223 */ /* 0x180fe200000108a1 */
[-CC-:B------:R-:W-:Y:S01]  /*6d70*/  FFMA.FTZ R191, R191, R13.reuse, -R20.reuse ;  /* 0x0000000dbfbf7223 */ /* 0x180fe20000010814 */
[-CC-:B------:R-:W-:Y:S01]  /*6d80*/  FFMA.FTZ R192, R192, R13.reuse, -R20.reuse ;  /* 0x0000000dc0c07223 */ /* 0x180fe20000010814 */
[-CC-:B------:R-:W-:Y:S01]  /*6d90*/  FFMA.FTZ R193, R193, R13.reuse, -R20.reuse ;  /* 0x0000000dc1c17223 */ /* 0x180fe20000010814 */
[-C--:B------:R-:W-:Y:S01]  /*6da0*/  FFMA.FTZ R199, R199, R13.reuse, -R20 ;  /* 0x0000000dc7c77223 */ /* 0x080fe20000010814 */
[----:B----4-:R-:W-:Y:S01]  /*6db0*/  FFMA.FTZ R162, R222, R13, -R161 ;  /* 0x0000000ddea27223 */ /* 0x010fe200000108a1 */
[----:B------:R-:W-:Y:S01]  /*6dc0*/  MUFU.EX2 R188, R188 ;  /* 0x000000bc00bc7308 */ /* 0x000fe20000000800 */
[----:B------:R-:W-:-:S02]  /*6dd0*/  WARPGROUP.DEPBAR.LE gsb0, 0x0 ;  /* 0x00008000000079c5 */ /* 0x000fc40000010000 */
[----:B-----5:R-:W-:Y:S02]  /*6de0*/  F2FP.BF16.F32.PACK_AB R152, R168, R14 ;  /* 0x0000000ea898723e */ /* 0x020fe400000010ff */
[----:B---3--:R-:W-:Y:S02]  /*6df0*/  F2FP.BF16.F32.PACK_AB R154, R170, R171 ;  /* 0x000000abaa9a723e */ /* 0x008fe400000010ff */
[----:B-1----:R-:W-:Y:S02]  /*6e00*/  F2FP.BF16.F32.PACK_AB R153, R15, R169 ;  /* 0x000000a90f99723e */ /* 0x002fe400000010ff */
[----:B--2---:R-:W-:Y:S01]  /*6e10*/  F2FP.BF16.F32.PACK_AB R155, R19, R18 ;  /* 0x00000012139b723e */ /* 0x004fe200000010ff */
[----:B------:R-:W-:Y:S04]  /*6e20*/  STL.128 [R1+0x230], R24 ;  /* 0x0002301801007387 */ /* 0x000fe80000100c00 */
        /* <DEDUP_REMOVED lines=30> */
[----:B------:R1:W-:Y:S02]  /*7010*/  STL.128 [R1+0x420], R148 ;  /* 0x0004209401007387 */ /* 0x0003e40000100c00 */
[----:B-1----:R-:W-:-:S06]  /*7020*/  WARPGROUP.ARRIVE ;  /* 0x00000000000079c5 */ /* 0x002fcc0000000000 */
[----:B------:R-:W-:Y:S01]  /*7030*/  HGMMA.64x256x16.F32.BF16 R24, R152, gdesc[UR8].tnspB, R24, gsb0 ;  /* 0x43e0000898187df0 */ /* 0x000fe20008001818 */
[----:B------:R-:W1:Y:S08]  /*7040*/  MUFU.EX2 R162, R162 ;  /* 0x000000a200a27308 */ /* 0x000e700000000800 */
[----:B------:R-:W-:Y:S08]  /*7050*/  MUFU.EX2 R189, R189 ;  /* 0x000000bd00bd7308 */ /* 0x000ff00000000800 */
[----:B------:R-:W2:Y:S08]  /*7060*/  MUFU.EX2 R190, R190 ;  /* 0x000000be00be7308 */ /* 0x000eb00000000800 */
[----:B------:R-:W-:Y:S08]  /*7070*/  MUFU.EX2 R191, R191 ;  /* 0x000000bf00bf7308 */ /* 0x000ff00000000800 */
[----:B------:R-:W3:Y:S08]  /*7080*/  MUFU.EX2 R192, R192 ;  /* 0x000000c000c07308 */ /* 0x000ef00000000800 */
[----:B------:R-:W-:Y:S08]  /*7090*/  MUFU.EX2 R193, R193 ;  /* 0x000000c100c17308 */ /* 0x000ff00000000800 */
[----:B------:R-:W4:Y:S01]  /*70a0*/  MUFU.EX2 R199, R199 ;  /* 0x000000c700c77308 */ /* 0x000f220000000800 */
[----:B------:R-:W-:-:S02]  /*70b0*/  VIADD R8, R6, 0x100 ;  /* 0x0000010006087836 */ /* 0x000fc40000000000 */
[----:B------:R-:W-:-:S03]  /*70c0*/  IMAD.MOV.U32 R9, RZ, RZ, R7 ;  /* 0x000000ffff097224 */ /* 0x000fc600078e0007 */
[----:B------:R-:W-:Y:S02]  /*70d0*/  R2UR UR6, R8 ;  /* 0x00000000080672ca */ /* 0x000fe400000e0000 */
[----:B------:R-:W-:Y:S01]  /*70e0*/  R2UR UR7, R9 ;  /* 0x00000000090772ca */ /* 0x000fe200000e0000 */
[-CC-:B------:R-:W-:Y:S01]  /*70f0*/  FFMA.FTZ R201, R201, R13.reuse, -R161.reuse ;  /* 0x0000000dc9c97223 */ /* 0x180fe200000108a1 */
[-CC-:B------:R-:W-:Y:S01]  /*7100*/  FFMA.FTZ R202, R202, R13.reuse, -R161.reuse ;  /* 0x0000000dcaca7223 */ /* 0x180fe200000108a1 */
[-CC-:B------:R-:W-:Y:S01]  /*7110*/  FFMA.FTZ R203, R203, R13.reuse, -R161.reuse ;  /* 0x0000000dcbcb7223 */ /* 0x180fe200000108a1 */
[-C--:B------:R-:W-:Y:S01]  /*7120*/  FFMA.FTZ R216, R216, R13.reuse, -R161 ;  /* 0x0000000dd8d87223 */ /* 0x080fe200000108a1 */
[-CC-:B------:R-:W-:Y:S01]  /*7130*/  FFMA.FTZ R217, R217, R13.reuse, -R20.reuse ;  /* 0x0000000dd9d97223 */ /* 0x180fe20000010814 */
[-CC-:B------:R-:W-:Y:S01]  /*7140*/  FFMA.FTZ R218, R218, R13.reuse, -R20.reuse ;  /* 0x0000000ddada7223 */ /* 0x180fe20000010814 */
[-CC-:B------:R-:W-:Y:S01]  /*7150*/  FFMA.FTZ R219, R219, R13.reuse, -R20.reuse ;  /* 0x0000000ddbdb7223 */ /* 0x180fe20000010814 */
[----:B------:R-:W-:Y:S01]  /*7160*/  FFMA.FTZ R220, R220, R13, -R20 ;  /* 0x0000000ddcdc7223 */ /* 0x000fe20000010814 */
[----:B------:R-:W-:Y:S08]  /*7170*/  MUFU.EX2 R201, R201 ;  /* 0x000000c900c97308 */ /* 0x000ff00000000800 */
[----:B------:R-:W5:Y:S08]  /*7180*/  MUFU.EX2 R202, R202 ;  /* 0x000000ca00ca7308 */ /* 0x000f700000000800 */
[----:B------:R-:W-:Y:S08]  /*7190*/  MUFU.EX2 R203, R203 ;  /* 0x000000cb00cb7308 */ /* 0x000ff00000000800 */
[----:B------:R-:W5:Y:S08]  /*71a0*/  MUFU.EX2 R216, R216 ;  /* 0x000000d800d87308 */ /* 0x000f700000000800 */
[----:B------:R-:W-:Y:S08]  /*71b0*/  MUFU.EX2 R217, R217 ;  /* 0x000000d900d97308 */ /* 0x000ff00000000800 */
[----:B------:R-:W5:Y:S01]  /*71c0*/  MUFU.EX2 R218, R218 ;  /* 0x000000da00da7308 */ /* 0x000f620000000800 */
[----:B------:R-:W-:-:S02]  /*71d0*/  WARPGROUP.DEPBAR.LE gsb0, 0x0 ;  /* 0x00008000000079c5 */ /* 0x000fc40000010000 */
[----:B-1----:R-:W-:Y:S02]  /*71e0*/  F2FP.BF16.F32.PACK_AB R152, R188, R162 ;  /* 0x000000a2bc98723e */ /* 0x002fe400000010ff */
[----:B--2---:R-:W-:Y:S02]  /*71f0*/  F2FP.BF16.F32.PACK_AB R154, R190, R189 ;  /* 0x000000bdbe9a723e */ /* 0x004fe400000010ff */
[----:B---3--:R-:W-:Y:S02]  /*7200*/  F2FP.BF16.F32.PACK_AB R153, R192, R191 ;  /* 0x000000bfc099723e */ /* 0x008fe400000010ff */
[----:B----4-:R-:W-:Y:S01]  /*7210*/  F2FP.BF16.F32.PACK_AB R155, R199, R193 ;  /* 0x000000c1c79b723e */ /* 0x010fe200000010ff */
        /* <DEDUP_REMOVED lines=34> */
[----:B------:R-:W-:Y:S08]  /*7440*/  MUFU.EX2 R219, R219 ;  /* 0x000000db00db7308 */ /* 0x000ff00000000800 */
[----:B------:R-:W1:Y:S01]  /*7450*/  MUFU.EX2 R220, R220 ;  /* 0x000000dc00dc7308 */ /* 0x000e620000000800 */
[----:B------:R-:W-:-:S02]  /*7460*/  VIADD R8, R6, 0x180 ;  /* 0x0000018006087836 */ /* 0x000fc40000000000 */
[----:B------:R-:W-:-:S03]  /*7470*/  IMAD.MOV.U32 R9, RZ, RZ, R7 ;  /* 0x000000ffff097224 */ /* 0x000fc600078e0007 */
[----:B------:R-:W-:Y:S02]  /*7480*/  R2UR UR6, R8 ;  /* 0x00000000080672ca */ /* 0x000fe400000e0000 */
[----:B------:R-:W-:Y:S01]  /*7490*/  R2UR UR7, R9 ;  /* 0x00000000090772ca */ /* 0x000fe200000e0000 */
[----:B------:R-:W-:Y:S02]  /*74a0*/  VIADD R8, R6, 0x200 ;  /* 0x0000020006087836 */ /* 0x000fe40000000000 */
[----:B------:R-:W-:Y:S02]  /*74b0*/  IMAD.MOV.U32 R9, RZ, RZ, R7 ;  /* 0x000000ffff097224 */ /* 0x000fe400078e0007 */
[----:B------:R-:W-:Y:S01]  /*74c0*/  FFMA.FTZ R183, R183, R13, -R20 ;  /* 0x0000000db7b77223 */ /* 0x000fe20000010814 */
[----:B------:R-:W-:Y:S02]  /*74d0*/  WARPGROUP.DEPBAR.LE gsb0, 0x0 ;  /* 0x00008000000079c5 */ /* 0x000fe40000010000 */
[----:B-----5:R-:W-:-:S02]  /*74e0*/  F2FP.BF16.F32.PACK_AB R152, R202, R201 ;  /* 0x000000c9ca98723e */ /* 0x020fc400000010ff */
[----:B------:R-:W-:Y:S02]  /*74f0*/  F2FP.BF16.F32.PACK_AB R154, R216, R203 ;  /* 0x000000cbd89a723e */ /* 0x000fe400000010ff */
[----:B------:R-:W-:Y:S02]  /*7500*/  F2FP.BF16.F32.PACK_AB R153, R218, R217 ;  /* 0x000000d9da99723e */ /* 0x000fe400000010ff */
[----:B-1----:R-:W-:Y:S01]  /*7510*/  F2FP.BF16.F32.PACK_AB R155, R220, R219 ;  /* 0x000000dbdc9b723e */ /* 0x002fe200000010ff */
        /* <DEDUP_REMOVED lines=34> */
[----:B------:R-:W-:Y:S01]  /*7740*/  R2UR UR6, R8 ;  /* 0x00000000080672ca */ /* 0x000fe200000e0000 */
[-CC-:B------:R-:W-:Y:S01]  /*7750*/  FFMA.FTZ R8, R172, R13.reuse, -R161.reuse ;  /* 0x0000000dac087223 */ /* 0x180fe200000108a1 */
[----:B------:R-:W-:Y:S01]  /*7760*/  R2UR UR7, R9 ;  /* 0x00000000090772ca */ /* 0x000fe200000e0000 */
        /* <DEDUP_REMOVED lines=9> */
[-C--:B------:R-:W-:Y:S01]  /*7800*/  FFMA.FTZ R178, R179, R13.reuse, -R161 ;  /* 0x0000000db3b27223 */ /* 0x080fe200000108a1 */
[----:B------:R-:W-:Y:S08]  /*7810*/  MUFU.EX2 R8, R8 ;  /* 0x0000000800087308 */ /* 0x000ff00000000800 */
[----:B------:R-:W1:Y:S08]  /*7820*/  MUFU.EX2 R9, R9 ;  /* 0x0000000900097308 */ /* 0x000e700000000800 */
[----:B------:R-:W-:Y:S08]  /*7830*/  MUFU.EX2 R172, R172 ;  /* 0x000000ac00ac7308 */ /* 0x000ff00000000800 */
[----:B------:R-:W2:Y:S08]  /*7840*/  MUFU.EX2 R173, R173 ;  /* 0x000000ad00ad7308 */ /* 0x000eb00000000800 */
[----:B------:R-:W-:Y:S08]  /*7850*/  MUFU.EX2 R174, R174 ;  /* 0x000000ae00ae7308 */ /* 0x000ff00000000800 */
[----:B------:R-:W3:Y:S08]  /*7860*/  MUFU.EX2 R175, R175 ;  /* 0x000000af00af7308 */ /* 0x000ef00000000800 */
[----:B------:R-:W-:Y:S08]  /*7870*/  MUFU.EX2 R180, R180 ;  /* 0x000000b400b47308 */ /* 0x000ff00000000800 */
[----:B------:R-:W4:Y:S01]  /*7880*/  MUFU.EX2 R179, R183 ;  /* 0x000000b700b37308 */ /* 0x000f220000000800 */
[-CC-:B------:R-:W-:Y:S01]  /*7890*/  FFMA.FTZ R181, R164, R13.reuse, -R20.reuse ;  /* 0x0000000da4b57223 */ /* 0x180fe20000010814 */
[-CC-:B------:R-:W-:Y:S01]  /*78a0*/  FFMA.FTZ R166, R166, R13.reuse, -R20.reuse ;  /* 0x0000000da6a67223 */ /* 0x180fe20000010814 */
[-CC-:B------:R-:W-:Y:S01]  /*78b0*/  FFMA.FTZ R164, R165, R13.reuse, -R20.reuse ;  /* 0x0000000da5a47223 */ /* 0x180fe20000010814 */
[----:B------:R-:W-:-:S04]  /*78c0*/  FFMA.FTZ R13, R167, R13, -R20 ;  /* 0x0000000da70d7223 */ /* 0x000fc80000010814 */
[----:B------:R-:W-:Y:S08]  /*78d0*/  MUFU.EX2 R161, R182 ;  /* 0x000000b600a17308 */ /* 0x000ff00000000800 */
[----:B------:R-:W5:Y:S08]  /*78e0*/  MUFU.EX2 R176, R176 ;  /* 0x000000b000b07308 */ /* 0x000f700000000800 */
[----:B------:R-:W-:Y:S08]  /*78f0*/  MUFU.EX2 R177, R177 ;  /* 0x000000b100b17308 */ /* 0x000ff00000000800 */
[----:B------:R-:W5:Y:S08]  /*7900*/  MUFU.EX2 R178, R178 ;  /* 0x000000b200b27308 */ /* 0x000f700000000800 */
[----:B------:R-:W-:Y:S01]  /*7910*/  MUFU.EX2 R166, R166 ;  /* 0x000000a600a67308 */ /* 0x000fe20000000800 */
        /* <DEDUP_REMOVED lines=41> */
[----:B------:R-:W2:Y:S01]  /*7bb0*/  MUFU.EX2 R13, R13 ;  /* 0x0000000d000d7308 */ /* 0x000ea20000000800 */
[----:B------:R-:W-:Y:S01]  /*7bc0*/  VIADD R6, R6, 0x280 ;  /* 0x0000028006067836 */ /* 0x000fe20000000000 */
[----:B------:R-:W-:-:S04]  /*7bd0*/  R2UR UR7, R7 ;  /* 0x00000000070772ca */ /* 0x000fc800000e0000 */
[----:B------:R-:W-:Y:S01]  /*7be0*/  R2UR UR6, R6 ;  /* 0x00000000060672ca */ /* 0x000fe200000e0000 */
[----:B------:R-:W3:Y:S01]  /*7bf0*/  S2R R227, SR_TID.X ;  /* 0x0000000000e37919 */ /* 0x000ee20000002100 */
[----:B------:R-:W-:Y:S01]  /*7c00*/  FADD.FTZ R21, R160, R21 ;  /* 0x00000015a0157221 */ /* 0x000fe20000010000 */
[----:B------:R-:W-:-:S03]  /*7c10*/  FADD.FTZ R20, R159, R23 ;  /* 0x000000179f147221 */ /* 0x000fc60000010000 */
[----:B------:R-:W-:Y:S01]  /*7c20*/  FADD.FTZ R23, R156, R21 ;  /* 0x000000159c177221 */ /* 0x000fe20000010000 */
[----:B------:R-:W-:Y:S01]  /*7c30*/  FADD.FTZ R156, R157, R20 ;  /* 0x000000149d9c7221 */ /* 0x000fe20000010000 */
[----:B---3--:R-:W-:-:S13]  /*7c40*/  LOP3.LUT P6, RZ, R227, 0x7f, RZ, 0xc0, !PT ;  /* 0x0000007fe3ff7812 */ /* 0x008fda00078cc0ff */
[----:B------:R-:W3:Y:S04]  /*7c50*/  @!P6 LDL.64 R6, [R1+0x68] ;  /* 0x000068000106e983 */ /* 0x000ee80000100a00 */
[----:B------:R-:W4:Y:S01]  /*7c60*/  @!P6 LDL R21, [R1+0x218] ;  /* 0x000218000115e983 */ /* 0x000f220000100800 */
[----:B------:R-:W-:Y:S02]  /*7c70*/  WARPGROUP.DEPBAR.LE gsb0, 0x0 ;  /* 0x00008000000079c5 */ /* 0x000fe40000010000 */
[----:B-----5:R-:W-:Y:S02]  /*7c80*/  F2FP.BF16.F32.PACK_AB R152, R176, R161 ;  /* 0x000000a1b098723e */ /* 0x020fe400000010ff */
[----:B------:R-:W-:Y:S02]  /*7c90*/  F2FP.BF16.F32.PACK_AB R154, R178, R177 ;  /* 0x000000b1b29a723e */ /* 0x000fe400000010ff */
[----:B-1----:R-:W-:-:S02]  /*7ca0*/  F2FP.BF16.F32.PACK_AB R153, R181, R166 ;  /* 0x000000a6b599723e */ /* 0x002fc400000010ff */
        /* <DEDUP_REMOVED lines=49> */
[----:B------:R-:W-:Y:S02]  /*7fc0*/  WARPGROUP.DEPBAR.LE gsb0, 0x0 ;  /* 0x00008000000079c5 */ /* 0x000fe40000010000 */
        /* <DEDUP_REMOVED lines=24> */
[----:B------:R1:W-:Y:S04]  /*8150*/  STL.128 [R1+0x3b0], R120 ;  /* 0x0003b07801007387 */ /* 0x0003e80000100c00 */
[----:B------:R-:W-:Y:S04]  /*8160*/  STL.128 [R1+0x3c0], R124 ;  /* 0x0003c07c01007387 */ /* 0x000fe80000100c00 */
[----:B------:R-:W-:Y:S04]  /*8170*/  STL.128 [R1+0x3d0], R128 ;  /* 0x0003d08001007387 */ /* 0x000fe80000100c00 */
[----:B------:R-:W-:Y:S04]  /*8180*/  STL.128 [R1+0x3e0], R132 ;  /* 0x0003e08401007387 */ /* 0x000fe80000100c00 */
[----:B------:R-:W-:Y:S04]  /*8190*/  STL.128 [R1+0x3f0], R136 ;  /* 0x0003f08801007387 */ /* 0x000fe80000100c00 */
[----:B------:R-:W-:Y:S04]  /*81a0*/  STL.128 [R1+0x400], R140 ;  /* 0x0004008c01007387 */ /* 0x000fe80000100c00 */
[----:B------:R-:W-:Y:S04]  /*81b0*/  STL.128 [R1+0x410], R144 ;  /* 0x0004109001007387 */ /* 0x000fe80000100c00 */
[----:B------:R2:W-:Y:S04]  /*81c0*/  STL.128 [R1+0x420], R148 ;  /* 0x0004209401007387 */ /* 0x0005e80000100c00 */
[----:B------:R-:W5:Y:S04]  /*81d0*/  LDL R159, [R1+0x230] ;  /* 0x00023000019f7983 */ /* 0x000f680000100800 */
[----:B------:R-:W5:Y:S04]  /*81e0*/  LDL R157, [R1+0x234] ;  /* 0x00023400019d7983 */ /* 0x000f680000100800 */
[----:B------:R-:W5:Y:S04]  /*81f0*/  LDL R155, [R1+0x238] ;  /* 0x00023800019b7983 */ /* 0x000f680000100800 */
[----:B------:R-:W5:Y:S04]  /*8200*/  LDL R153, [R1+0x23c] ;  /* 0x00023c0001997983 */ /* 0x000f680000100800 */
[----:B-1----:R-:W5:Y:S04]  /*8210*/  LDL R123, [R1+0x240] ;  /* 0x00024000017b7983 */ /* 0x002f680000100800 */
[----:B------:R-:W5:Y:S04]  /*8220*/  LDL R121, [R1+0x244] ;  /* 0x0002440001797983 */ /* 0x000f680000100800 */
        /* <DEDUP_REMOVED lines=57> */
[----:B--2---:R-:W2:Y:S04]  /*85c0*/  LDL R150, [R1+0x32c] ;  /* 0x00032c0001967983 */ /* 0x004ea80000100800 */
[----:B------:R-:W2:Y:S04]  /*85d0*/  LDL R148, [R1+0x330] ;  /* 0x0003300001947983 */ /* 0x000ea80000100800 */
        /* <DEDUP_REMOVED lines=62> */
[----:B------:R-:W2:Y:S01]  /*89c0*/  LDL R24, [R1+0x42c] ;  /* 0x00042c0001187983 */ /* 0x000ea20000100800 */
        /* <DEDUP_REMOVED lines=22> */
[----:B---3--:R-:W-:Y:S02]  /*8b30*/  @!P6 MOV R6, R6 ;  /* 0x000000060006e202 */ /* 0x008fe40000000f00 */
[----:B------:R-:W-:Y:S01]  /*8b40*/  FADD.FTZ R176, R176, R161 ;  /* 0x000000a1b0b07221 */ /* 0x000fe20000010000 */
[----:B------:R-:W-:Y:S02]  /*8b50*/  FADD.FTZ R181, R181, R166 ;  /* 0x000000a6b5b57221 */ /* 0x000fe40000010000 */
[----:B----4-:R-:W-:Y:S02]  /*8b60*/  @!P6 IMAD R21, R21, 0x8, R6 ;  /* 0x000000081515e824 */ /* 0x010fe400078e0206 */
[----:B------:R-:W-:Y:S01]  /*8b70*/  FADD.FTZ R177, R177, R176 ;  /* 0x000000b0b1b17221 */ /* 0x000fe20000010000 */
[----:B------:R-:W-:Y:S01]  /*8b80*/  FADD.FTZ R164, R164, R181 ;  /* 0x000000b5a4a47221 */ /* 0x000fe20000010000 */
[----:B------:R-:W-:Y:S02]  /*8b90*/  STL [R1+0x88], RZ ;  /* 0x000088ff01007387 */ /* 0x000fe40000100800 */
[----:B------:R-:W-:Y:S01]  /*8ba0*/  FADD.FTZ R178, R178, R177 ;  /* 0x000000b1b2b27221 */ /* 0x000fe20000010000 */
[----:B------:R-:W-:Y:S01]  /*8bb0*/  FADD.FTZ R179, R13, R164 ;  /* 0x000000a40db37221 */ /* 0x000fe20000010000 */
[----:B------:R-:W-:Y:S01]  /*8bc0*/  STL [R1+0x88], R0 ;  /* 0x0000880001007387 */ /* 0x000fe20000100800 */
[----:B------:R-:W-:-:S03]  /*8bd0*/  @!P6 PRMT R21, RZ, 0x654, R21 ;  /* 0x00000654ff15e816 */ /* 0x000fc60000000015 */
[----:B------:R-:W-:Y:S04]  /*8be0*/  STL [R1+0x88], R0 ;  /* 0x0000880001007387 */ /* 0x000fe80000100800 */
[----:B------:R-:W-:Y:S04]  /*8bf0*/  STL [R1+0x88], R0 ;  /* 0x0000880001007387 */ /* 0x000fe80000100800 */
[----:B------:R-:W-:Y:S04]  /*8c00*/  STL [R1+0x88], R0 ;  /* 0x0000880001007387 */ /* 0x000fe80000100800 */
[----:B------:R-:W-:Y:S04]  /*8c10*/  STL [R1+0x88], R0 ;  /* 0x0000880001007387 */ /* 0x000fe80000100800 */
[----:B------:R1:W-:Y:S04]  /*8c20*/  STL [R1+0x88], R0 ;  /* 0x0000880001007387 */ /* 0x0003e80000100800 */
[----:B------:R3:W-:Y:S04]  /*8c30*/  STL [R1+0x444], R10 ;  /* 0x0004440a01007387 */ /* 0x0007e80000100800 */
[----:B------:R4:W-:Y:S04]  /*8c40*/  STL.64 [R1+0x450], R178 ;  /* 0x000450b201007387 */ /* 0x0009e80000100a00 */
[----:B-----5:R4:W-:Y:S04]  /*8c50*/  STL [R1+0x230], R159 ;  /* 0x0002309f01007387 */ /* 0x0209e80000100800 */
[----:B------:R4:W-:Y:S04]  /*8c60*/  STL [R1+0x234], R157 ;  /* 0x0002349d01007387 */ /* 0x0009e80000100800 */
        /* <DEDUP_REMOVED lines=61> */
[----:B--2---:R4:W-:Y:S04]  /*9040*/  STL [R1+0x32c], R150 ;  /* 0x00032c9601007387 */ /* 0x0049e80000100800 */
        /* <DEDUP_REMOVED lines=63> */
[----:B------:R4:W-:Y:S01]  /*9440*/  STL [R1+0x42c], R24 ;  /* 0x00042c1801007387 */ /* 0x0009e20000100800 */
[----:B------:R4:W-:Y:S03]  /*9450*/  @!P6 SYNCS.ARRIVE.TRANS64.RED.A1T0 RZ, [R21+URZ], RZ ;  /* 0x000000ff15ffe9a7 */ /* 0x0009e6000810043f */
[----:B-1----:R-:W2:Y:S01]  /*9460*/  LDL R0, [R1+0x70] ;  /* 0x0000700001007983 */ /* 0x002ea20000100800 */
[----:B------:R-:W-:Y:S01]  /*9470*/  ISETP.GE.AND P0, PT, R5, 0x1, PT ;  /* 0x000000010500780c */ /* 0x000fe20003f06270 */
[----:B------:R-:W-:-:S06]  /*9480*/  UIADD3 UR45, UR45, -0x2, URZ ;  /* 0xfffffffe2d2d7890 */ /* 0x000fcc000fffe03f */
[----:B---3--:R-:W-:Y:S02]  /*9490*/  IMAD.U32 R10, RZ, RZ, UR45 ;  /* 0x0000002dff0a7e24 */ /* 0x008fe4000f8e00ff */
[----:B--2---:R-:W-:-:S05]  /*94a0*/  IMAD.SHL.U32 R9, R0, 0x80, RZ ;  /* 0x0000008000097824 */ /* 0x004fca00078e00ff */
[----:B------:R-:W-:-:S05]  /*94b0*/  IADD3 R7, R9, UR40, -R236 ;  /* 0x0000002809077c10 */ /* 0x000fca000fffe8ec */
[----:B------:R-:W-:Y:S01]  /*94c0*/  IMAD.IADD R4, R7, 0x1, R4 ;  /* 0x0000000107047824 */ /* 0x000fe200078e0204 */
[----:B----4-:R-:W-:Y:S06]  /*94d0*/  @!P0 BRA `(.L_x_1530) ;  /* 0x0000000000408947 */ /* 0x010fec0003800000 */
[C---:B------:R-:W-:Y:S01]  /*94e0*/  ISETP.GT.AND P0, PT, R7.reuse, RZ, PT ;  /* 0x000000ff0700720c */ /* 0x040fe20003f04270 */
[----:B------:R-:W-:Y:S01]  /*94f0*/  BSSY B0, `(.L_x_1531) ;  /* 0x000000c000007945 */ /* 0x000fe20003800000 */
[----:B------:R-:W-:-:S11]  /*9500*/  VIADD R0, R7, 0xffffffff ;  /* 0xffffffff07007836 */ /* 0x000fd60000000000 */
[----:B------:R-:W-:Y:S05]  /*9510*/  @P0 BRA `(.L_x_1532) ;  /* 0x0000000000180947 */ /* 0x000fea0003800000 */
[----:B------:R-:W-:Y:S01]  /*9520*/  ISETP.NE.AND P0, PT, R5, 0x1, PT ;  /* 0x000000010500780c */ /* 0x000fe20003f05270 */
[----:B------:R-:W-:-:S12]  /*9530*/  IMAD.MOV R7, RZ, RZ, -R7 ;  /* 0x000000ffff077224 */ /* 0x000fd800078e0a07 */
[----:B------:R-:W-:-:S05]  /*9540*/  @P0 IMAD.HI.U32 R2, R7, R2, RZ ;  /* 0x0000000207020227 */ /* 0x000fca00078e00ff */
[----:B------:R-:W-:-:S04]  /*9550*/  @P0 SHF.R.U32.HI R7, RZ, R3, R2 ;  /* 0x00000003ff070219 */ /* 0x000fc80000011602 */
[----:B------:R-:W-:Y:S01]  /*9560*/  LOP3.LUT R0, RZ, R7, RZ, 0x33, !PT ;  /* 0x00000007ff007212 */ /* 0x000fe200078e33ff */
[----:B------:R-:W-:Y:S06]  /*9570*/  BRA `(.L_x_1533) ;  /* 0x00000000000c7947 */ /* 0x000fec0003800000 */
.L_x_1532:
[----:B------:R-:W-:-:S13]  /*9580*/  ISETP.NE.AND P0, PT, R5, 0x1, PT ;  /* 0x000000010500780c */ /* 0x000fda0003f05270 */
[----:B------:R-:W-:-:S05]  /*9590*/  @P0 IMAD.HI.U32 R2, R0, R2, RZ ;  /* 0x0000000200020227 */ /* 0x000fca00078e00ff */
[----:B------:R-:W-:-:S07]  /*95a0*/  @P0 SHF.R.U32.HI R0, RZ, R3, R2 ;  /* 0x00000003ff000219 */ /* 0x000fce0000011602 */
.L_x_1533:
[----:B------:R-:W-:Y:S05]  /*95b0*/  BSYNC B0 ;  /* 0x0000000000007941 */ /* 0x000fea0003800000 */
.L_x_1531:
[----:B------:R-:W-:-:S05]  /*95c0*/  IMAD R5, R0, R5, R5 ;  /* 0x0000000500057224 */ /* 0x000fca00078e0205 */
[----:B------:R-:W-:-:S07]  /*95d0*/  VIMNMX R4, R4, R5, PT ;  /* 0x0000000504047248 */ /* 0x000fce0003fe0100 */
.L_x_1530:
[----:B------:R-:W-:Y:S01]  /*95e0*/  IMAD.HI R4, R4, 0x2aaaaaab, RZ ;  /* 0x2aaaaaab04047827 */ /* 0x000fe200078e02ff */
[----:B------:R-:W-:Y:S04]  /*95f0*/  BSSY B2, `(.L_x_1534) ;  /* 0x0000012000027945 */ /* 0x000fe80003800000 */
[----:B------:R-:W-:-:S04]  /*9600*/  SHF.R.U32.HI R3, RZ, 0x1f, R4 ;  /* 0x0000001fff037819 */ /* 0x000fc80000011604 */
[----:B------:R-:W-:-:S04]  /*9610*/  LEA.HI.SX32 R3, R4, R3, 0x1c ;  /* 0x0000000304037211 */ /* 0x000fc800078fe2ff */
[----:B------:R-:W-:-:S04]  /*9620*/  VIMNMX R192, R3, UR41, !PT ;  /* 0x0000002903c07c48 */ /* 0x000fc8000ffe0100 */
[----:B------:R-:W-:-:S13]  /*9630*/  ISETP.GE.AND P0, PT, R10, R192, PT ;  /* 0x000000c00a00720c */ /* 0x000fda0003f06270 */
[----:B------:R-:W-:Y:S05]  /*9640*/  @!P0 BRA `(.L_x_1535) ;  /* 0x0000000000308947 */ /* 0x000fea0003800000 */
[----:B------:R-:W-:Y:S01]  /*9650*/  BSSY B1, `(.L_x_1536) ;  /* 0x0000009000017945 */ /* 0x000fe20003800000 */
.L_x_1538:
[----:B------:R-:W-:Y:S01]  /*9660*/  BSSY B0, `(.L_x_1537) ;  /* 0x0000004000007945 */ /* 0x000fe20003800000 */
[----:B------:R-:W-:Y:S01]  /*9670*/  VIADD R0, R16, 0x178 ;  /* 0x0000017810007836 */ /* 0x000fe20000000000 */
[----:B------:R-:W-:-:S07]  /*9680*/  MOV R201, 0x96a0 ;  /* 0x000096a000c97802 */ /* 0x000fce0000000f00 */
[----:B------:R-:W-:Y:S05]  /*9690*/  CALL.REL.NOINC `($_ZN7cutlass13device_kernelIN5flash11enable_sm90INS1_16FlashAttnFwdSm90INS1_25CollectiveMainloopFwdSm90ILi2EN4cute5tupleIJNS5_1CILi1EEES8_S8_EEENS6_IJNS7_ILi128EEENS7_ILi96EEENS7_ILi64EEEEEELi256ENS_10bfloat16_tEfNS_4arch4Sm90ELb0ELb1ELb1ELb0ELb0ELb0ELb1ELb1ELb0ELb0ELb0ELb0EEENS1_21CollectiveEpilogueFwdINS6_IJSA_NS7_ILi256EEESB_EEES9_SE_SG_Li256ELb0ELb0ELb0ELb0EEENS1_30DynamicPersistentTileSchedulerILi256ELi32ELb0ELb0ELb1EEEEEEEEEvNT_6ParamsE$_ZZN5flash25CollectiveMainloopFwdSm90ILi2EN4cute5tupleIJNS1_1CILi1EEES4_S4_EEENS2_IJNS3_ILi128EEENS3_ILi96EEENS3_ILi64EEEEEELi256EN7cutlass10bfloat16_tEfNSA_4arch4Sm90ELb0ELb1ELb1ELb0ELb0ELb0ELb1ELb1ELb0ELb0ELb0ELb0EE3mmaINS_16FlashAttnFwdSm90ISE_NS_21CollectiveEpilogueFwdINS2_IJS6_NS3_ILi256EEES7_EEES5_SB_SD_Li256ELb0ELb0ELb0ELb0EEENS_30DynamicPersistentTileSchedulerILi256ELi32ELb0ELb0ELb1EEEE13SharedStorageENS1_6TensorINS1_11ArrayEngineIfLm128EEENS1_6LayoutINS2_IJNS2_IJNS3_ILi2EEEST_NS3_ILi32EEEEEES4_S4_EEENS2_IJNS2_IJS4_ST_NS3_ILi4EEEEEENS3_ILi0EEESZ_EEEEEEENS_7SoftmaxILi2ELi0EEEEEbRKNSE_6ParamsENSA_25PipelineTmaAsyncNoClusterILi2ENSA_16PipelineTmaAsyncILi2EEEEES1B_RNSA_13PipelineStateILj2EEERT0_RT1_iRiRKNS_16SeqlenInfoQKNewKILb0ELb0EEENS2_IJiiiiEEERT_ENKUliT_T0_T1_E_clIZSF_ISO_S12_S14_EbS17_S1B_S1B_S1E_S1G_S1I_iS1J_S1N_S1O_S1Q_EUlRS1R_iE1_NS3_ILb0EEENS3_ILb1EEEEEDaiS1R_S1S_S1T_) ;  /* 0x000001b8008c7944 */ /* 0x000fea0003c00000 */
[----:B------:R-:W-:Y:S05]  /*96a0*/  BSYNC B0 ;  /* 0x0000000000007941 */ /* 0x000fea0003800000 */
.L_x_1537:
[C---:B------:R-:W-:Y:S01]  /*96b0*/  ISETP.GT.AND P0, PT, R10.reuse, R192, PT ;  /* 0x000000c00a00720c */ /* 0x040fe20003f04270 */
[----:B------:R-:W-:-:S12]  /*96c0*/  VIADD R10, R10, 0xffffffff ;  /* 0xffffffff0a0a7836 */ /* 0x000fd80000000000 */
[----:B------:R-:W-:Y:S05]  /*96d0*/  @P0 BRA `(.L_x_1538) ;  /* 0xfffffffc00e00947 */ /* 0x000fea000383ffff */
[----:B------:R-:W-:Y:S05]  /*96e0*/  BSYNC B1 ;  /* 0x0000000000017941 */ /* 0x000fea0003800000 */
.L_x_1536:
[----:B------:R-:W2:Y:S02]  /*96f0*/  LDL R9, [R1+0x70] ;  /* 0x0000700001097983 */ /* 0x000ea40000100800 */
[----:B--2---:R-:W-:-:S07]  /*9700*/  IMAD.SHL.U32 R9, R9, 0x80, RZ ;  /* 0x0000008009097824 */ /* 0x004fce00078e00ff */
.L_x_1535:
[----:B------:R-:W-:Y:S05]  /*9710*/  BSYNC B2 ;  /* 0x0000000000027941 */ /* 0x000fea0003800000 */
.L_x_1534:
[----:B------:R-:W1:Y:S01]  /*9720*/  LDC R4, c[0x0][0xadc] ;  /* 0x0002b700ff047b82 */ /* 0x000e620000000800 */
[----:B------:R-:W-:Y:S02]  /*9730*/  ULDC UR4, c[0x0][0x288] ;  /* 0x0000a20000047ab9 */ /* 0x000fe40000000800 */
[----:B------:R-:W-:-:S06]  /*9740*/  UIADD3 UR4, UR40, 0x80, -UR4 ;  /* 0x0000008028047890 */ /* 0x000fcc000fffe804 */
[----:B------:R-:W-:Y:S01]  /*9750*/  VIADD R9, R9, UR4 ;  /* 0x0000000409097c36 */ /* 0x000fe20008000000 */
[----:B------:R-:W-:-:S03]  /*9760*/  ULDC UR4, c[0x0][0xad4] ;  /* 0x0002b50000047ab9 */ /* 0x000fc60000000800 */
[----:B------:R-:W-:Y:S01]  /*9770*/  VIADD R0, R9, -UR4 ;  /* 0x8000000409007c36 */ /* 0x000fe20008000000 */
[----:B-1----:R-:W-:-:S13]  /*9780*/  ISETP.GE.AND P0, PT, R4, 0x1, PT ;  /* 0x000000010400780c */ /* 0x002fda0003f06270 */
[----:B------:R-:W-:Y:S05]  /*9790*/  @!P0 BRA `(.L_x_1539) ;  /* 0x0000000000448947 */ /* 0x000fea0003800000 */
[----:B------:R-:W-:Y:S01]  /*97a0*/  ISETP.GT.AND P0, PT, R9, -0x1, PT ;  /* 0xffffffff0900780c */ /* 0x000fe20003f04270 */
[----:B------:R-:W-:-:S12]  /*97b0*/  BSSY B0, `(.L_x_1540) ;  /* 0x000000d000007945 */ /* 0x000fd80003800000 */
        /* <DEDUP_REMOVED lines=8> */
.L_x_1541:
[----:B------:R-:W-:-:S13]  /*9840*/  ISETP.NE.AND P0, PT, R4, 0x1, PT ;  /* 0x000000010400780c */ /* 0x000fda0003f05270 */
[----:B------:R-:W1:Y:S02]  /*9850*/  @P0 LDC.64 R2, c[0x0][0xae0] ;  /* 0x0002b800ff020b82 */ /* 0x000e640000000a00 */
[----:B-1----:R-:W-:-:S05]  /*9860*/  @P0 IMAD.HI.U32 R2, R9, R2, RZ ;  /* 0x0000000209020227 */ /* 0x002fca00078e00ff */
[----:B------:R-:W-:-:S07]  /*9870*/  @P0 SHF.R.U32.HI R9, RZ, R3, R2 ;  /* 0x00000003ff090219 */ /* 0x000fce0000011602 */
.L_x_1542:
[----:B------:R-:W-:Y:S05]  /*9880*/  BSYNC B0 ;  /* 0x0000000000007941 */ /* 0x000fea0003800000 */
.L_x_1540:
[----:B------:R-:W-:-:S05]  /*9890*/  IMAD R9, R9, R4, RZ ;  /* 0x0000000409097224 */ /* 0x000fca00078e02ff */
[----:B------:R-:W-:-:S07]  /*98a0*/  VIMNMX R0, R0, R9, !PT ;  /* 0x0000000900007248 */ /* 0x000fce0007fe0100 */
.L_x_1539:
[----:B------:R-:W-:-:S04]  /*98b0*/  VIADD R0, R0, 0x5f ;  /* 0x0000005f00007836 */ /* 0x000fc80000000000 */
[----:B------:R-:W-:-:S05]  /*98c0*/  IMAD.HI R0, R0, 0x2aaaaaab, RZ ;  /* 0x2aaaaaab00007827 */ /* 0x000fca00078e02ff */
[----:B------:R-:W-:-:S04]  /*98d0*/  SHF.R.U32.HI R3, RZ, 0x1f, R0 ;  /* 0x0000001fff037819 */ /* 0x000fc80000011600 */
[----:B------:R-:W-:-:S04]  /*98e0*/  LEA.HI.SX32 R2, R0, R3, 0x1c ;  /* 0x0000000300027211 */ /* 0x000fc800078fe2ff */
[----:B------:R-:W-:-:S04]  /*98f0*/  VIMNMX R2, R2, UR41, !PT ;  /* 0x0000002902027c48 */ /* 0x000fc8000ffe0100 */
[----:B------:R-:W-:-:S13]  /*9900*/  ISETP.GE.AND P0, PT, R10, R2, PT ;  /* 0x000000020a00720c */ /* 0x000fda0003f06270 */
[----:B------:R-:W-:Y:S05]  /*9910*/  @!P0 BRA `(.L_x_1543) ;  /* 0x0000009c007c8947 */ /* 0x000fea0003800000 */
.L_x_1560:
[----:B-12---:R-:W2:Y:S04]  /*9920*/  LD.E R3, desc[UR46][R16.64+0x218] ;  /* 0x0002182e10037980 */ /* 0x006ea8000c101900 */
[----:B------:R-:W3:Y:S01]  /*9930*/  LD.E R0, desc[UR46][R16.64+0x220] ;  /* 0x0002202e10007980 */ /* 0x000ee2000c101900 */
[----:B--2---:R-:W-:-:S05]  /*9940*/  VIADD R3, R3, 0x1 ;  /* 0x0000000103037836 */ /* 0x004fca0000000000 */
[----:B------:R-:W-:-:S13]  /*9950*/  ISETP.NE.AND P1, PT, R3, 0x2, PT ;  /* 0x000000020300780c */ /* 0x000fda0003f25270 */
[----:B------:R1:W5:Y:S04]  /*9960*/  @P1 LD.E R9, desc[UR46][R16.64+0x21c] ;  /* 0x00021c2e10091980 */ /* 0x000368000c101900 */
[----:B------:R-:W2:Y:S01]  /*9970*/  @!P1 LD.E R4, desc[UR46][R16.64+0x21c] ;  /* 0x00021c2e10049980 */ /* 0x000ea2000c101900 */
[----:B---3--:R-:W-:-:S03]  /*9980*/  VIADD R7, R0, 0x1 ;  /* 0x0000000100077836 */ /* 0x008fc60000000000 */
[----:B------:R3:W-:Y:S04]  /*9990*/  ST.E desc[UR46][R16.64+0x218], R3 ;  /* 0x0002180310007985 */ /* 0x0007e8000c10192e */
[----:B------:R1:W-:Y:S04]  /*99a0*/  ST.E desc[UR46][R16.64+0x220], R7 ;  /* 0x0002200710007985 */ /* 0x0003e8000c10192e */
[----:B------:R1:W-:Y:S01]  /*99b0*/  @!P1 ST.E desc[UR46][R16.64+0x218], RZ ;  /* 0x000218ff10009985 */ /* 0x0003e2000c10192e */
[----:B--2---:R-:W-:-:S05]  /*99c0*/  @!P1 LOP3.LUT R9, R4, 0x1, RZ, 0x3c, !PT ;  /* 0x0000000104099812 */ /* 0x004fca00078e3cff */
[----:B------:R1:W-:Y:S04]  /*99d0*/  @!P1 ST.E desc[UR46][R16.64+0x21c], R9 ;  /* 0x00021c0910009985 */ /* 0x0003e8000c10192e */
[----:B------:R-:W2:Y:S04]  /*99e0*/  LDL.64 R20, [R1+0x190] ;  /* 0x0001900001147983 */ /* 0x000ea80000100a00 */
[----:B--2---:R-:W2:Y:S01]  /*99f0*/  LD.E R0, desc[UR46][R20.64+0x1c] ;  /* 0x00001c2e14007980 */ /* 0x004ea2000c101900 */
[----:B------:R-:W-:Y:S01]  /*9a00*/  IMAD.MOV.U32 R5, RZ, RZ, R10 ;  /* 0x000000ffff057224 */ /* 0x000fe200078e000a */
[----:B------:R-:W-:Y:S05]  /*9a10*/  YIELD ;  /* 0x0000000000007946 */ /* 0x000fea0003800000 */
[----:B------:R-:W-:Y:S01]  /*9a20*/  BSSY B0, `(.L_x_1544) ;  /* 0x0000008000007945 */ /* 0x000fe20003800000 */
[----:B------:R-:W-:Y:S01]  /*9a30*/  VIADD R10, R10, 0xffffffff ;  /* 0xffffffff0a0a7836 */ /* 0x000fe20000000000 */
[----:B------:R-:W-:Y:S01]  /*9a40*/  ISETP.GT.AND P0, PT, R5, R2, PT ;  /* 0x000000020500720c */ /* 0x000fe20003f04270 */
[----:B---3--:R-:W-:Y:S01]  /*9a50*/  @!P1 IMAD.MOV.U32 R3, RZ, RZ, RZ ;  /* 0x000000ffff039224 */ /* 0x008fe200078e00ff */
[----:B--2---:R-:W-:-:S04]  /*9a60*/  LOP3.LUT R0, R0, 0x1, RZ, 0xfc, !PT ;  /* 0x0000000100007812 */ /* 0x004fc800078efcff */
[----:B------:R-:W-:-:S13]  /*9a70*/  ISETP.NE.AND P2, PT, R0, 0x3, PT ;  /* 0x000000030000780c */ /* 0x000fda0003f45270 */
[----:B-1----:R-:W-:Y:S05]  /*9a80*/  @!P2 BRA `(.L_x_1545) ;  /* 0x000000000004a947 */ /* 0x002fea0003800000 */
[----:B------:R-:W-:Y:S01]  /*9a90*/  BPT.TRAP 0x1 ;  /* 0x000000040000795c */ /* 0x000fe20000300000 */
.L_x_1545:
[----:B------:R-:W-:Y:S05]  /*9aa0*/  BSYNC B0 ;  /* 0x0000000000007941 */ /* 0x000fea0003800000 */
.L_x_1544:
[----:B------:R-:W2:Y:S01]  /*9ab0*/  LD.E.64 R4, desc[UR46][R20.64+0x8] ;  /* 0x0000082e14047980 */ /* 0x000ea2000c101b00 */
[----:B-----5:R-:W-:Y:S02]  /*9ac0*/  SHF.L.U32 R8, R9, 0x1f, RZ ;  /* 0x0000001f09087819 */ /* 0x020fe400000006ff */
[----:B--2---:R-:W-:-:S05]  /*9ad0*/  MOV R4, R4 ;  /* 0x0000000400047202 */ /* 0x004fca0000000f00 */
[----:B------:R-:W-:-:S04]  /*9ae0*/  IMAD R3, R3, 0x8, R4 ;  /* 0x0000000803037824 */ /* 0x000fc800078e0204 */
[----:B------:R1:W2:Y:S01]  /*9af0*/  SYNCS.PHASECHK.TRANS64.TRYWAIT P1, [R3+URZ], R8 ;  /* 0x00000008030075a7 */ /* 0x0002a2000802017f */
[----:B------:R-:W3:Y:S04]  /*9b00*/  LD.E R4, desc[UR46][R20.64+0x1c] ;  /* 0x00001c2e14047980 */ /* 0x000ee8000c101900 */
[----:B------:R1:W5:Y:S04]  /*9b10*/  LD.E R0, desc[UR46][R16.64+0x218] ;  /* 0x0002182e10007980 */ /* 0x000368000c101900 */
[----:B------:R1:W5:Y:S01]  /*9b20*/  LD.E R6, desc[UR46][R16.64+0x21c] ;  /* 0x00021c2e10067980 */ /* 0x000362000c101900 */
[----:B------:R-:W-:Y:S01]  /*9b30*/  BSSY B0, `(.L_x_1546) ;  /* 0x0000005000007945 */ /* 0x000fe20003800000 */
[----:B---3--:R-:W-:-:S04]  /*9b40*/  LOP3.LUT R4, R4, 0x1, RZ, 0xfc, !PT ;  /* 0x0000000104047812 */ /* 0x008fc800078efcff */
[----:B------:R-:W-:-:S13]  /*9b50*/  ISETP.NE.AND P2, PT, R4, 0x3, PT ;  /* 0x000000030400780c */ /* 0x000fda0003f45270 */
[----:B-12---:R-:W-:Y:S05]  /*9b60*/  @!P2 BRA `(.L_x_1547) ;  /* 0x000000000004a947 */ /* 0x006fea0003800000 */
[----:B------:R-:W-:Y:S01]  /*9b70*/  BPT.TRAP 0x1 ;  /* 0x000000040000795c */ /* 0x000fe20000300000 */
.L_x_1547:
[----:B------:R-:W-:Y:S05]  /*9b80*/  BSYNC B0 ;  /* 0x0000000000007941 */ /* 0x000fea0003800000 */
.L_x_1546:
[----:B------:R-:W-:Y:S04]  /*9b90*/  BSSY B0, `(.L_x_1548) ;  /* 0x0000008000007945 */ /* 0x000fe80003800000 */
[----:B------:R-:W-:Y:S05]  /*9ba0*/  @P1 BRA `(.L_x_1549) ;  /* 0x0000000000181947 */ /* 0x000fea0003800000 */
[----:B------:R-:W2:Y:S01]  /*9bb0*/  LD.E.64 R4, desc[UR46][R20.64+0x8] ;  /* 0x0000082e14047980 */ /* 0x000ea2000c101b00 */
[----:B-----5:R-:W-:Y:S02]  /*9bc0*/  SHF.L.U32 R3, R6, 0x1f, RZ ;  /* 0x0000001f06037819 */ /* 0x020fe400000006ff */
[----:B--2---:R-:W-:-:S05]  /*9bd0*/  MOV R5, R4 ;  /* 0x0000000400057202 */ /* 0x004fca0000000f00 */
[----:B------:R-:W-:-:S04]  /*9be0*/  IMAD R0, R0, 0x8, R5 ;  /* 0x0000000800007824 */ /* 0x000fc800078e0205 */
[----:B------:R-:W1:Y:S02]  /*9bf0*/  SYNCS.PHASECHK.TRANS64.TRYWAIT P1, [R0+URZ], R3 ;  /* 0x00000003000075a7 */ /* 0x000e64000802017f */
[----:B-1----:R-:W-:Y:S05]  /*9c00*/  @!P1 BRA `(.L_x_1550) ;  /* 0x000001ac006c9947 */ /* 0x002fea0003800000 */
.L_x_1549:
[----:B------:R-:W-:Y:S05]  /*9c10*/  BSYNC B0 ;  /* 0x0000000000007941 */ /* 0x000fea0003800000 */
.L_x_1548:
[----:B------:R-:W2:Y:S04]  /*9c20*/  LD.E R5, desc[UR46][R16.64+0x218] ;  /* 0x0002182e10057980 */ /* 0x000ea8000c101900 */
[----:B------:R-:W2:Y:S01]  /*9c30*/  LDL.64 R8, [R1+0xa0] ;  /* 0x0000a00001087983 */ /* 0x000ea20000100a00 */
[----:B------:R-:W-:Y:S05]  /*9c40*/  WARPSYNC.ALL ;  /* 0x0000000000007948 */ /* 0x000fea0003800000 */
[----:B------:R-:W3:Y:S04]  /*9c50*/  LDL.64 R18, [R1+0x98] ;  /* 0x0000980001127983 */ /* 0x000ee80000100a00 */
[----:B-----5:R-:W4:Y:S04]  /*9c60*/  LDL.64 R6, [R1+0x98] ;  /* 0x0000980001067983 */ /* 0x020f280000100a00 */
[----:B------:R-:W4:Y:S01]  /*9c70*/  LDL.64 R12, [R1+0x98] ;  /* 0x00009800010c7983 */ /* 0x000f220000100a00 */
[----:B--2---:R-:W-:-:S03]  /*9c80*/  IMAD R4, R5, 0x300, R8 ;  /* 0x0000030005047824 */ /* 0x004fc600078e0208 */
[----:B------:R-:W2:Y:S01]  /*9c90*/  LDL.64 R14, [R1+0x98] ;  /* 0x00009800010e7983 */ /* 0x000ea20000100a00 */
[----:B------:R-:W-:Y:S01]  /*9ca0*/  IMAD.MOV.U32 R5, RZ, RZ, R9 ;  /* 0x000000ffff057224 */ /* 0x000fe200078e0009 */
[C---:B------:R-:W-:Y:S01]  /*9cb0*/  R2UR UR6, R4.reuse ;  /* 0x00000000040672ca */ /* 0x040fe200000e0000 */
[----:B------:R-:W-:Y:S01]  /*9cc0*/  WARPGROUP.ARRIVE ;  /* 0x00000000000079c5 */ /* 0x000fe20000000000 */
[----:B------:R-:W2:Y:S02]  /*9cd0*/  LDL R11, [R1+0x54] ;  /* 0x00005400010b7983 */ /* 0x000ea40000100800 */
[----:B------:R-:W-:Y:S01]  /*9ce0*/  R2UR UR7, R5 ;  /* 0x00000000050772ca */ /* 0x000fe200000e0000 */
[----:B------:R-:W-:Y:S02]  /*9cf0*/  VIADD R8, R4, 0x2 ;  /* 0x0000000204087836 */ /* 0x000fe40000000000 */
[----:B-1----:R-:W-:Y:S01]  /*9d00*/  IMAD.MOV.U32 R0, RZ, RZ, 0x1 ;  /* 0x00000001ff007424 */ /* 0x002fe200078e00ff */
[----:B------:R1:W-:Y:S04]  /*9d10*/  STL [R1+0x80], RZ ;  /* 0x000080ff01007387 */ /* 0x0003e80000100800 */
[----:B------:R1:W-:Y:S04]  /*9d20*/  STL [R1+0x80], R0 ;  /* 0x0000800001007387 */ /* 0x0003e80000100800 */
[----:B------:R1:W-:Y:S04]  /*9d30*/  STL [R1+0x80], R0 ;  /* 0x0000800001007387 */ /* 0x0003e80000100800 */
[----:B------:R1:W-:Y:S04]  /*9d40*/  STL [R1+0x80], R0 ;  /* 0x0000800001007387 */ /* 0x0003e80000100800 */
[----:B------:R1:W-:Y:S01]  /*9d50*/  STL [R1+0x80], R0 ;  /* 0x0000800001007387 */ /* 0x0003e20000100800 */
[----:B---3--:R-:W-:-:S02]  /*9d60*/  R2UR UR4, R18 ;  /* 0x00000000120472ca */ /* 0x008fc400000e0000 */
[----:B------:R-:W-:-:S13]  /*9d70*/  R2UR UR5, R19 ;  /* 0x00000000130572ca */ /* 0x000fda00000e0000 */
[----:B------:R-:W-:Y:S01]  /*9d80*/  HGMMA.64x96x16.F32.BF16 R24, gdesc[UR4], RZ, !UPT, gsb0 ;  /* 0x01600000041879f0 */ /* 0x000fe2000c0018ff */
[----:B----4-:R-:W-:Y:S01]  /*9d90*/  VIADD R6, R6, 0x2 ;  /* 0x0000000206067836 */ /* 0x010fe20000000000 */
[----:B------:R-:W-:Y:S02]  /*9da0*/  R2UR UR6, R8 ;  /* 0x00000000080672ca */ /* 0x000fe400000e0000 */
[----:B------:R-:W-:Y:S02]  /*9db0*/  R2UR UR7, R9 ;  /* 0x00000000090772ca */ /* 0x000fe400000e0000 */
[----:B------:R-:W-:Y:S02]  /*9dc0*/  R2UR UR4, R6 ;  /* 0x00000000060472ca */ /* 0x000fe400000e0000 */
[----:B------:R-:W-:Y:S01]  /*9dd0*/  R2UR UR5, R7 ;  /* 0x00000000070572ca */ /* 0x000fe200000e0000 */
[----:B------:R-:W-:Y:S02]  /*9de0*/  VIADD R12, R12, 0x4 ;  /* 0x000000040c0c7836 */ /* 0x000fe40000000000 */
[----:B------:R-:W-:-:S02]  /*9df0*/  VIADD R6, R4, 0x4 ;  /* 0x0000000404067836 */ /* 0x000fc40000000000 */
[----:B------:R-:W-:Y:S01]  /*9e00*/  IMAD.MOV.U32 R7, RZ, RZ, R9 ;  /* 0x000000ffff077224 */ /* 0x000fe200078e0009 */
[----:B------:R-:W-:Y:S02]  /*9e10*/  WARPGROUP.DEPBAR.LE gsb0, 0x0 ;  /* 0x00008000000079c5 */ /* 0x000fe40000010000 */
[----:B------:R1:W5:Y:S04]  /*9e20*/  LD.E R3, desc[UR46][R16.64+0x218] ;  /* 0x0002182e10037980 */ /* 0x000368000c101900 */
[----:B------:R1:W5:Y:S01]  /*9e30*/  LD.E R5, desc[UR46][R16.64+0x21c] ;  /* 0x00021c2e10057980 */ /* 0x000362000c101900 */
[----:B------:R-:W-:-:S06]  /*9e40*/  WARPGROUP.ARRIVE ;  /* 0x00000000000079c5 */ /* 0x000fcc0000000000 */
[----:B------:R-:W-:Y:S01]  /*9e50*/  HGMMA.64x96x16.F32.BF16 R24, gdesc[UR4], R24, gsb0 ;  /* 0x01600000041879f0 */ /* 0x000fe20008001818 */
[----:B------:R-:W-:Y:S02]  /*9e60*/  R2UR UR6, R6 ;  /* 0x00000000060672ca */ /* 0x000fe400000e0000 */
[----:B------:R-:W-:Y:S02]  /*9e70*/  R2UR UR7, R7 ;  /* 0x00000000070772ca */ /* 0x000fe400000e0000 */
[----:B------:R-:W-:Y:S02]  /*9e80*/  R2UR UR4, R12 ;  /* 0x000000000c0472ca */ /* 0x000fe400000e0000 */
[----:B------:R-:W-:Y:S01]  /*9e90*/  R2UR UR5, R13 ;  /* 0x000000000d0572ca */ /* 0x000fe200000e0000 */
[----:B------:R-:W-:Y:S02]  /*9ea0*/  VIADD R6, R4, 0x6 ;  /* 0x0000000604067836 */ /* 0x000fe40000000000 */
[----:B--2---:R-:W-:-:S02]  /*9eb0*/  VIADD R14, R14, 0x6 ;  /* 0x000000060e0e7836 */ /* 0x004fc40000000000 */
[----:B------:R-:W-:Y:S01]  /*9ec0*/  IMAD.MOV.U32 R7, RZ, RZ, R9 ;  /* 0x000000ffff077224 */ /* 0x000fe200078e0009 */
[----:B------:R-:W-:Y:S02]  /*9ed0*/  WARPGROUP.DEPBAR.LE gsb0, 0x0 ;  /* 0x00008000000079c5 */ /* 0x000fe40000010000 */
[----:B------:R-:W-:-:S06]  /*9ee0*/  WARPGROUP.ARRIVE ;  /* 0x00000000000079c5 */ /* 0x000fcc0000000000 */
[----:B------:R-:W-:Y:S01]  /*9ef0*/  HGMMA.64x96x16.F32.BF16 R24, gdesc[UR4], R24, gsb0 ;  /* 0x01600000041879f0 */ /* 0x000fe20008001818 */
[----:B------:R-:W-:Y:S02]  /*9f00*/  R2UR UR6, R6 ;  /* 0x00000000060672ca */ /* 0x000fe400000e0000 */
[----:B------:R-:W-:Y:S02]  /*9f10*/  R2UR UR7, R7 ;  /* 0x00000000070772ca */ /* 0x000fe400000e0000 */
[----:B------:R-:W-:Y:S02]  /*9f20*/  R2UR UR4, R14 ;  /* 0x000000000e0472ca */ /* 0x000fe400000e0000 */
[----:B------:R-:W-:Y:S02]  /*9f30*/  R2UR UR5, R15 ;  /* 0x000000000f0572ca */ /* 0x000fe400000e0000 */
[----:B------:R-:W-:-:S04]  /*9f40*/  LOP3.LUT R11, R11, 0x1, RZ, 0xfc, !PT ;  /* 0x000000010b0b7812 */ /* 0x000fc800078efcff */
[----:B------:R-:W-:Y:S01]  /*9f50*/  ISETP.NE.AND P2, PT, R11, 0x3, PT ;  /* 0x000000030b00780c */ /* 0x000fe20003f45270 */
[----:B------:R-:W-:Y:S02]  /*9f60*/  WARPGROUP.DEPBAR.LE gsb0, 0x0 ;  /* 0x00008000000079c5 */ /* 0x000fe40000010000 */
[----:B------:R-:W-:-:S06]  /*9f70*/  WARPGROUP.ARRIVE ;  /* 0x00000000000079c5 */ /* 0x000fcc0000000000 */
[----:B------:R-:W-:Y:S01]  /*9f80*/  HGMMA.64x96x16.F32.BF16 R24, gdesc[UR4], R24, gsb0 ;  /* 0x01600000041879f0 */ /* 0x000fe20008001818 */
[----:B------:R-:W-:Y:S02]  /*9f90*/  BSSY B0, `(.L_x_1551) ;  /* 0x0000004000007945 */ /* 0x000fe40003800000 */
[----:B------:R-:W-:Y:S02]  /*9fa0*/  WARPGROUP.DEPBAR.LE gsb0, 0x0 ;  /* 0x00008000000079c5 */ /* 0x000fe40000010000 */
[----:B-1----:R-:W-:Y:S05]  /*9fb0*/  @!P2 BRA `(.L_x_1552) ;  /* 0x000000000004a947 */ /* 0x002fea0003800000 */
[----:B------:R-:W-:Y:S01]  /*9fc0*/  BPT.TRAP 0x1 ;  /* 0x000000040000795c */ /* 0x000fe20000300000 */
.L_x_1552:
[----:B------:R-:W-:Y:S05]  /*9fd0*/  BSYNC B0 ;  /* 0x0000000000007941 */ /* 0x000fea0003800000 */
.L_x_1551:
[----:B------:R-:W2:Y:S01]  /*9fe0*/  LDL.64 R6, [R1+0x40] ;  /* 0x0000400001067983 */ /* 0x000ea20000100a00 */
[----:B-----5:R-:W-:Y:S02]  /*9ff0*/  SHF.L.U32 R8, R5, 0x1f, RZ ;  /* 0x0000001f05087819 */ /* 0x020fe400000006ff */
[----:B--2---:R-:W-:-:S05]  /*a000*/  MOV R6, R6 ;  /* 0x0000000600067202 */ /* 0x004fca0000000f00 */
[----:B------:R-:W-:-:S04]  /*a010*/  IMAD R3, R3, 0x8, R6 ;  /* 0x0000000803037824 */ /* 0x000fc800078e0206 */
[----:B------:R1:W2:Y:S01]  /*a020*/  SYNCS.PHASECHK.TRANS64.TRYWAIT P1, [R3+URZ], R8 ;  /* 0x00000008030075a7 */ /* 0x0002a2000802017f */
[----:B------:R1:W5:Y:S04]  /*a030*/  LD.E R4, desc[UR46][R16.64+0x218] ;  /* 0x0002182e10047980 */ /* 0x000368000c101900 */
[----:B------:R1:W5:Y:S01]  /*a040*/  LD.E R5, desc[UR46][R16.64+0x21c] ;  /* 0x00021c2e10057980 */ /* 0x000362000c101900 */
[----:B------:R-:W-:Y:S04]  /*a050*/  BSSY B0, `(.L_x_1553) ;  /* 0x0000003000007945 */ /* 0x000fe80003800000 */
[----:B------:R-:W-:Y:S05]  /*a060*/  @!P2 BRA `(.L_x_1554) ;  /* 0x000000000004a947 */ /* 0x000fea0003800000 */
[----:B------:R-:W-:Y:S01]  /*a070*/  BPT.TRAP 0x1 ;  /* 0x000000040000795c */ /* 0x000fe20000300000 */
.L_x_1554:
[----:B------:R-:W-:Y:S05]  /*a080*/  BSYNC B0 ;  /* 0x0000000000007941 */ /* 0x000fea0003800000 */
.L_x_1553:
[----:B------:R-:W-:Y:S04]  /*a090*/  BSSY B0, `(.L_x_1555) ;  /* 0x0000006000007945 */ /* 0x000fe80003800000 */
[----:B--2---:R-:W-:Y:S05]  /*a0a0*/  @P1 BRA `(.L_x_1556) ;  /* 0x0000000000101947 */ /* 0x004fea0003800000 */
[----:B-----5:R-:W-:Y:S01]  /*a0b0*/  IMAD R4, R4, 0x8, R6 ;  /* 0x0000000804047824 */ /* 0x020fe200078e0206 */
[----:B------:R-:W-:-:S04]  /*a0c0*/  SHF.L.U32 R5, R5, 0x1f, RZ ;  /* 0x0000001f05057819 */ /* 0x000fc800000006ff */
[----:B------:R-:W2:Y:S02]  /*a0d0*/  SYNCS.PHASECHK.TRANS64.TRYWAIT P1, [R4+URZ], R5 ;  /* 0x00000005040075a7 */ /* 0x000ea4000802017f */
[----:B--2---:R-:W-:Y:S05]  /*a0e0*/  @!P1 BRA `(.L_x_1557) ;  /* 0x000001a800489947 */ /* 0x004fea0003800000 */
.L_x_1556:
[----:B------:R-:W-:Y:S05]  /*a0f0*/  BSYNC B0 ;  /* 0x0000000000007941 */ /* 0x000fea0003800000 */
.L_x_1555:
[----:B------:R-:W3:Y:S04]  /*a100*/  LD.E R11, desc[UR46][R16.64+0x218] ;  /* 0x0002182e100b7980 */ /* 0x000ee8000c101900 */
[----:B------:R-:W3:Y:S04]  /*a110*/  LDL.64 R6, [R1+0x118] ;  /* 0x0001180001067983 */ /* 0x000ee80000100a00 */
[----:B-1----:R-:W4:Y:S04]  /*a120*/  LDL R3, [R1+0x90] ;  /* 0x0000900001037983 */ /* 0x002f280000100800 */
[----:B--2--5:R-:W2:Y:S04]  /*a130*/  LDL.64 R4, [R1+0x110] ;  /* 0x0001100001047983 */ /* 0x024ea80000100a00 */
[----:B------:R-:W2:Y:S04]  /*a140*/  LDL.64 R8, [R1+0x110] ;  /* 0x0001100001087983 */ /* 0x000ea80000100a00 */
[----:B------:R-:W2:Y:S04]  /*a150*/  LDL.64 R12, [R1+0x110] ;  /* 0x00011000010c7983 */ /* 0x000ea80000100a00 */
[----:B------:R-:W2:Y:S01]  /*a160*/  LDL.64 R14, [R1+0x110] ;  /* 0x00011000010e7983 */ /* 0x000ea20000100a00 */
[----:B------:R-:W-:Y:S05]  /*a170*/  WARPSYNC.ALL ;  /* 0x0000000000007948 */ /* 0x000fea0003800000 */
[----:B------:R-:W-:Y:S01]  /*a180*/  WARPGROUP.ARRIVE ;  /* 0x00000000000079c5 */ /* 0x000fe20000000000 */
[----:B------:R-:W2:Y:S01]  /*a190*/  LDL.64 R18, [R1+0x110] ;  /* 0x0001100001127983 */ /* 0x000ea20000100a00 */
[----:B---3--:R-:W-:Y:S01]  /*a1a0*/  IMAD R6, R11, 0xc00, R6 ;  /* 0x00000c000b067824 */ /* 0x008fe200078e0206 */
[----:B------:R-:W-:-:S02]  /*a1b0*/  R2UR UR7, R7 ;  /* 0x00000000070772ca */ /* 0x000fc400000e0000 */
[----:B----4-:R-:W-:Y:S02]  /*a1c0*/  ISETP.NE.U32.AND P1, PT, R3, RZ, PT ;  /* 0x000000ff0300720c */ /* 0x010fe40003f25070 */
[----:B------:R-:W-:Y:S02]  /*a1d0*/  R2UR UR6, R6 ;  /* 0x00000000060672ca */ /* 0x000fe400000e0000 */
[----:B--2---:R-:W-:Y:S02]  /*a1e0*/  R2UR UR4, R4 ;  /* 0x00000000040472ca */ /* 0x004fe400000e0000 */
[----:B------:R-:W-:-:S07]  /*a1f0*/  R2UR UR5, R5 ;  /* 0x00000000050572ca */ /* 0x000fce00000e0000 */
[----:B------:R-:W-:-:S06]  /*a200*/  VOTEU.ANY UP0, P1 ;  /* 0x00000000003f7886 */ /* 0x000fcc0000800100 */
[----:B------:R-:W-:Y:S01]  /*a210*/  HGMMA.64x96x16.F32.BF16 R24, gdesc[UR4], R24, UP0, gsb0 ;  /* 0x01600000041879f0 */ /* 0x000fe2000b801818 */
[----:B------:R-:W-:Y:S02]  /*a220*/  VIADD R8, R8, 0x2 ;  /* 0x0000000208087836 */ /* 0x000fe40000000000 */
        /* <DEDUP_REMOVED lines=126> */
[----:B------:R-:W-:Y:S01]  /*aa10*/  R2UR UR5, R19 ;  /* 0x00000000130572ca */ /* 0x000fe200000e0000 */
[----:B--2---:R-:W-:Y:S01]  /*aa20*/  VIADD R8, R8, 0xc02 ;  /* 0x00000c0208087836 */ /* 0x004fe20000000000 */
[----:B------:R-:W-:Y:S02]  /*aa30*/  WARPGROUP.DEPBAR.LE gsb0, 0x0 ;  /* 0x00008000000079c5 */ /* 0x000fe40000010000 */
[----:B------:R-:W-:-:S09]  /*aa40*/  WARPGROUP.ARRIVE ;  /* 0x00000000000079c5 */ /* 0x000fd20000000000 */
[----:B------:R-:W-:Y:S01]  /*aa50*/  HGMMA.64x96x16.F32.BF16 R24, gdesc[UR4], R24, gsb0 ;  /* 0x01600000041879f0 */ /* 0x000fe20008001818 */
[----:B------:R-:W-:Y:S02]  /*aa60*/  VIADD R4, R6, 0x902 ;  /* 0x0000090206047836 */ /* 0x000fe40000000000 */
[----:B------:R-:W-:Y:S01]  /*aa70*/  IMAD.MOV.U32 R5, RZ, RZ, R7 ;  /* 0x000000ffff057224 */ /* 0x000fe200078e0007 */
[----:B------:R-:W-:Y:S02]  /*aa80*/  R2UR UR4, R8 ;  /* 0x00000000080472ca */ /* 0x000fe400000e0000 */
[----:B------:R-:W-:Y:S02]  /*aa90*/  R2UR UR6, R4 ;  /* 0x00000000040672ca */ /* 0x000fe400000e0000 */
[----:B------:R-:W-:Y:S02]  /*aaa0*/  R2UR UR7, R5 ;  /* 0x00000000050772ca */ /* 0x000fe400000e0000 */
[----:B------:R-:W-:Y:S01]  /*aab0*/  R2UR UR5, R9 ;  /* 0x00000000090572ca */ /* 0x000fe200000e0000 */
[----:B---3--:R-:W-:-:S02]  /*aac0*/  VIADD R12, R12, 0xc04 ;  /* 0x00000c040c0c7836 */ /* 0x008fc40000000000 */
[----:B------:R-:W-:Y:S01]  /*aad0*/  VIADD R4, R6, 0x904 ;  /* 0x0000090406047836 */ /* 0x000fe20000000000 */
[----:B------:R-:W-:Y:S02]  /*aae0*/  WARPGROUP.DEPBAR.LE gsb0, 0x0 ;  /* 0x00008000000079c5 */ /* 0x000fe40000010000 */
[----:B------:R-:W-:-:S07]  /*aaf0*/  WARPGROUP.ARRIVE ;  /* 0x00000000000079c5 */ /* 0x000fce0000000000 */
[----:B------:R-:W-:Y:S01]  /*ab00*/  HGMMA.64x96x16.F32.BF16 R24, gdesc[UR4], R24, gsb0 ;  /* 0x01600000041879f0 */ /* 0x000fe20008001818 */
[----:B------:R-:W-:Y:S01]  /*ab10*/  IMAD.MOV.U32 R5, RZ, RZ, R7 ;  /* 0x000000ffff057224 */ /* 0x000fe200078e0007 */
[----:B------:R-:W-:Y:S02]  /*ab20*/  R2UR UR6, R4 ;  /* 0x00000000040672ca */ /* 0x000fe400000e0000 */
[----:B------:R-:W-:Y:S02]  /*ab30*/  R2UR UR4, R12 ;  /* 0x000000000c0472ca */ /* 0x000fe400000e0000 */
[----:B------:R-:W-:Y:S02]  /*ab40*/  R2UR UR7, R5 ;  /* 0x00000000050772ca */ /* 0x000fe400000e0000 */
[----:B------:R-:W-:Y:S01]  /*ab50*/  R2UR UR5, R13 ;  /* 0x000000000d0572ca */ /* 0x000fe200000e0000 */
[----:B----4-:R-:W-:Y:S02]  /*ab60*/  VIADD R14, R14, 0xc06 ;  /* 0x00000c060e0e7836 */ /* 0x010fe40000000000 */
[----:B------:R-:W-:-:S02]  /*ab70*/  VIADD R4, R6, 0x906 ;  /* 0x0000090606047836 */ /* 0x000fc40000000000 */
[----:B------:R-:W-:Y:S01]  /*ab80*/  IMAD.MOV.U32 R5, RZ, RZ, R7 ;  /* 0x000000ffff057224 */ /* 0x000fe200078e0007 */
[----:B------:R-:W-:Y:S02]  /*ab90*/  WARPGROUP.DEPBAR.LE gsb0, 0x0 ;  /* 0x00008000000079c5 */ /* 0x000fe40000010000 */
[----:B------:R-:W-:-:S06]  /*aba0*/  WARPGROUP.ARRIVE ;  /* 0x00000000000079c5 */ /* 0x000fcc0000000000 */
[----:B------:R-:W-:Y:S01]  /*abb0*/  HGMMA.64x96x16.F32.BF16 R24, gdesc[UR4], R24, gsb0 ;  /* 0x01600000041879f0 */ /* 0x000fe20008001818 */
[----:B------:R-:W-:Y:S02]  /*abc0*/  R2UR UR4, R14 ;  /* 0x000000000e0472ca */ /* 0x000fe400000e0000 */
[----:B------:R-:W-:Y:S02]  /*abd0*/  R2UR UR5, R15 ;  /* 0x000000000f0572ca */ /* 0x000fe400000e0000 */
[----:B------:R-:W-:Y:S02]  /*abe0*/  R2UR UR6, R4 ;  /* 0x00000000040672ca */ /* 0x000fe400000e0000 */
[----:B------:R-:W-:Y:S01]  /*abf0*/  R2UR UR7, R5 ;  /* 0x00000000050772ca */ /* 0x000fe200000e0000 */
[----:B------:R-:W1:Y:S01]  /*ac00*/  S2R R23, SR_TID.X ;  /* 0x0000000000177919 */ /* 0x000e620000002100 */
[----:B------:R-:W-:Y:S04]  /*ac10*/  STL [R1+0x90], R0 ;  /* 0x0000900001007387 */ /* 0x000fe80000100800 */
[----:B------:R-:W-:Y:S01]  /*ac20*/  STL [R1+0x90], R0 ;  /* 0x0000900001007387 */ /* 0x000fe20000100800 */
[----:B------:R-:W-:-:S02]  /*ac30*/  WARPGROUP.DEPBAR.LE gsb0, 0x0 ;  /* 0x00008000000079c5 */ /* 0x000fc40000010000 */
[----:B------:R-:W-:-:S06]  /*ac40*/  WARPGROUP.ARRIVE ;  /* 0x00000000000079c5 */ /* 0x000fcc0000000000 */
[----:B------:R-:W-:Y:S01]  /*ac50*/  HGMMA.64x96x16.F32.BF16 R24, gdesc[UR4], R24, gsb0 ;  /* 0x01600000041879f0 */ /* 0x000fe20008001818 */
[----:B------:R-:W-:Y:S01]  /*ac60*/  STL [R1+0x90], R0 ;  /* 0x0000900001007387 */ /* 0x000fe20000100800 */
[----:B-1----:R-:W-:-:S03]  /*ac70*/  LOP3.LUT P2, RZ, R23, 0x7f, RZ, 0xc0, !PT ;  /* 0x0000007f17ff7812 */ /* 0x002fc6000784c0ff */
        /* <DEDUP_REMOVED lines=12> */
[----:B------:R-:W-:Y:S01]  /*ad40*/  STL [R1+0x90], R0 ;  /* 0x0000900001007387 */ /* 0x000fe20000100800 */
[----:B------:R-:W-:-:S02]  /*ad50*/  WARPGROUP.DEPBAR.LE gsb0, 0x0 ;  /* 0x00008000000079c5 */ /* 0x000fc40000010000 */
[----:B------:R1:W-:Y:S06]  /*ad60*/  BAR.ARV R204, 0x100 ;  /* 0x000400cc0000751d */ /* 0x0003ec0000002000 */
[----:B------:R-:W2:Y:S04]  /*ad70*/  @!P2 LD.E.64 R20, desc[UR46][R20.64+0x30] ;  /* 0x0000302e1414a980 */ /* 0x000ea8000c101b00 */
[----:B------:R-:W3:Y:S01]  /*ad80*/  @!P2 LD.E R3, desc[UR46][R16.64+0x218] ;  /* 0x0002182e1003a980 */ /* 0x000ee2000c101900 */
[----:B--2---:R-:W-:-:S05]  /*ad90*/  @!P2 MOV R4, R20 ;  /* 0x000000140004a202 */ /* 0x004fca0000000f00 */
[----:B---3--:R-:W-:-:S05]  /*ada0*/  @!P2 IMAD R3, R3, 0x8, R4 ;  /* 0x000000080303a824 */ /* 0x008fca00078e0204 */
[----:B------:R-:W-:-:S04]  /*adb0*/  @!P2 PRMT R3, RZ, 0x654, R3 ;  /* 0x00000654ff03a816 */ /* 0x000fc80000000003 */
[----:B------:R2:W-:Y:S01]  /*adc0*/  @!P2 SYNCS.ARRIVE.TRANS64.RED.A1T0 RZ, [R3+URZ], RZ ;  /* 0x000000ff03ffa9a7 */ /* 0x0005e2000810043f */
[----:B------:R-:W3:Y:S04]  /*add0*/  LDL.64 R12, [R1+0x170] ;  /* 0x00017000010c7983 */ /* 0x000ee80000100a00 */
[----:B------:R-:W4:Y:S04]  /*ade0*/  LD.E.64 R4, desc[UR46][R16.64+0x440] ;  /* 0x0004402e10047980 */ /* 0x000f28000c101b00 */
[----:B------:R-:W4:Y:S04]  /*adf0*/  LD.E R20, desc[UR46][R16.64+0x460] ;  /* 0x0004602e10147980 */ /* 0x000f28000c101900 */
        /* <DEDUP_REMOVED lines=49> */
[----:B---3--:R-:W3:Y:S02]  /*b110*/  LD.E R12, desc[UR46][R12.64] ;  /* 0x0000002e0c0c7980 */ /* 0x008ee4000c101900 */
[-C--:B---3--:R-:W-:Y:S01]  /*b120*/  FMUL.FTZ R7, R24, R12.reuse ;  /* 0x0000000c18077220 */ /* 0x088fe20000410000 */
[-C--:B------:R-:W-:Y:S01]  /*b130*/  FMUL.FTZ R8, R25, R12.reuse ;  /* 0x0000000c19087220 */ /* 0x080fe20000410000 */
[-C--:B------:R-:W-:Y:S01]  /*b140*/  FMUL.FTZ R28, R28, R12.reuse ;  /* 0x0000000c1c1c7220 */ /* 0x080fe20000410000 */
[-C--:B------:R-:W-:Y:S01]  /*b150*/  FMUL.FTZ R75, R29, R12.reuse ;  /* 0x0000000c1d4b7220 */ /* 0x080fe20000410000 */
[-C--:B------:R-:W-:Y:S01]  /*b160*/  FMUL.FTZ R79, R32, R12.reuse ;  /* 0x0000000c204f7220 */ /* 0x080fe20000410000 */
[-C--:B------:R-:W-:Y:S01]  /*b170*/  FMUL.FTZ R81, R33, R12.reuse ;  /* 0x0000000c21517220 */ /* 0x080fe20000410000 */
[----:B------:R-:W4:Y:S01]  /*b180*/  MUFU.TANH R7, R7 ;  /* 0x0000000700077308 */ /* 0x000f220000002400 */
[-C--:B------:R-:W-:Y:S01]  /*b190*/  FMUL.FTZ R109, R36, R12.reuse ;  /* 0x0000000c246d7220 */ /* 0x080fe20000410000 */
[-C--:B------:R-:W-:Y:S01]  /*b1a0*/  FMUL.FTZ R111, R37, R12.reuse ;  /* 0x0000000c256f7220 */ /* 0x080fe20000410000 */
[-C--:B------:R-:W-:Y:S01]  /*b1b0*/  FMUL.FTZ R113, R40, R12.reuse ;  /* 0x0000000c28717220 */ /* 0x080fe20000410000 */
[-C--:B------:R-:W-:Y:S01]  /*b1c0*/  FMUL.FTZ R115, R41, R12.reuse ;  /* 0x0000000c29737220 */ /* 0x080fe20000410000 */
[-C--:B------:R-:W-:Y:S01]  /*b1d0*/  FMUL.FTZ R119, R44, R12.reuse ;  /* 0x0000000c2c777220 */ /* 0x080fe20000410000 */
[-C--:B------:R-:W-:Y:S01]  /*b1e0*/  FMUL.FTZ R121, R45, R12.reuse ;  /* 0x0000000c2d797220 */ /* 0x080fe20000410000 */
[-C--:B------:R-:W-:Y:S01]  /*b1f0*/  FMUL.FTZ R123, R48, R12.reuse ;  /* 0x0000000c307b7220 */ /* 0x080fe20000410000 */
[----:B------:R-:W3:Y:S01]  /*b200*/  MUFU.TANH R8, R8 ;  /* 0x0000000800087308 */ /* 0x000ee20000002400 */
[-C--:B------:R-:W-:Y:S01]  /*b210*/  FMUL.FTZ R117, R49, R12.reuse ;  /* 0x0000000c31757220 */ /* 0x080fe20000410000 */
[-C--:B------:R-:W-:Y:S01]  /*b220*/  FMUL.FTZ R107, R52, R12.reuse ;  /* 0x0000000c346b7220 */ /* 0x080fe20000410000 */
[-C--:B------:R-:W-:Y:S01]  /*b230*/  FMUL.FTZ R19, R53, R12.reuse ;  /* 0x0000000c35137220 */ /* 0x080fe20000410000 */
[-C--:B------:R-:W-:Y:S01]  /*b240*/  FMUL.FTZ R77, R56, R12.reuse ;  /* 0x0000000c384d7220 */ /* 0x080fe20000410000 */
[-C--:B------:R-:W-:Y:S01]  /*b250*/  FMUL.FTZ R73, R57, R12.reuse ;  /* 0x0000000c39497220 */ /* 0x080fe20000410000 */
[-C--:B------:R-:W-:Y:S01]  /*b260*/  FMUL.FTZ R11, R61, R12.reuse ;  /* 0x0000000c3d0b7220 */ /* 0x080fe20000410000 */
[----:B--2---:R-:W-:Y:S01]  /*b270*/  FMUL.FTZ R3, R27, R12 ;  /* 0x0000000c1b037220 */ /* 0x004fe20000410000 */
[----:B------:R-:W2:Y:S01]  /*b280*/  MUFU.TANH R13, R28 ;  /* 0x0000001c000d7308 */ /* 0x000ea20000002400 */
[----:B----4-:R-:W-:Y:S01]  /*b290*/  FMNMX.FTZ R9, R7, R4, !PT ;  /* 0x0000000407097209 */ /* 0x010fe20007810000 */
[-C--:B------:R-:W-:Y:S01]  /*b2a0*/  FMUL.FTZ R6, R26, R12.reuse ;  /* 0x0000000c1a067220 */ /* 0x080fe20000410000 */
[-C--:B------:R-:W-:Y:S01]  /*b2b0*/  FMUL.FTZ R31, R31, R12.reuse ;  /* 0x0000000c1f1f7220 */ /* 0x080fe20000410000 */
[-C--:B------:R-:W-:Y:S01]  /*b2c0*/  FMUL.FTZ R29, R34, R12.reuse ;  /* 0x0000000c221d7220 */ /* 0x080fe20000410000 */
[-C--:B------:R-:W-:Y:S01]  /*b2d0*/  FMUL.FTZ R23, R43, R12.reuse ;  /* 0x0000000c2b177220 */ /* 0x080fe20000410000 */
[-C--:B------:R-:W-:Y:S01]  /*b2e0*/  FMUL.FTZ R15, R47, R12.reuse ;  /* 0x0000000c2f0f7220 */ /* 0x080fe20000410000 */
[-C--:B------:R-:W-:Y:S01]  /*b2f0*/  FMUL.FTZ R83, R50, R12.reuse ;  /* 0x0000000c32537220 */ /* 0x080fe20000410000 */
[----:B------:R-:W4:Y:S01]  /*b300*/  MUFU.TANH R75, R75 ;  /* 0x0000004b004b7308 */ /* 0x000f220000002400 */
[----:B---3--:R-:W-:Y:S01]  /*b310*/  FMNMX.FTZ R14, R8, R9, !PT ;  /* 0x00000009080e7209 */ /* 0x008fe20007810000 */
[-C--:B------:R-:W-:Y:S01]  /*b320*/  FMUL.FTZ R85, R51, R12.reuse ;  /* 0x0000000c33557220 */ /* 0x080fe20000410000 */
[-C--:B------:R-:W-:Y:S01]  /*b330*/  FMUL.FTZ R87, R54, R12.reuse ;  /* 0x0000000c36577220 */ /* 0x080fe20000410000 */
[-C--:B------:R-:W-:Y:S01]  /*b340*/  FMUL.FTZ R89, R55, R12.reuse ;  /* 0x0000000c37597220 */ /* 0x080fe20000410000 */
[-C--:B------:R-:W-:Y:S01]  /*b350*/  FMUL.FTZ R91, R58, R12.reuse ;  /* 0x0000000c3a5b7220 */ /* 0x080fe20000410000 */
[-C--:B------:R-:W-:Y:S01]  /*b360*/  FMUL.FTZ R93, R59, R12.reuse ;  /* 0x0000000c3b5d7220 */ /* 0x080fe20000410000 */
[----:B------:R-:W-:Y:S01]  /*b370*/  FMUL.FTZ R95, R62, R12 ;  /* 0x0000000c3e5f7220 */ /* 0x000fe20000410000 */
[----:B------:R-:W3:Y:S01]  /*b380*/  MUFU.TANH R79, R79 ;  /* 0x0000004f004f7308 */ /* 0x000ee20000002400 */
[----:B--2---:R-:W-:Y:S01]  /*b390*/  FMNMX.FTZ R14, R13, R14, !PT ;  /* 0x0000000e0d0e7209 */ /* 0x004fe20007810000 */
[-C--:B------:R-:W-:Y:S01]  /*b3a0*/  FMUL.FTZ R33, R35, R12.reuse ;  /* 0x0000000c23217220 */ /* 0x080fe20000410000 */
[-C--:B------:R-:W-:Y:S01]  /*b3b0*/  FMUL.FTZ R97, R63, R12.reuse ;  /* 0x0000000c3f617220 */ /* 0x080fe20000410000 */
[-C--:B------:R-:W-:Y:S01]  /*b3c0*/  FMUL.FTZ R99, R66, R12.reuse ;  /* 0x0000000c42637220 */ /* 0x080fe20000410000 */
[-C--:B------:R-:W-:Y:S01]  /*b3d0*/  FMUL.FTZ R101, R67, R12.reuse ;  /* 0x0000000c43657220 */ /* 0x080fe20000410000 */
[-C--:B------:R-:W-:Y:S01]  /*b3e0*/  FMUL.FTZ R103, R70, R12.reuse ;  /* 0x0000000c46677220 */ /* 0x080fe20000410000 */
[----:B------:R-:W-:Y:S01]  /*b3f0*/  FMUL.FTZ R105, R71, R12 ;  /* 0x0000000c47697220 */ /* 0x000fe20000410000 */
[----:B------:R-:W2:Y:S01]  /*b400*/  MUFU.TANH R81, R81 ;  /* 0x0000005100517308 */ /* 0x000ea20000002400 */
[----:B----4-:R-:W-:Y:S01]  /*b410*/  FMNMX.FTZ R14, R75, R14, !PT ;  /* 0x0000000e4b0e7209 */ /* 0x010fe20007810000 */
[----:B------:R-:W4:Y:S04]  /*b420*/  LD.E R24, desc[UR46][R16.64+0x454] ;  /* 0x0004542e10187980 */ /* 0x000f28000c101900 */
[----:B------:R-:W4:Y:S02]  /*b430*/  LD.E R36, desc[UR46][R16.64+0x234] ;  /* 0x0002342e10247980 */ /* 0x000f24000c101900 */
[----:B------:R-:W1:Y:S01]  /*b440*/  MUFU.TANH R109, R109 ;  /* 0x0000006d006d7308 */ /* 0x000e620000002400 */
[----:B---3--:R-:W-:Y:S01]  /*b450*/  FMNMX.FTZ R14, R79, R14, !PT ;  /* 0x0000000e4f0e7209 */ /* 0x008fe20007810000 */
[----:B------:R-:W-:Y:S01]  /*b460*/  FMUL.FTZ R37, R30, R12 ;  /* 0x0000000c1e257220 */ /* 0x000fe20000410000 */
[----:B------:R-:W3:Y:S04]  /*b470*/  LD.E R32, desc[UR46][R16.64+0x240] ;  /* 0x0002402e10207980 */ /* 0x000ee8000c101900 */
[----:B------:R-:W3:Y:S01]  /*b480*/  LD.E R40, desc[UR46][R16.64+0x274] ;  /* 0x0002742e10287980 */ /* 0x000ee2000c101900 */
[----:B------:R-:W1:Y:S01]  /*b490*/  MUFU.TANH R111, R111 ;  /* 0x0000006f006f7308 */ /* 0x000e620000002400 */
[----:B--2---:R-:W-:-:S07]  /*b4a0*/  FMNMX.FTZ R14, R81, R14, !PT ;  /* 0x0000000e510e7209 */ /* 0x004fce0007810000 */
[----:B------:R-:W2:Y:S01]  /*b4b0*/  MUFU.TANH R113, R113 ;  /* 0x0000007100717308 */ /* 0x000ea20000002400 */
[----:B-1----:R-:W-:Y:S01]  /*b4c0*/  FMNMX.FTZ R14, R109, R14, !PT ;  /* 0x0000000e6d0e7209 */ /* 0x002fe20007810000 */
[----:B------:R-:W-:Y:S01]  /*b4d0*/  FMUL.FTZ R41, R38, R12 ;  /* 0x0000000c26297220 */ /* 0x000fe20000410000 */
[----:B------:R-:W3:Y:S05]  /*b4e0*/  LD.E R44, desc[UR46][R16.64+0x270] ;  /* 0x0002702e102c7980 */ /* 0x000eea000c101900 */
[----:B------:R-:W1:Y:S01]  /*b4f0*/  MUFU.TANH R115, R115 ;  /* 0x0000007300737308 */ /* 0x000e620000002400 */
[----:B------:R-:W-:-:S07]  /*b500*/  FMNMX.FTZ R14, R111, R14, !PT ;  /* 0x0000000e6f0e7209 */ /* 0x000fce0007810000 */
[----:B------:R-:W1:Y:S01]  /*b510*/  MUFU.TANH R119, R119 ;  /* 0x0000007700777308 */ /* 0x000e620000002400 */
[----:B--2---:R-:W-:Y:S01]  /*b520*/  FMNMX.FTZ R14, R113, R14, !PT ;  /* 0x0000000e710e7209 */ /* 0x004fe20007810000 */
[----:B------:R-:W-:Y:S01]  /*b530*/  FMUL.FTZ R45, R69, R12 ;  /* 0x0000000c452d7220 */ /* 0x000fe20000410000 */
[----:B------:R-:W2:Y:S05]  /*b540*/  LD.E R48, desc[UR46][R16.64+0x284] ;  /* 0x0002842e10307980 */ /* 0x000eaa000c101900 */
[----:B------:R-:W1:Y:S02]  /*b550*/  MUFU.TANH R121, R121 ;  /* 0x0000007900797308 */ /* 0x000e640000002400 */
[----:B-1----:R-:W-:-:S06]  /*b560*/  FMNMX.FTZ R14, R115, R14, !PT ;  /* 0x0000000e730e7209 */ /* 0x002fcc0007810000 */
[----:B------:R-:W1:Y:S01]  /*b570*/  MUFU.TANH R123, R123 ;  /* 0x0000007b007b7308 */ /* 0x000e620000002400 */
[----:B------:R-:W-:Y:S01]  /*b580*/  FMNMX.FTZ R14, R119, R14, !PT ;  /* 0x0000000e770e7209 */ /* 0x000fe20007810000 */
[----:B------:R-:W-:Y:S01]  /*b590*/  FMUL.FTZ R49, R60, R12 ;  /* 0x0000000c3c317220 */ /* 0x000fe20000410000 */
[----:B------:R-:W2:Y:S05]  /*b5a0*/  LD.E R52, desc[UR46][R16.64+0x294] ;  /* 0x0002942e10347980 */ /* 0x000eaa000c101900 */
[----:B------:R-:W1:Y:S01]  /*b5b0*/  MUFU.TANH R117, R117 ;  /* 0x0000007500757308 */ /* 0x000e620000002400 */
[----:B------:R-:W-:-:S07]  /*b5c0*/  FMNMX.FTZ R14, R121, R14, !PT ;  /* 0x0000000e790e7209 */ /* 0x000fce0007810000 */
[----:B------:R-:W1:Y:S02]  /*b5d0*/  MUFU.TANH R107, R107 ;  /* 0x0000006b006b7308 */ /* 0x000e640000002400 */
[----:B-1----:R-:W-:Y:S01]  /*b5e0*/  FMNMX.FTZ R14, R123, R14, !PT ;  /* 0x0000000e7b0e7209 */ /* 0x002fe20007810000 */
[----:B------:R-:W-:Y:S01]  /*b5f0*/  FMUL.FTZ R53, R39, R12 ;  /* 0x0000000c27357220 */ /* 0x000fe20000410000 */
[----:B------:R-:W2:Y:S04]  /*b600*/  LD.E R56, desc[UR46][R16.64+0x2a4] ;  /* 0x0002a42e10387980 */ /* 0x000ea8000c101900 */
[----:B------:R-:W1:Y:S01]  /*b610*/  MUFU.TANH R19, R19 ;  /* 0x0000001300137308 */ /* 0x000e620000002400 */
[----:B------:R-:W-:-:S07]  /*b620*/  FMNMX.FTZ R14, R117, R14, !PT ;  /* 0x0000000e750e7209 */ /* 0x000fce0007810000 */
[----:B------:R-:W1:Y:S01]  /*b630*/  MUFU.TANH R77, R77 ;  /* 0x0000004d004d7308 */ /* 0x000e620000002400 */
[----:B------:R-:W-:Y:S01]  /*b640*/  FMNMX.FTZ R14, R107, R14, !PT ;  /* 0x0000000e6b0e7209 */ /* 0x000fe20007810000 */
[----:B------:R-:W-:-:S06]  /*b650*/  FMUL.FTZ R57, R64, R12 ;  /* 0x0000000c40397220 */ /* 0x000fcc0000410000 */
[----:B------:R-:W1:Y:S02]  /*b660*/  MUFU.TANH R73, R73 ;  /* 0x0000004900497308 */ /* 0x000e640000002400 */
[----:B-1----:R-:W-:Y:S01]  /*b670*/  FMNMX.FTZ R14, R19, R14, !PT ;  /* 0x0000000e130e7209 */ /* 0x002fe20007810000 */
[-C--:B------:R-:W-:Y:S01]  /*b680*/  FMUL.FTZ R27, R65, R12.reuse ;  /* 0x0000000c411b7220 */ /* 0x080fe20000410000 */
[----:B------:R-:W2:Y:S04]  /*b690*/  LD.E R61, desc[UR46][R16.64+0x2ac] ;  /* 0x0002ac2e103d7980 */ /* 0x000ea8000c101900 */
[----:B------:R-:W-:Y:S01]  /*b6a0*/  MUFU.TANH R11, R11 ;  /* 0x0000000b000b7308 */ /* 0x000fe20000002400 */
[----:B------:R-:W-:Y:S01]  /*b6b0*/  FMUL.FTZ R9, R68, R12 ;  /* 0x0000000c44097220 */ /* 0x000fe20000410000 */
[----:B------:R-:W3:Y:S04]  /*b6c0*/  LD.E R28, desc[UR46][R16.64+0x424] ;  /* 0x0004242e101c7980 */ /* 0x000ee8000c101900 */
[----:B------:R-:W2:Y:S02]  /*b6d0*/  LD.E R26, desc[UR46][R16.64+0x42c] ;  /* 0x00042c2e101a7980 */ /* 0x000ea4000c101900 */
[----:B------:R-:W1:Y:S01]  /*b6e0*/  MUFU.TANH R49, R49 ;  /* 0x0000003100317308 */ /* 0x000e620000002400 */
[----:B------:R-:W-:Y:S01]  /*b6f0*/  FMNMX.FTZ R14, R77, R14, !PT ;  /* 0x0000000e4d0e7209 */ /* 0x000fe20007810000 */
[----:B------:R-:W2:Y:S04]  /*b700*/  LD.E R30, desc[UR46][R16.64+0x244] ;  /* 0x0002442e101e7980 */ /* 0x000ea8000c101900 */
[----:B------:R-:W2:Y:S02]  /*b710*/  LD.E R34, desc[UR46][R16.64+0x250] ;  /* 0x0002502e10227980 */ /* 0x000ea4000c101900 */
[----:B------:R-:W1:Y:S01]  /*b720*/  MUFU.TANH R57, R57 ;  /* 0x0000003900397308 */ /* 0x000e620000002400 */
[----:B------:R-:W-:Y:S01]  /*b730*/  FMNMX.FTZ R14, R73, R14, !PT ;  /* 0x0000000e490e7209 */ /* 0x000fe20007810000 */
[----:B------:R-:W2:Y:S04]  /*b740*/  LD.E R38, desc[UR46][R16.64+0x254] ;  /* 0x0002542e10267980 */ /* 0x000ea8000c101900 */
[----:B------:R-:W2:Y:S02]  /*b750*/  LD.E R50, desc[UR46][R16.64+0x280] ;  /* 0x0002802e10327980 */ /* 0x000ea4000c101900 */
[----:B------:R-:W1:Y:S02]  /*b760*/  MUFU.TANH R27, R27 ;  /* 0x0000001b001b7308 */ /* 0x000e640000002400 */
[----:B-1----:R-:W-:Y:S01]  /*b770*/  FMNMX.FTZ R14, R49, R14, !PT ;  /* 0x0000000e310e7209 */ /* 0x002fe20007810000 */
[----:B------:R-:W2:Y:S04]  /*b780*/  LD.E R58, desc[UR46][R16.64+0x290] ;  /* 0x0002902e103a7980 */ /* 0x000ea8000c101900 */
[----:B------:R-:W2:Y:S01]  /*b790*/  LD.E R54, desc[UR46][R16.64+0x2a0] ;  /* 0x0002a02e10367980 */ /* 0x000ea2000c101900 */
[----:B------:R-:W1:Y:S01]  /*b7a0*/  MUFU.TANH R9, R9 ;  /* 0x0000000900097308 */ /* 0x000e620000002400 */
[----:B------:R-:W-:-:S02]  /*b7b0*/  FMNMX.FTZ R14, R11, R14, !PT ;  /* 0x0000000e0b0e7209 */ /* 0x000fc40007810000 */
[----:B------:R-:W2:Y:S04]  /*b7c0*/  LD.E R62, desc[UR46][R16.64+0x2c4] ;  /* 0x0002c42e103e7980 */ /* 0x000ea8000c101900 */
[----:B------:R-:W2:Y:S01]  /*b7d0*/  LD.E R66, desc[UR46][R16.64+0x2d0] ;  /* 0x0002d02e10427980 */ /* 0x000ea2000c101900 */
[----:B------:R-:W1:Y:S01]  /*b7e0*/  MUFU.TANH R45, R45 ;  /* 0x0000002d002d7308 */ /* 0x000e620000002400 */
[----:B------:R-:W-:Y:S02]  /*b7f0*/  FMNMX.FTZ R14, R57, R14, !PT ;  /* 0x0000000e390e7209 */ /* 0x000fe40007810000 */
[----:B------:R-:W2:Y:S02]  /*b800*/  LD.E R70, desc[UR46][R16.64+0x2d4] ;  /* 0x0002d42e10467980 */ /* 0x000ea4000c101900 */
[----:B------:R-:W-:-:S02]  /*b810*/  FMNMX.FTZ R14, R27, R14, !PT ;  /* 0x0000000e1b0e7209 */ /* 0x000fc40007810000 */
[----:B------:R-:W2:Y:S02]  /*b820*/  LD.E R51, desc[UR46][R16.64+0x26c] ;  /* 0x00026c2e10337980 */ /* 0x000ea4000c101900 */
[----:B-1----:R-:W-:Y:S01]  /*b830*/  FMNMX.FTZ R14, R9, R14, !PT ;  /* 0x0000000e090e7209 */ /* 0x002fe20007810000 */
[----:B------:R-:W1:Y:S01]  /*b840*/  MUFU.TANH R6, R6 ;  /* 0x0000000600067308 */ /* 0x000e620000002400 */
[----:B------:R-:W2:Y:S04]  /*b850*/  LD.E R47, desc[UR46][R16.64+0x288] ;  /* 0x0002882e102f7980 */ /* 0x000ea8000c101900 */
[----:B------:R-:W2:Y:S01]  /*b860*/  LD.E R43, desc[UR46][R16.64+0x298] ;  /* 0x0002982e102b7980 */ /* 0x000ea2000c101900 */
[----:B------:R-:W-:Y:S02]  /*b870*/  FMNMX.FTZ R21, R45, R14, !PT ;  /* 0x0000000e2d157209 */ /* 0x000fe40007810000 */
[----:B------:R-:W1:Y:S01]  /*b880*/  MUFU.TANH R3, R3 ;  /* 0x0000000300037308 */ /* 0x000e620000002400 */
[----:B------:R-:W2:Y:S04]  /*b890*/  LD.E R63, desc[UR46][R16.64+0x29c] ;  /* 0x00029c2e103f7980 */ /* 0x000ea8000c101900 */
[----:B------:R-:W1:Y:S03]  /*b8a0*/  SHFL.BFLY PT, R14, R21, 0x2, 0x1f ;  /* 0x0c401f00150e7f89 */ /* 0x000e6600000e0000 */
[----:B------:R-:W1:Y:S08]  /*b8b0*/  MUFU.TANH R37, R37 ;  /* 0x0000002500257308 */ /* 0x000e700000002400 */
[----:B------:R-:W1:Y:S08]  /*b8c0*/  MUFU.TANH R31, R31 ;  /* 0x0000001f001f7308 */ /* 0x000e700000002400 */
[----:B------:R-:W1:Y:S01]  /*b8d0*/  MUFU.TANH R29, R29 ;  /* 0x0000001d001d7308 */ /* 0x000e620000002400 */
[----:B------:R-:W-:Y:S01]  /*b8e0*/  FMUL.FTZ R65, R42, R12 ;  /* 0x0000000c2a417220 */ /* 0x000fe20000410000 */
[----:B------:R-:W2:Y:S01]  /*b8f0*/  LD.E R60, desc[UR46][R16.64+0x2b0] ;  /* 0x0002b02e103c7980 */ /* 0x000ea2000c101900 */
[----:B-1----:R-:W-:-:S03]  /*b900*/  FMNMX.FTZ R18, R21, R14, !PT ;  /* 0x0000000e15127209 */ /* 0x002fc60007810000 */
[----:B------:R-:W2:Y:S04]  /*b910*/  LD.E R55, desc[UR46][R16.64+0x2a8] ;  /* 0x0002a82e10377980 */ /* 0x000ea8000c101900 */
[----:B------:R-:W1:Y:S01]  /*b920*/  SHFL.BFLY PT, R25, R18, 0x1, 0x1f ;  /* 0x0c201f0012197f89 */ /* 0x000e6200000e0000 */
[----:B------:R-:W1:Y:S03]  /*b930*/  MUFU.TANH R33, R33 ;  /* 0x0000002100217308 */ /* 0x000e660000002400 */
[----:B------:R-:W2:Y:S04]  /*b940*/  LD.E R59, desc[UR46][R16.64+0x2b8] ;  /* 0x0002b82e103b7980 */ /* 0x000ea8000c101900 */
[----:B------:R-:W2:Y:S01]  /*b950*/  LD.E R69, desc[UR46][R16.64+0x2cc] ;  /* 0x0002cc2e10457980 */ /* 0x000ea2000c101900 */
[----:B------:R-:W1:Y:S03]  /*b960*/  MUFU.TANH R41, R41 ;  /* 0x0000002900297308 */ /* 0x000e660000002400 */
[----:B------:R-:W2:Y:S04]  /*b970*/  LD.E R71, desc[UR46][R16.64+0x2e8] ;  /* 0x0002e82e10477980 */ /* 0x000ea8000c101900 */
[----:B------:R-:W2:Y:S01]  /*b980*/  LD.E R67, desc[UR46][R16.64+0x2ec] ;  /* 0x0002ec2e10437980 */ /* 0x000ea2000c101900 */
[----:B------:R-:W1:Y:S08]  /*b990*/  MUFU.TANH R53, R53 ;  /* 0x0000003500357308 */ /* 0x000e700000002400 */
[----:B------:R-:W-:Y:S01]  /*b9a0*/  MUFU.TANH R23, R23 ;  /* 0x0000001700177308 */ /* 0x000fe20000002400 */
[----:B-1----:R-:W-:-:S07]  /*b9b0*/  FMNMX.FTZ R25, R18, R25, !PT ;  /* 0x0000001912197209 */ /* 0x002fce0007810000 */
[----:B------:R-:W-:Y:S01]  /*b9c0*/  MUFU.TANH R15, R15 ;  /* 0x0000000f000f7308 */ /* 0x000fe20000002400 */
[----:B------:R-:W-:Y:S01]  /*b9d0*/  FMNMX.FTZ R18, R6, R5, !PT ;  /* 0x0000000506127209 */ /* 0x000fe20007810000 */
[----:B------:R1:W-:Y:S03]  /*b9e0*/  ST.E desc[UR46][R16.64+0x440], R21 ;  /* 0x0004401510007985 */ /* 0x0003e6000c10192e */
[----:B------:R-:W-:Y:S01]  /*b9f0*/  FMNMX.FTZ R18, R3, R18, !PT ;  /* 0x0000001203127209 */ /* 0x000fe20007810000 */
[----:B------:R-:W2:Y:S03]  /*ba00*/  LD.E R42, desc[UR46][R16.64+0x260] ;  /* 0x0002602e102a7980 */ /* 0x000ea6000c101900 */
[----:B------:R-:W-:Y:S01]  /*ba10*/  FMNMX.FTZ R18, R37, R18, !PT ;  /* 0x0000001225127209 */ /* 0x000fe20007810000 */
[----:B------:R-:W1:Y:S01]  /*ba20*/  MUFU.TANH R65, R65 ;  /* 0x0000004100417308 */ /* 0x000e620000002400 */
[----:B------:R-:W2:Y:S02]  /*ba30*/  LD.E R68, desc[UR46][R16.64+0x2b4] ;  /* 0x0002b42e10447980 */ /* 0x000ea4000c101900 */
[----:B------:R-:W-:Y:S01]  /*ba40*/  FMNMX.FTZ R18, R31, R18, !PT ;  /* 0x000000121f127209 */ /* 0x000fe20007810000 */
[----:B------:R-:W-:-:S04]  /*ba50*/  FMUL.FTZ R14, R46, R12 ;  /* 0x0000000c2e0e7220 */ /* 0x000fc80000410000 */
[----:B------:R-:W-:Y:S01]  /*ba60*/  MUFU.TANH R83, R83 ;  /* 0x0000005300537308 */ /* 0x000fe20000002400 */
[----:B------:R-:W-:-:S07]  /*ba70*/  FMNMX.FTZ R18, R29, R18, !PT ;  /* 0x000000121d127209 */ /* 0x000fce0007810000 */
[----:B------:R-:W-:Y:S01]  /*ba80*/  MUFU.TANH R85, R85 ;  /* 0x0000005500557308 */ /* 0x000fe20000002400 */
[----:B------:R-:W-:-:S07]  /*ba90*/  FMNMX.FTZ R18, R33, R18, !PT ;  /* 0x0000001221127209 */ /* 0x000fce0007810000 */
[----:B------:R-:W-:Y:S01]  /*baa0*/  MUFU.TANH R87, R87 ;  /* 0x0000005700577308 */ /* 0x000fe20000002400 */
[----:B------:R-:W-:-:S07]  /*bab0*/  FMNMX.FTZ R18, R41, R18, !PT ;  /* 0x0000001229127209 */ /* 0x000fce0007810000 */
[----:B------:R-:W-:Y:S01]  /*bac0*/  MUFU.TANH R89, R89 ;  /* 0x0000005900597308 */ /* 0x000fe20000002400 */
[----:B------:R-:W-:-:S07]  /*bad0*/  FMNMX.FTZ R18, R53, R18, !PT ;  /* 0x0000001235127209 */ /* 0x000fce0007810000 */
[----:B------:R-:W-:Y:S08]  /*bae0*/  MUFU.TANH R91, R91 ;  /* 0x0000005b005b7308 */ /* 0x000ff00000002400 */
[----:B------:R-:W-:Y:S08]  /*baf0*/  MUFU.TANH R93, R93 ;  /* 0x0000005d005d7308 */ /* 0x000ff00000002400 */
[----:B------:R-:W-:Y:S08]  /*bb00*/  MUFU.TANH R95, R95 ;  /* 0x0000005f005f7308 */ /* 0x000ff00000002400 */
[----:B------:R-:W-:Y:S08]  /*bb10*/  MUFU.TANH R97, R97 ;  /* 0x0000006100617308 */ /* 0x000ff00000002400 */
[----:B------:R-:W-:Y:S08]  /*bb20*/  MUFU.TANH R99, R99 ;  /* 0x0000006300637308 */ /* 0x000ff00000002400 */
[----:B------:R-:W-:Y:S08]  /*bb30*/  MUFU.TANH R101, R101 ;  /* 0x0000006500657308 */ /* 0x000ff00000002400 */
[----:B------:R-:W-:Y:S08]  /*bb40*/  MUFU.TANH R103, R103 ;  /* 0x0000006700677308 */ /* 0x000ff00000002400 */
[----:B------:R-:W-:Y:S01]  /*bb50*/  MUFU.TANH R105, R105 ;  /* 0x0000006900697308 */ /* 0x000fe20000002400 */
[----:B------:R4:W-:Y:S04]  /*bb60*/  ST.E desc[UR46][R16.64+0x440], R25 ;  /* 0x0004401910007985 */ /* 0x0009e8000c10192e */
[----:B------:R-:W2:Y:S03]  /*bb70*/  LD.E R46, desc[UR46][R16.64+0x264] ;  /* 0x0002642e102e7980 */ /* 0x000ea6000c101900 */
[----:B------:R-:W4:Y:S01]  /*bb80*/  MUFU.TANH R14, R14 ;  /* 0x0000000e000e7308 */ /* 0x000f220000002400 */
[----:B-1----:R-:W-:Y:S01]  /*bb90*/  FMNMX.FTZ R18, R65, R18, !PT ;  /* 0x0000001241127209 */ /* 0x002fe20007810000 */
[----:B------:R-:W3:Y:S03]  /*bba0*/  LD.E R39, desc[UR46][R16.64+0x440] ;  /* 0x0004402e10277980 */ /* 0x000ee6000c101900 */
[----:B------:R-:W-:Y:S01]  /*bbb0*/  FMNMX.FTZ R21, R23, R18, !PT ;  /* 0x0000001217157209 */ /* 0x000fe20007810000 */
[----:B------:R-:W2:Y:S03]  /*bbc0*/  LD.E R64, desc[UR46][R16.64+0x2c0] ;  /* 0x0002c02e10407980 */ /* 0x000ea6000c101900 */
[----:B----4-:R-:W-:-:S02]  /*bbd0*/  FMNMX.FTZ R18, R14, R21, !PT ;  /* 0x000000150e127209 */ /* 0x010fc40007810000 */
[----:B------:R-:W4:Y:S02]  /*bbe0*/  LD.E R21, desc[UR46][R16.64+0x450] ;  /* 0x0004502e10157980 */ /* 0x000f24000c101900 */
[----:B------:R-:W-:-:S04]  /*bbf0*/  FMNMX.FTZ R18, R15, R18, !PT ;  /* 0x000000120f127209 */ /* 0x000fc80007810000 */
        /* <DEDUP_REMOVED lines=11> */
[----:B------:R-:W-:-:S05]  /*bcb0*/  FMNMX.FTZ R35, R105, R18, !PT ;  /* 0x0000001269237209 */ /* 0x000fca0007810000 */
[----:B------:R-:W-:Y:S04]  /*bcc0*/  ST.E desc[UR46][R16.64+0x444], R35 ;  /* 0x0004442310007985 */ /* 0x000fe8000c10192e */
[----:B------:R-:W2:Y:S01]  /*bcd0*/  LD.E R12, desc[UR46][R16.64+0x444] ;  /* 0x0004442e100c7980 */ /* 0x000ea2000c101900 */
[----:B---3--:R-:W-:-:S04]  /*bce0*/  FMUL.FTZ R100, R39, R20 ;  /* 0x0000001427647220 */ /* 0x008fc80000410000 */
[-CC-:B------:R-:W-:Y:S01]  /*bcf0*/  FFMA.FTZ R155, R13, R20.reuse, -R100.reuse ;  /* 0x000000140d9b7223 */ /* 0x180fe20000010864 */
[-CC-:B------:R-:W-:Y:S01]  /*bd00*/  FFMA.FTZ R153, R8, R20.reuse, -R100.reuse ;  /* 0x0000001408997223 */ /* 0x180fe20000010864 */
[----:B------:R-:W-:Y:S01]  /*bd10*/  FADD.FTZ R25, R4, -R39 ;  /* 0x8000002704197221 */ /* 0x000fe20000010000 */
[-CC-:B------:R-:W-:Y:S01]  /*bd20*/  FFMA.FTZ R152, R7, R20.reuse, -R100.reuse ;  /* 0x0000001407987223 */ /* 0x180fe20000010864 */
[-CC-:B------:R-:W-:Y:S01]  /*bd30*/  FFMA.FTZ R154, R75, R20.reuse, -R100.reuse ;  /* 0x000000144b9a7223 */ /* 0x180fe20000010864 */
[-CC-:B------:R-:W-:Y:S01]  /*bd40*/  FFMA.FTZ R182, R79, R20.reuse, -R100.reuse ;  /* 0x000000144fb67223 */ /* 0x180fe20000010864 */
[-C--:B------:R-:W-:Y:S01]  /*bd50*/  FMUL.FTZ R25, R25, R20.reuse ;  /* 0x0000001419197220 */ /* 0x080fe20000410000 */
[----:B--2---:R-:W1:Y:S02]  /*bd60*/  SHFL.BFLY PT, R13, R12, 0x2, 0x1f ;  /* 0x0c401f000c0d7f89 */ /* 0x004e6400000e0000 */
[----:B------:R-:W-:Y:S08]  /*bd70*/  MUFU.EX2 R152, R152 ;  /* 0x0000009800987308 */ /* 0x000ff00000000800 */
[----:B------:R-:W-:Y:S01]  /*bd80*/  MUFU.EX2 R153, R153 ;  /* 0x0000009900997308 */ /* 0x000fe20000000800 */
[----:B------:R-:W-:-:S07]  /*bd90*/  FFMA.FTZ R7, R81, R20, -R100 ;  /* 0x0000001451077223 */ /* 0x000fce0000010864 */
[----:B------:R-:W-:Y:S01]  /*bda0*/  MUFU.EX2 R155, R155 ;  /* 0x0000009b009b7308 */ /* 0x000fe20000000800 */
[-CC-:B------:R-:W-:Y:S01]  /*bdb0*/  FFMA.FTZ R169, R113, R20.reuse, -R100.reuse ;  /* 0x0000001471a97223 */ /* 0x180fe20000010864 */
[-CC-:B------:R-:W-:Y:S01]  /*bdc0*/  FFMA.FTZ R164, R19, R20.reuse, -R100.reuse ;  /* 0x0000001413a47223 */ /* 0x180fe20000010864 */
[-CC-:B------:R-:W-:Y:S01]  /*bdd0*/  FFMA.FTZ R18, R11, R20.reuse, -R100.reuse ;  /* 0x000000140b127223 */ /* 0x180fe20000010864 */
[-CC-:B------:R-:W-:Y:S01]  /*bde0*/  FFMA.FTZ R39, R9, R20.reuse, -R100.reuse ;  /* 0x0000001409277223 */ /* 0x180fe20000010864 */
[-CC-:B------:R-:W-:Y:S01]  /*bdf0*/  FFMA.FTZ R175, R109, R20.reuse, -R100.reuse ;  /* 0x000000146daf7223 */ /* 0x180fe20000010864 */
[-CC-:B------:R-:W-:Y:S01]  /*be00*/  FFMA.FTZ R180, R111, R20.reuse, -R100.reuse ;  /* 0x000000146fb47223 */ /* 0x180fe20000010864 */
[----:B-1----:R-:W-:Y:S01]  /*be10*/  FMNMX.FTZ R8, R12, R13, !PT ;  /* 0x0000000d0c087209 */ /* 0x002fe20007810000 */
[----:B------:R-:W4:Y:S01]  /*be20*/  MUFU.EX2 R25, R25 ;  /* 0x0000001900197308 */ /* 0x000f220000000800 */
[-CC-:B------:R-:W-:Y:S01]  /*be30*/  FFMA.FTZ R174, R115, R20.reuse, -R100.reuse ;  /* 0x0000001473ae7223 */ /* 0x180fe20000010864 */
[-CC-:B------:R-:W-:Y:S01]  /*be40*/  FFMA.FTZ R12, R27, R20.reuse, -R100.reuse ;  /* 0x000000141b0c7223 */ /* 0x180fe20000010864 */
[-CC-:B------:R-:W-:Y:S01]  /*be50*/  FFMA.FTZ R172, R119, R20.reuse, -R100.reuse ;  /* 0x0000001477ac7223 */ /* 0x180fe20000010864 */
[----:B------:R-:W1:Y:S04]  /*be60*/  SHFL.BFLY PT, R35, R8, 0x1, 0x1f ;  /* 0x0c201f0008237f89 */ /* 0x000e6800000e0000 */
[----:B------:R-:W-:Y:S01]  /*be70*/  MUFU.EX2 R154, R154 ;  /* 0x0000009a009a7308 */ /* 0x000fe20000000800 */
[-CC-:B------:R-:W-:Y:S01]  /*be80*/  FFMA.FTZ R167, R121, R20.reuse, -R100.reuse ;  /* 0x0000001479a77223 */ /* 0x180fe20000010864 */
[-CC-:B------:R-:W-:Y:S01]  /*be90*/  FFMA.FTZ R159, R123, R20.reuse, -R100.reuse ;  /* 0x000000147b9f7223 */ /* 0x180fe20000010864 */
[-CC-:B------:R-:W-:Y:S01]  /*bea0*/  FFMA.FTZ R166, R117, R20.reuse, -R100.reuse ;  /* 0x0000001475a67223 */ /* 0x180fe20000010864 */
[-CC-:B------:R-:W-:Y:S01]  /*beb0*/  FFMA.FTZ R157, R107, R20.reuse, -R100.reuse ;  /* 0x000000146b9d7223 */ /* 0x180fe20000010864 */
[-CC-:B------:R-:W-:Y:S01]  /*bec0*/  FFMA.FTZ R156, R77, R20.reuse, -R100.reuse ;  /* 0x000000144d9c7223 */ /* 0x180fe20000010864 */
[-CC-:B------:R-:W-:Y:S01]  /*bed0*/  FFMA.FTZ R19, R73, R20.reuse, -R100.reuse ;  /* 0x0000001449137223 */ /* 0x180fe20000010864 */
[-CC-:B------:R-:W-:Y:S01]  /*bee0*/  FFMA.FTZ R49, R49, R20.reuse, -R100.reuse ;  /* 0x0000001431317223 */ /* 0x180fe20000010864 */
[----:B------:R-:W-:Y:S01]  /*bef0*/  MUFU.EX2 R182, R182 ;  /* 0x000000b600b67308 */ /* 0x000fe20000000800 */
[-CC-:B------:R-:W-:Y:S01]  /*bf00*/  FFMA.FTZ R11, R57, R20.reuse, -R100.reuse ;  /* 0x00000014390b7223 */ /* 0x180fe20000010864 */
[----:B------:R-:W-:Y:S01]  /*bf10*/  FFMA.FTZ R9, R45, R20, -R100 ;  /* 0x000000142d097223 */ /* 0x000fe20000010864 */
[----:B------:R-:W2:Y:S04]  /*bf20*/  LD.E R4, desc[UR46][R16.64+0x230] ;  /* 0x0002302e10047980 */ /* 0x000ea8000c101900 */
[----:B------:R-:W3:Y:S01]  /*bf30*/  LD.E R100, desc[UR46][R16.64+0x354] ;  /* 0x0003542e10647980 */ /* 0x000ee2000c101900 */
[----:B------:R-:W-:Y:S03]  /*bf40*/  MUFU.EX2 R7, R7 ;  /* 0x0000000700077308 */ /* 0x000fe60000000800 */
[----:B------:R-:W3:Y:S01]  /*bf50*/  LD.E R45, desc[UR46][R16.64+0x28c] ;  /* 0x00028c2e102d7980 */ /* 0x000ee2000c101900 */
[----:B-1----:R-:W-:-:S03]  /*bf60*/  FMNMX.FTZ R27, R8, R35, !PT ;  /* 0x00000023081b7209 */ /* 0x002fc60007810000 */
[----:B------:R-:W3:Y:S02]  /*bf70*/  LD.E R35, desc[UR46][R16.64+0x268] ;  /* 0x0002682e10237980 */ /* 0x000ee4000c101900 */
[-C--:B------:R-:W-:Y:S01]  /*bf80*/  FMUL.FTZ R168, R27, R20.reuse ;  /* 0x000000141ba87220 */ /* 0x080fe20000410000 */
[----:B------:R-:W-:Y:S01]  /*bf90*/  FADD.FTZ R5, R5, -R27 ;  /* 0x8000001b05057221 */ /* 0x000fe20000010000 */
[----:B------:R-:W-:Y:S01]  /*bfa0*/  MUFU.EX2 R175, R175 ;  /* 0x000000af00af7308 */ /* 0x000fe20000000800 */
[----:B------:R-:W3:Y:S01]  /*bfb0*/  LD.E R57, desc[UR46][R16.64+0x2bc] ;  /* 0x0002bc2e10397980 */ /* 0x000ee2000c101900 */
[-CC-:B------:R-:W-:Y:S01]  /*bfc0*/  FFMA.FTZ R183, R6, R20.reuse, -R168.reuse ;  /* 0x0000001406b77223 */ /* 0x180fe200000108a8 */
[----:B------:R-:W-:Y:S01]  /*bfd0*/  FMUL.FTZ R5, R20, R5 ;  /* 0x0000000514057220 */ /* 0x000fe20000410000 */
[-CC-:B------:R-:W-:Y:S01]  /*bfe0*/  FFMA.FTZ R192, R3, R20.reuse, -R168.reuse ;  /* 0x0000001403c07223 */ /* 0x180fe200000108a8 */
[-CC-:B------:R-:W-:Y:S01]  /*bff0*/  FFMA.FTZ R6, R37, R20.reuse, -R168.reuse ;  /* 0x0000001425067223 */ /* 0x180fe200000108a8 */
[----:B------:R-:W3:Y:S02]  /*c000*/  LD.E R75, desc[UR46][R16.64+0x2d8] ;  /* 0x0002d82e104b7980 */ /* 0x000ee4000c101900 */
[----:B------:R-:W-:Y:S01]  /*c010*/  MUFU.EX2 R110, R5 ;  /* 0x00000005006e7308 */ /* 0x000fe20000000800 */
[-CC-:B------:R-:W-:Y:S01]  /*c020*/  FFMA.FTZ R181, R31, R20.reuse, -R168.reuse ;  /* 0x000000141fb57223 */ /* 0x180fe200000108a8 */
[----:B------:R-:W3:Y:S04]  /*c030*/  LD.E R73, desc[UR46][R16.64+0x2dc] ;  /* 0x0002dc2e10497980 */ /* 0x000ee8000c101900 */
[----:B------:R-:W3:Y:S02]  /*c040*/  LD.E R81, desc[UR46][R16.64+0x2fc] ;  /* 0x0002fc2e10517980 */ /* 0x000ee4000c101900 */
[----:B------:R-:W1:Y:S01]  /*c050*/  MUFU.EX2 R183, R183 ;  /* 0x000000b700b77308 */ /* 0x000e620000000800 */
[-CC-:B------:R-:W-:Y:S01]  /*c060*/  FFMA.FTZ R179, R29, R20.reuse, -R168.reuse ;  /* 0x000000141db37223 */ /* 0x180fe200000108a8 */
[-CC-:B------:R-:W-:Y:S01]  /*c070*/  FFMA.FTZ R176, R23, R20.reuse, -R168.reuse ;  /* 0x0000001417b07223 */ /* 0x180fe200000108a8 */
[----:B------:R-:W3:Y:S01]  /*c080*/  LD.E R79, desc[UR46][R16.64+0x308] ;  /* 0x0003082e104f7980 */ /* 0x000ee2000c101900 */
[-CC-:B------:R-:W-:Y:S01]  /*c090*/  FFMA.FTZ R173, R14, R20.reuse, -R168.reuse ;  /* 0x000000140ead7223 */ /* 0x180fe200000108a8 */
[-CC-:B------:R-:W-:Y:S01]  /*c0a0*/  FFMA.FTZ R178, R15, R20.reuse, -R168.reuse ;  /* 0x000000140fb27223 */ /* 0x180fe200000108a8 */
[-CC-:B------:R-:W-:Y:S01]  /*c0b0*/  FFMA.FTZ R190, R33, R20.reuse, -R168.reuse ;  /* 0x0000001421be7223 */ /* 0x180fe200000108a8 */
[-CC-:B------:R-:W-:Y:S01]  /*c0c0*/  FFMA.FTZ R177, R41, R20.reuse, -R168.reuse ;  /* 0x0000001429b17223 */ /* 0x180fe200000108a8 */
[----:B------:R-:W1:Y:S01]  /*c0d0*/  MUFU.EX2 R192, R192 ;  /* 0x000000c000c07308 */ /* 0x000e620000000800 */
[-CC-:B------:R-:W-:Y:S01]  /*c0e0*/  FFMA.FTZ R188, R53, R20.reuse, -R168.reuse ;  /* 0x0000001435bc7223 */ /* 0x180fe200000108a8 */
[-CC-:B------:R-:W-:Y:S01]  /*c0f0*/  FFMA.FTZ R171, R65, R20.reuse, -R168.reuse ;  /* 0x0000001441ab7223 */ /* 0x180fe200000108a8 */
[-CC-:B------:R-:W-:Y:S01]  /*c100*/  FFMA.FTZ R165, R83, R20.reuse, -R168.reuse ;  /* 0x0000001453a57223 */ /* 0x180fe200000108a8 */
        /* <DEDUP_REMOVED lines=11> */
[----:B------:R-:W-:Y:S01]  /*c1c0*/  FFMA.FTZ R14, R105, R20, -R168 ;  /* 0x00000014690e7223 */ /* 0x000fe200000108a8 */
[----:B------:R-:W1:Y:S01]  /*c1d0*/  MUFU.EX2 R181, R181 ;  /* 0x000000b500b57308 */ /* 0x000e620000000800 */
[----:B----4-:R-:W-:Y:S01]  /*c1e0*/  FFMA.FTZ R20, R25, R21, R152 ;  /* 0x0000001519147223 */ /* 0x010fe20000010098 */
[----:B-1----:R-:W-:Y:S01]  /*c1f0*/  FFMA.FTZ R21, R110, R24, R183 ;  /* 0x000000186e157223 */ /* 0x002fe200000100b7 */
[----:B------:R-:W4:Y:S02]  /*c200*/  LD.E R31, desc[UR46][R16.64+0x238] ;  /* 0x0002382e101f7980 */ /* 0x000f24000c101900 */
[----:B------:R-:W-:-:S02]  /*c210*/  FADD.FTZ R20, R153, R20 ;  /* 0x0000001499147221 */ /* 0x000fc40000010000 */
[----:B------:R-:W4:Y:S01]  /*c220*/  LD.E R29, desc[UR46][R16.64+0x23c] ;  /* 0x00023c2e101d7980 */ /* 0x000f22000c101900 */
[----:B------:R-:W1:Y:S01]  /*c230*/  MUFU.EX2 R179, R179 ;  /* 0x000000b300b37308 */ /* 0x000e620000000800 */
[----:B------:R-:W-:Y:S01]  /*c240*/  FADD.FTZ R21, R192, R21 ;  /* 0x00000015c0157221 */ /* 0x000fe20000010000 */
[----:B------:R-:W-:Y:S01]  /*c250*/  FADD.FTZ R131, R155, R20 ;  /* 0x000000149b837221 */ /* 0x000fe20000010000 */
[----:B------:R-:W4:Y:S04]  /*c260*/  LD.E R5, desc[UR46][R16.64+0x248] ;  /* 0x0002482e10057980 */ /* 0x000f28000c101900 */
        /* <DEDUP_REMOVED lines=11> */
[----:B------:R-:W1:Y:S02]  /*c320*/  MUFU.EX2 R180, R180 ;  /* 0x000000b400b47308 */ /* 0x000e640000000800 */
[----:B-1----:R-:W-:Y:S01]  /*c330*/  FADD.FTZ R21, R179, R20 ;  /* 0x00000014b3157221 */ /* 0x002fe20000010000 */
[----:B------:R-:W-:Y:S01]  /*c340*/  FADD.FTZ R24, R7, R24 ;  /* 0x0000001807187221 */ /* 0x000fe20000010000 */
[----:B------:R-:W4:Y:S04]  /*c350*/  LD.E R65, desc[UR46][R16.64+0x2f8] ;  /* 0x0002f82e10417980 */ /* 0x000f28000c101900 */
[----:B------:R-:W4:Y:S01]  /*c360*/  LD.E R111, desc[UR46][R16.64+0x34c] ;  /* 0x00034c2e106f7980 */ /* 0x000f22000c101900 */
[----:B------:R-:W-:Y:S03]  /*c370*/  MUFU.EX2 R169, R169 ;  /* 0x000000a900a97308 */ /* 0x000fe60000000800 */
[----:B------:R-:W4:Y:S04]  /*c380*/  LD.E R109, desc[UR46][R16.64+0x358] ;  /* 0x0003582e106d7980 */ /* 0x000f28000c101900 */
[----:B------:R-:W4:Y:S01]  /*c390*/  LD.E R107, desc[UR46][R16.64+0x35c] ;  /* 0x00035c2e106b7980 */ /* 0x000f22000c101900 */
[----:B------:R-:W1:Y:S01]  /*c3a0*/  MUFU.EX2 R188, R188 ;  /* 0x000000bc00bc7308 */ /* 0x000e620000000800 */
[----:B------:R-:W-:Y:S01]  /*c3b0*/  FADD.FTZ R20, R190, R21 ;  /* 0x00000015be147221 */ /* 0x000fe20000010000 */
        /* <DEDUP_REMOVED lines=11> */
[----:B------:R-:W1:Y:S03]  /*c470*/  MUFU.EX2 R172, R172 ;  /* 0x000000ac00ac7308 */ /* 0x000e660000000800 */
[----:B------:R-:W4:Y:S05]  /*c480*/  LD.E R123, desc[UR46][R16.64+0x3a8] ;  /* 0x0003a82e107b7980 */ /* 0x000f2a000c101900 */
[----:B------:R-:W1:Y:S02]  /*c490*/  MUFU.EX2 R176, R176 ;  /* 0x000000b000b07308 */ /* 0x000e640000000800 */
[----:B-1----:R-:W-:Y:S01]  /*c4a0*/  FADD.FTZ R24, R188, R143 ;  /* 0x0000008fbc187221 */ /* 0x002fe20000010000 */
[----:B------:R-:W-:Y:S01]  /*c4b0*/  FADD.FTZ R149, R169, R20 ;  /* 0x00000014a9957221 */ /* 0x000fe20000010000 */
[----:B------:R-:W4:Y:S02]  /*c4c0*/  LD.E R93, desc[UR46][R16.64+0x328] ;  /* 0x0003282e105d7980 */ /* 0x000f24000c101900 */
[----:B------:R-:W-:Y:S01]  /*c4d0*/  FADD.FTZ R151, R171, R24 ;  /* 0x00000018ab977221 */ /* 0x000fe20000010000 */
[----:B------:R-:W-:Y:S01]  /*c4e0*/  FADD.FTZ R189, R174, R149 ;  /* 0x00000095aebd7221 */ /* 0x000fe20000010000 */
[----:B------:R-:W4:Y:S01]  /*c4f0*/  LD.E R91, desc[UR46][R16.64+0x32c] ;  /* 0x00032c2e105b7980 */ /* 0x000f22000c101900 */
[----:B------:R1:W-:Y:S02]  /*c500*/  MUFU.EX2 R13, R49 ;  /* 0x00000031000d7308 */ /* 0x0003e40000000800 */
[----:B------:R-:W-:Y:S01]  /*c510*/  FADD.FTZ R24, R172, R189 ;  /* 0x000000bdac187221 */ /* 0x000fe20000010000 */
[----:B------:R-:W4:Y:S04]  /*c520*/  LD.E R89, desc[UR46][R16.64+0x338] ;  /* 0x0003382e10597980 */ /* 0x000f28000c101900 */
[----:B------:R-:W4:Y:S01]  /*c530*/  LD.E R85, desc[UR46][R16.64+0x33c] ;  /* 0x00033c2e10557980 */ /* 0x000f22000c101900 */
[----:B------:R1:W-:Y:S01]  /*c540*/  MUFU.EX2 R8, R39 ;  /* 0x0000002700087308 */ /* 0x0003e20000000800 */
[----:B------:R-:W-:-:S02]  /*c550*/  FADD.FTZ R20, R176, R151 ;  /* 0x00000097b0147221 */ /* 0x000fc40000010000 */
[----:B-1----:R-:W4:Y:S04]  /*c560*/  LD.E R49, desc[UR46][R16.64+0x278] ;  /* 0x0002782e10317980 */ /* 0x002f28000c101900 */
[----:B------:R-:W4:Y:S01]  /*c570*/  LD.E R83, desc[UR46][R16.64+0x348] ;  /* 0x0003482e10537980 */ /* 0x000f22000c101900 */
[----:B------:R1:W-:Y:S03]  /*c580*/  MUFU.EX2 R168, R137 ;  /* 0x0000008900a87308 */ /* 0x0003e60000000800 */
[----:B------:R-:W4:Y:S04]  /*c590*/  LD.E R39, desc[UR46][R16.64+0x24c] ;  /* 0x00024c2e10277980 */ /* 0x000f28000c101900 */
[----:B------:R-:W4:Y:S01]  /*c5a0*/  LD.E R105, desc[UR46][R16.64+0x368] ;  /* 0x0003682e10697980 */ /* 0x000f22000c101900 */
[----:B------:R1:W-:Y:S03]  /*c5b0*/  MUFU.EX2 R21, R113 ;  /* 0x0000007100157308 */ /* 0x0003e60000000800 */
[----:B------:R-:W4:Y:S04]  /*c5c0*/  LD.E R97, desc[UR46][R16.64+0x36c] ;  /* 0x00036c2e10617980 */ /* 0x000f28000c101900 */
[----:B------:R-:W4:Y:S04]  /*c5d0*/  LD.E R103, desc[UR46][R16.64+0x378] ;  /* 0x0003782e10677980 */ /* 0x000f28000c101900 */
[----:B------:R-:W4:Y:S04]  /*c5e0*/  LD.E R99, desc[UR46][R16.64+0x37c] ;  /* 0x00037c2e10637980 */ /* 0x000f28000c101900 */
[----:B------:R-:W4:Y:S04]  /*c5f0*/  LD.E R131, desc[UR46][R16.64+0x3cc] ;  /* 0x0003cc2e10837980 */ /* 0x000f28000c101900 */
[----:B-1----:R-:W4:Y:S04]  /*c600*/  LD.E R137, desc[UR46][R16.64+0x3e8] ;  /* 0x0003e82e10897980 */ /* 0x002f28000c101900 */
[----:B------:R-:W4:Y:S04]  /*c610*/  LD.E R143, desc[UR46][R16.64+0x3fc] ;  /* 0x0003fc2e108f7980 */ /* 0x000f28000c101900 */
[----:B------:R-:W4:Y:S04]  /*c620*/  LD.E R149, desc[UR46][R16.64+0x40c] ;  /* 0x00040c2e10957980 */ /* 0x000f28000c101900 */
[----:B------:R-:W4:Y:S04]  /*c630*/  LD.E R151, desc[UR46][R16.64+0x418] ;  /* 0x0004182e10977980 */ /* 0x000f28000c101900 */
[----:B------:R-:W4:Y:S04]  /*c640*/  LD.E R189, desc[UR46][R16.64+0x41c] ;  /* 0x00041c2e10bd7980 */ /* 0x000f28000c101900 */
[----:B------:R-:W4:Y:S01]  /*c650*/  LD.E R113, desc[UR46][R16.64+0x428] ;  /* 0x0004282e10717980 */ /* 0x000f22000c101900 */
[----:B------:R-:W1:Y:S08]  /*c660*/  MUFU.EX2 R173, R173 ;  /* 0x000000ad00ad7308 */ /* 0x000e700000000800 */
[----:B------:R-:W1:Y:S08]  /*c670*/  MUFU.EX2 R167, R167 ;  /* 0x000000a700a77308 */ /* 0x000e700000000800 */
[----:B------:R-:W1:Y:S08]  /*c680*/  MUFU.EX2 R178, R178 ;  /* 0x000000b200b27308 */ /* 0x000e700000000800 */
[----:B------:R-:W1:Y:S08]  /*c690*/  MUFU.EX2 R159, R159 ;  /* 0x0000009f009f7308 */ /* 0x000e700000000800 */
[----:B------:R-:W1:Y:S02]  /*c6a0*/  MUFU.EX2 R165, R165 ;  /* 0x000000a500a57308 */ /* 0x000e640000000800 */
[----:B-1----:R-:W-:-:S06]  /*c6b0*/  FADD.FTZ R191, R173, R20 ;  /* 0x00000014adbf7221 */ /* 0x002fcc0000010000 */
[----:B------:R-:W1:Y:S08]  /*c6c0*/  MUFU.EX2 R166, R166 ;  /* 0x000000a600a67308 */ /* 0x000e700000000800 */
[----:B------:R-:W1:Y:S01]  /*c6d0*/  MUFU.EX2 R170, R170 ;  /* 0x000000aa00aa7308 */ /* 0x000e620000000800 */
[----:B------:R-:W-:Y:S01]  /*c6e0*/  FADD.FTZ R24, R167, R24 ;  /* 0x00000018a7187221 */ /* 0x000fe20000010000 */
[----:B------:R-:W-:-:S06]  /*c6f0*/  FADD.FTZ R20, R178, R191 ;  /* 0x000000bfb2147221 */ /* 0x000fcc0000010000 */
[----:B------:R-:W1:Y:S08]  /*c700*/  MUFU.EX2 R157, R157 ;  /* 0x0000009d009d7308 */ /* 0x000e700000000800 */
[----:B------:R-:W2:Y:S01]  /*c710*/  MUFU.EX2 R161, R161 ;  /* 0x000000a100a17308 */ /* 0x000ea20000000800 */
[----:B------:R-:W-:Y:S01]  /*c720*/  FADD.FTZ R191, R159, R24 ;  /* 0x000000189fbf7221 */ /* 0x000fe20000010000 */
[----:B------:R-:W-:-:S06]  /*c730*/  FADD.FTZ R193, R165, R20 ;  /* 0x00000014a5c17221 */ /* 0x000fcc0000010000 */
[----:B------:R-:W2:Y:S01]  /*c740*/  MUFU.EX2 R164, R164 ;  /* 0x000000a400a47308 */ /* 0x000ea20000000800 */
[----:B-1----:R-:W-:Y:S01]  /*c750*/  FADD.FTZ R20, R166, R191 ;  /* 0x000000bfa6147221 */ /* 0x002fe20000010000 */
[----:B------:R-:W-:-:S06]  /*c760*/  FADD.FTZ R24, R170, R193 ;  /* 0x000000c1aa187221 */ /* 0x000fcc0000010000 */
[----:B------:R-:W1:Y:S08]  /*c770*/  MUFU.EX2 R156, R156 ;  /* 0x0000009c009c7308 */ /* 0x000e700000000800 */
[----:B------:R-:W1:Y:S01]  /*c780*/  MUFU.EX2 R23, R23 ;  /* 0x0000001700177308 */ /* 0x000e620000000800 */
[----:B------:R-:W-:Y:S01]  /*c790*/  FADD.FTZ R191, R157, R20 ;  /* 0x000000149dbf7221 */ /* 0x000fe20000010000 */
[----:B--2---:R-:W-:-:S06]  /*c7a0*/  FADD.FTZ R193, R161, R24 ;  /* 0x00000018a1c17221 */ /* 0x004fcc0000010000 */
[----:B------:R-:W2:Y:S08]  /*c7b0*/  MUFU.EX2 R19, R19 ;  /* 0x0000001300137308 */ /* 0x000eb00000000800 */
[----:B------:R-:W2:Y:S01]  /*c7c0*/  MUFU.EX2 R162, R162 ;  /* 0x000000a200a27308 */ /* 0x000ea20000000800 */
[----:B------:R-:W-:Y:S01]  /*c7d0*/  FADD.FTZ R191, R164, R191 ;  /* 0x000000bfa4bf7221 */ /* 0x000fe20000010000 */
[----:B------:R-:W-:-:S06]  /*c7e0*/  FADD.FTZ R24, R168, R193 ;  /* 0x000000c1a8187221 */ /* 0x000fcc0000010000 */
[----:B------:R-:W3:Y:S01]  /*c7f0*/  MUFU.EX2 R18, R18 ;  /* 0x0000001200127308 */ /* 0x000ee20000000800 */
[----:B-1----:R-:W-:Y:S01]  /*c800*/  FADD.FTZ R218, R156, R191 ;  /* 0x000000bf9cda7221 */ /* 0x002fe20000010000 */
[----:B------:R-:W-:-:S06]  /*c810*/  FADD.FTZ R191, R23, R24 ;  /* 0x0000001817bf7221 */ /* 0x000fcc0000010000 */
[----:B------:R-:W1:Y:S01]  /*c820*/  MUFU.EX2 R160, R160 ;  /* 0x000000a000a07308 */ /* 0x000e620000000800 */
[----:B--2---:R-:W-:Y:S01]  /*c830*/  FADD.FTZ R218, R19, R218 ;  /* 0x000000da13da7221 */ /* 0x004fe20000010000 */
[----:B------:R-:W-:-:S06]  /*c840*/  FADD.FTZ R24, R162, R191 ;  /* 0x000000bfa2187221 */ /* 0x000fcc0000010000 */
[----:B------:R-:W2:Y:S08]  /*c850*/  MUFU.EX2 R11, R11 ;  /* 0x0000000b000b7308 */ /* 0x000eb00000000800 */
[----:B------:R-:W2:Y:S01]  /*c860*/  MUFU.EX2 R15, R15 ;  /* 0x0000000f000f7308 */ /* 0x000ea20000000800 */
[----:B------:R-:W-:Y:S01]  /*c870*/  FADD.FTZ R191, R13, R218 ;  /* 0x000000da0dbf7221 */ /* 0x000fe20000010000 */
[----:B------:R-:W-:-:S06]  /*c880*/  FADD.FTZ R193, R21, R24 ;  /* 0x0000001815c17221 */ /* 0x000fcc0000010000 */
[----:B------:R-:W2:Y:S08]  /*c890*/  MUFU.EX2 R12, R12 ;  /* 0x0000000c000c7308 */ /* 0x000eb00000000800 */
[----:B------:R2:W2:Y:S01]  /*c8a0*/  MUFU.EX2 R20, R101 ;  /* 0x0000006500147308 */ /* 0x0004a20000000800 */
[----:B---3--:R-:W-:Y:S01]  /*c8b0*/  FADD.FTZ R24, R18, R191 ;  /* 0x000000bf12187221 */ /* 0x008fe20000010000 */
[----:B-1----:R-:W-:-:S06]  /*c8c0*/  FADD.FTZ R218, R160, R193 ;  /* 0x000000c1a0da7221 */ /* 0x002fcc0000010000 */
[----:B------:R-:W1:Y:S01]  /*c8d0*/  MUFU.EX2 R3, R3 ;  /* 0x0000000300037308 */ /* 0x000e620000000800 */
[----:B--2---:R-:W-:Y:S01]  /*c8e0*/  FADD.FTZ R101, R11, R24 ;  /* 0x000000180b657221 */ /* 0x004fe20000010000 */
[----:B------:R-:W-:-:S06]  /*c8f0*/  FADD.FTZ R191, R15, R218 ;  /* 0x000000da0fbf7221 */ /* 0x000fcc0000010000 */
[----:B------:R-:W2:Y:S08]  /*c900*/  MUFU.EX2 R9, R9 ;  /* 0x0000000900097308 */ /* 0x000eb00000000800 */
[----:B------:R-:W3:Y:S01]  /*c910*/  MUFU.EX2 R14, R14 ;  /* 0x0000000e000e7308 */ /* 0x000ee20000000800 */
[----:B------:R-:W-:Y:S01]  /*c920*/  FADD.FTZ R101, R12, R101 ;  /* 0x000000650c657221 */ /* 0x000fe20000010000 */
[----:B------:R-:W-:-:S03]  /*c930*/  FADD.FTZ R24, R20, R191 ;  /* 0x000000bf14187221 */ /* 0x000fc60000010000 */
[----:B------:R-:W-:Y:S01]  /*c940*/  FADD.FTZ R218, R8, R101 ;  /* 0x0000006508da7221 */ /* 0x000fe20000010000 */
[----:B-1----:R-:W-:Y:S01]  /*c950*/  FADD.FTZ R101, R3, R24 ;  /* 0x0000001803657221 */ /* 0x002fe20000010000 */
[----:B------:R1:W-:Y:S01]  /*c960*/  ST.E desc[UR46][R16.64+0x444], R27 ;  /* 0x0004441b10007985 */ /* 0x0003e2000c10192e */
[----:B------:R-:W-:Y:S01]  /*c970*/  FMUL.FTZ R219, R25, R28 ;  /* 0x0000001c19db7220 */ /* 0x000fe20000410000 */
[----:B--2---:R-:W-:Y:S01]  /*c980*/  FADD.FTZ R191, R9, R218 ;  /* 0x000000da09bf7221 */ /* 0x004fe20000010000 */
[----:B------:R-:W-:Y:S01]  /*c990*/  FMUL.FTZ R223, R110, R26 ;  /* 0x0000001a6edf7220 */ /* 0x000fe20000410000 */
[C---:B------:R-:W-:Y:S01]  /*c9a0*/  FMUL.FTZ R193, R25.reuse, R4 ;  /* 0x0000000419c17220 */ /* 0x040fe20000410000 */
[----:B---3--:R-:W-:Y:S01]  /*c9b0*/  FADD.FTZ R101, R14, R101 ;  /* 0x000000650e657221 */ /* 0x008fe20000010000 */
[C---:B-1----:R-:W-:Y:S01]  /*c9c0*/  FMUL.FTZ R27, R25.reuse, R36 ;  /* 0x00000024191b7220 */ /* 0x042fe20000410000 */
[----:B------:R1:W-:Y:S01]  /*c9d0*/  ST.E desc[UR46][R16.64+0x450], R191 ;  /* 0x000450bf10007985 */ /* 0x0003e2000c10192e */
[C---:B------:R-:W-:Y:S01]  /*c9e0*/  FMUL.FTZ R199, R25.reuse, R32 ;  /* 0x0000002019c77220 */ /* 0x040fe20000410000 */
[C---:B------:R-:W-:Y:S01]  /*c9f0*/  FMUL.FTZ R201, R25.reuse, R30 ;  /* 0x0000001e19c97220 */ /* 0x040fe20000410000 */
[C---:B------:R-:W-:Y:S01]  /*ca00*/  FMUL.FTZ R203, R25.reuse, R34 ;  /* 0x0000002219cb7220 */ /* 0x040fe20000410000 */
[----:B------:R2:W-:Y:S01]  /*ca10*/  ST.E desc[UR46][R16.64+0x454], R101 ;  /* 0x0004546510007985 */ /* 0x0005e2000c10192e */
[----:B------:R-:W-:-:S03]  /*ca20*/  FMUL.FTZ R217, R25, R38 ;  /* 0x0000002619d97220 */ /* 0x000fc60000410000 */
[----:B------:R3:W-:Y:S04]  /*ca30*/  ST.E desc[UR46][R16.64+0x424], R219 ;  /* 0x000424db10007985 */ /* 0x0007e8000c10192e */
[----:B------:R3:W-:Y:S01]  /*ca40*/  ST.E desc[UR46][R16.64+0x42c], R223 ;  /* 0x00042cdf10007985 */ /* 0x0007e2000c10192e */
[----:B-1----:R-:W-:-:S03]  /*ca50*/  FMUL.FTZ R191, R25, R46 ;  /* 0x0000002e19bf7220 */ /* 0x002fc60000410000 */
[----:B------:R1:W-:Y:S01]  /*ca60*/  ST.E desc[UR46][R16.64+0x230], R193 ;  /* 0x000230c110007985 */ /* 0x0003e2000c10192e */
[----:B--2---:R-:W-:-:S03]  /*ca70*/  FMUL.FTZ R101, R25, R42 ;  /* 0x0000002a19657220 */ /* 0x004fc60000410000 */
[----:B------:R2:W-:Y:S01]  /*ca80*/  ST.E desc[UR46][R16.64+0x234], R27 ;  /* 0x0002341b10007985 */ /* 0x0005e2000c10192e */
[C---:B---3--:R-:W-:Y:S01]  /*ca90*/  FMUL.FTZ R219, R25.reuse, R40 ;  /* 0x0000002819db7220 */ /* 0x048fe20000410000 */
[C---:B------:R-:W-:Y:S01]  /*caa0*/  FMUL.FTZ R223, R25.reuse, R50 ;  /* 0x0000003219df7220 */ /* 0x040fe20000410000 */
[C---:B-1----:R-:W-:Y:S01]  /*cab0*/  FMUL.FTZ R193, R25.reuse, R44 ;  /* 0x0000002c19c17220 */ /* 0x042fe20000410000 */
[C---:B--2---:R-:W-:Y:S01]  /*cac0*/  FMUL.FTZ R27, R25.reuse, R48 ;  /* 0x00000030191b7220 */ /* 0x044fe20000410000 */
[----:B------:R1:W-:Y:S04]  /*cad0*/  ST.E desc[UR46][R16.64+0x240], R199 ;  /* 0x000240c710007985 */ /* 0x0003e8000c10192e */
[----:B------:R2:W-:Y:S04]  /*cae0*/  ST.E desc[UR46][R16.64+0x244], R201 ;  /* 0x000244c910007985 */ /* 0x0005e8000c10192e */
[----:B------:R3:W-:Y:S04]  /*caf0*/  ST.E desc[UR46][R16.64+0x250], R203 ;  /* 0x000250cb10007985 */ /* 0x0007e8000c10192e */
[----:B------:R3:W-:Y:S01]  /*cb00*/  ST.E desc[UR46][R16.64+0x254], R217 ;  /* 0x000254d910007985 */ /* 0x0007e2000c10192e */
[----:B-1----:R-:W-:-:S03]  /*cb10*/  FMUL.FTZ R199, R25, R58 ;  /* 0x0000003a19c77220 */ /* 0x002fc60000410000 */
[----:B------:R1:W-:Y:S01]  /*cb20*/  ST.E desc[UR46][R16.64+0x260], R101 ;  /* 0x0002606510007985 */ /* 0x0003e2000c10192e */
[----:B--2---:R-:W-:-:S03]  /*cb30*/  FMUL.FTZ R201, R25, R52 ;  /* 0x0000003419c97220 */ /* 0x004fc60000410000 */
[----:B------:R2:W-:Y:S01]  /*cb40*/  ST.E desc[UR46][R16.64+0x264], R191 ;  /* 0x000264bf10007985 */ /* 0x0005e2000c10192e */
[----:B---3--:R-:W-:-:S03]  /*cb50*/  FMUL.FTZ R203, R25, R54 ;  /* 0x0000003619cb7220 */ /* 0x008fc60000410000 */
[----:B------:R3:W-:Y:S01]  /*cb60*/  ST.E desc[UR46][R16.64+0x270], R193 ;  /* 0x000270c110007985 */ /* 0x0007e2000c10192e */
[----:B------:R-:W-:-:S03]  /*cb70*/  FMUL.FTZ R217, R25, R56 ;  /* 0x0000003819d97220 */ /* 0x000fc60000410000 */
        /* <DEDUP_REMOVED lines=19> */
[----:B----4-:R-:W-:-:S03]  /*ccb0*/  FMUL.FTZ R217, R25, R78 ;  /* 0x0000004e19d97220 */ /* 0x010fc60000410000 */
[----:B------:R4:W-:Y:S01]  /*ccc0*/  ST.E desc[UR46][R16.64+0x2c4], R219 ;  /* 0x0002c4db10007985 */ /* 0x0009e2000c10192e */
[----:B-1----:R-:W-:-:S03]  /*ccd0*/  FMUL.FTZ R101, R25, R88 ;  /* 0x0000005819657220 */ /* 0x002fc60000410000 */
[----:B------:R1:W-:Y:S01]  /*cce0*/  ST.E desc[UR46][R16.64+0x2d0], R223 ;  /* 0x0002d0df10007985 */ /* 0x0003e2000c10192e */
[----:B--2---:R-:W-:-:S03]  /*ccf0*/  FMUL.FTZ R191, R25, R80 ;  /* 0x0000005019bf7220 */ /* 0x004fc60000410000 */
[----:B------:R2:W-:Y:S01]  /*cd00*/  ST.E desc[UR46][R16.64+0x2d4], R27 ;  /* 0x0002d41b10007985 */ /* 0x0005e2000c10192e */
[C---:B---3--:R-:W-:Y:S01]  /*cd10*/  FMUL.FTZ R193, R25.reuse, R86 ;  /* 0x0000005619c17220 */ /* 0x048fe20000410000 */
[C---:B----4-:R-:W-:Y:S01]  /*cd20*/  FMUL.FTZ R219, R25.reuse, R84 ;  /* 0x0000005419db7220 */ /* 0x050fe20000410000 */
        /* <DEDUP_REMOVED lines=41> */
[----:B--2---:R-:W-:Y:S01]  /*cfc0*/  FMUL.FTZ R27, R25, R138 ;  /* 0x0000008a191b7220 */ /* 0x004fe20000410000 */
[----:B------:R1:W-:Y:S01]  /*cfd0*/  ST.E desc[UR46][R16.64+0x380], R199 ;  /* 0x000380c710007985 */ /* 0x0003e2000c10192e */
[C---:B------:R-:W-:Y:S01]  /*cfe0*/  FMUL.FTZ R31, R110.reuse, R31 ;  /* 0x0000001f6e1f7220 */ /* 0x040fe20000410000 */
[C---:B------:R-:W-:Y:S02]  /*cff0*/  FMUL.FTZ R29, R110.reuse, R29 ;  /* 0x0000001d6e1d7220 */ /* 0x040fe40000410000 */
[----:B------:R2:W-:Y:S01]  /*d000*/  ST.E desc[UR46][R16.64+0x384], R201 ;  /* 0x000384c910007985 */ /* 0x0005e2000c10192e */
[C---:B------:R-:W-:Y:S01]  /*d010*/  FMUL.FTZ R5, R110.reuse, R5 ;  /* 0x000000056e057220 */ /* 0x040fe20000410000 */
[----:B------:R-:W-:-:S02]  /*d020*/  FMUL.FTZ R39, R110, R39 ;  /* 0x000000276e277220 */ /* 0x000fc40000410000 */
[----:B------:R3:W-:Y:S01]  /*d030*/  ST.E desc[UR46][R16.64+0x390], R203 ;  /* 0x000390cb10007985 */ /* 0x0007e2000c10192e */
[C---:B------:R-:W-:Y:S01]  /*d040*/  FMUL.FTZ R33, R110.reuse, R33 ;  /* 0x000000216e217220 */ /* 0x040fe20000410000 */
[C---:B------:R-:W-:Y:S02]  /*d050*/  FMUL.FTZ R37, R110.reuse, R37 ;  /* 0x000000256e257220 */ /* 0x040fe40000410000 */
[----:B------:R4:W-:Y:S01]  /*d060*/  ST.E desc[UR46][R16.64+0x394], R217 ;  /* 0x000394d910007985 */ /* 0x0009e2000c10192e */
[C---:B-1----:R-:W-:Y:S01]  /*d070*/  FMUL.FTZ R199, R25.reuse, R132 ;  /* 0x0000008419c77220 */ /* 0x042fe20000410000 */
[C---:B------:R-:W-:Y:S02]  /*d080*/  FMUL.FTZ R35, R110.reuse, R35 ;  /* 0x000000236e237220 */ /* 0x040fe40000410000 */
[----:B------:R1:W-:Y:S01]  /*d090*/  ST.E desc[UR46][R16.64+0x3a0], R101 ;  /* 0x0003a06510007985 */ /* 0x0003e2000c10192e */
[----:B--2---:R-:W-:Y:S01]  /*d0a0*/  FMUL.FTZ R201, R25, R136 ;  /* 0x0000008819c97220 */ /* 0x004fe20000410000 */
[----:B------:R-:W-:-:S02]  /*d0b0*/  FMUL.FTZ R51, R110, R51 ;  /* 0x000000336e337220 */ /* 0x000fc40000410000 */
[----:B------:R2:W-:Y:S01]  /*d0c0*/  ST.E desc[UR46][R16.64+0x3a4], R191 ;  /* 0x0003a4bf10007985 */ /* 0x0005e2000c10192e */
[C---:B---3--:R-:W-:Y:S01]  /*d0d0*/  FMUL.FTZ R203, R25.reuse, R134 ;  /* 0x0000008619cb7220 */ /* 0x048fe20000410000 */
[C---:B------:R-:W-:Y:S02]  /*d0e0*/  FMUL.FTZ R49, R110.reuse, R49 ;  /* 0x000000316e317220 */ /* 0x040fe40000410000 */
[----:B------:R3:W-:Y:S01]  /*d0f0*/  ST.E desc[UR46][R16.64+0x3b0], R193 ;  /* 0x0003b0c110007985 */ /* 0x0007e2000c10192e */
[C---:B----4-:R-:W-:Y:S01]  /*d100*/  FMUL.FTZ R217, R25.reuse, R142 ;  /* 0x0000008e19d97220 */ /* 0x050fe20000410000 */
[C---:B------:R-:W-:Y:S02]  /*d110*/  FMUL.FTZ R41, R110.reuse, R41 ;  /* 0x000000296e297220 */ /* 0x040fe40000410000 */
[----:B------:R4:W-:Y:S01]  /*d120*/  ST.E desc[UR46][R16.64+0x3b4], R219 ;  /* 0x0003b4db10007985 */ /* 0x0009e2000c10192e */
[----:B-1----:R-:W-:Y:S01]  /*d130*/  FMUL.FTZ R101, R25, R140 ;  /* 0x0000008c19657220 */ /* 0x002fe20000410000 */
[----:B------:R-:W-:-:S02]  /*d140*/  FMUL.FTZ R47, R110, R47 ;  /* 0x0000002f6e2f7220 */ /* 0x000fc40000410000 */
[----:B------:R1:W-:Y:S01]  /*d150*/  ST.E desc[UR46][R16.64+0x3c0], R223 ;  /* 0x0003c0df10007985 */ /* 0x0003e2000c10192e */
[C---:B--2---:R-:W-:Y:S01]  /*d160*/  FMUL.FTZ R191, R25.reuse, R144 ;  /* 0x0000009019bf7220 */ /* 0x044fe20000410000 */
[C---:B------:R-:W-:Y:S02]  /*d170*/  FMUL.FTZ R45, R110.reuse, R45 ;  /* 0x0000002d6e2d7220 */ /* 0x040fe40000410000 */
[----:B------:R2:W-:Y:S01]  /*d180*/  ST.E desc[UR46][R16.64+0x3c4], R27 ;  /* 0x0003c41b10007985 */ /* 0x0005e2000c10192e */
[C---:B---3--:R-:W-:Y:S01]  /*d190*/  FMUL.FTZ R193, R25.reuse, R150 ;  /* 0x0000009619c17220 */ /* 0x048fe20000410000 */
[C---:B------:R-:W-:Y:S01]  /*d1a0*/  FMUL.FTZ R43, R110.reuse, R43 ;  /* 0x0000002b6e2b7220 */ /* 0x040fe20000410000 */
[C---:B------:R-:W-:Y:S01]  /*d1b0*/  FMUL.FTZ R63, R110.reuse, R63 ;  /* 0x0000003f6e3f7220 */ /* 0x040fe20000410000 */
[C---:B----4-:R-:W-:Y:S01]  /*d1c0*/  FMUL.FTZ R219, R25.reuse, R148 ;  /* 0x0000009419db7220 */ /* 0x050fe20000410000 */
[C---:B------:R-:W-:Y:S01]  /*d1d0*/  FMUL.FTZ R55, R110.reuse, R55 ;  /* 0x000000376e377220 */ /* 0x040fe20000410000 */
[C---:B------:R-:W-:Y:S01]  /*d1e0*/  FMUL.FTZ R61, R110.reuse, R61 ;  /* 0x0000003d6e3d7220 */ /* 0x040fe20000410000 */
[C---:B------:R-:W-:Y:S01]  /*d1f0*/  FMUL.FTZ R59, R110.reuse, R59 ;  /* 0x0000003b6e3b7220 */ /* 0x040fe20000410000 */
[C---:B-1----:R-:W-:Y:S01]  /*d200*/  FMUL.FTZ R223, R25.reuse, R146 ;  /* 0x0000009219df7220 */ /* 0x042fe20000410000 */
[C---:B------:R-:W-:Y:S01]  /*d210*/  FMUL.FTZ R57, R110.reuse, R57 ;  /* 0x000000396e397220 */ /* 0x040fe20000410000 */
[C---:B------:R-:W-:Y:S01]  /*d220*/  FMUL.FTZ R53, R110.reuse, R53 ;  /* 0x000000356e357220 */ /* 0x040fe20000410000 */
[C---:B------:R-:W-:Y:S01]  /*d230*/  FMUL.FTZ R69, R110.reuse, R69 ;  /* 0x000000456e457220 */ /* 0x040fe20000410000 */
[C---:B--2---:R-:W-:Y:S01]  /*d240*/  FMUL.FTZ R27, R25.reuse, R216 ;  /* 0x000000d8191b7220 */ /* 0x044fe20000410000 */
[----:B------:R-:W-:Y:S01]  /*d250*/  FMUL.FTZ R25, R25, R202 ;  /* 0x000000ca19197220 */ /* 0x000fe20000410000 */
[C---:B------:R-:W-:Y:S01]  /*d260*/  FMUL.FTZ R75, R110.reuse, R75 ;  /* 0x0000004b6e4b7220 */ /* 0x040fe20000410000 */
        /* <DEDUP_REMOVED lines=41> */
[----:B------:R-:W-:Y:S01]  /*d500*/  FMUL.FTZ R113, R110, R113 ;  /* 0x000000716e717220 */ /* 0x000fe20000410000 */
[----:B------:R-:W-:Y:S04]  /*d510*/  ST.E desc[UR46][R16.64+0x3d0], R199 ;  /* 0x0003d0c710007985 */ /* 0x000fe8000c10192e */
        /* <DEDUP_REMOVED lines=12> */
[----:B------:R1:W-:Y:S04]  /*d5e0*/  ST.E desc[UR46][R16.64+0x248], R5 ;  /* 0x0002480510007985 */ /* 0x0003e8000c10192e */
[----:B------:R-:W-:Y:S04]  /*d5f0*/  ST.E desc[UR46][R16.64+0x24c], R39 ;  /* 0x00024c2710007985 */ /* 0x000fe8000c10192e */
[----:B------:R2:W-:Y:S04]  /*d600*/  ST.E desc[UR46][R16.64+0x258], R33 ;  /* 0x0002582110007985 */ /* 0x0005e8000c10192e */
[----:B------:R-:W-:Y:S04]  /*d610*/  ST.E desc[UR46][R16.64+0x25c], R37 ;  /* 0x00025c2510007985 */ /* 0x000fe8000c10192e */
[----:B------:R3:W-:Y:S04]  /*d620*/  ST.E desc[UR46][R16.64+0x268], R35 ;  /* 0x0002682310007985 */ /* 0x0007e8000c10192e */
[----:B------:R-:W-:Y:S04]  /*d630*/  ST.E desc[UR46][R16.64+0x26c], R51 ;  /* 0x00026c3310007985 */ /* 0x000fe8000c10192e */
[----:B------:R-:W-:Y:S04]  /*d640*/  ST.E desc[UR46][R16.64+0x278], R49 ;  /* 0x0002783110007985 */ /* 0x000fe8000c10192e */
[----:B------:R4:W-:Y:S04]  /*d650*/  ST.E desc[UR46][R16.64+0x27c], R41 ;  /* 0x00027c2910007985 */ /* 0x0009e8000c10192e */
[----:B------:R-:W-:Y:S04]  /*d660*/  ST.E desc[UR46][R16.64+0x288], R47 ;  /* 0x0002882f10007985 */ /* 0x000fe8000c10192e */
[----:B------:R-:W-:Y:S04]  /*d670*/  ST.E desc[UR46][R16.64+0x28c], R45 ;  /* 0x00028c2d10007985 */ /* 0x000fe8000c10192e */
[----:B------:R4:W-:Y:S04]  /*d680*/  ST.E desc[UR46][R16.64+0x298], R43 ;  /* 0x0002982b10007985 */ /* 0x0009e8000c10192e */
[----:B------:R-:W-:Y:S04]  /*d690*/  ST.E desc[UR46][R16.64+0x29c], R63 ;  /* 0x00029c3f10007985 */ /* 0x000fe8000c10192e */
[----:B------:R-:W-:Y:S04]  /*d6a0*/  ST.E desc[UR46][R16.64+0x2a8], R55 ;  /* 0x0002a83710007985 */ /* 0x000fe8000c10192e */
[----:B------:R-:W-:Y:S04]  /*d6b0*/  ST.E desc[UR46][R16.64+0x2ac], R61 ;  /* 0x0002ac3d10007985 */ /* 0x000fe8000c10192e */
        /* <DEDUP_REMOVED lines=46> */
[----:B------:R4:W-:Y:S01]  /*d9a0*/  ST.E desc[UR46][R16.64+0x428], R113 ;  /* 0x0004287110007985 */ /* 0x0009e2000c10192e */
[----:B------:R2:W-:Y:S06]  /*d9b0*/  BAR.SYNC.DEFER_BLOCKING R205, 0x100 ;  /* 0x000400cd0000751d */ /* 0x0005ec0000010000 */
[----:B-1----:R-:W4:Y:S04]  /*d9c0*/  LD.E R5, desc[UR46][R16.64+0x230] ;  /* 0x0002302e10057980 */ /* 0x002f28000c101900 */
[----:B------:R-:W4:Y:S04]  /*d9d0*/  LD.E R25, desc[UR46][R16.64+0x234] ;  /* 0x0002342e10197980 */ /* 0x000f28000c101900 */
[----:B------:R-:W4:Y:S04]  /*d9e0*/  LD.E R27, desc[UR46][R16.64+0x238] ;  /* 0x0002382e101b7980 */ /* 0x000f28000c101900 */
[----:B------:R-:W4:Y:S04]  /*d9f0*/  LD.E R29, desc[UR46][R16.64+0x23c] ;  /* 0x00023c2e101d7980 */ /* 0x000f28000c101900 */
[----:B------:R-:W4:Y:S04]  /*da00*/  LD.E R31, desc[UR46][R16.64+0x240] ;  /* 0x0002402e101f7980 */ /* 0x000f28000c101900 */
[----:B--2---:R-:W2:Y:S04]  /*da10*/  LD.E R33, desc[UR46][R16.64+0x244] ;  /* 0x0002442e10217980 */ /* 0x004ea8000c101900 */
[----:B---3--:R-:W3:Y:S04]  /*da20*/  LD.E R35, desc[UR46][R16.64+0x248] ;  /* 0x0002482e10237980 */ /* 0x008ee8000c101900 */
[----:B------:R-:W3:Y:S04]  /*da30*/  LD.E R37, desc[UR46][R16.64+0x24c] ;  /* 0x00024c2e10257980 */ /* 0x000ee8000c101900 */
[----:B------:R-:W3:Y:S04]  /*da40*/  LD.E R39, desc[UR46][R16.64+0x250] ;  /* 0x0002502e10277980 */ /* 0x000ee8000c101900 */
[----:B----4-:R-:W4:Y:S04]  /*da50*/  LD.E R41, desc[UR46][R16.64+0x254] ;  /* 0x0002542e10297980 */ /* 0x010f28000c101900 */
        /* <DEDUP_REMOVED lines=118> */
[----:B------:R-:W-:Y:S04]  /*e1c0*/  ST.E desc[UR46][R16.64+0x230], R5 ;  /* 0x0002300510007985 */ /* 0x000fe8000c10192e */
[----:B------:R-:W-:Y:S04]  /*e1d0*/  ST.E desc[UR46][R16.64+0x234], R25 ;  /* 0x0002341910007985 */ /* 0x000fe8000c10192e */
[----:B------:R-:W-:Y:S04]  /*e1e0*/  ST.E desc[UR46][R16.64+0x238], R27 ;  /* 0x0002381b10007985 */ /* 0x000fe8000c10192e */
[----:B------:R-:W-:Y:S04]  /*e1f0*/  ST.E desc[UR46][R16.64+0x23c], R29 ;  /* 0x00023c1d10007985 */ /* 0x000fe8000c10192e */
[----:B------:R-:W-:Y:S04]  /*e200*/  ST.E desc[UR46][R16.64+0x240], R31 ;  /* 0x0002401f10007985 */ /* 0x000fe8000c10192e */
[----:B--2---:R-:W-:Y:S04]  /*e210*/  ST.E desc[UR46][R16.64+0x244], R33 ;  /* 0x0002442110007985 */ /* 0x004fe8000c10192e */
[----:B---3--:R-:W-:Y:S04]  /*e220*/  ST.E desc[UR46][R16.64+0x248], R35 ;  /* 0x0002482310007985 */ /* 0x008fe8000c10192e */
[----:B------:R-:W-:Y:S04]  /*e230*/  ST.E desc[UR46][R16.64+0x24c], R37 ;  /* 0x00024c2510007985 */ /* 0x000fe8000c10192e */
[----:B------:R-:W-:Y:S04]  /*e240*/  ST.E desc[UR46][R16.64+0x250], R39 ;  /* 0x0002502710007985 */ /* 0x000fe8000c10192e */
[----:B----4-:R-:W-:Y:S04]  /*e250*/  ST.E desc[UR46][R16.64+0x254], R41 ;  /* 0x0002542910007985 */ /* 0x010fe8000c10192e */
        /* <DEDUP_REMOVED lines=118> */
[----:B-1----:R-:W4:Y:S04]  /*e9c0*/  LD.E R189, desc[UR46][R16.64+0x218] ;  /* 0x0002182e10bd7980 */ /* 0x002f28000c101900 */
[----:B--2---:R-:W2:Y:S04]  /*e9d0*/  LD.E.64 R4, desc[UR46][R16.64+0xa8] ;  /* 0x0000a82e10047980 */ /* 0x004ea8000c101b00 */
[----:B------:R-:W2:Y:S04]  /*e9e0*/  LDL R191, [R1+0x88] ;  /* 0x0000880001bf7983 */ /* 0x000ea80000100800 */
[----:B---3--:R-:W3:Y:S04]  /*e9f0*/  LD.E R24, desc[UR46][R16.64+0x230] ;  /* 0x0002302e10187980 */ /* 0x008ee8000c101900 */
[----:B------:R-:W3:Y:S04]  /*ea00*/  LD.E R25, desc[UR46][R16.64+0x234] ;  /* 0x0002342e10197980 */ /* 0x000ee8000c101900 */
[----:B----4-:R-:W3:Y:S04]  /*ea10*/  LD.E R26, desc[UR46][R16.64+0x238] ;  /* 0x0002382e101a7980 */ /* 0x010ee8000c101900 */
[----:B------:R-:W3:Y:S04]  /*ea20*/  LD.E R27, desc[UR46][R16.64+0x23c] ;  /* 0x00023c2e101b7980 */ /* 0x000ee8000c101900 */
        /* <DEDUP_REMOVED lines=123> */
[----:B------:R-:W3:Y:S01]  /*f1e0*/  LD.E R151, desc[UR46][R16.64+0x42c] ;  /* 0x00042c2e10977980 */ /* 0x000ee2000c101900 */
[----:B--2---:R-:W-:Y:S01]  /*f1f0*/  IMAD R4, R189, 0xc00, R4 ;  /* 0x00000c00bd047824 */ /* 0x004fe200078e0204 */
[----:B------:R-:W-:-:S02]  /*f200*/  ISETP.NE.U32.AND P1, PT, R191, RZ, PT ;  /* 0x000000ffbf00720c */ /* 0x000fc40003f25070 */
[----:B------:R-:W-:Y:S02]  /*f210*/  R2UR UR7, R5 ;  /* 0x00000000050772ca */ /* 0x000fe400000e0000 */
[----:B------:R-:W-:Y:S02]  /*f220*/  R2UR UR6, R4 ;  /* 0x00000000040672ca */ /* 0x000fe400000e0000 */
[----:B------:R-:W-:Y:S02]  /*f230*/  F2FP.BF16.F32.PACK_AB R152, R153, R152 ;  /* 0x000000989998723e */ /* 0x000fe400000010ff */
[----:B------:R-:W-:Y:S02]  /*f240*/  F2FP.BF16.F32.PACK_AB R154, R154, R155 ;  /* 0x0000009b9a9a723e */ /* 0x000fe400000010ff */
[----:B------:R-:W-:Y:S02]  /*f250*/  F2FP.BF16.F32.PACK_AB R153, R192, R183 ;  /* 0x000000b7c099723e */ /* 0x000fe400000010ff */
[----:B------:R-:W-:Y:S01]  /*f260*/  F2FP.BF16.F32.PACK_AB R155, R181, R6 ;  /* 0x00000006b59b723e */ /* 0x000fe200000010ff */
[----:B------:R-:W-:Y:S01]  /*f270*/  VOTEU.ANY UP0, P1 ;  /* 0x00000000003f7886 */ /* 0x000fe20000800100 */
[----:B------:R-:W-:-:S02]  /*f280*/  VIADD R6, R4, 0x80 ;  /* 0x0000008004067836 */ /* 0x000fc40000000000 */
[----:B---3--:R-:W-:-:S06]  /*f290*/  WARPGROUP.ARRIVE ;  /* 0x00000000000079c5 */ /* 0x008fcc0000000000 */
[----:B------:R-:W-:Y:S01]  /*f2a0*/  HGMMA.64x256x16.F32.BF16 R24, R152, gdesc[UR4].tnspB, R24, UP0, gsb0 ;  /* 0x43e0000498187df0 */ /* 0x000fe2000b801818 */
[----:B------:R-:W-:Y:S01]  /*f2b0*/  R2UR UR6, R6 ;  /* 0x00000000060672ca */ /* 0x000fe200000e0000 */
[----:B------:R-:W-:Y:S01]  /*f2c0*/  VIADD R6, R4, 0x100 ;  /* 0x0000010004067836 */ /* 0x000fe20000000000 */
[----:B------:R-:W-:Y:S02]  /*f2d0*/  WARPGROUP.DEPBAR.LE gsb0, 0x0 ;  /* 0x00008000000079c5 */ /* 0x000fe40000010000 */
[----:B------:R-:W-:Y:S01]  /*f2e0*/  F2FP.BF16.F32.PACK_AB R152, R7, R182 ;  /* 0x000000b60798723e */ /* 0x000fe200000010ff */
[----:B------:R-:W-:Y:S01]  /*f2f0*/  IMAD.MOV.U32 R7, RZ, RZ, R5 ;  /* 0x000000ffff077224 */ /* 0x000fe200078e0005 */
[----:B------:R-:W-:-:S04]  /*f300*/  F2FP.BF16.F32.PACK_AB R153, R190, R179 ;  /* 0x000000b3be99723e */ /* 0x000fc800000010ff */
[----:B------:R-:W-:Y:S02]  /*f310*/  R2UR UR7, R7 ;  /* 0x00000000070772ca */ /* 0x000fe400000e0000 */
[----:B------:R-:W-:Y:S02]  /*f320*/  F2FP.BF16.F32.PACK_AB R154, R180, R175 ;  /* 0x000000afb49a723e */ /* 0x000fe400000010ff */
[----:B------:R-:W-:Y:S01]  /*f330*/  F2FP.BF16.F32.PACK_AB R155, R188, R177 ;  /* 0x000000b1bc9b723e */ /* 0x000fe200000010ff */
        /* <DEDUP_REMOVED lines=127> */
[----:B------:R1:W-:Y:S02]  /*fb30*/  ST.E desc[UR46][R16.64+0x42c], R151 ;  /* 0x00042c9710007985 */ /* 0x0003e4000c10192e */
[----:B-1----:R-:W-:-:S06]  /*fb40*/  WARPGROUP.ARRIVE ;  /* 0x00000000000079c5 */ /* 0x002fcc0000000000 */
[----:B------:R-:W-:Y:S01]  /*fb50*/  HGMMA.64x256x16.F32.BF16 R24, R152, gdesc[UR4].tnspB, R24, gsb0 ;  /* 0x43e0000498187df0 */ /* 0x000fe20008001818 */
[----:B------:R-:W-:Y:S01]  /*fb60*/  IMAD.MOV.U32 R7, RZ, RZ, R5 ;  /* 0x000000ffff077224 */ /* 0x000fe200078e0005 */
[----:B------:R-:W-:-:S04]  /*fb70*/  R2UR UR6, R6 ;  /* 0x00000000060672ca */ /* 0x000fc800000e0000 */
[----:B------:R-:W-:Y:S01]  /*fb80*/  R2UR UR7, R7 ;  /* 0x00000000070772ca */ /* 0x000fe200000e0000 */
[----:B------:R-:W-:Y:S01]  /*fb90*/  STL [R1+0x88], R0 ;  /* 0x0000880001007387 */ /* 0x000fe20000100800 */
[----:B------:R-:W-:Y:S02]  /*fba0*/  VIADD R6, R4, 0x180 ;  /* 0x0000018004067836 */ /* 0x000fe40000000000 */
[----:B------:R-:W-:Y:S01]  /*fbb0*/  IMAD.MOV.U32 R7, RZ, RZ, R5 ;  /* 0x000000ffff077224 */ /* 0x000fe200078e0005 */
[----:B------:R-:W-:Y:S02]  /*fbc0*/  WARPGROUP.DEPBAR.LE gsb0, 0x0 ;  /* 0x00008000000079c5 */ /* 0x000fe40000010000 */
[----:B------:R-:W-:Y:S02]  /*fbd0*/  F2FP.BF16.F32.PACK_AB R152, R174, R169 ;  /* 0x000000a9ae98723e */ /* 0x000fe400000010ff */
[----:B------:R-:W-:Y:S02]  /*fbe0*/  F2FP.BF16.F32.PACK_AB R153, R176, R171 ;  /* 0x000000abb099723e */ /* 0x000fe400000010ff */
[----:B------:R-:W-:-:S02]  /*fbf0*/  F2FP.BF16.F32.PACK_AB R154, R167, R172 ;  /* 0x000000aca79a723e */ /* 0x000fc400000010ff */
        /* <DEDUP_REMOVED lines=131> */
[----:B------:R-:W-:Y:S02]  /*10430*/  R2UR UR6, R6 ;  /* 0x00000000060672ca */ /* 0x000fe400000e0000 */
[----:B------:R-:W-:Y:S01]  /*10440*/  R2UR UR7, R7 ;  /* 0x00000000070772ca */ /* 0x000fe200000e0000 */
[----:B------:R-:W-:Y:S01]  /*10450*/  STL [R1+0x88], R0 ;  /* 0x0000880001007387 */ /* 0x000fe20000100800 */
[----:B------:R-:W-:Y:S02]  /*10460*/  VIADD R6, R4, 0x200 ;  /* 0x0000020004067836 */ /* 0x000fe40000000000 */
[----:B------:R-:W-:Y:S01]  /*10470*/  IMAD.MOV.U32 R7, RZ, RZ, R5 ;  /* 0x000000ffff077224 */ /* 0x000fe200078e0005 */
[----:B------:R-:W-:Y:S02]  /*10480*/  WARPGROUP.DEPBAR.LE gsb0, 0x0 ;  /* 0x00008000000079c5 */ /* 0x000fe40000010000 */
[----:B------:R-:W-:-:S02]  /*10490*/  F2FP.BF16.F32.PACK_AB R152, R166, R159 ;  /* 0x0000009fa698723e */ /* 0x000fc400000010ff */
[----:B------:R-:W-:Y:S02]  /*104a0*/  F2FP.BF16.F32.PACK_AB R153, R170, R165 ;  /* 0x000000a5aa99723e */ /* 0x000fe400000010ff */
        /* <DEDUP_REMOVED lines=135> */
[----:B------:R-:W-:Y:S01]  /*10d20*/  VIADD R4, R4, 0x280 ;  /* 0x0000028004047836 */ /* 0x000fe20000000000 */
[----:B------:R-:W-:Y:S02]  /*10d30*/  WARPGROUP.DEPBAR.LE gsb0, 0x0 ;  /* 0x00008000000079c5 */ /* 0x000fe40000010000 */
[----:B------:R-:W-:Y:S02]  /*10d40*/  F2FP.BF16.F32.PACK_AB R152, R19, R156 ;  /* 0x0000009c1398723e */ /* 0x000fe400000010ff */
[----:B------:R-:W-:-:S02]  /*10d50*/  F2FP.BF16.F32.PACK_AB R153, R162, R23 ;  /* 0x00000017a299723e */ /* 0x000fc400000010ff */
        /* <DEDUP_REMOVED lines=270> */
[----:B------:R-:W-:Y:S02]  /*11e40*/  STL [R1+0x88], R0 ;  /* 0x0000880001007387 */ /* 0x000fe40000100800 */
[----:B------:R-:W-:Y:S02]  /*11e50*/  WARPGROUP.DEPBAR.LE gsb0, 0x0 ;  /* 0x00008000000079c5 */ /* 0x000fe40000010000 */
[----:B------:R-:W-:Y:S04]  /*11e60*/  ST.E desc[UR46][R16.64+0x230], R24 ;  /* 0x0002301810007985 */ /* 0x000fe8000c10192e */
[----:B------:R1:W-:Y:S04]  /*11e70*/  ST.E desc[UR46][R16.64+0x234], R25 ;  /* 0x0002341910007985 */ /* 0x0003e8000c10192e */
        /* <DEDUP_REMOVED lines=126> */
[----:B------:R4:W-:Y:S04]  /*12660*/  STL [R1+0x88], R0 ;  /* 0x0000880001007387 */ /* 0x0009e80000100800 */
        /* <DEDUP_REMOVED lines=10> */
[----:B-1----:R-:W4:Y:S04]  /*12710*/  LD.E R25, desc[UR46][R16.64+0x258] ;  /* 0x0002582e10197980 */ /* 0x002f28000c101900 */
[----:B--2---:R-:W2:Y:S04]  /*12720*/  LD.E R27, desc[UR46][R16.64+0x25c] ;  /* 0x00025c2e101b7980 */ /* 0x004ea8000c101900 */
[----:B---3--:R-:W3:Y:S04]  /*12730*/  LD.E R29, desc[UR46][R16.64+0x260] ;  /* 0x0002602e101d7980 */ /* 0x008ee8000c101900 */
        /* <DEDUP_REMOVED lines=126> */
[----:B--2---:R1:W-:Y:S04]  /*12f20*/  ST.E desc[UR46][R16.64+0x25c], R27 ;  /* 0x00025c1b10007985 */ /* 0x0043e8000c10192e */
[----:B---3--:R1:W-:Y:S04]  /*12f30*/  ST.E desc[UR46][R16.64+0x260], R29 ;  /* 0x0002601d10007985 */ /* 0x0083e8000c10192e */
[----:B----4-:R1:W-:Y:S04]  /*12f40*/  ST.E desc[UR46][R16.64+0x264], R31 ;  /* 0x0002641f10007985 */ /* 0x0103e8000c10192e */
        /* <DEDUP_REMOVED lines=113> */
[----:B------:R1:W-:Y:S01]  /*13660*/  ST.E desc[UR46][R16.64+0x42c], R58 ;  /* 0x00042c3a10007985 */ /* 0x0003e2000c10192e */
[----:B------:R-:W-:Y:S04]  /*13670*/  BSSY B0, `(.L_x_1558) ;  /* 0x0000008000007945 */ /* 0x000fe80003800000 */
[----:B------:R-:W-:Y:S05]  /*13680*/  @P2 BRA `(.L_x_1559) ;  /* 0x0000000000182947 */ /* 0x000fea0003800000 */
[----:B-1----:R-:W2:Y:S04]  /*13690*/  LDL.64 R4, [R1+0x68] ;  /* 0x0000680001047983 */ /* 0x002ea80000100a00 */
[----:B------:R-:W3:Y:S01]  /*136a0*/  LD.E R0, desc[UR46][R16.64+0x218] ;  /* 0x0002182e10007980 */ /* 0x000ee2000c101900 */
[----:B--2---:R-:W-:-:S05]  /*136b0*/  MOV R3, R4 ;  /* 0x0000000400037202 */ /* 0x004fca0000000f00 */
[----:B---3--:R-:W-:-:S05]  /*136c0*/  IMAD R0, R0, 0x8, R3 ;  /* 0x0000000800007824 */ /* 0x008fca00078e0203 */
[----:B------:R-:W-:-:S04]  /*136d0*/  PRMT R0, RZ, 0x654, R0 ;  /* 0x00000654ff007816 */ /* 0x000fc80000000000 */
[----:B------:R2:W-:Y:S03]  /*136e0*/  SYNCS.ARRIVE.TRANS64.RED.A1T0 RZ, [R0+URZ], RZ ;  /* 0x000000ff00ff79a7 */ /* 0x0005e6000810043f */
.L_x_1559:
[----:B------:R-:W-:Y:S05]  /*136f0*/  BSYNC B0 ;  /* 0x0000000000007941 */ /* 0x000fea0003800000 */
.L_x_1558:
[----:B------:R-:W-:Y:S05]  /*13700*/  @P0 BRA `(.L_x_1560) ;  /* 0xffffff6000840947 */ /* 0x000fea000383ffff */
.L_x_1543:
[----:B------:R-:W-:-:S13]  /*13710*/  ISETP.GE.AND P0, PT, R10, UR41, PT ;  /* 0x000000290a007c0c */ /* 0x000fda000bf06270 */
[----:B------:R-:W-:Y:S05]  /*13720*/  @!P0 BRA `(.L_x_1561) ;  /* 0x000000b0006c8947 */ /* 0x000fea0003800000 */
[----:B-1----:R1:W5:Y:S02]  /*13730*/  LDL.64 R2, [R1+0x178] ;  /* 0x0001780001027983 */ /* 0x0023640000100a00 */
.L_x_1592:
[----:B-----5:R-:W3:Y:S04]  /*13740*/  LD.E R5, desc[UR46][R2.64] ;  /* 0x0000002e02057980 */ /* 0x020ee8000c101900 */
[----:B-12---:R-:W2:Y:S01]  /*13750*/  LD.E R0, desc[UR46][R2.64+0x8] ;  /* 0x0000082e02007980 */ /* 0x006ea2000c101900 */
[----:B---3--:R-:W-:-:S05]  /*13760*/  VIADD R5, R5, 0x1 ;  /* 0x0000000105057836 */ /* 0x008fca0000000000 */
[----:B------:R-:W-:-:S13]  /*13770*/  ISETP.NE.AND P0, PT, R5, 0x2, PT ;  /* 0x000000020500780c */ /* 0x000fda0003f05270 */
[----:B------:R3:W5:Y:S04]  /*13780*/  @P0 LD.E R9, desc[UR46][R2.64+0x4] ;  /* 0x0000042e02090980 */ /* 0x000768000c101900 */
[----:B------:R-:W4:Y:S01]  /*13790*/  @!P0 LD.E R4, desc[UR46][R2.64+0x4] ;  /* 0x0000042e02048980 */ /* 0x000f22000c101900 */
[----:B--2---:R-:W-:-:S03]  /*137a0*/  VIADD R7, R0, 0x1 ;  /* 0x0000000100077836 */ /* 0x004fc60000000000 */
[----:B------:R2:W-:Y:S04]  /*137b0*/  ST.E desc[UR46][R2.64], R5 ;  /* 0x0000000502007985 */ /* 0x0005e8000c10192e */
[----:B------:R3:W-:Y:S04]  /*137c0*/  ST.E desc[UR46][R2.64+0x8], R7 ;  /* 0x0000080702007985 */ /* 0x0007e8000c10192e */
[----:B------:R3:W-:Y:S01]  /*137d0*/  @!P0 ST.E desc[UR46][R2.64], RZ ;  /* 0x000000ff02008985 */ /* 0x0007e2000c10192e */
[----:B----4-:R-:W-:-:S05]  /*137e0*/  @!P0 LOP3.LUT R9, R4, 0x1, RZ, 0x3c, !PT ;  /* 0x0000000104098812 */ /* 0x010fca00078e3cff */
[----:B------:R3:W-:Y:S04]  /*137f0*/  @!P0 ST.E desc[UR46][R2.64+0x4], R9 ;  /* 0x0000040902008985 */ /* 0x0007e8000c10192e */
[----:B------:R-:W4:Y:S04]  /*13800*/  LDL.64 R20, [R1+0x190] ;  /* 0x0001900001147983 */ /* 0x000f280000100a00 */
[----:B----4-:R-:W4:Y:S01]  /*13810*/  LD.E R0, desc[UR46][R20.64+0x1c] ;  /* 0x00001c2e14007980 */ /* 0x010f22000c101900 */
[----:B------:R-:W-:Y:S05]  /*13820*/  YIELD ;  /* 0x0000000000007946 */ /* 0x000fea0003800000 */
[----:B------:R-:W-:Y:S01]  /*13830*/  BSSY B0, `(.L_x_1562) ;  /* 0x0000006000007945 */ /* 0x000fe20003800000 */
[----:B--2---:R-:W-:Y:S01]  /*13840*/  @!P0 IMAD.MOV.U32 R5, RZ, RZ, RZ ;  /* 0x000000ffff058224 */ /* 0x004fe200078e00ff */
[----:B----4-:R-:W-:-:S04]  /*13850*/  LOP3.LUT R0, R0, 0x1, RZ, 0xfc, !PT ;  /* 0x0000000100007812 */ /* 0x010fc800078efcff */
[----:B------:R-:W-:-:S13]  /*13860*/  ISETP.NE.AND P1, PT, R0, 0x3, PT ;  /* 0x000000030000780c */ /* 0x000fda0003f25270 */
[----:B---3--:R-:W-:Y:S05]  /*13870*/  @!P1 BRA `(.L_x_1563) ;  /* 0x0000000000049947 */ /* 0x008fea0003800000 */
[----:B------:R-:W-:Y:S01]  /*13880*/  BPT.TRAP 0x1 ;  /* 0x000000040000795c */ /* 0x000fe20000300000 */
.L_x_1563:
[----:B------:R-:W-:Y:S05]  /*13890*/  BSYNC B0 ;  /* 0x0000000000007941 */ /* 0x000fea0003800000 */
.L_x_1562:
[----:B------:R-:W2:Y:S01]  /*138a0*/  LD.E.64 R6, desc[UR46][R20.64+0x8] ;  /* 0x0000082e14067980 */ /* 0x000ea2000c101b00 */
[----:B-----5:R-:W-:Y:S02]  /*138b0*/  SHF.L.U32 R8, R9, 0x1f, RZ ;  /* 0x0000001f09087819 */ /* 0x020fe400000006ff */
[----:B--2---:R-:W-:-:S05]  /*138c0*/  MOV R6, R6 ;  /* 0x0000000600067202 */ /* 0x004fca0000000f00 */
[----:B------:R-:W-:-:S04]  /*138d0*/  IMAD R5, R5, 0x8, R6 ;  /* 0x0000000805057824 */ /* 0x000fc800078e0206 */
[----:B------:R2:W3:Y:S01]  /*138e0*/  SYNCS.PHASECHK.TRANS64.TRYWAIT P0, [R5+URZ], R8 ;  /* 0x00000008050075a7 */ /* 0x0004e2000800017f */
[----:B------:R-:W4:Y:S04]  /*138f0*/  LD.E R4, desc[UR46][R20.64+0x1c] ;  /* 0x00001c2e14047980 */ /* 0x000f28000c101900 */
[----:B------:R2:W5:Y:S04]  /*13900*/  LD.E R0, desc[UR46][R2.64] ;  /* 0x0000002e02007980 */ /* 0x000568000c101900 */
[----:B------:R2:W5:Y:S01]  /*13910*/  LD.E R6, desc[UR46][R2.64+0x4] ;  /* 0x0000042e02067980 */ /* 0x000562000c101900 */
[----:B------:R-:W-:Y:S01]  /*13920*/  BSSY B0, `(.L_x_1564) ;  /* 0x0000005000007945 */ /* 0x000fe20003800000 */
[----:B----4-:R-:W-:-:S04]  /*13930*/  LOP3.LUT R4, R4, 0x1, RZ, 0xfc, !PT ;  /* 0x0000000104047812 */ /* 0x010fc800078efcff */
[----:B------:R-:W-:-:S13]  /*13940*/  ISETP.NE.AND P1, PT, R4, 0x3, PT ;  /* 0x000000030400780c */ /* 0x000fda0003f25270 */
[----:B--23--:R-:W-:Y:S05]  /*13950*/  @!P1 BRA `(.L_x_1565) ;  /* 0x0000000000049947 */ /* 0x00cfea0003800000 */
[----:B------:R-:W-:Y:S01]  /*13960*/  BPT.TRAP 0x1 ;  /* 0x000000040000795c */ /* 0x000fe20000300000 */
.L_x_1565:
[----:B------:R-:W-:Y:S05]  /*13970*/  BSYNC B0 ;  /* 0x0000000000007941 */ /* 0x000fea0003800000 */
.L_x_1564:
[----:B------:R-:W-:Y:S04]  /*13980*/  BSSY B0, `(.L_x_1566) ;  /* 0x0000008000007945 */ /* 0x000fe80003800000 */
[----:B------:R-:W-:Y:S05]  /*13990*/  @P0 BRA `(.L_x_1567) ;  /* 0x0000000000180947 */ /* 0x000fea0003800000 */
[----:B------:R-:W2:Y:S01]  /*139a0*/  LD.E.64 R4, desc[UR46][R20.64+0x8] ;  /* 0x0000082e14047980 */ /* 0x000ea2000c101b00 */
[----:B-----5:R-:W-:Y:S02]  /*139b0*/  SHF.L.U32 R7, R6, 0x1f, RZ ;  /* 0x0000001f06077819 */ /* 0x020fe400000006ff */
[----:B--2---:R-:W-:-:S05]  /*139c0*/  MOV R5, R4 ;  /* 0x0000000400057202 */ /* 0x004fca0000000f00 */
[----:B------:R-:W-:-:S04]  /*139d0*/  IMAD R0, R0, 0x8, R5 ;  /* 0x0000000800007824 */ /* 0x000fc800078e0205 */
[----:B------:R-:W2:Y:S02]  /*139e0*/  SYNCS.PHASECHK.TRANS64.TRYWAIT P0, [R0+URZ], R7 ;  /* 0x00000007000075a7 */ /* 0x000ea4000800017f */
[----:B--2---:R-:W-:Y:S05]  /*139f0*/  @!P0 BRA `(.L_x_1568) ;  /* 0x0000011000188947 */ /* 0x004fea0003800000 */
.L_x_1567:
[----:B------:R-:W-:Y:S05]  /*13a00*/  BSYNC B0 ;  /* 0x0000000000007941 */ /* 0x000fea0003800000 */
.L_x_1566:
[----:B------:R-:W3:Y:S04]  /*13a10*/  LD.E R5, desc[UR46][R2.64] ;  /* 0x0000002e02057980 */ /* 0x000ee8000c101900 */
[----:B------:R-:W3:Y:S01]  /*13a20*/  LDL.64 R8, [R1+0xa0] ;  /* 0x0000a00001087983 */ /* 0x000ee20000100a00 */
[----:B------:R-:W-:Y:S05]  /*13a30*/  WARPSYNC.ALL ;  /* 0x0000000000007948 */ /* 0x000fea0003800000 */
[----:B------:R-:W4:Y:S04]  /*13a40*/  LDL.64 R18, [R1+0x98] ;  /* 0x0000980001127983 */ /* 0x000f280000100a00 */
[----:B--2--5:R-:W2:Y:S04]  /*13a50*/  LDL.64 R6, [R1+0x98] ;  /* 0x0000980001067983 */ /* 0x024ea80000100a00 */
[----:B------:R-:W2:Y:S01]  /*13a60*/  LDL.64 R12, [R1+0x98] ;  /* 0x00009800010c7983 */ /* 0x000ea20000100a00 */
[----:B---3--:R-:W-:-:S03]  /*13a70*/  IMAD R4, R5, 0x300, R8 ;  /* 0x0000030005047824 */ /* 0x008fc600078e0208 */
[----:B------:R-:W3:Y:S01]  /*13a80*/  LDL.64 R14, [R1+0x98] ;  /* 0x00009800010e7983 */ /* 0x000ee20000100a00 */
[----:B------:R-:W-:Y:S01]  /*13a90*/  IMAD.MOV.U32 R5, RZ, RZ, R9 ;  /* 0x000000ffff057224 */ /* 0x000fe200078e0009 */
[----:B------:R-:W-:Y:S01]  /*13aa0*/  R2UR UR6, R4 ;  /* 0x00000000040672ca */ /* 0x000fe200000e0000 */
[----:B------:R-:W-:-:S03]  /*13ab0*/  WARPGROUP.ARRIVE ;  /* 0x00000000000079c5 */ /* 0x000fc60000000000 */
[----:B------:R-:W-:Y:S01]  /*13ac0*/  R2UR UR7, R5 ;  /* 0x00000000050772ca */ /* 0x000fe200000e0000 */
[----:B------:R-:W-:Y:S02]  /*13ad0*/  VIADD R8, R4, 0x2 ;  /* 0x0000000204087836 */ /* 0x000fe40000000000 */
[----:B------:R-:W-:Y:S01]  /*13ae0*/  IMAD.MOV.U32 R0, RZ, RZ, 0x1 ;  /* 0x00000001ff007424 */ /* 0x000fe200078e00ff */
[----:B------:R1:W-:Y:S04]  /*13af0*/  STL [R1+0x80], RZ ;  /* 0x000080ff01007387 */ /* 0x0003e80000100800 */
[----:B------:R1:W-:Y:S04]  /*13b00*/  STL [R1+0x80], R0 ;  /* 0x0000800001007387 */ /* 0x0003e80000100800 */
[----:B------:R1:W-:Y:S04]  /*13b10*/  STL [R1+0x80], R0 ;  /* 0x0000800001007387 */ /* 0x0003e80000100800 */
[----:B------:R1:W-:Y:S04]  /*13b20*/  STL [R1+0x80], R0 ;  /* 0x0000800001007387 */ /* 0x0003e80000100800 */
[----:B------:R1:W-:Y:S01]  /*13b30*/  STL [R1+0x80], R0 ;  /* 0x0000800001007387 */ /* 0x0003e20000100800 */
[----:B----4-:R-:W-:-:S02]  /*13b40*/  R2UR UR4, R18 ;  /* 0x00000000120472ca */ /* 0x010fc400000e0000 */
[----:B------:R-:W-:Y:S01]  /*13b50*/  R2UR UR5, R19 ;  /* 0x00000000130572ca */ /* 0x000fe200000e0000 */
[----:B------:R-:W4:-:S12]  /*13b60*/  LDL R18, [R1+0x54] ;  /* 0x0000540001127983 */ /* 0x000f180000100800 */
[----:B------:R-:W-:Y:S01]  /*13b70*/  HGMMA.64x96x16.F32.BF16 R24, gdesc[UR4], RZ, !UPT, gsb0 ;  /* 0x01600000041879f0 */ /* 0x000fe2000c0018ff */
[----:B--2---:R-:W-:Y:S01]  /*13b80*/  VIADD R6, R6, 0x2 ;  /* 0x0000000206067836 */ /* 0x004fe20000000000 */
        /* <DEDUP_REMOVED lines=17> */
[----:B---3--:R-:W-:-:S02]  /*13ca0*/  VIADD R14, R14, 0x6 ;  /* 0x000000060e0e7836 */ /* 0x008fc40000000000 */
        /* <DEDUP_REMOVED lines=11> */
[----:B----4-:R-:W-:-:S04]  /*13d60*/  LOP3.LUT R18, R18, 0x1, RZ, 0xfc, !PT ;  /* 0x0000000112127812 */ /* 0x010fc800078efcff */
[----:B------:R-:W-:Y:S01]  /*13d70*/  ISETP.NE.AND P1, PT, R18, 0x3, PT ;  /* 0x000000031200780c */ /* 0x000fe20003f25270 */
[----:B------:R-:W-:Y:S01]  /*13d80*/  BSSY B0, `(.L_x_1569) ;  /* 0x0000004000007945 */ /* 0x000fe20003800000 */
[----:B------:R-:W-:-:S11]  /*13d90*/  WARPGROUP.DEPBAR.LE gsb0, 0x0 ;  /* 0x00008000000079c5 */ /* 0x000fd60000010000 */
[----:B-1----:R-:W-:Y:S05]  /*13da0*/  @!P1 BRA `(.L_x_1570) ;  /* 0x0000000000049947 */ /* 0x002fea0003800000 */
[----:B------:R-:W-:Y:S01]  /*13db0*/  BPT.TRAP 0x1 ;  /* 0x000000040000795c */ /* 0x000fe20000300000 */
.L_x_1570:
[----:B------:R-:W-:Y:S05]  /*13dc0*/  BSYNC B0 ;  /* 0x0000000000007941 */ /* 0x000fea0003800000 */
.L_x_1569:
        /* <DEDUP_REMOVED lines=10> */
.L_x_1572:
[----:B------:R-:W-:Y:S05]  /*13e70*/  BSYNC B0 ;  /* 0x0000000000007941 */ /* 0x000fea0003800000 */
.L_x_1571:
[----:B------:R-:W-:Y:S04]  /*13e80*/  BSSY B0, `(.L_x_1573) ;  /* 0x0000006000007945 */ /* 0x000fe80003800000 */
[----:B--2---:R-:W-:Y:S05]  /*13e90*/  @P0 BRA `(.L_x_1574) ;  /* 0x0000000000100947 */ /* 0x004fea0003800000 */
[----:B-----5:R-:W-:Y:S01]  /*13ea0*/  IMAD R4, R4, 0x8, R7 ;  /* 0x0000000804047824 */ /* 0x020fe200078e0207 */
[----:B-1----:R-:W-:-:S04]  /*13eb0*/  SHF.L.U32 R5, R6, 0x1f, RZ ;  /* 0x0000001f06057819 */ /* 0x002fc800000006ff */
[----:B------:R-:W1:Y:S02]  /*13ec0*/  SYNCS.PHASECHK.TRANS64.TRYWAIT P0, [R4+URZ], R5 ;  /* 0x00000005040075a7 */ /* 0x000e64000800017f */
[----:B-1----:R-:W-:Y:S05]  /*13ed0*/  @!P0 BRA `(.L_x_1575) ;  /* 0x0000010800f48947 */ /* 0x002fea0003800000 */
.L_x_1574:
[----:B------:R-:W-:Y:S05]  /*13ee0*/  BSYNC B0 ;  /* 0x0000000000007941 */ /* 0x000fea0003800000 */
.L_x_1573:
[----:B------:R-:W2:Y:S04]  /*13ef0*/  LD.E R11, desc[UR46][R2.64] ;  /* 0x0000002e020b7980 */ /* 0x000ea8000c101900 */
[----:B-----5:R-:W2:Y:S01]  /*13f00*/  LDL.64 R6, [R1+0x118] ;  /* 0x0001180001067983 */ /* 0x020ea20000100a00 */
[----:B------:R-:W-:Y:S05]  /*13f10*/  WARPSYNC.ALL ;  /* 0x0000000000007948 */ /* 0x000fea0003800000 */
[----:B------:R-:W3:Y:S04]  /*13f20*/  LDL R18, [R1+0x90] ;  /* 0x0000900001127983 */ /* 0x000ee80000100800 */
[----:B-1----:R-:W4:Y:S04]  /*13f30*/  LDL.64 R4, [R1+0x110] ;  /* 0x0001100001047983 */ /* 0x002f280000100a00 */
[----:B------:R-:W4:Y:S04]  /*13f40*/  LDL.64 R8, [R1+0x110] ;  /* 0x0001100001087983 */ /* 0x000f280000100a00 */
[----:B------:R-:W4:Y:S01]  /*13f50*/  LDL.64 R12, [R1+0x110] ;  /* 0x00011000010c7983 */ /* 0x000f220000100a00 */
[----:B--2---:R-:W-:-:S03]  /*13f60*/  IMAD R6, R11, 0xc00, R6 ;  /* 0x00000c000b067824 */ /* 0x004fc600078e0206 */
[----:B------:R-:W2:Y:S01]  /*13f70*/  LDL.64 R14, [R1+0x110] ;  /* 0x00011000010e7983 */ /* 0x000ea20000100a00 */
[----:B------:R-:W-:Y:S01]  /*13f80*/  R2UR UR7, R7 ;  /* 0x00000000070772ca */ /* 0x000fe200000e0000 */
[----:B------:R-:W-:Y:S01]  /*13f90*/  WARPGROUP.ARRIVE ;  /* 0x00000000000079c5 */ /* 0x000fe20000000000 */
[----:B------:R-:W-:Y:S02]  /*13fa0*/  R2UR UR6, R6 ;  /* 0x00000000060672ca */ /* 0x000fe400000e0000 */
[----:B---3--:R-:W-:Y:S02]  /*13fb0*/  ISETP.NE.U32.AND P0, PT, R18, RZ, PT ;  /* 0x000000ff1200720c */ /* 0x008fe40003f05070 */
[----:B------:R-:W3:Y:S01]  /*13fc0*/  LDL.64 R18, [R1+0x110] ;  /* 0x0001100001127983 */ /* 0x000ee20000100a00 */
[----:B----4-:R-:W-:Y:S02]  /*13fd0*/  R2UR UR4, R4 ;  /* 0x00000000040472ca */ /* 0x010fe400000e0000 */
[----:B------:R-:W-:-:S08]  /*13fe0*/  R2UR UR5, R5 ;  /* 0x00000000050572ca */ /* 0x000fd000000e0000 */
[----:B------:R-:W-:-:S05]  /*13ff0*/  VOTEU.ANY UP0, P0 ;  /* 0x00000000003f7886 */ /* 0x000fca0000000100 */
        /* <DEDUP_REMOVED lines=129> */
[----:B----4-:R-:W-:Y:S01]  /*14810*/  VIADD R8, R8, 0xc02 ;  /* 0x00000c0208087836 */ /* 0x010fe20000000000 */
        /* <DEDUP_REMOVED lines=9> */
[----:B------:R-:W-:-:S02]  /*148b0*/  VIADD R12, R12, 0xc04 ;  /* 0x00000c040c0c7836 */ /* 0x000fc40000000000 */
        /* <DEDUP_REMOVED lines=20> */
[----:B------:R2:W-:Y:S04]  /*14a00*/  STL [R1+0x90], R0 ;  /* 0x0000900001007387 */ /* 0x0005e80000100800 */
[----:B------:R2:W-:Y:S01]  /*14a10*/  STL [R1+0x90], R0 ;  /* 0x0000900001007387 */ /* 0x0005e20000100800 */
[----:B------:R-:W-:-:S02]  /*14a20*/  WARPGROUP.DEPBAR.LE gsb0, 0x0 ;  /* 0x00008000000079c5 */ /* 0x000fc40000010000 */
[----:B------:R-:W-:-:S06]  /*14a30*/  WARPGROUP.ARRIVE ;  /* 0x00000000000079c5 */ /* 0x000fcc0000000000 */
[----:B------:R-:W-:Y:S01]  /*14a40*/  HGMMA.64x96x16.F32.BF16 R24, gdesc[UR4], R24, gsb0 ;  /* 0x01600000041879f0 */ /* 0x000fe20008001818 */
[----:B------:R2:W-:Y:S01]  /*14a50*/  STL [R1+0x90], R0 ;  /* 0x0000900001007387 */ /* 0x0005e20000100800 */
[----:B-1----:R-:W-:-:S03]  /*14a60*/  LOP3.LUT P1, RZ, R23, 0x7f, RZ, 0xc0, !PT ;  /* 0x0000007f17ff7812 */ /* 0x002fc6000782c0ff */
        /* <DEDUP_REMOVED lines=15> */
[----:B------:R-:W3:Y:S04]  /*14b60*/  @!P1 LD.E.64 R20, desc[UR46][R20.64+0x30] ;  /* 0x0000302e14149980 */ /* 0x000ee8000c101b00 */
[----:B------:R-:W4:Y:S01]  /*14b70*/  @!P1 LD.E R4, desc[UR46][R2.64] ;  /* 0x0000002e02049980 */ /* 0x000f22000c101900 */
[----:B---3--:R-:W-:-:S05]  /*14b80*/  @!P1 MOV R5, R20 ;  /* 0x0000001400059202 */ /* 0x008fca0000000f00 */
[----:B----4-:R-:W-:-:S05]  /*14b90*/  @!P1 IMAD R4, R4, 0x8, R5 ;  /* 0x0000000804049824 */ /* 0x010fca00078e0205 */
[----:B------:R-:W-:-:S04]  /*14ba0*/  @!P1 PRMT R4, RZ, 0x654, R4 ;  /* 0x00000654ff049816 */ /* 0x000fc80000000004 */
[----:B------:R1:W-:Y:S01]  /*14bb0*/  @!P1 SYNCS.ARRIVE.TRANS64.RED.A1T0 RZ, [R4+URZ], RZ ;  /* 0x000000ff04ff99a7 */ /* 0x0003e2000810043f */
[----:B------:R-:W3:Y:S01]  /*14bc0*/  LDL.64 R8, [R1+0x170] ;  /* 0x0001700001087983 */ /* 0x000ee20000100a00 */
[----:B------:R-:W-:Y:S02]  /*14bd0*/  ULDC UR4, c[0x0][0x20] ;  /* 0x0000080000047ab9 */ /* 0x000fe40000000800 */
[----:B------:R-:W-:Y:S01]  /*14be0*/  VIADD R5, R22, -UR4 ;  /* 0x8000000416057c36 */ /* 0x000fe20008000000 */
[----:B------:R-:W4:Y:S04]  /*14bf0*/  LDL R14, [R1+0x70] ;  /* 0x00007000010e7983 */ /* 0x000f280000100800 */
[----:B------:R-:W2:Y:S04]  /*14c00*/  LDL R11, [R5] ;  /* 0x00000000050b7983 */ /* 0x000ea80000100800 */
[----:B------:R-:W4:Y:S04]  /*14c10*/  LDL R7, [R5+0x8] ;  /* 0x0000080005077983 */ /* 0x000f280000100800 */
[----:B-1----:R-:W2:Y:S04]  /*14c20*/  LDL R4, [R5+0x18] ;  /* 0x0000180005047983 */ /* 0x002ea80000100800 */
[----:B------:R-:W4:Y:S04]  /*14c30*/  LDL R6, [R5+0x4] ;  /* 0x0000040005067983 */ /* 0x000f280000100800 */
[----:B------:R-:W4:Y:S04]  /*14c40*/  LDL R13, [R5+0xc] ;  /* 0x00000c00050d7983 */ /* 0x000f280000100800 */
[----:B------:R-:W4:Y:S04]  /*14c50*/  LDL R12, [R5+0x10] ;  /* 0x00001000050c7983 */ /* 0x000f280000100800 */
[----:B------:R-:W4:Y:S04]  /*14c60*/  LDL R15, [R5+0x14] ;  /* 0x00001400050f7983 */ /* 0x000f280000100800 */
[----:B---3--:R-:W3:Y:S01]  /*14c70*/  LD.E R9, desc[UR46][R8.64] ;  /* 0x0000002e08097980 */ /* 0x008ee2000c101900 */
[----:B------:R-:W-:Y:S01]  /*14c80*/  BSSY B0, `(.L_x_1576) ;  /* 0x000009d000007945 */ /* 0x000fe20003800000 */
[----:B--2---:R-:W-:Y:S01]  /*14c90*/  ISETP.GE.AND P0, PT, R4, 0x1, PT ;  /* 0x000000010400780c */ /* 0x004fe20003f06270 */
[----:B---3--:R-:W-:-:S04]  /*14ca0*/  FMUL.FTZ R28, R28, R9 ;  /* 0x000000091c1c7220 */ /* 0x008fc80000410000 */
[----:B------:R1:W2:Y:S01]  /*14cb0*/  MUFU.TANH R72, R28 ;  /* 0x0000001c00487308 */ /* 0x0002a20000002400 */
[----:B------:R-:W-:Y:S01]  /*14cc0*/  FMUL.FTZ R99, R30, R9 ;  /* 0x000000091e637220 */ /* 0x000fe20000410000 */
[----:B-1----:R-:W-:-:S04]  /*14cd0*/  SHF.R.S32.HI R28, RZ, 0x1f, R11 ;  /* 0x0000001fff1c7819 */ /* 0x002fc8000001140b */
[----:B------:R-:W-:-:S04]  /*14ce0*/  LEA.HI R28, R28, R11, RZ, 0x7 ;  /* 0x0000000b1c1c7211 */ /* 0x000fc800078f38ff */
[----:B------:R-:W-:-:S05]  /*14cf0*/  LOP3.LUT R30, R28, 0xffffff80, RZ, 0xc0, !PT ;  /* 0xffffff801c1e7812 */ /* 0x000fca00078ec0ff */
[----:B------:R-:W-:Y:S02]  /*14d00*/  IMAD.IADD R30, R11, 0x1, -R30 ;  /* 0x000000010b1e7824 */ /* 0x000fe400078e0a1e */
[-C--:B------:R-:W-:Y:S01]  /*14d10*/  FMUL.FTZ R89, R27, R9.reuse ;  /* 0x000000091b597220 */ /* 0x080fe20000410000 */
[-C--:B------:R-:W-:Y:S02]  /*14d20*/  FMUL.FTZ R29, R29, R9.reuse ;  /* 0x000000091d1d7220 */ /* 0x080fe40000410000 */
[----:B------:R-:W-:Y:S01]  /*14d30*/  SHF.R.S32.HI R23, RZ, 0x1f, R30 ;  /* 0x0000001fff177819 */ /* 0x000fe2000001141e */
[-C--:B------:R-:W-:Y:S01]  /*14d40*/  FMUL.FTZ R32, R32, R9.reuse ;  /* 0x0000000920207220 */ /* 0x080fe20000410000 */
[----:B------:R-:W-:Y:S02]  /*14d50*/  FMUL.FTZ R105, R31, R9 ;  /* 0x000000091f697220 */ /* 0x000fe40000410000 */
[----:B------:R-:W-:Y:S01]  /*14d60*/  LEA.HI R27, R23, R30, RZ, 0x2 ;  /* 0x0000001e171b7211 */ /* 0x000fe200078f10ff */
[----:B------:R1:W3:Y:S01]  /*14d70*/  MUFU.TANH R73, R29 ;  /* 0x0000001d00497308 */ /* 0x0002e20000002400 */
[----:B------:R-:W-:-:S07]  /*14d80*/  SHF.R.S32.HI R11, RZ, 0x7, R28 ;  /* 0x00000007ff0b7819 */ /* 0x000fce000001141c */
[----:B------:R4:W2:Y:S01]  /*14d90*/  MUFU.TANH R31, R32 ;  /* 0x00000020001f7308 */ /* 0x0008a20000002400 */
[--C-:B-1----:R-:W-:Y:S02]  /*14da0*/  SHF.R.S32.HI R29, RZ, 0x2, R27.reuse ;  /* 0x00000002ff1d7819 */ /* 0x102fe4000001141b */
[----:B------:R-:W-:Y:S02]  /*14db0*/  LEA.HI R23, R23, R30, RZ, 0x5 ;  /* 0x0000001e17177211 */ /* 0x000fe400078f28ff */
[----:B----4-:R-:W-:-:S04]  /*14dc0*/  SHF.R.S32.HI R32, RZ, 0x1f, R27 ;  /* 0x0000001fff207819 */ /* 0x010fc8000001141b */
[----:B------:R-:W-:Y:S02]  /*14dd0*/  LEA.HI R32, R32, R29, RZ, 0x3 ;  /* 0x0000001d20207211 */ /* 0x000fe400078f18ff */
[----:B------:R-:W-:Y:S02]  /*14de0*/  LEA.HI R28, R28, R11, RZ, 0x1 ;  /* 0x0000000b1c1c7211 */ /* 0x000fe400078f08ff */
[----:B------:R-:W-:Y:S02]  /*14df0*/  LOP3.LUT R32, R32, 0xfffffff8, RZ, 0xc0, !PT ;  /* 0xfffffff820207812 */ /* 0x000fe400078ec0ff */
[----:B------:R-:W-:Y:S01]  /*14e00*/  SHF.R.S32.HI R23, RZ, 0x5, R23 ;  /* 0x00000005ff177819 */ /* 0x000fe20000011417 */
[-C--:B------:R-:W-:Y:S01]  /*14e10*/  FMUL.FTZ R8, R24, R9.reuse ;  /* 0x0000000918087220 */ /* 0x080fe20000410000 */
[----:B------:R-:W-:Y:S01]  /*14e20*/  LOP3.LUT R28, R28, 0x3fffffe, RZ, 0xc0, !PT ;  /* 0x03fffffe1c1c7812 */ /* 0x000fe200078ec0ff */
[----:B------:R-:W-:Y:S02]  /*14e30*/  IMAD.IADD R32, R29, 0x1, -R32 ;  /* 0x000000011d207824 */ /* 0x000fe400078e0a20 */
        /* <DEDUP_REMOVED lines=33> */
[----:B------:R-:W-:-:S02]  /*15050*/  IMAD R29, R10, -0x60, R7 ;  /* 0xffffffa00a1d7824 */ /* 0x000fc400078e0207 */
[-C--:B------:R-:W-:Y:S01]  /*15060*/  FMUL.FTZ R141, R71, R9.reuse ;  /* 0x00000009478d7220 */ /* 0x080fe20000410000 */
[----:B------:R-:W-:Y:S01]  /*15070*/  IMAD R23, R14, 0x8, R23 ;  /* 0x000000080e177824 */ /* 0x000fe200078e0217 */
[----:B------:R-:W-:Y:S01]  /*15080*/  LOP3.LUT R27, R27, 0x7ffffffc, RZ, 0xc0, !PT ;  /* 0x7ffffffc1b1b7812 */ /* 0x000fe200078ec0ff */
[-C--:B------:R-:W-:Y:S01]  /*15090*/  FMUL.FTZ R45, R45, R9.reuse ;  /* 0x000000092d2d7220 */ /* 0x080fe20000410000 */
[-C--:B------:R-:W-:Y:S01]  /*150a0*/  FMUL.FTZ R49, R49, R9.reuse ;  /* 0x0000000931317220 */ /* 0x080fe20000410000 */
[-C--:B------:R-:W-:Y:S01]  /*150b0*/  FMUL.FTZ R53, R53, R9.reuse ;  /* 0x0000000935357220 */ /* 0x080fe20000410000 */
[-C--:B------:R-:W-:Y:S01]  /*150c0*/  FMUL.FTZ R59, R59, R9.reuse ;  /* 0x000000093b3b7220 */ /* 0x080fe20000410000 */
[-C--:B------:R-:W-:Y:S01]  /*150d0*/  FMUL.FTZ R61, R61, R9.reuse ;  /* 0x000000093d3d7220 */ /* 0x080fe20000410000 */
[----:B------:R-:W-:Y:S01]  /*150e0*/  FMUL.FTZ R65, R65, R9 ;  /* 0x0000000941417220 */ /* 0x000fe20000410000 */
[----:B------:R-:W-:Y:S01]  /*150f0*/  IMAD.IADD R28, R11, 0x1, -R28 ;  /* 0x000000010b1c7824 */ /* 0x000fe200078e0a1c */
[----:B------:R-:W-:Y:S01]  /*15100*/  IADD3 R14, -R6, 0x1, R29 ;  /* 0x00000001060e7810 */ /* 0x000fe20007ffe11d */
[----:B------:R-:W-:Y:S01]  /*15110*/  IMAD.U32 R11, R23, 0x10, R32 ;  /* 0x00000010170b7824 */ /* 0x000fe200078e0020 */
[----:B------:R-:W1:Y:S01]  /*15120*/  MUFU.TANH R8, R8 ;  /* 0x0000000800087308 */ /* 0x000e620000002400 */
[----:B------:R-:W-:-:S02]  /*15130*/  IMAD.IADD R27, R30, 0x1, -R27 ;  /* 0x000000011e1b7824 */ /* 0x000fc400078e0a1b */
[----:B------:R-:W-:Y:S01]  /*15140*/  FMUL.FTZ R44, R44, R9 ;  /* 0x000000092c2c7220 */ /* 0x000fe20000410000 */
[----:B------:R-:W-:Y:S01]  /*15150*/  IMAD R11, R28, 0x40, R11 ;  /* 0x000000401c0b7824 */ /* 0x000fe200078e020b */
[----:B------:R-:W-:-:S03]  /*15160*/  LOP3.LUT R28, RZ, R13, RZ, 0x33, !PT ;  /* 0x0000000dff1c7212 */ /* 0x000fc600078e33ff */
[----:B------:R-:W4:Y:S01]  /*15170*/  MUFU.TANH R25, R25 ;  /* 0x0000001900197308 */ /* 0x000f220000002400 */
[----:B------:R-:W-:-:S07]  /*15180*/  IMAD R9, R27, -0x2, R14 ;  /* 0xfffffffe1b097824 */ /* 0x000fce00078e020e */
        /* <DEDUP_REMOVED lines=42> */
[----:B------:R-:W-:-:S02]  /*15430*/  IMAD R14, R10, -0x60, RZ ;  /* 0xffffffa00a0e7824 */ /* 0x000fc400078e02ff */
[C---:B------:R-:W-:Y:S02]  /*15440*/  IMAD.IADD R30, R9.reuse, 0x1, R12 ;  /* 0x00000001091e7824 */ /* 0x040fe400078e020c */
[----:B------:R-:W-:Y:S02]  /*15450*/  IMAD.IADD R32, R9, 0x1, R28 ;  /* 0x0000000109207824 */ /* 0x000fe400078e021c */
[----:B------:R-:W-:Y:S01]  /*15460*/  IMAD R42, R10, -0x60, R15 ;  /* 0xffffffa00a2a7824 */ /* 0x000fe200078e020f */
[----:B------:R3:W1:Y:S01]  /*15470*/  MUFU.TANH R39, R44 ;  /* 0x0000002c00277308 */ /* 0x0006620000002400 */
[--C-:B------:R-:W-:Y:S02]  /*15480*/  IMAD.IADD R9, R30, 0x1, R11.reuse ;  /* 0x000000011e097824 */ /* 0x100fe400078e020b */
[----:B------:R-:W-:Y:S02]  /*15490*/  IMAD.IADD R12, R32, 0x1, R11 ;  /* 0x00000001200c7824 */ /* 0x000fe400078e020b */
[----:B---3--:R-:W-:Y:S01]  /*154a0*/  IMAD R44, R27, -0x2, R14 ;  /* 0xfffffffe1b2c7824 */ /* 0x008fe200078e020e */
[----:B--2-4-:R-:W-:Y:S06]  /*154b0*/  @!P0 BRA `(.L_x_1577) ;  /* 0x0000000000648947 */ /* 0x014fec0003800000 */
        /* <DEDUP_REMOVED lines=12> */
.L_x_1581:
[----:B------:R-:W-:Y:S05]  /*15580*/  BSYNC B2 ;  /* 0x0000000000027941 */ /* 0x000fea0003800000 */
.L_x_1580:
[----:B------:R-:W-:Y:S01]  /*15590*/  LOP3.LUT R13, RZ, R13, RZ, 0x33, !PT ;  /* 0x0000000dff0d7212 */ /* 0x000fe200078e33ff */
[----:B------:R-:W-:Y:S06]  /*155a0*/  BRA `(.L_x_1582) ;  /* 0x0000000000187947 */ /* 0x000fec0003800000 */
.L_x_1579:
[----:B------:R-:W-:-:S13]  /*155b0*/  ISETP.NE.AND P0, PT, R4, 0x1, PT ;  /* 0x000000010400780c */ /* 0x000fda0003f05270 */
[----:B------:R-:W-:Y:S05]  /*155c0*/  @!P0 BRA `(.L_x_1582) ;  /* 0x0000000000108947 */ /* 0x000fea0003800000 */
[----:B------:R-:W2:Y:S04]  /*155d0*/  LDL R14, [R5+0x1c] ;  /* 0x00001c00050e7983 */ /* 0x000ea80000100800 */
[----:B------:R-:W3:Y:S01]  /*155e0*/  LDL R28, [R5+0x20] ;  /* 0x00002000051c7983 */ /* 0x000ee20000100800 */
[----:B--2---:R-:W-:-:S05]  /*155f0*/  IMAD.HI.U32 R13, R13, R14, RZ ;  /* 0x0000000e0d0d7227 */ /* 0x004fca00078e00ff */
[----:B---3--:R-:W-:-:S07]  /*15600*/  SHF.R.U32.HI R13, RZ, R28, R13 ;  /* 0x0000001cff0d7219 */ /* 0x008fce000001160d */
.L_x_1582:
[----:B------:R-:W-:Y:S05]  /*15610*/  BSYNC B1 ;  /* 0x0000000000017941 */ /* 0x000fea0003800000 */
.L_x_1578:
[----:B------:R-:W-:-:S05]  /*15620*/  IMAD R13, R4, R13, R44 ;  /* 0x0000000d040d7224 */ /* 0x000fca00078e022c */
[----:B------:R-:W-:Y:S02]  /*15630*/  VIMNMX R12, R12, R13, !PT ;  /* 0x0000000d0c0c7248 */ /* 0x000fe40007fe0100 */
[----:B------:R-:W-:-:S07]  /*15640*/  VIADDMNMX R9, R13, R4, R9, PT ;  /* 0x000000040d097246 */ /* 0x000fce0003800109 */
.L_x_1577:
[----:B------:R-:W-:Y:S05]  /*15650*/  BSYNC B0 ;  /* 0x0000000000007941 */ /* 0x000fea0003800000 */
.L_x_1576:
[C---:B------:R-:W-:Y:S01]  /*15660*/  ISETP.GE.AND P0, PT, R42.reuse, 0x2, PT ;  /* 0x000000022a00780c */ /* 0x040fe20003f06270 */
        /* <DEDUP_REMOVED lines=12> */
[----:B------:R-:W-:-:S02]  /*15730*/  FSEL R59, R73, -INF , !P2 ;  /* 0xff800000493b7808 */ /* 0x000fc40005000000 */
        /* <DEDUP_REMOVED lines=10> */
[----:B-1----:R-:W-:Y:S02]  /*157e0*/  FSEL R51, R33, -INF , !P2 ;  /* 0xff80000021337808 */ /* 0x002fe40005000000 */
        /* <DEDUP_REMOVED lines=63> */
[----:B------:R-:W-:Y:S02]  /*15be0*/  P2R R46, PR, RZ, 0x10 ;  /* 0x00000010ff2e7803 */ /* 0x000fe40000000000 */
        /* <DEDUP_REMOVED lines=18> */
[----:B------:R-:W-:Y:S02]  /*15d10*/  P2R R14, PR, RZ, 0x40 ;  /* 0x00000040ff0e7803 */ /* 0x000fe40000000000 */
[----:B------:R-:W-:-:S04]  /*15d20*/  ISETP.GT.AND P6, PT, R12, RZ, !P6 ;  /* 0x000000ff0c00720c */ /* 0x000fc800077c4270 */
[----:B------:R-:W-:-:S04]  /*15d30*/  ISETP.LT.OR P6, PT, R9, 0x1, P6 ;  /* 0x000000010900780c */ /* 0x000fc800037c1670 */
[----:B------:R-:W-:Y:S01]  /*15d40*/  FSEL R189, R8, -INF , !P6 ;  /* 0xff80000008bd7808 */ /* 0x000fe20007000000 */
[----:B------:R-:W-:Y:S01]  /*15d50*/  IMAD.IADD R8, R32, 0x1, R11 ;  /* 0x0000000120087824 */ /* 0x000fe200078e020b */
[----:B------:R-:W-:-:S04]  /*15d60*/  ISETP.GE.AND P6, PT, R42, 0x5a, PT ;  /* 0x0000005a2a00780c */ /* 0x000fc80003fc6270 */
[----:B------:R-:W-:Y:S02]  /*15d70*/  P2R R42, PR, RZ, 0x40 ;  /* 0x00000040ff2a7803 */ /* 0x000fe40000000000 */
[----:B------:R-:W-:-:S04]  /*15d80*/  ISETP.GT.AND P6, PT, R12, 0x59, !P6 ;  /* 0x000000590c00780c */ /* 0x000fc800077c4270 */
[----:B------:R-:W-:Y:S01]  /*15d90*/  ISETP.LT.OR P6, PT, R9, 0x5a, P6 ;  /* 0x0000005a0900780c */ /* 0x000fe200037c1670 */
[----:B------:R-:W-:-:S03]  /*15da0*/  IMAD.IADD R9, R30, 0x1, R11 ;  /* 0x000000011e097824 */ /* 0x000fc600078e020b */
        /* <DEDUP_REMOVED lines=15> */
.L_x_1588:
[----:B------:R-:W-:Y:S05]  /*15ea0*/  BSYNC B2 ;  /* 0x0000000000027941 */ /* 0x000fea0003800000 */
.L_x_1587:
[----:B------:R-:W-:Y:S01]  /*15eb0*/  LOP3.LUT R7, RZ, R7, RZ, 0x33, !PT ;  /* 0x00000007ff077212 */ /* 0x000fe200078e33ff */
[----:B------:R-:W-:Y:S06]  /*15ec0*/  BRA `(.L_x_1589) ;  /* 0x0000000000187947 */ /* 0x000fec0003800000 */
.L_x_1586:
[----:B------:R-:W-:-:S13]  /*15ed0*/  ISETP.NE.AND P6, PT, R4, 0x1, PT ;  /* 0x000000010400780c */ /* 0x000fda0003fc5270 */
[----:B------:R-:W-:Y:S05]  /*15ee0*/  @!P6 BRA `(.L_x_1589) ;  /* 0x000000000010e947 */ /* 0x000fea0003800000 */
[----:B------:R-:W2:Y:S04]  /*15ef0*/  LDL R6, [R5+0x1c] ;  /* 0x00001c0005067983 */ /* 0x000ea80000100800 */
[----:B------:R-:W3:Y:S01]  /*15f00*/  LDL R12, [R5+0x20] ;  /* 0x00002000050c7983 */ /* 0x000ee20000100800 */
[----:B--2---:R-:W-:-:S05]  /*15f10*/  IMAD.HI.U32 R7, R7, R6, RZ ;  /* 0x0000000607077227 */ /* 0x004fca00078e00ff */
[----:B---3--:R-:W-:-:S07]  /*15f20*/  SHF.R.U32.HI R7, RZ, R12, R7 ;  /* 0x0000000cff077219 */ /* 0x008fce0000011607 */
.L_x_1589:
[----:B------:R-:W-:Y:S05]  /*15f30*/  BSYNC B1 ;  /* 0x0000000000017941 */ /* 0x000fea0003800000 */
.L_x_1585:
[----:B------:R-:W-:-:S05]  /*15f40*/  IMAD R7, R4, R7, R44 ;  /* 0x0000000704077224 */ /* 0x000fca00078e022c */
[----:B------:R-:W-:Y:S02]  /*15f50*/  VIADDMNMX R9, R7, R4, R9, PT ;  /* 0x0000000407097246 */ /* 0x000fe40003800109 */
[----:B------:R-:W-:-:S07]  /*15f60*/  VIMNMX R8, R8, R7, !PT ;  /* 0x0000000708087248 */ /* 0x000fce0007fe0100 */
.L_x_1584:
[----:B------:R-:W-:Y:S05]  /*15f70*/  BSYNC B0 ;  /* 0x0000000000007941 */ /* 0x000fea0003800000 */
.L_x_1583:
[----:B------:R-:W2:Y:S01]  /*15f80*/  LD.E.64 R4, desc[UR46][R16.64+0x440] ;  /* 0x0004402e10047980 */ /* 0x000ea2000c101b00 */
[C---:B------:R-:W-:Y:S02]  /*15f90*/  ISETP.GT.AND P0, PT, R8.reuse, 0x1, !P0 ;  /* 0x000000010800780c */ /* 0x040fe40004704270 */
[----:B------:R-:W-:Y:S01]  /*15fa0*/  ISETP.GT.AND P1, PT, R8, 0x8, !P1 ;  /* 0x000000080800780c */ /* 0x000fe20004f24270 */
[----:B------:R-:W3:Y:S01]  /*15fb0*/  LD.E R108, desc[UR46][R16.64+0x460] ;  /* 0x0004602e106c7980 */ /* 0x000ee2000c101900 */
[C---:B------:R-:W-:Y:S02]  /*15fc0*/  ISETP.LT.OR P0, PT, R9.reuse, 0x2, P0 ;  /* 0x000000020900780c */ /* 0x040fe40000701670 */
[----:B------:R-:W-:Y:S01]  /*15fd0*/  ISETP.LT.OR P1, PT, R9, 0x9, P1 ;  /* 0x000000090900780c */ /* 0x000fe20000f21670 */
[----:B------:R-:W4:Y:S01]  /*15fe0*/  LD.E R44, desc[UR46][R16.64+0x2b0] ;  /* 0x0002b02e102c7980 */ /* 0x000f22000c101900 */
[----:B------:R-:W-:Y:S02]  /*15ff0*/  FSEL R89, R89, -INF , !P0 ;  /* 0xff80000059597808 */ /* 0x000fe40004000000 */
[----:B------:R-:W-:Y:S01]  /*16000*/  ISETP.NE.AND P0, PT, R28, RZ, PT ;  /* 0x000000ff1c00720c */ /* 0x000fe20003f05270 */
[----:B------:R-:W5:Y:S01]  /*16010*/  LD.E R60, desc[UR46][R16.64+0x23c] ;  /* 0x00023c2e103c7980 */ /* 0x000f62000c101900 */
[----:B------:R-:W-:-:S02]  /*16020*/  FSEL R99, R99, -INF , !P1 ;  /* 0xff80000063637808 */ /* 0x000fc40004800000 */
[----:B------:R-:W-:Y:S01]  /*16030*/  ISETP.GT.AND P0, PT, R8, 0x9, !P0 ;  /* 0x000000090800780c */ /* 0x000fe20004704270 */
[----:B------:R-:W4:Y:S01]  /*16040*/  LD.E R28, desc[UR46][R16.64+0x284] ;  /* 0x0002842e101c7980 */ /* 0x000f22000c101900 */
[----:B------:R-:W-:Y:S02]  /*16050*/  ISETP.NE.AND P1, PT, R54, RZ, PT ;  /* 0x000000ff3600720c */ /* 0x000fe40003f25270 */
[----:B------:R-:W-:Y:S01]  /*16060*/  ISETP.LT.OR P0, PT, R9, 0xa, P0 ;  /* 0x0000000a0900780c */ /* 0x000fe20000701670 */
[----:B------:R-:W5:Y:S01]  /*16070*/  LD.E R54, desc[UR46][R16.64+0x320] ;  /* 0x0003202e10367980 */ /* 0x000f62000c101900 */
[----:B------:R-:W-:Y:S02]  /*16080*/  ISETP.NE.AND P6, PT, R36, RZ, PT ;  /* 0x000000ff2400720c */ /* 0x000fe40003fc5270 */
[----:B------:R-:W-:Y:S01]  /*16090*/  FSEL R105, R105, -INF , !P0 ;  /* 0xff80000069697808 */ /* 0x000fe20004000000 */
[----:B------:R-:W4:Y:S01]  /*160a0*/  LD.E R36, desc[UR46][R16.64+0x270] ;  /* 0x0002702e10247980 */ /* 0x000f22000c101900 */
[----:B------:R-:W-:-:S02]  /*160b0*/  ISETP.NE.AND P0, PT, R46, RZ, PT ;  /* 0x000000ff2e00720c */ /* 0x000fc40003f05270 */
[C---:B------:R-:W-:Y:S01]  /*160c0*/  ISETP.GT.AND P2, PT, R8.reuse, 0x49, !P2 ;  /* 0x000000490800780c */ /* 0x040fe20005744270 */
[----:B------:R-:W5:Y:S01]  /*160d0*/  LD.E R46, desc[UR46][R16.64+0x2d0] ;  /* 0x0002d02e102e7980 */ /* 0x000f62000c101900 */
[C---:B------:R-:W-:Y:S02]  /*160e0*/  ISETP.GT.AND P0, PT, R8.reuse, 0x10, !P0 ;  /* 0x000000100800780c */ /* 0x040fe40004704270 */
[C---:B------:R-:W-:Y:S01]  /*160f0*/  ISETP.GT.AND P3, PT, R8.reuse, 0x50, !P3 ;  /* 0x000000500800780c */ /* 0x040fe20005f64270 */
[----:B------:R-:W5:Y:S01]  /*16100*/  LD.E R74, desc[UR46][R16.64+0x24c] ;  /* 0x00024c2e104a7980 */ /* 0x000f62000c101900 */
[----:B------:R-:W-:Y:S02]  /*16110*/  ISETP.LT.OR P0, PT, R9, 0x11, P0 ;  /* 0x000000110900780c */ /* 0x000fe40000701670 */
[----:B------:R-:W-:Y:S01]  /*16120*/  ISETP.GT.AND P4, PT, R8, 0x51, !P4 ;  /* 0x000000510800780c */ /* 0x000fe20006784270 */
[----:B------:R-:W5:Y:S01]  /*16130*/  LD.E R72, desc[UR46][R16.64+0x25c] ;  /* 0x00025c2e10487980 */ /* 0x000f62000c101900 */
[----:B------:R-:W-:-:S02]  /*16140*/  FSEL R113, R113, -INF , !P0 ;  /* 0xff80000071717808 */ /* 0x000fc40004000000 */
[----:B------:R-:W-:Y:S01]  /*16150*/  ISETP.NE.AND P0, PT, R50, RZ, PT ;  /* 0x000000ff3200720c */ /* 0x000fe20003f05270 */
[----:B------:R-:W5:Y:S03]  /*16160*/  LD.E R70, desc[UR46][R16.64+0x268] ;  /* 0x0002682e10467980 */ /* 0x000f66000c101900 */
[C---:B------:R-:W-:Y:S01]  /*16170*/  ISETP.GT.AND P0, PT, R8.reuse, 0x11, !P0 ;  /* 0x000000110800780c */ /* 0x040fe20004704270 */
[----:B------:R-:W5:Y:S03]  /*16180*/  LD.E R50, desc[UR46][R16.64+0x2f0] ;  /* 0x0002f02e10327980 */ /* 0x000f66000c101900 */
[----:B------:R-:W-:Y:S01]  /*16190*/  ISETP.LT.OR P0, PT, R9, 0x12, P0 ;  /* 0x000000120900780c */ /* 0x000fe20000701670 */
[----:B------:R-:W5:Y:S03]  /*161a0*/  LD.E R68, desc[UR46][R16.64+0x26c] ;  /* 0x00026c2e10447980 */ /* 0x000f66000c101900 */
[----:B------:R-:W-:Y:S01]  /*161b0*/  FSEL R119, R119, -INF , !P0 ;  /* 0xff80000077777808 */ /* 0x000fe20004000000 */
[----:B------:R-:W5:Y:S01]  /*161c0*/  LD.E R64, desc[UR46][R16.64+0x278] ;  /* 0x0002782e10407980 */ /* 0x000f62000c101900 */
[----:B------:R-:W-:-:S02]  /*161d0*/  ISETP.GT.AND P0, PT, R8, 0x18, !P1 ;  /* 0x000000180800780c */ /* 0x000fc40004f04270 */
[----:B------:R-:W-:Y:S01]  /*161e0*/  ISETP.NE.AND P1, PT, R56, RZ, PT ;  /* 0x000000ff3800720c */ /* 0x000fe20003f25270 */
[----:B------:R-:W5:Y:S01]  /*161f0*/  LD.E R80, desc[UR46][R16.64+0x27c] ;  /* 0x00027c2e10507980 */ /* 0x000f62000c101900 */
[C---:B------:R-:W-:Y:S02]  /*16200*/  ISETP.LT.OR P0, PT, R9.reuse, 0x19, P0 ;  /* 0x000000190900780c */ /* 0x040fe40000701670 */
[----:B------:R-:W-:Y:S01]  /*16210*/  ISETP.LT.OR P2, PT, R9, 0x4a, P2 ;  /* 0x0000004a0900780c */ /* 0x000fe20001741670 */
[----:B------:R-:W5:Y:S01]  /*16220*/  LD.E R56, desc[UR46][R16.64+0x310] ;  /* 0x0003102e10387980 */ /* 0x000f62000c101900 */
[----:B------:R-:W-:Y:S02]  /*16230*/  FSEL R129, R129, -INF , !P0 ;  /* 0xff80000081817808 */ /* 0x000fe40004000000 */
[----:B------:R-:W-:Y:S01]  /*16240*/  ISETP.GT.AND P0, PT, R8, 0x19, !P6 ;  /* 0x000000190800780c */ /* 0x000fe20007704270 */
[----:B------:R-:W5:Y:S01]  /*16250*/  LD.E R86, desc[UR46][R16.64+0x288] ;  /* 0x0002882e10567980 */ /* 0x000f62000c101900 */
[----:B------:R-:W-:-:S02]  /*16260*/  ISETP.NE.AND P6, PT, R14, RZ, PT ;  /* 0x000000ff0e00720c */ /* 0x000fc40003fc5270 */
[----:B------:R-:W-:Y:S01]  /*16270*/  ISETP.LT.OR P0, PT, R9, 0x1a, P0 ;  /* 0x0000001a0900780c */ /* 0x000fe20000701670 */
[----:B------:R-:W5:Y:S03]  /*16280*/  LD.E R84, desc[UR46][R16.64+0x28c] ;  /* 0x00028c2e10547980 */ /* 0x000f66000c101900 */
[----:B------:R-:W-:Y:S01]  /*16290*/  FSEL R127, R127, -INF , !P0 ;  /* 0xff8000007f7f7808 */ /* 0x000fe20004000000 */
[----:B------:R-:W5:Y:S01]  /*162a0*/  LD.E R82, desc[UR46][R16.64+0x298] ;  /* 0x0002982e10527980 */ /* 0x000f62000c101900 */
[----:B------:R-:W-:Y:S02]  /*162b0*/  ISETP.NE.AND P0, PT, R58, RZ, PT ;  /* 0x000000ff3a00720c */ /* 0x000fe40003f05270 */
[C---:B------:R-:W-:Y:S01]  /*162c0*/  ISETP.GT.AND P5, PT, R8.reuse, 0x58, !P5 ;  /* 0x000000580800780c */ /* 0x040fe20006fa4270 */
[----:B------:R-:W5:Y:S01]  /*162d0*/  LD.E R78, desc[UR46][R16.64+0x29c] ;  /* 0x00029c2e104e7980 */ /* 0x000f62000c101900 */
[----:B------:R-:W-:-:S03]  /*162e0*/  ISETP.GT.AND P0, PT, R8, 0x20, !P0 ;  /* 0x000000200800780c */ /* 0x000fc60004704270 */
[----:B------:R-:W5:Y:S01]  /*162f0*/  LD.E R76, desc[UR46][R16.64+0x2a8] ;  /* 0x0002a82e104c7980 */ /* 0x000f62000c101900 */
[----:B------:R-:W-:-:S03]  /*16300*/  ISETP.LT.OR P0, PT, R9, 0x21, P0 ;  /* 0x000000210900780c */ /* 0x000fc60000701670 */
[----:B------:R-:W5:Y:S01]  /*16310*/  LD.E R98, desc[UR46][R16.64+0x2ac] ;  /* 0x0002ac2e10627980 */ /* 0x000f62000c101900 */
[----:B------:R-:W-:Y:S02]  /*16320*/  FSEL R125, R125, -INF , !P0 ;  /* 0xff8000007d7d7808 */ /* 0x000fe40004000000 */
[----:B------:R-:W-:Y:S01]  /*16330*/  ISETP.NE.AND P0, PT, R40, RZ, PT ;  /* 0x000000ff2800720c */ /* 0x000fe20003f05270 */
[----:B------:R-:W5:Y:S03]  /*16340*/  LD.E R96, desc[UR46][R16.64+0x2b8] ;  /* 0x0002b82e10607980 */ /* 0x000f66000c101900 */
[----:B------:R-:W-:Y:S01]  /*16350*/  ISETP.GT.AND P0, PT, R8, 0x21, !P0 ;  /* 0x000000210800780c */ /* 0x000fe20004704270 */
[----:B------:R-:W5:Y:S03]  /*16360*/  LD.E R40, desc[UR46][R16.64+0x290] ;  /* 0x0002902e10287980 */ /* 0x000f66000c101900 */
[----:B------:R-:W-:Y:S01]  /*16370*/  ISETP.LT.OR P0, PT, R9, 0x22, P0 ;  /* 0x000000220900780c */ /* 0x000fe20000701670 */
[----:B------:R-:W5:Y:S03]  /*16380*/  LD.E R94, desc[UR46][R16.64+0x2bc] ;  /* 0x0002bc2e105e7980 */ /* 0x000f66000c101900 */
[----:B------:R-:W-:Y:S01]  /*16390*/  FSEL R20, R20, -INF , !P0 ;  /* 0xff80000014147808 */ /* 0x000fe20004000000 */
[----:B------:R-:W5:Y:S01]  /*163a0*/  LD.E R92, desc[UR46][R16.64+0x2c8] ;  /* 0x0002c82e105c7980 */ /* 0x000f62000c101900 */
[----:B------:R-:W-:-:S02]  /*163b0*/  ISETP.NE.AND P0, PT, R62, RZ, PT ;  /* 0x000000ff3e00720c */ /* 0x000fc40003f05270 */
[----:B------:R-:W-:Y:S01]  /*163c0*/  ISETP.LT.OR P3, PT, R9, 0x51, P3 ;  /* 0x000000510900780c */ /* 0x000fe20001f61670 */
        /* <DEDUP_REMOVED lines=14> */
[----:B------:R-:W-:-:S03]  /*164b0*/  ISETP.NE.AND P0, PT, R34, RZ, PT ;  /* 0x000000ff2200720c */ /* 0x000fc60003f05270 */
        /* <DEDUP_REMOVED lines=22> */
[----:B------:R-:W4:Y:S03]  /*16620*/  LD.E R24, desc[UR46][R16.64+0x230] ;  /* 0x0002302e10187980 */ /* 0x000f26000c101900 */
        /* <DEDUP_REMOVED lines=13> */
[----:B------:R-:W-:Y:S01]  /*16700*/  ISETP.GT.AND P0, PT, R8, 0x41, !P1 ;  /* 0x000000410800780c */ /* 0x000fe20004f04270 */
[----:B------:R-:W5:Y:S01]  /*16710*/  LD.E R140, desc[UR46][R16.64+0x388] ;  /* 0x0003882e108c7980 */ /* 0x000f62000c101900 */
[----:B------:R-:W-:Y:S02]  /*16720*/  ISETP.NE.AND P1, PT, R67, RZ, PT ;  /* 0x000000ff4300720c */ /* 0x000fe40003f25270 */
[----:B------:R-:W-:Y:S01]  /*16730*/  ISETP.LT.OR P0, PT, R9, 0x42, P0 ;  /* 0x000000420900780c */ /* 0x000fe20000701670 */
[----:B------:R-:W5:Y:S03]  /*16740*/  LD.E R148, desc[UR46][R16.64+0x38c] ;  /* 0x00038c2e10947980 */ /* 0x000f66000c101900 */
[----:B------:R-:W-:Y:S01]  /*16750*/  FSEL R106, R106, -INF , !P0 ;  /* 0xff8000006a6a7808 */ /* 0x000fe20004000000 */
[----:B------:R-:W5:Y:S01]  /*16760*/  LD.E R144, desc[UR46][R16.64+0x398] ;  /* 0x0003982e10907980 */ /* 0x000f62000c101900 */
[----:B------:R-:W-:-:S02]  /*16770*/  ISETP.GT.AND P0, PT, R8, RZ, !P6 ;  /* 0x000000ff0800720c */ /* 0x000fc40007704270 */
[----:B------:R-:W-:Y:S01]  /*16780*/  FSEL R133, R133, -INF , !P2 ;  /* 0xff80000085857808 */ /* 0x000fe20005000000 */
[----:B------:R-:W5:Y:S01]  /*16790*/  LD.E R146, desc[UR46][R16.64+0x39c] ;  /* 0x00039c2e10927980 */ /* 0x000f62000c101900 */
[----:B------:R-:W-:Y:S02]  /*167a0*/  ISETP.LT.OR P0, PT, R9, 0x1, P0 ;  /* 0x000000010900780c */ /* 0x000fe40000701670 */
[----:B------:R-:W-:Y:S01]  /*167b0*/  ISETP.NE.AND P6, PT, R42, RZ, PT ;  /* 0x000000ff2a00720c */ /* 0x000fe20003fc5270 */
[----:B------:R-:W5:Y:S01]  /*167c0*/  LD.E R150, desc[UR46][R16.64+0x3a8] ;  /* 0x0003a82e10967980 */ /* 0x000f62000c101900 */
[----:B------:R-:W-:-:S03]  /*167d0*/  FSEL R6, R26, -INF , !P0 ;  /* 0xff8000001a067808 */ /* 0x000fc60004000000 */
[----:B------:R-:W5:Y:S04]  /*167e0*/  LD.E R30, desc[UR46][R16.64+0x424] ;  /* 0x0004242e101e7980 */ /* 0x000f68000c101900 */
        /* <DEDUP_REMOVED lines=18> */
[----:B------:R-:W5:Y:S01]  /*16910*/  LD.E R107, desc[UR46][R16.64+0x3f0] ;  /* 0x0003f02e106b7980 */ /* 0x000f62000c101900 */
[----:B--2---:R-:W-:-:S03]  /*16920*/  FMNMX.FTZ R14, R189, R4, !PT ;  /* 0x00000004bd0e7209 */ /* 0x004fc60007810000 */
[----:B------:R-:W2:Y:S01]  /*16930*/  LD.E R42, desc[UR46][R16.64+0x2c0] ;  /* 0x0002c02e102a7980 */ /* 0x000ea2000c101900 */
[----:B------:R-:W-:-:S03]  /*16940*/  FMNMX.FTZ R14, R63, R14, !PT ;  /* 0x0000000e3f0e7209 */ /* 0x000fc60007810000 */
        /* <DEDUP_REMOVED lines=33> */
[----:B------:R-:W1:Y:S02]  /*16b60*/  SHFL.BFLY PT, R14, R65, 0x2, 0x1f ;  /* 0x0c401f00410e7f89 */ /* 0x000e6400000e0000 */
[----:B-1----:R-:W-:Y:S02]  /*16b70*/  FMNMX.FTZ R7, R65, R14, !PT ;  /* 0x0000000e41077209 */ /* 0x002fe40007810000 */
[----:B------:R-:W-:-:S04]  /*16b80*/  FMNMX.FTZ R14, R6, R5, !PT ;  /* 0x00000005060e7209 */ /* 0x000fc80007810000 */
[----:B------:R-:W-:Y:S01]  /*16b90*/  FMNMX.FTZ R14, R89, R14, !PT ;  /* 0x0000000e590e7209 */ /* 0x000fe20007810000 */
[----:B------:R-:W1:Y:S03]  /*16ba0*/  SHFL.BFLY PT, R18, R7, 0x1, 0x1f ;  /* 0x0c201f0007127f89 */ /* 0x000e6600000e0000 */
[----:B------:R-:W-:-:S04]  /*16bb0*/  FMNMX.FTZ R14, R99, R14, !PT ;  /* 0x0000000e630e7209 */ /* 0x000fc80007810000 */
[----:B------:R-:W-:-:S04]  /*16bc0*/  FMNMX.FTZ R14, R105, R14, !PT ;  /* 0x0000000e690e7209 */ /* 0x000fc80007810000 */
[----:B------:R-:W-:-:S04]  /*16bd0*/  FMNMX.FTZ R14, R113, R14, !PT ;  /* 0x0000000e710e7209 */ /* 0x000fc80007810000 */
[----:B------:R-:W-:-:S04]  /*16be0*/  FMNMX.FTZ R14, R119, R14, !PT ;  /* 0x0000000e770e7209 */ /* 0x000fc80007810000 */
[----:B------:R-:W-:-:S04]  /*16bf0*/  FMNMX.FTZ R14, R129, R14, !PT ;  /* 0x0000000e810e7209 */ /* 0x000fc80007810000 */
[----:B------:R-:W-:Y:S02]  /*16c00*/  FMNMX.FTZ R14, R127, R14, !PT ;  /* 0x0000000e7f0e7209 */ /* 0x000fe40007810000 */
[----:B-1----:R-:W-:Y:S02]  /*16c10*/  FMNMX.FTZ R67, R7, R18, !PT ;  /* 0x0000001207437209 */ /* 0x002fe40007810000 */
[----:B------:R-:W-:-:S04]  /*16c20*/  FMNMX.FTZ R7, R125, R14, !PT ;  /* 0x0000000e7d077209 */ /* 0x000fc80007810000 */
[----:B------:R-:W-:-:S04]  /*16c30*/  FMNMX.FTZ R14, R20, R7, !PT ;  /* 0x00000007140e7209 */ /* 0x000fc80007810000 */
[----:B------:R-:W-:-:S04]  /*16c40*/  FMNMX.FTZ R7, R11, R14, !PT ;  /* 0x0000000e0b077209 */ /* 0x000fc80007810000 */
[----:B------:R-:W-:-:S04]  /*16c50*/  FMNMX.FTZ R14, R12, R7, !PT ;  /* 0x000000070c0e7209 */ /* 0x000fc80007810000 */
[----:B------:R-:W-:-:S04]  /*16c60*/  FMNMX.FTZ R14, R19, R14, !PT ;  /* 0x0000000e130e7209 */ /* 0x000fc80007810000 */
[----:B------:R-:W-:-:S04]  /*16c70*/  FMNMX.FTZ R7, R21, R14, !PT ;  /* 0x0000000e15077209 */ /* 0x000fc80007810000 */
[----:B------:R-:W-:Y:S02]  /*16c80*/  FMNMX.FTZ R14, R104, R7, !PT ;  /* 0x00000007680e7209 */ /* 0x000fe40007810000 */
[----:B------:R-:W-:Y:S02]  /*16c90*/  ISETP.GT.AND P0, PT, R8, 0x48, !P1 ;  /* 0x000000480800780c */ /* 0x000fe40004f04270 */
[----:B------:R-:W-:Y:S02]  /*16ca0*/  FMNMX.FTZ R14, R121, R14, !PT ;  /* 0x0000000e790e7209 */ /* 0x000fe40007810000 */
[----:B------:R-:W-:Y:S02]  /*16cb0*/  ISETP.LT.OR P0, PT, R9, 0x49, P0 ;  /* 0x000000490900780c */ /* 0x000fe40000701670 */
[----:B------:R-:W-:Y:S02]  /*16cc0*/  FMNMX.FTZ R7, R123, R14, !PT ;  /* 0x0000000e7b077209 */ /* 0x000fe40007810000 */
[----:B------:R-:W-:-:S02]  /*16cd0*/  FSEL R131, R131, -INF , !P0 ;  /* 0xff80000083837808 */ /* 0x000fc40004000000 */
[----:B------:R-:W-:-:S04]  /*16ce0*/  FMNMX.FTZ R14, R106, R7, !PT ;  /* 0x000000076a0e7209 */ /* 0x000fc80007810000 */
[----:B------:R-:W-:Y:S02]  /*16cf0*/  FMNMX.FTZ R14, R131, R14, !PT ;  /* 0x0000000e830e7209 */ /* 0x000fe40007810000 */
[----:B------:R-:W-:Y:S02]  /*16d00*/  ISETP.LT.OR P4, PT, R9, 0x52, P4 ;  /* 0x000000520900780c */ /* 0x000fe40002781670 */
[----:B------:R-:W-:Y:S02]  /*16d10*/  FSEL R135, R135, -INF , !P3 ;  /* 0xff80000087877808 */ /* 0x000fe40005800000 */
[----:B------:R-:W-:Y:S02]  /*16d20*/  FMNMX.FTZ R14, R133, R14, !PT ;  /* 0x0000000e850e7209 */ /* 0x000fe40007810000 */
[----:B------:R-:W-:Y:S02]  /*16d30*/  ISETP.GT.AND P0, PT, R8, 0x59, !P6 ;  /* 0x000000590800780c */ /* 0x000fe40007704270 */
[----:B------:R-:W-:Y:S01]  /*16d40*/  ISETP.LT.OR P5, PT, R9, 0x59, P5 ;  /* 0x000000590900780c */ /* 0x000fe20002fa1670 */
[----:B------:R-:W-:Y:S01]  /*16d50*/  ST.E desc[UR46][R16.64+0x440], R65 ;  /* 0x0004404110007985 */ /* 0x000fe2000c10192e */
[----:B------:R-:W-:-:S02]  /*16d60*/  FSEL R137, R137, -INF , !P4 ;  /* 0xff80000089897808 */ /* 0x000fc40006000000 */
[----:B------:R-:W-:Y:S01]  /*16d70*/  FMNMX.FTZ R14, R135, R14, !PT ;  /* 0x0000000e870e7209 */ /* 0x000fe20007810000 */
[----:B------:R-:W4:Y:S01]  /*16d80*/  LD.E R8, desc[UR46][R16.64+0x454] ;  /* 0x0004542e10087980 */ /* 0x000f22000c101900 */
[----:B------:R-:W-:Y:S02]  /*16d90*/  ISETP.LT.OR P0, PT, R9, 0x5a, P0 ;  /* 0x0000005a0900780c */ /* 0x000fe40000701670 */
[----:B------:R-:W-:Y:S01]  /*16da0*/  FSEL R139, R139, -INF , !P5 ;  /* 0xff8000008b8b7808 */ /* 0x000fe20006800000 */
[----:B------:R1:W-:Y:S01]  /*16db0*/  ST.E desc[UR46][R16.64+0x440], R67 ;  /* 0x0004404310007985 */ /* 0x0003e2000c10192e */
[----:B------:R-:W-:Y:S02]  /*16dc0*/  FMNMX.FTZ R14, R137, R14, !PT ;  /* 0x0000000e890e7209 */ /* 0x000fe40007810000 */
[----:B------:R-:W-:Y:S01]  /*16dd0*/  FSEL R141, R141, -INF , !P0 ;  /* 0xff8000008d8d7808 */ /* 0x000fe20004000000 */
[----:B------:R-:W3:Y:S01]  /*16de0*/  LD.E R69, desc[UR46][R16.64+0x440] ;  /* 0x0004402e10457980 */ /* 0x000ee2000c101900 */
[----:B------:R-:W-:-:S03]  /*16df0*/  FMNMX.FTZ R14, R139, R14, !PT ;  /* 0x0000000e8b0e7209 */ /* 0x000fc60007810000 */
[----:B------:R-:W5:Y:S01]  /*16e00*/  LD.E R9, desc[UR46][R16.64+0x450] ;  /* 0x0004502e10097980 */ /* 0x000f62000c101900 */
[----:B------:R-:W-:-:S03]  /*16e10*/  FMNMX.FTZ R7, R141, R14, !PT ;  /* 0x0000000e8d077209 */ /* 0x000fc60007810000 */
[----:B-1----:R-:W2:Y:S04]  /*16e20*/  LD.E R67, desc[UR46][R16.64+0x350] ;  /* 0x0003502e10437980 */ /* 0x002ea8000c101900 */
[----:B------:R-:W-:Y:S04]  /*16e30*/  ST.E desc[UR46][R16.64+0x444], R7 ;  /* 0x0004440710007985 */ /* 0x000fe8000c10192e */
[----:B------:R-:W4:Y:S04]  /*16e40*/  LD.E R14, desc[UR46][R16.64+0x444] ;  /* 0x0004442e100e7980 */ /* 0x000f28000c101900 */
[----:B------:R-:W2:Y:S01]  /*16e50*/  LD.E R65, desc[UR46][R16.64+0x360] ;  /* 0x0003602e10417980 */ /* 0x000ea2000c101900 */
[C---:B---3--:R-:W-:Y:S01]  /*16e60*/  FMUL.FTZ R18, R69.reuse, R108 ;  /* 0x0000006c45127220 */ /* 0x048fe20000410000 */
[----:B------:R-:W-:-:S04]  /*16e70*/  FSETP.NEU.FTZ.AND P0, PT, R69, -INF , PT ;  /* 0xff8000004500780b */ /* 0x000fc80003f1d000 */
[----:B------:R-:W-:-:S05]  /*16e80*/  FSEL R58, R18, RZ, P0 ;  /* 0x000000ff123a7208 */ /* 0x000fca0000000000 */
[-CC-:B------:R-:W-:Y:S02]  /*16e90*/  FFMA.FTZ R176, R43, R108.reuse, -R58.reuse ;  /* 0x0000006c2bb07223 */ /* 0x180fe4000001083a */
[----:B----4-:R-:W1:Y:S01]  /*16ea0*/  SHFL.BFLY PT, R43, R14, 0x2, 0x1f ;  /* 0x0c401f000e2b7f89 */ /* 0x010e6200000e0000 */
[-CC-:B------:R-:W-:Y:S01]  /*16eb0*/  FFMA.FTZ R153, R59, R108.reuse, -R58.reuse ;  /* 0x0000006c3b997223 */ /* 0x180fe2000001083a */
[----:B------:R-:W-:Y:S02]  /*16ec0*/  FSEL R69, R69, RZ, P0 ;  /* 0x000000ff45457208 */ /* 0x000fe40000000000 */
[----:B-1----:R-:W-:Y:S01]  /*16ed0*/  FMNMX.FTZ R14, R14, R43, !PT ;  /* 0x0000002b0e0e7209 */ /* 0x002fe20007810000 */
[-CC-:B------:R-:W-:Y:S01]  /*16ee0*/  FFMA.FTZ R154, R61, R108.reuse, -R58.reuse ;  /* 0x0000006c3d9a7223 */ /* 0x180fe2000001083a */
[-CC-:B------:R-:W-:Y:S01]  /*16ef0*/  FFMA.FTZ R189, R189, R108.reuse, -R58.reuse ;  /* 0x0000006cbdbd7223 */ /* 0x180fe2000001083a */
[-CC-:B------:R-:W-:Y:S01]  /*16f00*/  FFMA.FTZ R152, R63, R108.reuse, -R58.reuse ;  /* 0x0000006c3f987223 */ /* 0x180fe2000001083a */
[-CC-:B------:R-:W-:Y:S01]  /*16f10*/  FFMA.FTZ R188, R53, R108.reuse, -R58.reuse ;  /* 0x0000006c35bc7223 */ /* 0x180fe2000001083a */
[----:B------:R-:W1:Y:S01]  /*16f20*/  SHFL.BFLY PT, R59, R14, 0x1, 0x1f ;  /* 0x0c201f000e3b7f89 */ /* 0x000e6200000e0000 */
[----:B------:R-:W-:Y:S01]  /*16f30*/  FADD.FTZ R61, R4, -R69 ;  /* 0x80000045043d7221 */ /* 0x000fe20000010000 */
[-CC-:B------:R-:W-:Y:S01]  /*16f40*/  FFMA.FTZ R4, R13, R108.reuse, -R58.reuse ;  /* 0x0000006c0d047223 */ /* 0x180fe2000001083a */
[-CC-:B------:R-:W-:Y:S01]  /*16f50*/  FFMA.FTZ R13, R57, R108.reuse, -R58.reuse ;  /* 0x0000006c390d7223 */ /* 0x180fe2000001083a */
        /* <DEDUP_REMOVED lines=10> */
[----:B------:R-:W3:Y:S01]  /*17000*/  LD.E R29, desc[UR46][R16.64+0x42c] ;  /* 0x00042c2e101d7980 */ /* 0x000ee2000c101900 */
[-CC-:B------:R-:W-:Y:S01]  /*17010*/  FFMA.FTZ R168, R25, R108.reuse, -R58.reuse ;  /* 0x0000006c19a87223 */ /* 0x180fe2000001083a */
[-CC-:B------:R-:W-:Y:S01]  /*17020*/  FFMA.FTZ R165, R27, R108.reuse, -R58.reuse ;  /* 0x0000006c1ba57223 */ /* 0x180fe2000001083a */
[-CC-:B------:R-:W-:Y:S01]  /*17030*/  FFMA.FTZ R162, R35, R108.reuse, -R58.reuse ;  /* 0x0000006c23a27223 */ /* 0x180fe2000001083a */
[-CC-:B------:R-:W-:Y:S01]  /*17040*/  FFMA.FTZ R157, R37, R108.reuse, -R58.reuse ;  /* 0x0000006c259d7223 */ /* 0x180fe2000001083a */
[-CC-:B------:R-:W-:Y:S01]  /*17050*/  FFMA.FTZ R23, R23, R108.reuse, -R58.reuse ;  /* 0x0000006c17177223 */ /* 0x180fe2000001083a */
[----:B------:R-:W-:Y:S01]  /*17060*/  MUFU.EX2 R154, R154 ;  /* 0x0000009a009a7308 */ /* 0x000fe20000000800 */
[-CC-:B------:R-:W-:Y:S01]  /*17070*/  FFMA.FTZ R160, R47, R108.reuse, -R58.reuse ;  /* 0x0000006c2fa07223 */ /* 0x180fe2000001083a */
[-CC-:B------:R-:W-:Y:S01]  /*17080*/  FFMA.FTZ R15, R15, R108.reuse, -R58.reuse ;  /* 0x0000006c0f0f7223 */ /* 0x180fe2000001083a */
[-C--:B------:R-:W-:Y:S01]  /*17090*/  FFMA.FTZ R18, R55, R108.reuse, -R58 ;  /* 0x0000006c37127223 */ /* 0x080fe2000001083a */
[----:B-1----:R-:W-:Y:S01]  /*170a0*/  FMNMX.FTZ R57, R14, R59, !PT ;  /* 0x0000003b0e397209 */ /* 0x002fe20007810000 */
[----:B------:R-:W4:Y:S03]  /*170b0*/  LD.E R33, desc[UR46][R16.64+0x234] ;  /* 0x0002342e10217980 */ /* 0x000f26000c101900 */
[----:B------:R1:W-:Y:S01]  /*170c0*/  MUFU.EX2 R14, R4 ;  /* 0x00000004000e7308 */ /* 0x0003e20000000800 */
[----:B------:R-:W2:Y:S04]  /*170d0*/  LD.E R25, desc[UR46][R16.64+0x240] ;  /* 0x0002402e10197980 */ /* 0x000ea8000c101900 */
[----:B------:R-:W2:Y:S01]  /*170e0*/  LD.E R31, desc[UR46][R16.64+0x260] ;  /* 0x0002602e101f7980 */ /* 0x000ea2000c101900 */
[----:B-1----:R-:W-:-:S02]  /*170f0*/  FMUL.FTZ R4, R61, R108 ;  /* 0x0000006c3d047220 */ /* 0x002fc40000410000 */
[----:B------:R-:W-:Y:S01]  /*17100*/  MUFU.EX2 R153, R153 ;  /* 0x0000009900997308 */ /* 0x000fe20000000800 */
[CC--:B------:R-:W-:Y:S01]  /*17110*/  FMUL.FTZ R58, R57.reuse, R108.reuse ;  /* 0x0000006c393a7220 */ /* 0x0c0fe20000410000 */
[----:B------:R-:W-:Y:S01]  /*17120*/  FSETP.NEU.FTZ.AND P0, PT, R57, -INF , PT ;  /* 0xff8000003900780b */ /* 0x000fe20003f1d000 */
[----:B------:R-:W2:Y:S04]  /*17130*/  LD.E R27, desc[UR46][R16.64+0x274] ;  /* 0x0002742e101b7980 */ /* 0x000ea8000c101900 */
[----:B------:R-:W2:Y:S01]  /*17140*/  LD.E R35, desc[UR46][R16.64+0x280] ;  /* 0x0002802e10237980 */ /* 0x000ea2000c101900 */
[----:B------:R-:W5:Y:S01]  /*17150*/  MUFU.EX2 R4, R4 ;  /* 0x0000000400047308 */ /* 0x000f620000000800 */
[----:B------:R-:W-:Y:S02]  /*17160*/  FSEL R110, R58, RZ, P0 ;  /* 0x000000ff3a6e7208 */ /* 0x000fe40000000000 */
[----:B------:R-:W2:Y:S04]  /*17170*/  LD.E R37, desc[UR46][R16.64+0x294] ;  /* 0x0002942e10257980 */ /* 0x000ea8000c101900 */
[----:B------:R-:W2:Y:S01]  /*17180*/  LD.E R43, desc[UR46][R16.64+0x2c4] ;  /* 0x0002c42e102b7980 */ /* 0x000ea2000c101900 */
[----:B------:R-:W1:Y:S03]  /*17190*/  MUFU.EX2 R188, R188 ;  /* 0x000000bc00bc7308 */ /* 0x000e660000000800 */
[----:B------:R-:W2:Y:S04]  /*171a0*/  LD.E R39, desc[UR46][R16.64+0x264] ;  /* 0x0002642e10277980 */ /* 0x000ea8000c101900 */
[----:B------:R-:W2:Y:S01]  /*171b0*/  LD.E R41, desc[UR46][R16.64+0x2a4] ;  /* 0x0002a42e10297980 */ /* 0x000ea2000c101900 */
[----:B-----5:R-:W-:Y:S01]  /*171c0*/  FFMA.FTZ R9, R4, R9, R189 ;  /* 0x0000000904097223 */ /* 0x020fe200000100bd */
[----:B------:R-:W5:Y:S02]  /*171d0*/  MUFU.EX2 R7, R7 ;  /* 0x0000000700077308 */ /* 0x000f640000000800 */
[----:B------:R-:W2:Y:S01]  /*171e0*/  LD.E R45, desc[UR46][R16.64+0x2b4] ;  /* 0x0002b42e102d7980 */ /* 0x000ea2000c101900 */
[----:B------:R-:W-:Y:S01]  /*171f0*/  FADD.FTZ R9, R152, R9 ;  /* 0x0000000998097221 */ /* 0x000fe20000010000 */
[----:B------:R-:W-:-:S02]  /*17200*/  FFMA.FTZ R166, R21, R108, -R110 ;  /* 0x0000006c15a67223 */ /* 0x000fc4000001086e */
[----:B------:R-:W2:Y:S01]  /*17210*/  LD.E R49, desc[UR46][R16.64+0x2d4] ;  /* 0x0002d42e10317980 */ /* 0x000ea2000c101900 */
[----:B------:R-:W-:Y:S01]  /*17220*/  FADD.FTZ R202, R154, R9 ;  /* 0x000000099aca7221 */ /* 0x000fe20000010000 */
[----:B------:R-:W5:Y:S01]  /*17230*/  MUFU.EX2 R180, R180 ;  /* 0x000000b400b47308 */ /* 0x000f620000000800 */
[----:B------:R-:W-:Y:S01]  /*17240*/  FFMA.FTZ R21, R123, R108, -R110 ;  /* 0x0000006c7b157223 */ /* 0x000fe2000001086e */
[----:B------:R-:W2:Y:S01]  /*17250*/  LD.E R47, desc[UR46][R16.64+0x2e0] ;  /* 0x0002e02e102f7980 */ /* 0x000ea2000c101900 */
[----:B------:R-:W-:-:S03]  /*17260*/  FADD.FTZ R123, R153, R202 ;  /* 0x000000ca997b7221 */ /* 0x000fc60000010000 */
[----:B------:R-:W2:Y:S02]  /*17270*/  LD.E R51, desc[UR46][R16.64+0x2f4] ;  /* 0x0002f42e10337980 */ /* 0x000ea4000c101900 */
[----:B------:R-:W5:Y:S01]  /*17280*/  MUFU.EX2 R177, R177 ;  /* 0x000000b100b17308 */ /* 0x000f620000000800 */
[----:B-1----:R-:W-:Y:S01]  /*17290*/  FADD.FTZ R220, R188, R123 ;  /* 0x0000007bbcdc7221 */ /* 0x002fe20000010000 */
[----:B------:R-:W-:Y:S01]  /*172a0*/  FSEL R58, R57, RZ, P0 ;  /* 0x000000ff393a7208 */ /* 0x000fe20000000000 */
[----:B------:R-:W2:Y:S05]  /*172b0*/  LD.E R53, desc[UR46][R16.64+0x304] ;  /* 0x0003042e10357980 */ /* 0x000eaa000c101900 */
[----:B------:R-:W1:Y:S01]  /*172c0*/  MUFU.EX2 R176, R176 ;  /* 0x000000b000b07308 */ /* 0x000e620000000800 */
[----:B-----5:R-:W-:Y:S01]  /*172d0*/  FADD.FTZ R123, R7, R220 ;  /* 0x000000dc077b7221 */ /* 0x020fe20000010000 */
[----:B------:R-:W-:Y:S01]  /*172e0*/  FADD.FTZ R143, R5, -R58 ;  /* 0x8000003a058f7221 */ /* 0x000fe20000010000 */
[----:B------:R-:W5:Y:S04]  /*172f0*/  LD.E R69, desc[UR46][R16.64+0x330] ;  /* 0x0003302e10457980 */ /* 0x000f68000c101900 */
[----:B------:R-:W5:Y:S01]  /*17300*/  LD.E R63, desc[UR46][R16.64+0x364] ;  /* 0x0003642e103f7980 */ /* 0x000f62000c101900 */
[----:B------:R-:W1:Y:S01]  /*17310*/  MUFU.EX2 R173, R173 ;  /* 0x000000ad00ad7308 */ /* 0x000e620000000800 */
[----:B------:R-:W-:-:S02]  /*17320*/  FADD.FTZ R226, R180, R123 ;  /* 0x0000007bb4e27221 */ /* 0x000fc40000010000 */
[----:B------:R-:W5:Y:S04]  /*17330*/  LD.E R5, desc[UR46][R16.64+0x420] ;  /* 0x0004202e10057980 */ /* 0x000f68000c101900 */
[----:B------:R-:W5:Y:S01]  /*17340*/  LD.E R58, desc[UR46][R16.64+0x248] ;  /* 0x0002482e103a7980 */ /* 0x000f62000c101900 */
[----:B------:R-:W1:Y:S01]  /*17350*/  MUFU.EX2 R172, R172 ;  /* 0x000000ac00ac7308 */ /* 0x000e620000000800 */
[----:B------:R-:W-:-:S07]  /*17360*/  FADD.FTZ R123, R177, R226 ;  /* 0x000000e2b17b7221 */ /* 0x000fce0000010000 */
[----:B------:R-:W1:Y:S02]  /*17370*/  MUFU.EX2 R169, R169 ;  /* 0x000000a900a97308 */ /* 0x000e640000000800 */
[----:B-1----:R-:W-:Y:S01]  /*17380*/  FADD.FTZ R236, R176, R123 ;  /* 0x0000007bb0ec7221 */ /* 0x002fe20000010000 */
[-CC-:B------:R-:W-:Y:S01]  /*17390*/  FFMA.FTZ R183, R6, R108.reuse, -R110.reuse ;  /* 0x0000006c06b77223 */ /* 0x180fe2000001086e */
[-CC-:B------:R-:W-:Y:S01]  /*173a0*/  FFMA.FTZ R178, R20, R108.reuse, -R110.reuse ;  /* 0x0000006c14b27223 */ /* 0x180fe2000001086e */
[-CC-:B------:R-:W-:Y:S01]  /*173b0*/  FFMA.FTZ R171, R11, R108.reuse, -R110.reuse ;  /* 0x0000006c0bab7223 */ /* 0x180fe2000001086e */
[-CC-:B------:R-:W-:Y:S02]  /*173c0*/  FFMA.FTZ R174, R12, R108.reuse, -R110.reuse ;  /* 0x0000006c0cae7223 */ /* 0x180fe4000001086e */
        /* <DEDUP_REMOVED lines=18> */
[----:B------:R-:W-:Y:S01]  /*174f0*/  FFMA.FTZ R141, R141, R108, -R110 ;  /* 0x0000006c8d8d7223 */ /* 0x000fe2000001086e */
[----:B------:R-:W-:Y:S01]  /*17500*/  FMUL.FTZ R121, R108, R143 ;  /* 0x0000008f6c797220 */ /* 0x000fe20000410000 */
[----:B------:R-:W1:Y:S01]  /*17510*/  MUFU.EX2 R167, R167 ;  /* 0x000000a700a77308 */ /* 0x000e620000000800 */
[----:B------:R-:W5:Y:S01]  /*17520*/  LD.E R108, desc[UR46][R16.64+0x2f8] ;  /* 0x0002f82e106c7980 */ /* 0x000f62000c101900 */
[----:B------:R-:W-:-:S03]  /*17530*/  FADD.FTZ R125, R173, R236 ;  /* 0x000000ecad7d7221 */ /* 0x000fc60000010000 */
[----:B------:R-:W5:Y:S01]  /*17540*/  LD.E R110, desc[UR46][R16.64+0x30c] ;  /* 0x00030c2e106e7980 */ /* 0x000f62000c101900 */
[----:B------:R-:W-:-:S03]  /*17550*/  FADD.FTZ R127, R172, R125 ;  /* 0x0000007dac7f7221 */ /* 0x000fc60000010000 */
[----:B------:R-:W5:Y:S01]  /*17560*/  LD.E R106, desc[UR46][R16.64+0x318] ;  /* 0x0003182e106a7980 */ /* 0x000f62000c101900 */
[----:B------:R-:W-:-:S03]  /*17570*/  FADD.FTZ R131, R169, R127 ;  /* 0x0000007fa9837221 */ /* 0x000fc60000010000 */
[----:B------:R-:W5:Y:S01]  /*17580*/  LD.E R104, desc[UR46][R16.64+0x31c] ;  /* 0x00031c2e10687980 */ /* 0x000f62000c101900 */
[----:B-1----:R-:W-:-:S03]  /*17590*/  FADD.FTZ R133, R170, R131 ;  /* 0x00000083aa857221 */ /* 0x002fc60000010000 */
[----:B------:R-:W5:Y:S01]  /*175a0*/  LD.E R55, desc[UR46][R16.64+0x314] ;  /* 0x0003142e10377980 */ /* 0x000f62000c101900 */
[----:B------:R-:W-:-:S03]  /*175b0*/  FADD.FTZ R135, R167, R133 ;  /* 0x00000085a7877221 */ /* 0x000fc60000010000 */
        /* <DEDUP_REMOVED lines=17> */
[----:B------:R-:W-:Y:S08]  /*176d0*/  MUFU.EX2 R183, R183 ;  /* 0x000000b700b77308 */ /* 0x000ff00000000800 */
[----:B------:R-:W1:Y:S08]  /*176e0*/  MUFU.EX2 R121, R121 ;  /* 0x0000007900797308 */ /* 0x000e700000000800 */
[----:B------:R-:W1:Y:S08]  /*176f0*/  MUFU.EX2 R192, R192 ;  /* 0x000000c000c07308 */ /* 0x000e700000000800 */
[----:B------:R-:W1:Y:S02]  /*17700*/  MUFU.EX2 R155, R155 ;  /* 0x0000009b009b7308 */ /* 0x000e640000000800 */
[----:B-1----:R-:W-:-:S06]  /*17710*/  FFMA.FTZ R9, R121, R8, R183 ;  /* 0x0000000879097223 */ /* 0x002fcc00000100b7 */
[----:B------:R-:W1:Y:S01]  /*17720*/  MUFU.EX2 R6, R6 ;  /* 0x0000000600067308 */ /* 0x000e620000000800 */
[----:B------:R-:W-:-:S07]  /*17730*/  FADD.FTZ R8, R192, R9 ;  /* 0x00000009c0087221 */ /* 0x000fce0000010000 */
[----:B------:R-:W1:Y:S01]  /*17740*/  MUFU.EX2 R179, R179 ;  /* 0x000000b300b37308 */ /* 0x000e620000000800 */
[----:B------:R-:W-:-:S07]  /*17750*/  FADD.FTZ R9, R155, R8 ;  /* 0x000000089b097221 */ /* 0x000fce0000010000 */
[----:B------:R-:W1:Y:S02]  /*17760*/  MUFU.EX2 R190, R190 ;  /* 0x000000be00be7308 */ /* 0x000e640000000800 */
[----:B-1----:R-:W-:-:S06]  /*17770*/  FADD.FTZ R8, R6, R9 ;  /* 0x0000000906087221 */ /* 0x002fcc0000010000 */
[----:B------:R-:W1:Y:S01]  /*17780*/  MUFU.EX2 R181, R181 ;  /* 0x000000b500b57308 */ /* 0x000e620000000800 */
[----:B------:R-:W-:-:S07]  /*17790*/  FADD.FTZ R9, R179, R8 ;  /* 0x00000008b3097221 */ /* 0x000fce0000010000 */
[----:B------:R-:W3:Y:S01]  /*177a0*/  MUFU.EX2 R182, R182 ;  /* 0x000000b600b67308 */ /* 0x000ee20000000800 */
[----:B------:R-:W-:-:S07]  /*177b0*/  FADD.FTZ R8, R190, R9 ;  /* 0x00000009be087221 */ /* 0x000fce0000010000 */
[----:B------:R-:W3:Y:S01]  /*177c0*/  MUFU.EX2 R175, R175 ;  /* 0x000000af00af7308 */ /* 0x000ee20000000800 */
[----:B-1----:R-:W-:-:S07]  /*177d0*/  FADD.FTZ R9, R181, R8 ;  /* 0x00000008b5097221 */ /* 0x002fce0000010000 */
[----:B------:R-:W1:Y:S01]  /*177e0*/  MUFU.EX2 R178, R178 ;  /* 0x000000b200b27308 */ /* 0x000e620000000800 */
[----:B---3--:R-:W-:-:S07]  /*177f0*/  FADD.FTZ R8, R182, R9 ;  /* 0x00000009b6087221 */ /* 0x008fce0000010000 */
[----:B------:R-:W3:Y:S01]  /*17800*/  MUFU.EX2 R171, R171 ;  /* 0x000000ab00ab7308 */ /* 0x000ee20000000800 */
[----:B------:R-:W-:-:S07]  /*17810*/  FADD.FTZ R9, R175, R8 ;  /* 0x00000008af097221 */ /* 0x000fce0000010000 */
[----:B------:R-:W4:Y:S01]  /*17820*/  MUFU.EX2 R174, R174 ;  /* 0x000000ae00ae7308 */ /* 0x000f220000000800 */
[----:B-1----:R-:W-:-:S07]  /*17830*/  FADD.FTZ R8, R178, R9 ;  /* 0x00000009b2087221 */ /* 0x002fce0000010000 */
[----:B------:R-:W1:Y:S01]  /*17840*/  MUFU.EX2 R168, R168 ;  /* 0x000000a800a87308 */ /* 0x000e620000000800 */
[----:B------:R-:W-:-:S07]  /*17850*/  FMUL.FTZ R145, R121, R29 ;  /* 0x0000001d79917220 */ /* 0x000fce0000410000 */
[----:B------:R-:W1:Y:S01]  /*17860*/  MUFU.EX2 R161, R161 ;  /* 0x000000a100a17308 */ /* 0x000e620000000800 */
[----:B------:R-:W-:Y:S01]  /*17870*/  FMUL.FTZ R29, R4, R24 ;  /* 0x00000018041d7220 */ /* 0x000fe20000410000 */
[----:B---3--:R-:W-:-:S06]  /*17880*/  FADD.FTZ R9, R171, R8 ;  /* 0x00000008ab097221 */ /* 0x008fcc0000010000 */
[----:B------:R-:W3:Y:S08]  /*17890*/  MUFU.EX2 R165, R165 ;  /* 0x000000a500a57308 */ /* 0x000ef00000000800 */
[----:B------:R-:W3:Y:S01]  /*178a0*/  MUFU.EX2 R166, R166 ;  /* 0x000000a600a67308 */ /* 0x000ee20000000800 */
[----:B------:R1:W-:Y:S01]  /*178b0*/  ST.E desc[UR46][R16.64+0x230], R29 ;  /* 0x0002301d10007985 */ /* 0x0003e2000c10192e */
[----:B----4-:R-:W-:-:S06]  /*178c0*/  FADD.FTZ R8, R174, R9 ;  /* 0x00000009ae087221 */ /* 0x010fcc0000010000 */
[----:B------:R-:W4:Y:S01]  /*178d0*/  MUFU.EX2 R162, R162 ;  /* 0x000000a200a27308 */ /* 0x000f220000000800 */
[C---:B------:R-:W-:Y:S01]  /*178e0*/  FMUL.FTZ R33, R4.reuse, R33 ;  /* 0x0000002104217220 */ /* 0x040fe20000410000 */
[C---:B--2---:R-:W-:Y:S01]  /*178f0*/  FMUL.FTZ R25, R4.reuse, R25 ;  /* 0x0000001904197220 */ /* 0x044fe20000410000 */
[----:B------:R-:W-:-:S05]  /*17900*/  FMUL.FTZ R31, R4, R31 ;  /* 0x0000001f041f7220 */ /* 0x000fca0000410000 */
[----:B------:R-:W2:Y:S01]  /*17910*/  MUFU.EX2 R159, R159 ;  /* 0x0000009f009f7308 */ /* 0x000ea20000000800 */
[C---:B-1----:R-:W-:Y:S01]  /*17920*/  FMUL.FTZ R29, R4.reuse, R36 ;  /* 0x00000024041d7220 */ /* 0x042fe20000410000 */
[----:B------:R-:W-:Y:S01]  /*17930*/  FMUL.FTZ R27, R4, R27 ;  /* 0x0000001b041b7220 */ /* 0x000fe20000410000 */
[----:B------:R-:W-:-:S05]  /*17940*/  FADD.FTZ R135, R168, R135 ;  /* 0x00000087a8877221 */ /* 0x000fca0000010000 */
[----:B------:R-:W1:Y:S01]  /*17950*/  MUFU.EX2 R157, R157 ;  /* 0x0000009d009d7308 */ /* 0x000e620000000800 */
[----:B------:R-:W-:Y:S01]  /*17960*/  FADD.FTZ R9, R161, R8 ;  /* 0x00000008a1097221 */ /* 0x000fe20000010000 */
[----:B------:R4:W-:Y:S06]  /*17970*/  ST.E desc[UR46][R16.64+0x234], R33 ;  /* 0x0002342110007985 */ /* 0x0009ec000c10192e */
[----:B------:R-:W1:Y:S01]  /*17980*/  MUFU.EX2 R164, R164 ;  /* 0x000000a400a47308 */ /* 0x000e620000000800 */
[----:B------:R2:W-:Y:S01]  /*17990*/  ST.E desc[UR46][R16.64+0x240], R25 ;  /* 0x0002401910007985 */ /* 0x0005e2000c10192e */
[----:B---3--:R-:W-:-:S03]  /*179a0*/  FADD.FTZ R135, R165, R135 ;  /* 0x00000087a5877221 */ /* 0x008fc60000010000 */
[----:B------:R3:W-:Y:S03]  /*179b0*/  ST.E desc[UR46][R16.64+0x260], R31 ;  /* 0x0002601f10007985 */ /* 0x0007e6000c10192e */
[----:B------:R-:W5:Y:S01]  /*179c0*/  MUFU.EX2 R23, R23 ;  /* 0x0000001700177308 */ /* 0x000f620000000800 */
[----:B------:R1:W-:Y:S01]  /*179d0*/  ST.E desc[UR46][R16.64+0x270], R29 ;  /* 0x0002701d10007985 */ /* 0x0003e2000c10192e */
[----:B----4-:R-:W-:-:S03]  /*179e0*/  FMUL.FTZ R33, R4, R40 ;  /* 0x0000002804217220 */ /* 0x010fc60000410000 */
[----:B------:R4:W-:Y:S03]  /*179f0*/  ST.E desc[UR46][R16.64+0x274], R27 ;  /* 0x0002741b10007985 */ /* 0x0009e6000c10192e */
[----:B------:R-:W5:Y:S01]  /*17a00*/  MUFU.EX2 R21, R21 ;  /* 0x0000001500157308 */ /* 0x000f620000000800 */
[C---:B--2---:R-:W-:Y:S01]  /*17a10*/  FMUL.FTZ R25, R4.reuse, R28 ;  /* 0x0000001c04197220 */ /* 0x044fe20000410000 */
[----:B---3--:R-:W-:Y:S01]  /*17a20*/  FMUL.FTZ R31, R4, R46 ;  /* 0x0000002e041f7220 */ /* 0x008fe20000410000 */
[----:B------:R-:W-:Y:S01]  /*17a30*/  FADD.FTZ R8, R166, R9 ;  /* 0x00000009a6087221 */ /* 0x000fe20000010000 */
[----:B-1----:R-:W-:-:S04]  /*17a40*/  FMUL.FTZ R29, R4, R42 ;  /* 0x0000002a041d7220 */ /* 0x002fc80000410000 */
[----:B------:R-:W1:Y:S01]  /*17a50*/  MUFU.EX2 R160, R160 ;  /* 0x000000a000a07308 */ /* 0x000e620000000800 */
[----:B----4-:R-:W-:Y:S01]  /*17a60*/  FMUL.FTZ R27, R4, R44 ;  /* 0x0000002c041b7220 */ /* 0x010fe20000410000 */
[----:B------:R-:W-:Y:S01]  /*17a70*/  FADD.FTZ R135, R162, R135 ;  /* 0x00000087a2877221 */ /* 0x000fe20000010000 */
[----:B------:R2:W-:Y:S05]  /*17a80*/  ST.E desc[UR46][R16.64+0x284], R25 ;  /* 0x0002841910007985 */ /* 0x0005ea000c10192e */
[----:B------:R-:W3:Y:S01]  /*17a90*/  MUFU.EX2 R156, R156 ;  /* 0x0000009c009c7308 */ /* 0x000ee20000000800 */
[----:B------:R4:W-:Y:S01]  /*17aa0*/  ST.E desc[UR46][R16.64+0x290], R33 ;  /* 0x0002902110007985 */ /* 0x0009e2000c10192e */
[----:B------:R-:W-:Y:S01]  /*17ab0*/  FADD.FTZ R9, R159, R8 ;  /* 0x000000089f097221 */ /* 0x000fe20000010000 */
[C---:B------:R-:W-:Y:S01]  /*17ac0*/  FMUL.FTZ R35, R4.reuse, R35 ;  /* 0x0000002304237220 */ /* 0x040fe20000410000 */
[C---:B------:R-:W-:Y:S01]  /*17ad0*/  FMUL.FTZ R37, R4.reuse, R37 ;  /* 0x0000002504257220 */ /* 0x040fe20000410000 */
[----:B------:R1:W-:Y:S03]  /*17ae0*/  ST.E desc[UR46][R16.64+0x2b0], R27 ;  /* 0x0002b01b10007985 */ /* 0x0003e6000c10192e */
[----:B------:R-:W3:Y:S01]  /*17af0*/  MUFU.EX2 R15, R15 ;  /* 0x0000000f000f7308 */ /* 0x000ee20000000800 */
[----:B------:R1:W-:Y:S01]  /*17b00*/  ST.E desc[UR46][R16.64+0x2c0], R29 ;  /* 0x0002c01d10007985 */ /* 0x0003e2000c10192e */
[----:B--2---:R-:W-:-:S03]  /*17b10*/  FMUL.FTZ R25, R4, R48 ;  /* 0x0000003004197220 */ /* 0x004fc60000410000 */
[----:B------:R2:W-:Y:S01]  /*17b20*/  ST.E desc[UR46][R16.64+0x2d0], R31 ;  /* 0x0002d01f10007985 */ /* 0x0005e2000c10192e */
[C---:B----4-:R-:W-:Y:S02]  /*17b30*/  FMUL.FTZ R33, R4.reuse, R50 ;  /* 0x0000003204217220 */ /* 0x050fe40000410000 */
[----:B------:R-:W4:Y:S01]  /*17b40*/  MUFU.EX2 R19, R19 ;  /* 0x0000001300137308 */ /* 0x000f220000000800 */
[C---:B-1----:R-:W-:Y:S01]  /*17b50*/  FMUL.FTZ R27, R4.reuse, R52 ;  /* 0x00000034041b7220 */ /* 0x042fe20000410000 */
[----:B------:R-:W-:Y:S01]  /*17b60*/  FADD.FTZ R135, R157, R135 ;  /* 0x000000879d877221 */ /* 0x000fe20000010000 */
[C---:B------:R-:W-:Y:S01]  /*17b70*/  FMUL.FTZ R29, R4.reuse, R56 ;  /* 0x00000038041d7220 */ /* 0x040fe20000410000 */
[----:B--2---:R-:W-:-:S04]  /*17b80*/  FMUL.FTZ R31, R4, R54 ;  /* 0x00000036041f7220 */ /* 0x004fc80000410000 */
[----:B------:R-:W1:Y:S01]  /*17b90*/  MUFU.EX2 R20, R20 ;  /* 0x0000001400147308 */ /* 0x000e620000000800 */
[----:B------:R-:W-:Y:S01]  /*17ba0*/  FADD.FTZ R8, R164, R9 ;  /* 0x00000009a4087221 */ /* 0x000fe20000010000 */
[----:B------:R2:W-:Y:S01]  /*17bb0*/  ST.E desc[UR46][R16.64+0x280], R35 ;  /* 0x0002802310007985 */ /* 0x0005e2000c10192e */
[C---:B------:R-:W-:Y:S01]  /*17bc0*/  FMUL.FTZ R39, R4.reuse, R39 ;  /* 0x0000002704277220 */ /* 0x040fe20000410000 */
[C---:B------:R-:W-:Y:S01]  /*17bd0*/  FMUL.FTZ R41, R4.reuse, R41 ;  /* 0x0000002904297220 */ /* 0x040fe20000410000 */
[----:B-----5:R-:W-:Y:S01]  /*17be0*/  FMUL.FTZ R5, R4, R5 ;  /* 0x0000000504057220 */ /* 0x020fe20000410000 */
[----:B------:R5:W-:Y:S02]  /*17bf0*/  ST.E desc[UR46][R16.64+0x294], R37 ;  /* 0x0002942510007985 */ /* 0x000be4000c10192e */
[----:B------:R-:W1:Y:S02]  /*17c00*/  MUFU.EX2 R18, R18 ;  /* 0x0000001200127308 */ /* 0x000e640000000800 */
[----:B------:R3:W-:Y:S01]  /*17c10*/  ST.E desc[UR46][R16.64+0x2e4], R25 ;  /* 0x0002e41910007985 */ /* 0x0007e2000c10192e */
[----:B------:R-:W-:-:S03]  /*17c20*/  FADD.FTZ R135, R23, R135 ;  /* 0x0000008717877221 */ /* 0x000fc60000010000 */
[----:B------:R4:W-:Y:S01]  /*17c30*/  ST.E desc[UR46][R16.64+0x2f0], R33 ;  /* 0x0002f02110007985 */ /* 0x0009e2000c10192e */
[C---:B--2---:R-:W-:Y:S01]  /*17c40*/  FMUL.FTZ R35, R121.reuse, R72 ;  /* 0x0000004879237220 */ /* 0x044fe20000410000 */
[----:B------:R-:W2:Y:S02]  /*17c50*/  MUFU.EX2 R11, R11 ;  /* 0x0000000b000b7308 */ /* 0x000ea40000000800 */
[----:B------:R1:W-:Y:S01]  /*17c60*/  ST.E desc[UR46][R16.64+0x300], R27 ;  /* 0x0003001b10007985 */ /* 0x0003e2000c10192e */
[----:B-----5:R-:W-:-:S03]  /*17c70*/  FMUL.FTZ R37, R121, R70 ;  /* 0x0000004679257220 */ /* 0x020fc60000410000 */
[----:B------:R5:W-:Y:S01]  /*17c80*/  ST.E desc[UR46][R16.64+0x310], R29 ;  /* 0x0003101d10007985 */ /* 0x000be2000c10192e */
[----:B---3--:R-:W-:-:S03]  /*17c90*/  FMUL.FTZ R25, R121, R62 ;  /* 0x0000003e79197220 */ /* 0x008fc60000410000 */
[----:B------:R3:W-:Y:S01]  /*17ca0*/  ST.E desc[UR46][R16.64+0x320], R31 ;  /* 0x0003201f10007985 */ /* 0x0007e2000c10192e */
[----:B----4-:R-:W-:Y:S01]  /*17cb0*/  FMUL.FTZ R33, R121, R66 ;  /* 0x0000004279217220 */ /* 0x010fe20000410000 */
[----:B------:R-:W-:Y:S01]  /*17cc0*/  FADD.FTZ R9, R21, R8 ;  /* 0x0000000815097221 */ /* 0x000fe20000010000 */
[C---:B-1----:R-:W-:Y:S01]  /*17cd0*/  FMUL.FTZ R27, R121.reuse, R60 ;  /* 0x0000003c791b7220 */ /* 0x042fe20000410000 */
[C---:B-----5:R-:W-:Y:S01]  /*17ce0*/  FMUL.FTZ R29, R121.reuse, R58 ;  /* 0x0000003a791d7220 */ /* 0x060fe20000410000 */
[----:B---3--:R-:W-:Y:S01]  /*17cf0*/  FMUL.FTZ R31, R121, R74 ;  /* 0x0000004a791f7220 */ /* 0x008fe20000410000 */
[----:B------:R-:W1:Y:S01]  /*17d00*/  MUFU.EX2 R12, R12 ;  /* 0x0000000c000c7308 */ /* 0x000e620000000800 */
[----:B------:R-:W-:Y:S01]  /*17d10*/  FADD.FTZ R135, R160, R135 ;  /* 0x00000087a0877221 */ /* 0x000fe20000010000 */
[----:B------:R3:W-:Y:S01]  /*17d20*/  ST.E desc[UR46][R16.64+0x264], R39 ;  /* 0x0002642710007985 */ /* 0x0007e2000c10192e */
[----:B------:R-:W-:-:S03]  /*17d30*/  FADD.FTZ R9, R156, R9 ;  /* 0x000000099c097221 */ /* 0x000fc60000010000 */
[----:B------:R4:W-:Y:S02]  /*17d40*/  ST.E desc[UR46][R16.64+0x2a4], R41 ;  /* 0x0002a42910007985 */ /* 0x0009e4000c10192e */
[----:B------:R-:W5:Y:S02]  /*17d50*/  MUFU.EX2 R13, R13 ;  /* 0x0000000d000d7308 */ /* 0x000f640000000800 */
[----:B------:R2:W-:Y:S04]  /*17d60*/  ST.E desc[UR46][R16.64+0x420], R5 ;  /* 0x0004200510007985 */ /* 0x0005e8000c10192e */
[----:B------:R1:W-:Y:S01]  /*17d70*/  ST.E desc[UR46][R16.64+0x238], R25 ;  /* 0x0002381910007985 */ /* 0x0003e2000c10192e */
[----:B---3--:R-:W-:-:S03]  /*17d80*/  FMUL.FTZ R39, R121, R68 ;  /* 0x0000004479277220 */ /* 0x008fc60000410000 */
[----:B------:R3:W-:Y:S01]  /*17d90*/  ST.E desc[UR46][R16.64+0x23c], R27 ;  /* 0x00023c1b10007985 */ /* 0x0007e2000c10192e */
[----:B----4-:R-:W-:-:S03]  /*17da0*/  FMUL.FTZ R41, R121, R82 ;  /* 0x0000005279297220 */ /* 0x010fc60000410000 */
[----:B------:R4:W-:Y:S01]  /*17db0*/  ST.E desc[UR46][R16.64+0x248], R29 ;  /* 0x0002481d10007985 */ /* 0x0009e2000c10192e */
[----:B--2---:R-:W-:-:S03]  /*17dc0*/  FMUL.FTZ R5, R121, R64 ;  /* 0x0000004079057220 */ /* 0x004fc60000410000 */
[----:B------:R2:W-:Y:S01]  /*17dd0*/  ST.E desc[UR46][R16.64+0x24c], R31 ;  /* 0x00024c1f10007985 */ /* 0x0005e2000c10192e */
[----:B-1----:R-:W-:-:S03]  /*17de0*/  FMUL.FTZ R25, R121, R80 ;  /* 0x0000005079197220 */ /* 0x002fc60000410000 */
[----:B------:R1:W-:Y:S01]  /*17df0*/  ST.E desc[UR46][R16.64+0x258], R33 ;  /* 0x0002582110007985 */ /* 0x0003e2000c10192e */
[----:B---3--:R-:W-:-:S03]  /*17e00*/  FMUL.FTZ R27, R121, R86 ;  /* 0x00000056791b7220 */ /* 0x008fc60000410000 */
[----:B------:R3:W-:Y:S01]  /*17e10*/  ST.E desc[UR46][R16.64+0x25c], R35 ;  /* 0x00025c2310007985 */ /* 0x0007e2000c10192e */
[----:B----4-:R-:W-:-:S03]  /*17e20*/  FMUL.FTZ R29, R121, R84 ;  /* 0x00000054791d7220 */ /* 0x010fc60000410000 */
[----:B------:R4:W-:Y:S01]  /*17e30*/  ST.E desc[UR46][R16.64+0x268], R37 ;  /* 0x0002682510007985 */ /* 0x0009e2000c10192e */
[C---:B--2---:R-:W-:Y:S01]  /*17e40*/  FMUL.FTZ R31, R121.reuse, R78 ;  /* 0x0000004e791f7220 */ /* 0x044fe20000410000 */
[C---:B-1----:R-:W-:Y:S01]  /*17e50*/  FMUL.FTZ R33, R121.reuse, R76 ;  /* 0x0000004c79217220 */ /* 0x042fe20000410000 */
[----:B------:R-:W1:Y:S01]  /*17e60*/  MUFU.EX2 R8, R139 ;  /* 0x0000008b00087308 */ /* 0x000e620000000800 */
[----:B---3--:R-:W-:Y:S01]  /*17e70*/  FMUL.FTZ R35, R121, R98 ;  /* 0x0000006279237220 */ /* 0x008fe20000410000 */
[----:B------:R-:W-:Y:S01]  /*17e80*/  FADD.FTZ R137, R15, R135 ;  /* 0x000000870f897221 */ /* 0x000fe20000010000 */
[----:B----4-:R-:W-:Y:S01]  /*17e90*/  FMUL.FTZ R37, R121, R96 ;  /* 0x0000006079257220 */ /* 0x010fe20000410000 */
[----:B------:R-:W-:Y:S01]  /*17ea0*/  FADD.FTZ R135, R19, R9 ;  /* 0x0000000913877221 */ /* 0x000fe20000010000 */
[----:B------:R2:W-:Y:S03]  /*17eb0*/  ST.E desc[UR46][R16.64+0x26c], R39 ;  /* 0x00026c2710007985 */ /* 0x0005e6000c10192e */
[----:B------:R-:W3:Y:S01]  /*17ec0*/  MUFU.EX2 R9, R141 ;  /* 0x0000008d00097308 */ /* 0x000ee20000000800 */
[----:B------:R4:W-:Y:S01]  /*17ed0*/  ST.E desc[UR46][R16.64+0x278], R5 ;  /* 0x0002780510007985 */ /* 0x0009e2000c10192e */
[----:B------:R-:W-:-:S03]  /*17ee0*/  FADD.FTZ R135, R20, R135 ;  /* 0x0000008714877221 */ /* 0x000fc60000010000 */
[----:B------:R5:W-:Y:S04]  /*17ef0*/  ST.E desc[UR46][R16.64+0x27c], R25 ;  /* 0x00027c1910007985 */ /* 0x000be8000c10192e */
[----:B------:R1:W-:Y:S01]  /*17f00*/  ST.E desc[UR46][R16.64+0x288], R27 ;  /* 0x0002881b10007985 */ /* 0x0003e2000c10192e */
[----:B--2---:R-:W-:-:S03]  /*17f10*/  FMUL.FTZ R39, R121, R94 ;  /* 0x0000005e79277220 */ /* 0x004fc60000410000 */
[----:B------:R2:W-:Y:S01]  /*17f20*/  ST.E desc[UR46][R16.64+0x28c], R29 ;  /* 0x00028c1d10007985 */ /* 0x0005e2000c10192e */
[----:B----4-:R-:W-:-:S03]  /*17f30*/  FMUL.FTZ R5, R121, R92 ;  /* 0x0000005c79057220 */ /* 0x010fc60000410000 */
[----:B------:R4:W-:Y:S01]  /*17f40*/  ST.E desc[UR46][R16.64+0x298], R41 ;  /* 0x0002982910007985 */ /* 0x0009e2000c10192e */
[----:B-----5:R-:W-:-:S03]  /*17f50*/  FMUL.FTZ R25, R121, R88 ;  /* 0x0000005879197220 */ /* 0x020fc60000410000 */
[----:B------:R5:W-:Y:S01]  /*17f60*/  ST.E desc[UR46][R16.64+0x29c], R31 ;  /* 0x00029c1f10007985 */ /* 0x000be2000c10192e */
[----:B-1----:R-:W-:-:S03]  /*17f70*/  FMUL.FTZ R27, R121, R90 ;  /* 0x0000005a791b7220 */ /* 0x002fc60000410000 */
[----:B------:R1:W-:Y:S01]  /*17f80*/  ST.E desc[UR46][R16.64+0x2a8], R33 ;  /* 0x0002a82110007985 */ /* 0x0003e2000c10192e */
[----:B--2---:R-:W-:-:S03]  /*17f90*/  FMUL.FTZ R29, R121, R102 ;  /* 0x00000066791d7220 */ /* 0x004fc60000410000 */
[----:B------:R2:W-:Y:S01]  /*17fa0*/  ST.E desc[UR46][R16.64+0x2ac], R35 ;  /* 0x0002ac2310007985 */ /* 0x0005e2000c10192e */
[----:B----4-:R-:W-:-:S03]  /*17fb0*/  FMUL.FTZ R41, R121, R100 ;  /* 0x0000006479297220 */ /* 0x010fc60000410000 */
[----:B------:R4:W-:Y:S01]  /*17fc0*/  ST.E desc[UR46][R16.64+0x2b8], R37 ;  /* 0x0002b82510007985 */ /* 0x0009e2000c10192e */
[C---:B-----5:R-:W-:Y:S01]  /*17fd0*/  FMUL.FTZ R31, R121.reuse, R116 ;  /* 0x00000074791f7220 */ /* 0x060fe20000410000 */
[C---:B-1----:R-:W-:Y:S01]  /*17fe0*/  FMUL.FTZ R33, R121.reuse, R108 ;  /* 0x0000006c79217220 */ /* 0x042fe20000410000 */
[C---:B--2---:R-:W-:Y:S01]  /*17ff0*/  FMUL.FTZ R35, R121.reuse, R114 ;  /* 0x0000007279237220 */ /* 0x044fe20000410000 */
[----:B----4-:R-:W-:Y:S01]  /*18000*/  FMUL.FTZ R37, R121, R112 ;  /* 0x0000007079257220 */ /* 0x010fe20000410000 */
[----:B------:R-:W-:Y:S01]  /*18010*/  FADD.FTZ R137, R18, R137 ;  /* 0x0000008912897221 */ /* 0x000fe20000010000 */
[----:B------:R1:W-:Y:S01]  /*18020*/  ST.E desc[UR46][R16.64+0x2bc], R39 ;  /* 0x0002bc2710007985 */ /* 0x0003e2000c10192e */
[----:B------:R-:W-:-:S03]  /*18030*/  FADD.FTZ R135, R11, R135 ;  /* 0x000000870b877221 */ /* 0x000fc60000010000 */
[----:B------:R2:W-:Y:S01]  /*18040*/  ST.E desc[UR46][R16.64+0x2c8], R5 ;  /* 0x0002c80510007985 */ /* 0x0005e2000c10192e */
[----:B------:R-:W-:-:S03]  /*18050*/  FADD.FTZ R137, R14, R137 ;  /* 0x000000890e897221 */ /* 0x000fc60000010000 */
[----:B------:R4:W-:Y:S04]  /*18060*/  ST.E desc[UR46][R16.64+0x2cc], R25 ;  /* 0x0002cc1910007985 */ /* 0x0009e8000c10192e */
[----:B------:R5:W-:Y:S01]  /*18070*/  ST.E desc[UR46][R16.64+0x2d8], R27 ;  /* 0x0002d81b10007985 */ /* 0x000be2000c10192e */
[----:B-1----:R-:W-:-:S03]  /*18080*/  FMUL.FTZ R39, R121, R110 ;  /* 0x0000006e79277220 */ /* 0x002fc60000410000 */
        /* <DEDUP_REMOVED lines=11> */
[C---:B----4-:R-:W-:Y:S01]  /*18140*/  FMUL.FTZ R31, R121.reuse, R124 ;  /* 0x0000007c791f7220 */ /* 0x050fe20000410000 */
[C---:B-----5:R-:W-:Y:S01]  /*18150*/  FMUL.FTZ R33, R121.reuse, R118 ;  /* 0x0000007679217220 */ /* 0x060fe20000410000 */
[C---:B-1----:R-:W-:Y:S01]  /*18160*/  FMUL.FTZ R35, R121.reuse, R122 ;  /* 0x0000007a79237220 */ /* 0x042fe20000410000 */
[----:B--2---:R-:W-:Y:S01]  /*18170*/  FMUL.FTZ R37, R121, R120 ;  /* 0x0000007879257220 */ /* 0x004fe20000410000 */
        /* <DEDUP_REMOVED lines=23> */
[----:B------:R1:W-:Y:S01]  /*182f0*/  ST.E desc[UR46][R16.64+0x450], R137 ;  /* 0x0004508910007985 */ /* 0x0003e2000c10192e */
[C---:B------:R-:W-:Y:S01]  /*18300*/  FMUL.FTZ R143, R4.reuse, R30 ;  /* 0x0000001e048f7220 */ /* 0x040fe20000410000 */
[----:B---3--:R-:W-:Y:S01]  /*18310*/  FADD.FTZ R135, R9, R135 ;  /* 0x0000008709877221 */ /* 0x008fe20000010000 */
[C---:B------:R-:W-:Y:S01]  /*18320*/  FMUL.FTZ R139, R4.reuse, R32 ;  /* 0x00000020048b7220 */ /* 0x040fe20000410000 */
[----:B------:R2:W-:Y:S01]  /*18330*/  ST.E desc[UR46][R16.64+0x444], R57 ;  /* 0x0004443910007985 */ /* 0x0005e2000c10192e */
[C---:B------:R-:W-:Y:S01]  /*18340*/  FMUL.FTZ R141, R4.reuse, R34 ;  /* 0x00000022048d7220 */ /* 0x040fe20000410000 */
[C---:B------:R-:W-:Y:S01]  /*18350*/  FMUL.FTZ R45, R4.reuse, R45 ;  /* 0x0000002d042d7220 */ /* 0x040fe20000410000 */
[C---:B------:R-:W-:Y:S01]  /*18360*/  FMUL.FTZ R43, R4.reuse, R43 ;  /* 0x0000002b042b7220 */ /* 0x040fe20000410000 */
[----:B------:R3:W-:Y:S01]  /*18370*/  ST.E desc[UR46][R16.64+0x35c], R39 ;  /* 0x00035c2710007985 */ /* 0x0007e2000c10192e */
[C---:B------:R-:W-:Y:S01]  /*18380*/  FMUL.FTZ R49, R4.reuse, R49 ;  /* 0x0000003104317220 */ /* 0x040fe20000410000 */
[C---:B------:R-:W-:Y:S01]  /*18390*/  FMUL.FTZ R47, R4.reuse, R47 ;  /* 0x0000002f042f7220 */ /* 0x040fe20000410000 */
[C---:B------:R-:W-:Y:S01]  /*183a0*/  FMUL.FTZ R51, R4.reuse, R51 ;  /* 0x0000003304337220 */ /* 0x040fe20000410000 */
[----:B------:R4:W-:Y:S01]  /*183b0*/  ST.E desc[UR46][R16.64+0x368], R5 ;  /* 0x0003680510007985 */ /* 0x0009e2000c10192e */
[C---:B-1----:R-:W-:Y:S01]  /*183c0*/  FMUL.FTZ R137, R4.reuse, R26 ;  /* 0x0000001a04897220 */ /* 0x042fe20000410000 */
[C---:B------:R-:W-:Y:S01]  /*183d0*/  FMUL.FTZ R53, R4.reuse, R53 ;  /* 0x0000003504357220 */ /* 0x040fe20000410000 */
[C---:B------:R-:W-:Y:S01]  /*183e0*/  FMUL.FTZ R55, R4.reuse, R55 ;  /* 0x0000003704377220 */ /* 0x040fe20000410000 */
[----:B------:R1:W-:Y:S01]  /*183f0*/  ST.E desc[UR46][R16.64+0x36c], R25 ;  /* 0x00036c1910007985 */ /* 0x0003e2000c10192e */
[C---:B--2---:R-:W-:Y:S01]  /*18400*/  FMUL.FTZ R57, R4.reuse, R38 ;  /* 0x0000002604397220 */ /* 0x044fe20000410000 */
[C---:B------:R-:W-:Y:S01]  /*18410*/  FMUL.FTZ R77, R4.reuse, R77 ;  /* 0x0000004d044d7220 */ /* 0x040fe20000410000 */
        /* <DEDUP_REMOVED lines=37> */
[C---:B---3--:R-:W-:Y:S01]  /*18670*/  FMUL.FTZ R39, R121.reuse, R216 ;  /* 0x000000d879277220 */ /* 0x048fe20000410000 */
[C---:B----4-:R-:W-:Y:S01]  /*18680*/  FMUL.FTZ R5, R121.reuse, R202 ;  /* 0x000000ca79057220 */ /* 0x050fe20000410000 */
[C---:B-1----:R-:W-:Y:S01]  /*18690*/  FMUL.FTZ R25, R121.reuse, R218 ;  /* 0x000000da79197220 */ /* 0x042fe20000410000 */
[C---:B--2---:R-:W-:Y:S01]  /*186a0*/  FMUL.FTZ R27, R121.reuse, R222 ;  /* 0x000000de791b7220 */ /* 0x044fe20000410000 */
[C---:B-----5:R-:W-:Y:S01]  /*186b0*/  FMUL.FTZ R29, R121.reuse, R220 ;  /* 0x000000dc791d7220 */ /* 0x060fe20000410000 */
        /* <DEDUP_REMOVED lines=61> */
[----:B------:R-:W-:Y:S04]  /*18a90*/  ST.E desc[UR46][R16.64+0x3d8], R41 ;  /* 0x0003d82910007985 */ /* 0x000fe8000c10192e */
[----:B------:R5:W-:Y:S04]  /*18aa0*/  ST.E desc[UR46][R16.64+0x3dc], R31 ;  /* 0x0003dc1f10007985 */ /* 0x000be8000c10192e */
[----:B------:R5:W-:Y:S04]  /*18ab0*/  ST.E desc[UR46][R16.64+0x3e8], R33 ;  /* 0x0003e82110007985 */ /* 0x000be8000c10192e */
[----:B------:R5:W-:Y:S04]  /*18ac0*/  ST.E desc[UR46][R16.64+0x3ec], R35 ;  /* 0x0003ec2310007985 */ /* 0x000be8000c10192e */
[----:B------:R-:W-:Y:S04]  /*18ad0*/  ST.E desc[UR46][R16.64+0x3f8], R123 ;  /* 0x0003f87b10007985 */ /* 0x000fe8000c10192e */
[----:B------:R5:W-:Y:S04]  /*18ae0*/  ST.E desc[UR46][R16.64+0x3fc], R37 ;  /* 0x0003fc2510007985 */ /* 0x000be8000c10192e */
[----:B------:R5:W-:Y:S04]  /*18af0*/  ST.E desc[UR46][R16.64+0x408], R125 ;  /* 0x0004087d10007985 */ /* 0x000be8000c10192e */
[----:B------:R5:W-:Y:S04]  /*18b00*/  ST.E desc[UR46][R16.64+0x40c], R127 ;  /* 0x00040c7f10007985 */ /* 0x000be8000c10192e */
[----:B------:R5:W-:Y:S04]  /*18b10*/  ST.E desc[UR46][R16.64+0x418], R129 ;  /* 0x0004188110007985 */ /* 0x000be8000c10192e */
[----:B------:R5:W-:Y:S04]  /*18b20*/  ST.E desc[UR46][R16.64+0x41c], R131 ;  /* 0x00041c8310007985 */ /* 0x000be8000c10192e */
[----:B------:R5:W-:Y:S01]  /*18b30*/  ST.E desc[UR46][R16.64+0x428], R133 ;  /* 0x0004288510007985 */ /* 0x000be2000c10192e */
[----:B------:R3:W-:Y:S06]  /*18b40*/  BAR.SYNC.DEFER_BLOCKING R205, 0x100 ;  /* 0x000400cd0000751d */ /* 0x0007ec0000010000 */
[----:B-1----:R-:W5:Y:S04]  /*18b50*/  LD.E R5, desc[UR46][R16.64+0x230] ;  /* 0x0002302e10057980 */ /* 0x002f68000c101900 */
[----:B--2---:R-:W2:Y:S04]  /*18b60*/  LD.E R25, desc[UR46][R16.64+0x234] ;  /* 0x0002342e10197980 */ /* 0x004ea8000c101900 */
[----:B---3--:R-:W3:Y:S04]  /*18b70*/  LD.E R27, desc[UR46][R16.64+0x238] ;  /* 0x0002382e101b7980 */ /* 0x008ee8000c101900 */
[----:B----4-:R-:W4:Y:S04]  /*18b80*/  LD.E R29, desc[UR46][R16.64+0x23c] ;  /* 0x00023c2e101d7980 */ /* 0x010f28000c101900 */
[----:B-----5:R-:W5:Y:S04]  /*18b90*/  LD.E R31, desc[UR46][R16.64+0x240] ;  /* 0x0002402e101f7980 */ /* 0x020f68000c101900 */
        /* <DEDUP_REMOVED lines=124> */
[----:B------:R-:W-:Y:S04]  /*19360*/  ST.E desc[UR46][R16.64+0x230], R5 ;  /* 0x0002300510007985 */ /* 0x000fe8000c10192e */
[----:B--2---:R-:W-:Y:S04]  /*19370*/  ST.E desc[UR46][R16.64+0x234], R25 ;  /* 0x0002341910007985 */ /* 0x004fe8000c10192e */
[----:B---3--:R-:W-:Y:S04]  /*19380*/  ST.E desc[UR46][R16.64+0x238], R27 ;  /* 0x0002381b10007985 */ /* 0x008fe8000c10192e */
[----:B----4-:R-:W-:Y:S04]  /*19390*/  ST.E desc[UR46][R16.64+0x23c], R29 ;  /* 0x00023c1d10007985 */ /* 0x010fe8000c10192e */
[----:B-----5:R-:W-:Y:S04]  /*193a0*/  ST.E desc[UR46][R16.64+0x240], R31 ;  /* 0x0002401f10007985 */ /* 0x020fe8000c10192e */
        /* <DEDUP_REMOVED lines=123> */
[----:B-1----:R-:W5:Y:S04]  /*19b60*/  LD.E.64 R4, desc[UR46][R16.64+0xa8] ;  /* 0x0000a82e10047980 */ /* 0x002f68000c101b00 */
[----:B------:R-:W5:Y:S04]  /*19b70*/  LDL R193, [R1+0x88] ;  /* 0x0000880001c17983 */ /* 0x000f680000100800 */
[----:B--2---:R-:W2:Y:S04]  /*19b80*/  LD.E R24, desc[UR46][R16.64+0x230] ;  /* 0x0002302e10187980 */ /* 0x004ea8000c101900 */
[----:B------:R-:W2:Y:S04]  /*19b90*/  LD.E R25, desc[UR46][R16.64+0x234] ;  /* 0x0002342e10197980 */ /* 0x000ea8000c101900 */
[----:B---3--:R-:W2:Y:S04]  /*19ba0*/  LD.E R26, desc[UR46][R16.64+0x238] ;  /* 0x0002382e101a7980 */ /* 0x008ea8000c101900 */
[----:B------:R-:W2:Y:S04]  /*19bb0*/  LD.E R27, desc[UR46][R16.64+0x23c] ;  /* 0x00023c2e101b7980 */ /* 0x000ea8000c101900 */
[----:B----4-:R-:W2:Y:S04]  /*19bc0*/  LD.E R28, desc[UR46][R16.64+0x240] ;  /* 0x0002402e101c7980 */ /* 0x010ea8000c101900 */
[----:B------:R-:W2:Y:S04]  /*19bd0*/  LD.E R29, desc[UR46][R16.64+0x244] ;  /* 0x0002442e101d7980 */ /* 0x000ea8000c101900 */
[----:B-----5:R-:W2:Y:S04]  /*19be0*/  LD.E R30, desc[UR46][R16.64+0x248] ;  /* 0x0002482e101e7980 */ /* 0x020ea8000c101900 */
[----:B------:R-:W2:Y:S04]  /*19bf0*/  LD.E R31, desc[UR46][R16.64+0x24c] ;  /* 0x00024c2e101f7980 */ /* 0x000ea8000c101900 */
        /* <DEDUP_REMOVED lines=119> */
[----:B------:R-:W2:Y:S01]  /*1a370*/  LD.E R151, desc[UR46][R16.64+0x42c] ;  /* 0x00042c2e10977980 */ /* 0x000ea2000c101900 */
[----:B------:R-:W-:Y:S01]  /*1a380*/  IMAD R4, R191, 0xc00, R4 ;  /* 0x00000c00bf047824 */ /* 0x000fe200078e0204 */
        /* <DEDUP_REMOVED lines=9> */
[----:B--2---:R-:W-:-:S06]  /*1a420*/  WARPGROUP.ARRIVE ;  /* 0x00000000000079c5 */ /* 0x004fcc0000000000 */
        /* <DEDUP_REMOVED lines=957> */
[----:B------:R-:W1:Y:S03]  /*1e000*/  S2R R216, SR_TID.X ;  /* 0x0000000000d87919 */ /* 0x000e660000002100 */
        /* <DEDUP_REMOVED lines=13> */
[----:B-----5:R2:W-:Y:S04]  /*1e0e0*/  ST.E desc[UR46][R16.64+0x264], R33 ;  /* 0x0002642110007985 */ /* 0x0205e8000c10192e */
        /* <DEDUP_REMOVED lines=114> */
[----:B-1----:R-:W-:Y:S01]  /*1e810*/  LOP3.LUT P6, RZ, R216, 0x7f, RZ, 0xc0, !PT ;  /* 0x0000007fd8ff7812 */ /* 0x002fe200078cc0ff */
[----:B------:R-:W-:-:S12]  /*1e820*/  BSSY B0, `(.L_x_1590) ;  /* 0x0000008000007945 */ /* 0x000fd80003800000 */
[----:B--2---:R-:W-:Y:S05]  /*1e830*/  @P6 BRA `(.L_x_1591) ;  /* 0x0000000000186947 */ /* 0x004fea0003800000 */
[----:B------:R-:W2:Y:S04]  /*1e840*/  LDL.64 R4, [R1+0x68] ;  /* 0x0000680001047983 */ /* 0x000ea80000100a00 */
[----:B------:R-:W3:Y:S01]  /*1e850*/  LD.E R0, desc[UR46][R2.64] ;  /* 0x0000002e02007980 */ /* 0x000ee2000c101900 */
[----:B--2---:R-:W-:-:S05]  /*1e860*/  MOV R5, R4 ;  /* 0x0000000400057202 */ /* 0x004fca0000000f00 */
[----:B---3--:R-:W-:-:S05]  /*1e870*/  IMAD R0, R0, 0x8, R5 ;  /* 0x0000000800007824 */ /* 0x008fca00078e0205 */
[----:B------:R-:W-:-:S04]  /*1e880*/  PRMT R0, RZ, 0x654, R0 ;  /* 0x00000654ff007816 */ /* 0x000fc80000000000 */
[----:B------:R1:W-:Y:S03]  /*1e890*/  SYNCS.ARRIVE.TRANS64.RED.A1T0 RZ, [R0+URZ], RZ ;  /* 0x000000ff00ff79a7 */ /* 0x0003e6000810043f */
.L_x_1591:
[----:B------:R-:W-:Y:S05]  /*1e8a0*/  BSYNC B0 ;  /* 0x0000000000007941 */ /* 0x000fea0003800000 */
.L_x_1590:
[C---:B------:R-:W-:Y:S01]  /*1e8b0*/  ISETP.GT.AND P0, PT, R10.reuse, UR41, PT ;  /* 0x000000290a007c0c */ /* 0x040fe2000bf04270 */
[----:B------:R-:W-:-:S12]  /*1e8c0*/  VIADD R10, R10, 0xffffffff ;  /* 0xffffffff0a0a7836 */ /* 0x000fd80000000000 */
[----:B------:R-:W-:Y:S05]  /*1e8d0*/  @P0 BRA `(.L_x_1592) ;  /* 0xffffff4c00980947 */ /* 0x000fea000383ffff */
.L_x_1561:
[----:B------:R-:W-:Y:S05]  /*1e8e0*/  WARPSYNC.ALL ;  /* 0x0000000000007948 */ /* 0x000fea0003800000 */
[----:B-1----:R-:W2:Y:S04]  /*1e8f0*/  LDL R5, [R1+0x450] ;  /* 0x0004500001057983 */ /* 0x002ea80000100800 */
[----:B------:R-:W3:Y:S04]  /*1e900*/  LDL R6, [R1+0x454] ;  /* 0x0004540001067983 */ /* 0x000ee80000100800 */
[----:B------:R-:W4:Y:S04]  /*1e910*/  LDL R122, [R1+0x218] ;  /* 0x00021800017a7983 */ /* 0x000f280000100800 */
[----:B------:R-:W5:Y:S04]  /*1e920*/  LDL.64 R12, [R1+0x398] ;  /* 0x00039800010c7983 */ /* 0x000f680000100a00 */
        /* <DEDUP_REMOVED lines=60> */
[----:B------:R-:W5:Y:S04]  /*1ecf0*/  LDL R123, [R1+0x220] ;  /* 0x00022000017b7983 */ /* 0x000f680000100800 */
[----:B--2---:R-:W1:Y:S02]  /*1ed00*/  SHFL.BFLY PT, R0, R5, 0x2, 0x1f ;  /* 0x0c401f0005007f89 */ /* 0x004e6400000e0000 */
[----:B-1----:R-:W-:-:S05]  /*1ed10*/  FADD.FTZ R0, R5, R0 ;  /* 0x0000000005007221 */ /* 0x002fca0000010000 */
[----:B------:R-:W1:Y:S02]  /*1ed20*/  SHFL.BFLY PT, R3, R0, 0x1, 0x1f ;  /* 0x0c201f0000037f89 */ /* 0x000e6400000e0000 */
[----:B-1----:R-:W-:Y:S01]  /*1ed30*/  FADD.FTZ R2, R0, R3 ;  /* 0x0000000300027221 */ /* 0x002fe20000010000 */
[----:B----4-:R-:W-:Y:S01]  /*1ed40*/  VIADD R122, R122, 0x1 ;  /* 0x000000017a7a7836 */ /* 0x010fe20000000000 */
[----:B------:R-:W2:Y:S04]  /*1ed50*/  LDL R0, [R1+0x224] ;  /* 0x0002240001007983 */ /* 0x000ea80000100800 */
[----:B------:R-:W-:Y:S04]  /*1ed60*/  STL [R1+0x450], R2 ;  /* 0x0004500201007387 */ /* 0x000fe80000100800 */
[----:B------:R-:W4:Y:S04]  /*1ed70*/  LDL R146, [R1+0x450] ;  /* 0x0004500001927983 */ /* 0x000f280000100800 */
[----:B---3--:R-:W1:Y:S02]  /*1ed80*/  SHFL.BFLY PT, R3, R6, 0x2, 0x1f ;  /* 0x0c401f0006037f89 */ /* 0x008e6400000e0000 */
[----:B-1----:R-:W-:Y:S01]  /*1ed90*/  FADD.FTZ R3, R3, R6 ;  /* 0x0000000603037221 */ /* 0x002fe20000010000 */
[----:B------:R-:W-:Y:S01]  /*1eda0*/  ISETP.NE.AND P2, PT, R122, 0x2, PT ;  /* 0x000000027a00780c */ /* 0x000fe20003f45270 */
[----:B------:R-:W3:Y:S04]  /*1edb0*/  LDL.64 R6, [R1+0x428] ;  /* 0x0004280001067983 */ /* 0x000ee80000100a00 */
[----:B------:R-:W1:Y:S08]  /*1edc0*/  SHFL.BFLY PT, R4, R3, 0x1, 0x1f ;  /* 0x0c201f0003047f89 */ /* 0x000e7000000e0000 */
[----:B------:R-:W3:Y:S01]  /*1edd0*/  @!P2 LDL R23, [R1+0x21c] ;  /* 0x00021c000117a983 */ /* 0x000ee20000100800 */
[----:B-1----:R-:W-:-:S03]  /*1ede0*/  FADD.FTZ R134, R3, R4 ;  /* 0x0000000403867221 */ /* 0x002fc60000010000 */
[----:B------:R-:W3:Y:S02]  /*1edf0*/  LDL.64 R4, [R1+0x3f8] ;  /* 0x0003f80001047983 */ /* 0x000ee40000100a00 */
[----:B------:R-:W-:Y:S02]  /*1ee00*/  FSETP.NE.FTZ.AND P1, PT, R134, RZ, PT ;  /* 0x000000ff8600720b */ /* 0x000fe40003f35000 */
[----:B------:R-:W3:Y:S11]  /*1ee10*/  LDL.64 R2, [R1+0x418] ;  /* 0x0004180001027983 */ /* 0x000ef60000100a00 */
[----:B------:R-:W3:Y:S04]  /*1ee20*/  @P1 LDL R137, [R1+0x460] ;  /* 0x0004600001891983 */ /* 0x000ee80000100800 */
[----:B------:R-:W3:Y:S01]  /*1ee30*/  @P1 LDL R139, [R1+0x444] ;  /* 0x00044400018b1983 */ /* 0x000ee20000100800 */
[----:B------:R-:W-:-:S02]  /*1ee40*/  IMAD.MOV.U32 R136, RZ, RZ, -0x800000 ;  /* 0xff800000ff887424 */ /* 0x000fc400078e00ff */
[----:B------:R-:W-:Y:S01]  /*1ee50*/  IMAD.MOV.U32 R124, RZ, RZ, RZ ;  /* 0x000000ffff7c7224 */ /* 0x000fe200078e00ff */
[----:B------:R1:W-:Y:S08]  /*1ee60*/  BAR.ARV R204, 0x100 ;  /* 0x000400cc0000751d */ /* 0x0003f00000002000 */
[----:B------:R-:W-:Y:S06]  /*1ee70*/  BAR.ARV 0x8, 0x120 ;  /* 0x0204800000007b1d */ /* 0x000fec0000002000 */
[----:B----4-:R-:W-:-:S13]  /*1ee80*/  FSETP.NE.FTZ.AND P0, PT, R146, RZ, PT ;  /* 0x000000ff9200720b */ /* 0x010fda0003f15000 */
[----:B------:R-:W4:Y:S04]  /*1ee90*/  @P0 LDL R125, [R1+0x460] ;  /* 0x00046000017d0983 */ /* 0x000f280000100800 */
[----:B------:R-:W3:Y:S01]  /*1eea0*/  @P0 LDL R138, [R1+0x440] ;  /* 0x00044000018a0983 */ /* 0x000ee20000100800 */
[----:B------:R-:W1:Y:S02]  /*1eeb0*/  @P0 MUFU.LG2 R135, R146 ;  /* 0x0000009200870308 */ /* 0x000e640000000c00 */
[----:B-1----:R-:W-:-:S06]  /*1eec0*/  @P0 FMUL.FTZ R140, R135, 0.69314718246459960938 ;  /* 0x3f317218878c0820 */ /* 0x002fcc0000410000 */
[----:B------:R-:W1:Y:S08]  /*1eed0*/  @P1 MUFU.LG2 R141, R134 ;  /* 0x00000086008d1308 */ /* 0x000e700000000c00 */
[----:B------:R-:W5:Y:S01]  /*1eee0*/  @P0 MUFU.RCP R124, R146 ;  /* 0x00000092007c0308 */ /* 0x000f620000001000 */
[----:B--2---:R-:W-:Y:S02]  /*1eef0*/  VIADD R0, R0, 0x1 ;  /* 0x0000000100007836 */ /* 0x004fe40000000000 */
[----:B-1----:R-:W-:Y:S01]  /*1ef00*/  @P1 FMUL.FTZ R141, R141, 0.69314718246459960938 ;  /* 0x3f3172188d8d1820 */ /* 0x002fe20000410000 */
[----:B------:R-:W-:Y:S01]  /*1ef10*/  STL [R1+0x454], R134 ;  /* 0x0004548601007387 */ /* 0x000fe20000100800 */
[-C--:B-----5:R-:W-:Y:S01]  /*1ef20*/  FMUL.FTZ R143, R143, R124.reuse ;  /* 0x0000007c8f8f7220 */ /* 0x0a0fe20000410000 */
        /* <DEDUP_REMOVED lines=63> */
[----:B------:R-:W-:Y:S04]  /*1f320*/  STL [R1+0x218], R122 ;  /* 0x0002187a01007387 */ /* 0x000fe80000100800 */
[----:B------:R-:W-:Y:S04]  /*1f330*/  STL.64 [R1+0x230], R142 ;  /* 0x0002308e01007387 */ /* 0x000fe80000100a00 */
        /* <DEDUP_REMOVED lines=31> */
[----:B------:R-:W-:Y:S04]  /*1f530*/  STL [R1+0x224], R0 ;  /* 0x0002240001007387 */ /* 0x000fe80000100800 */
[----:B------:R-:W-:Y:S01]  /*1f540*/  @!P2 STL [R1+0x218], RZ ;  /* 0x000218ff0100a387 */ /* 0x000fe20000100800 */
[----:B----4-:R-:W-:-:S04]  /*1f550*/  @P0 FMUL.FTZ R125, R125, 0.69314718246459960938 ;  /* 0x3f3172187d7d0820 */ /* 0x010fc80000410000 */
[----:B---3--:R-:W-:Y:S01]  /*1f560*/  @P0 FFMA.FTZ R136, R125, R138, R140 ;  /* 0x0000008a7d880223 */ /* 0x008fe2000001008c */
[----:B------:R-:W-:-:S06]  /*1f570*/  IMAD.MOV.U32 R125, RZ, RZ, RZ ;  /* 0x000000ffff7d7224 */ /* 0x000fcc00078e00ff */
[----:B------:R-:W1:Y:S01]  /*1f580*/  @P1 MUFU.RCP R125, R134 ;  /* 0x00000086007d1308 */ /* 0x000e620000001000 */
[----:B------:R-:W-:Y:S01]  /*1f590*/  @P1 FMUL.FTZ R140, R137, 0.69314718246459960938 ;  /* 0x3f317218898c1820 */ /* 0x000fe20000410000 */
[----:B------:R-:W-:-:S03]  /*1f5a0*/  IMAD.MOV.U32 R138, RZ, RZ, -0x800000 ;  /* 0xff800000ff8a7424 */ /* 0x000fc600078e00ff */
[----:B------:R-:W-:Y:S01]  /*1f5b0*/  @P1 FFMA.FTZ R138, R140, R139, R141 ;  /* 0x0000008b8c8a1223 */ /* 0x000fe2000001008d */
[----:B------:R-:W-:Y:S01]  /*1f5c0*/  STL [R1+0x450], R136 ;  /* 0x0004508801007387 */ /* 0x000fe20000100800 */
[-C--:B-1----:R-:W-:Y:S01]  /*1f5d0*/  FMUL.FTZ R13, R13, R125.reuse ;  /* 0x0000007d0d0d7220 */ /* 0x082fe20000410000 */
[-C--:B------:R-:W-:Y:S01]  /*1f5e0*/  FMUL.FTZ R12, R12, R125.reuse ;  /* 0x0000007d0c0c7220 */ /* 0x080fe20000410000 */
[-C--:B------:R-:W-:Y:S01]  /*1f5f0*/  FMUL.FTZ R15, R15, R125.reuse ;  /* 0x0000007d0f0f7220 */ /* 0x080fe20000410000 */
[-C--:B------:R-:W-:Y:S01]  /*1f600*/  FMUL.FTZ R14, R14, R125.reuse ;  /* 0x0000007d0e0e7220 */ /* 0x080fe20000410000 */
[-C--:B------:R-:W-:Y:S01]  /*1f610*/  FMUL.FTZ R71, R71, R125.reuse ;  /* 0x0000007d47477220 */ /* 0x080fe20000410000 */
[-C--:B------:R-:W-:Y:S01]  /*1f620*/  FMUL.FTZ R70, R70, R125.reuse ;  /* 0x0000007d46467220 */ /* 0x080fe20000410000 */
[----:B------:R1:W-:Y:S01]  /*1f630*/  STL.64 [R1+0x398], R12 ;  /* 0x0003980c01007387 */ /* 0x0003e20000100a00 */
[-C--:B------:R-:W-:Y:S01]  /*1f640*/  FMUL.FTZ R69, R69, R125.reuse ;  /* 0x0000007d45457220 */ /* 0x080fe20000410000 */
[-C--:B------:R-:W-:Y:S01]  /*1f650*/  FMUL.FTZ R68, R68, R125.reuse ;  /* 0x0000007d44447220 */ /* 0x080fe20000410000 */
[-C--:B------:R-:W-:Y:S01]  /*1f660*/  FMUL.FTZ R57, R57, R125.reuse ;  /* 0x0000007d39397220 */ /* 0x080fe20000410000 */
[----:B------:R2:W-:Y:S01]  /*1f670*/  STL.64 [R1+0x3d8], R14 ;  /* 0x0003d80e01007387 */ /* 0x0005e20000100a00 */
        /* <DEDUP_REMOVED lines=55> */
[----:B-1----:R-:W-:Y:S01]  /*1f9f0*/  VIADD R12, R123, 0x1 ;  /* 0x000000017b0c7836 */ /* 0x002fe20000000000 */
[----:B--2---:R-:W-:Y:S01]  /*1fa00*/  @!P2 LOP3.LUT R14, R23, 0x1, RZ, 0x3c, !PT ;  /* 0x00000001170ea812 */ /* 0x004fe200078e3cff */
[----:B------:R2:W-:Y:S04]  /*1fa10*/  STL [R1+0x454], R138 ;  /* 0x0004548a01007387 */ /* 0x0005e80000100800 */
[----:B------:R2:W-:Y:S04]  /*1fa20*/  STL.64 [R1+0x238], R70 ;  /* 0x0002384601007387 */ /* 0x0005e80000100a00 */
        /* <DEDUP_REMOVED lines=29> */
[----:B------:R2:W-:Y:S04]  /*1fc00*/  STL [R1+0x220], R12 ;  /* 0x0002200c01007387 */ /* 0x0005e80000100800 */
[----:B------:R2:W-:Y:S01]  /*1fc10*/  @!P2 STL [R1+0x21c], R14 ;  /* 0x00021c0e0100a387 */ /* 0x0005e20000100800 */
[----:B------:R-:W-:-:S13]  /*1fc20*/  PLOP3.LUT P0, PT, PT, PT, PT, 0x8, 0x0 ;  /* 0x000000000000781c */ /* 0x000fda0003f0e170 */
.L_x_1496:
[----:B------:R-:W3:Y:S08]  /*1fc30*/  S2UR UR4, SR_CgaCtaId ;  /* 0x00000000000479c3 */ /* 0x000ef00000008800 */
[----:B------:R-:W-:Y:S06]  /*1fc40*/  BAR.SYNC.DEFER_BLOCKING 0x5, 0x120 ;  /* 0x0144800000007b1d */ /* 0x000fec0000010000 */
[----:B------:R-:W-:-:S02]  /*1fc50*/  UMOV UR50, 0x400 ;  /* 0x0000040000327882 */ /* 0x000fc40000000000 */
[----:B---3--:R-:W-:-:S09]  /*1fc60*/  ULEA UR50, UR4, UR50, 0x18 ;  /* 0x0000003204327291 */ /* 0x008fd2000f8ec03f */
[----:B-1----:R-:W1:Y:S02]  /*1fc70*/  LDS R0, [UR50+0x324d0] ;  /* 0x0324d032ff007984 */ /* 0x002e640008000800 */
[----:B-1----:R-:W-:Y:S01]  /*1fc80*/  R2UR UR4, R0 ;  /* 0x00000000000472ca */ /* 0x002fe200000e0000 */
[----:B------:R-:W-:Y:S06]  /*1fc90*/  BAR.ARV 0x4, 0x120 ;  /* 0x0104800000007b1d */ /* 0x000fec0000002000 */
[----:B------:R-:W-:Y:S08]  /*1fca0*/  @P0 BRA `(.L_x_1593) ;  /* 0x0000000c00b80947 */ /* 0x000ff00003800000 */
[----:B------:R-:W3:Y:S04]  /*1fcb0*/  LDL.128 R72, [R1+0x330] ;  /* 0x0003300001487983 */ /* 0x000ee80000100c00 */
[----:B--2---:R-:W2:Y:S04]  /*1fcc0*/  LDL.128 R68, [R1+0x340] ;  /* 0x0003400001447983 */ /* 0x004ea80000100c00 */
[----:B------:R-:W4:Y:S04]  /*1fcd0*/  LDL.128 R136, [R1+0x230] ;  /* 0x0002300001887983 */ /* 0x000f280000100c00 */
[----:B------:R-:W5:Y:S04]  /*1fce0*/  LDL.128 R128, [R1+0x250] ;  /* 0x0002500001807983 */ /* 0x000f680000100c00 */
        /* <DEDUP_REMOVED lines=25> */
[----:B------:R-:W5:Y:S01]  /*1fe80*/  LDL.128 R12, [R1+0x400] ;  /* 0x00040000010c7983 */ /* 0x000f620000100c00 */
[----:B------:R-:W-:Y:S01]  /*1fe90*/  VIADD R3, R196, UR42 ;  /* 0x0000002ac4037c36 */ /* 0x000fe20008000000 */
[----:B------:R-:W-:-:S02]  /*1fea0*/  ULDC UR5, c[0x0][0xb88] ;  /* 0x0002e20000057ab9 */ /* 0x000fc40000000800 */
[----:B------:R-:W5:Y:S04]  /*1feb0*/  LDL.128 R8, [R1+0x410] ;  /* 0x0004100001087983 */ /* 0x000f680000100c00 */
[----:B------:R-:W5:Y:S01]  /*1fec0*/  LDL.128 R4, [R1+0x420] ;  /* 0x0004200001047983 */ /* 0x000f620000100c00 */
[----:B------:R-:W-:Y:S01]  /*1fed0*/  LOP3.LUT P0, RZ, R208, 0x3, RZ, 0xc0, !PT ;  /* 0x00000003d0ff7812 */ /* 0x000fe2000780c0ff */
[C---:B------:R-:W-:Y:S01]  /*1fee0*/  VIADD R0, R3.reuse, 0x8 ;  /* 0x0000000803007836 */ /* 0x040fe20000000000 */
[----:B------:R-:W-:Y:S01]  /*1fef0*/  IADD3 R19, P5, R184, 0x8000, RZ ;  /* 0x00008000b8137810 */ /* 0x000fe20007fbe0ff */
[----:B------:R-:W-:Y:S01]  /*1ff00*/  ULDC.64 UR6, c[0x0][0xc70] ;  /* 0x00031c0000067ab9 */ /* 0x000fe20000000a00 */
[----:B------:R-:W-:Y:S02]  /*1ff10*/  ISETP.GE.OR P1, PT, R3, UR5, P0 ;  /* 0x0000000503007c0c */ /* 0x000fe40008726670 */
[----:B------:R-:W-:-:S11]  /*1ff20*/  ISETP.GE.OR P0, PT, R0, UR5, P0 ;  /* 0x0000000500007c0c */ /* 0x000fd60008706670 */
[----:B------:R-:W5:Y:S04]  /*1ff30*/  @!P1 LDL R2, [R1+0x450] ;  /* 0x0004500001029983 */ /* 0x000f680000100800 */
[----:B------:R-:W5:Y:S01]  /*1ff40*/  @!P0 LDL R0, [R1+0x454] ;  /* 0x0004540001008983 */ /* 0x000f620000100800 */
[C---:B------:R-:W-:Y:S02]  /*1ff50*/  IADD3 R21, P6, R184.reuse, 0x8020, RZ ;  /* 0x00008020b8157810 */ /* 0x040fe40007fde0ff */
[----:B------:R-:W-:Y:S02]  /*1ff60*/  IADD3 R142, P3, R184, 0x8060, RZ ;  /* 0x00008060b88e7810 */ /* 0x000fe40007f7e0ff */
[----:B------:R-:W-:Y:S01]  /*1ff70*/  LOP3.LUT R18, R19, 0x380, RZ, 0xc0, !PT ;  /* 0x0000038013127812 */ /* 0x000fe200078ec0ff */
[----:B------:R-:W-:Y:S01]  /*1ff80*/  USHF.R.S32.HI UR5, URZ, 0x1f, UR43 ;  /* 0x0000001f3f057899 */ /* 0x000fe2000801142b */
[----:B------:R-:W-:-:S02]  /*1ff90*/  LOP3.LUT R20, R21, 0x380, RZ, 0xc0, !PT ;  /* 0x0000038015147812 */ /* 0x000fc400078ec0ff */
[----:B------:R-:W-:Y:S02]  /*1ffa0*/  LOP3.LUT R145, R184, 0x380, RZ, 0xc0, !PT ;  /* 0x00000380b8917812 */ /* 0x000fe400078ec0ff */
[----:B------:R-:W-:Y:S02]  /*1ffb0*/  LOP3.LUT R141, R142, 0x380, RZ, 0xc0, !PT ;  /* 0x000003808e8d7812 */ /* 0x000fe400078ec0ff */
[----:B------:R-:W-:Y:S01]  /*1ffc0*/  SHF.R.U64 R18, R18, 0x3, RZ ;  /* 0x0000000312127819 */ /* 0x000fe200000012ff */
[----:B------:R-:W-:Y:S01]  /*1ffd0*/  UIMAD UR5, UR5, UR6, URZ ;  /* 0x00000006050572a4 */ /* 0x000fe2000f8e023f */
[----:B------:R-:W-:Y:S02]  /*1ffe0*/  SHF.R.U64 R20, R20, 0x3, RZ ;  /* 0x0000000314147819 */ /* 0x000fe400000012ff */
[----:B------:R-:W-:Y:S02]  /*1fff0*/  SHF.R.U64 R145, R145, 0x3, RZ ;  /* 0x0000000391917819 */ /* 0x000fe400000012ff */
[----:B------:R-:W-:-:S02]  /*20000*/  IADD3 R140, P2, R184, 0x8040, RZ ;  /* 0x00008040b88c7810 */ /* 0x000fc40007f5e0ff */
[----:B------:R-:W-:Y:S02]  /*20010*/  SHF.R.U64 R141, R141, 0x3, RZ ;  /* 0x000000038d8d7819 */ /* 0x000fe400000012ff */
[----:B------:R-:W-:Y:S01]  /*20020*/  LOP3.LUT R18, R18, R19, RZ, 0x3c, !PT ;  /* 0x0000001312127212 */ /* 0x000fe200078e3cff */
[--C-:B------:R-:W-:Y:S01]  /*20030*/  IMAD.X R19, RZ, RZ, R185.reuse, P5 ;  /* 0x000000ffff137224 */ /* 0x100fe200028e06b9 */
[----:B------:R-:W-:Y:S01]  /*20040*/  LOP3.LUT R20, R20, R21, RZ, 0x3c, !PT ;  /* 0x0000001514147212 */ /* 0x000fe200078e3cff */
[--C-:B------:R-:W-:Y:S01]  /*20050*/  IMAD.X R21, RZ, RZ, R185.reuse, P6 ;  /* 0x000000ffff157224 */ /* 0x100fe200030e06b9 */
[C---:B------:R-:W-:Y:S01]  /*20060*/  IADD3 R147, P4, R184.reuse, 0xc000, RZ ;  /* 0x0000c000b8937810 */ /* 0x040fe20007f9e0ff */
[----:B------:R-:W-:Y:S01]  /*20070*/  UIMAD.WIDE.U32 UR8, UR43, UR6, URZ ;  /* 0x000000062b0872a5 */ /* 0x000fe2000f8e003f */
[----:B------:R-:W-:Y:S01]  /*20080*/  LOP3.LUT R144, R145, R184, RZ, 0x3c, !PT ;  /* 0x000000b891907212 */ /* 0x000fe200078e3cff */
[--C-:B------:R-:W-:Y:S01]  /*20090*/  IMAD.MOV.U32 R145, RZ, RZ, R185.reuse ;  /* 0x000000ffff917224 */ /* 0x100fe200078e00b9 */
[----:B------:R-:W-:Y:S01]  /*200a0*/  LOP3.LUT R142, R141, R142, RZ, 0x3c, !PT ;  /* 0x0000008e8d8e7212 */ /* 0x000fe200078e3cff */
[----:B------:R-:W-:Y:S01]  /*200b0*/  UIMAD UR5, UR43, UR7, UR5 ;  /* 0x000000072b0572a4 */ /* 0x000fe2000f8e0205 */
[C---:B------:R-:W-:Y:S01]  /*200c0*/  IADD3 R153, P5, R184.reuse, 0xc020, RZ ;  /* 0x0000c020b8997810 */ /* 0x040fe20007fbe0ff */
[--C-:B------:R-:W-:Y:S01]  /*200d0*/  IMAD.X R141, RZ, RZ, R185.reuse, P2 ;  /* 0x000000ffff8d7224 */ /* 0x100fe200010e06b9 */
[C---:B------:R-:W-:Y:S01]  /*200e0*/  IADD3 R149, P6, R184.reuse, 0xc040, RZ ;  /* 0x0000c040b8957810 */ /* 0x040fe20007fde0ff */
[----:B------:R-:W-:Y:S01]  /*200f0*/  IMAD.X R143, RZ, RZ, R185, P3 ;  /* 0x000000ffff8f7224 */ /* 0x000fe200018e06b9 */
[----:B------:R-:W-:Y:S01]  /*20100*/  IADD3 R151, P2, R184, 0xc060, RZ ;  /* 0x0000c060b8977810 */ /* 0x000fe20007f5e0ff */
[----:B------:R-:W-:Y:S01]  /*20110*/  UIADD3 UR5, UR9, UR5, URZ ;  /* 0x0000000509057290 */ /* 0x000fe2000fffe03f */
[----:B------:R-:W-:Y:S01]  /*20120*/  LOP3.LUT R23, R140, 0x380, RZ, 0xc0, !PT ;  /* 0x000003808c177812 */ /* 0x000fe200078ec0ff */
[----:B------:R-:W-:Y:S01]  /*20130*/  ULDC.64 UR6, c[0x0][0xc40] ;  /* 0x0003100000067ab9 */ /* 0x000fe20000000a00 */
[----:B------:R-:W-:-:S02]  /*20140*/  LOP3.LUT R146, R147, 0x380, RZ, 0xc0, !PT ;  /* 0x0000038093927812 */ /* 0x000fc400078ec0ff */
[----:B------:R-:W-:Y:S02]  /*20150*/  LOP3.LUT R152, R153, 0x380, RZ, 0xc0, !PT ;  /* 0x0000038099987812 */ /* 0x000fe400078ec0ff */
[----:B------:R-:W-:Y:S02]  /*20160*/  LOP3.LUT R148, R149, 0x380, RZ, 0xc0, !PT ;  /* 0x0000038095947812 */ /* 0x000fe400078ec0ff */
[----:B------:R-:W-:Y:S02]  /*20170*/  MOV R145, R144 ;  /* 0x0000009000917202 */ /* 0x000fe40000000f00 */
[----:B------:R-:W-:Y:S02]  /*20180*/  LOP3.LUT R150, R151, 0x380, RZ, 0xc0, !PT ;  /* 0x0000038097967812 */ /* 0x000fe400078ec0ff */
[----:B------:R-:W-:Y:S02]  /*20190*/  SHF.R.U64 R23, R23, 0x3, RZ ;  /* 0x0000000317177819 */ /* 0x000fe400000012ff */
[----:B------:R-:W-:-:S02]  /*201a0*/  SHF.R.U64 R146, R146, 0x3, RZ ;  /* 0x0000000392927819 */ /* 0x000fc400000012ff */
[----:B------:R-:W-:Y:S02]  /*201b0*/  SHF.R.U64 R152, R152, 0x3, RZ ;  /* 0x0000000398987819 */ /* 0x000fe400000012ff */
[----:B------:R-:W-:Y:S01]  /*201c0*/  MOV R144, R18 ;  /* 0x0000001200907202 */ /* 0x000fe20000000f00 */
[----:B------:R-:W-:Y:S01]  /*201d0*/  IMAD.U32 R19, RZ, RZ, UR9 ;  /* 0x00000009ff137e24 */ /* 0x000fe2000f8e00ff */
[----:B------:R-:W-:Y:S01]  /*201e0*/  SHF.R.U64 R148, R148, 0x3, RZ ;  /* 0x0000000394947819 */ /* 0x000fe200000012ff */
[----:B------:R-:W-:Y:S01]  /*201f0*/  IMAD.U32 R19, RZ, RZ, UR5 ;  /* 0x00000005ff137e24 */ /* 0x000fe2000f8e00ff */
[----:B------:R-:W-:Y:S01]  /*20200*/  SHF.R.U64 R150, R150, 0x3, RZ ;  /* 0x0000000396967819 */ /* 0x000fe200000012ff */
[----:B------:R-:W-:Y:S01]  /*20210*/  USHF.R.S32.HI UR5, URZ, 0x1f, UR44 ;  /* 0x0000001f3f057899 */ /* 0x000fe2000801142c */
[----:B------:R-:W-:Y:S02]  /*20220*/  LOP3.LUT R140, R23, R140, RZ, 0x3c, !PT ;  /* 0x0000008c178c7212 */ /* 0x000fe400078e3cff */
[----:B------:R-:W-:Y:S01]  /*20230*/  LOP3.LUT R146, R146, R147, RZ, 0x3c, !PT ;  /* 0x0000009392927212 */ /* 0x000fe200078e3cff */
[--C-:B------:R-:W-:Y:S01]  /*20240*/  IMAD.X R147, RZ, RZ, R185.reuse, P4 ;  /* 0x000000ffff937224 */ /* 0x100fe200020e06b9 */
[----:B------:R-:W-:Y:S01]  /*20250*/  LOP3.LUT R152, R152, R153, RZ, 0x3c, !PT ;  /* 0x0000009998987212 */ /* 0x000fe200078e3cff */
[--C-:B------:R-:W-:Y:S01]  /*20260*/  IMAD.X R153, RZ, RZ, R185.reuse, P5 ;  /* 0x000000ffff997224 */ /* 0x100fe200028e06b9 */
[----:B------:R-:W-:Y:S01]  /*20270*/  LOP3.LUT R148, R148, R149, RZ, 0x3c, !PT ;  /* 0x0000009594947212 */ /* 0x000fe200078e3cff */
[----:B------:R-:W-:Y:S01]  /*20280*/  IMAD.U32 R18, RZ, RZ, UR8 ;  /* 0x00000008ff127e24 */ /* 0x000fe2000f8e00ff */
[----:B------:R-:W-:Y:S01]  /*20290*/  LOP3.LUT R150, R150, R151, RZ, 0x3c, !PT ;  /* 0x0000009796967212 */ /* 0x000fe200078e3cff */
[--C-:B------:R-:W-:Y:S01]  /*202a0*/  IMAD.X R149, RZ, RZ, R185.reuse, P6 ;  /* 0x000000ffff957224 */ /* 0x100fe200030e06b9 */
[----:B------:R-:W-:Y:S01]  /*202b0*/  MOV R20, R20 ;  /* 0x0000001400147202 */ /* 0x000fe20000000f00 */
[----:B------:R-:W-:Y:S01]  /*202c0*/  IMAD.X R151, RZ, RZ, R185, P2 ;  /* 0x000000ffff977224 */ /* 0x000fe200010e06b9 */
[----:B------:R-:W-:-:S02]  /*202d0*/  MOV R21, R140 ;  /* 0x0000008c00157202 */ /* 0x000fc40000000f00 */
[----:B------:R-:W-:Y:S02]  /*202e0*/  MOV R140, R142 ;  /* 0x0000008e008c7202 */ /* 0x000fe40000000f00 */
[----:B------:R-:W-:Y:S02]  /*202f0*/  MOV R142, R146 ;  /* 0x00000092008e7202 */ /* 0x000fe40000000f00 */
[----:B------:R-:W-:Y:S02]  /*20300*/  MOV R23, R152 ;  /* 0x0000009800177202 */ /* 0x000fe40000000f00 */
[----:B------:R-:W-:Y:S02]  /*20310*/  MOV R141, R148 ;  /* 0x00000094008d7202 */ /* 0x000fe40000000f00 */
[----:B------:R-:W-:Y:S02]  /*20320*/  MOV R143, R150 ;  /* 0x00000096008f7202 */ /* 0x000fe40000000f00 */
[----:B---3--:R-:W-:-:S02]  /*20330*/  F2FP.BF16.F32.PACK_AB R72, R73, R72 ;  /* 0x000000484948723e */ /* 0x008fc400000010ff */
[----:B------:R-:W-:Y:S02]  /*20340*/  F2FP.BF16.F32.PACK_AB R73, R75, R74 ;  /* 0x0000004a4b49723e */ /* 0x000fe400000010ff */
[----:B--2---:R-:W-:Y:S02]  /*20350*/  F2FP.BF16.F32.PACK_AB R74, R69, R68 ;  /* 0x00000044454a723e */ /* 0x004fe400000010ff */
[----:B------:R-:W1:Y:S01]  /*20360*/  LDC.64 R68, c[0x0][0xc78] ;  /* 0x00031e00ff447b82 */ /* 0x000e620000000a00 */
[----:B----4-:R-:W-:Y:S02]  /*20370*/  F2FP.BF16.F32.PACK_AB R136, R137, R136 ;  /* 0x000000888988723e */ /* 0x010fe400000010ff */
[----:B------:R-:W-:Y:S02]  /*20380*/  F2FP.BF16.F32.PACK_AB R137, R139, R138 ;  /* 0x0000008a8b89723e */ /* 0x000fe400000010ff */
[----:B-----5:R-:W-:Y:S02]  /*20390*/  F2FP.BF16.F32.PACK_AB R128, R129, R128 ;  /* 0x000000808180723e */ /* 0x020fe400000010ff */
[----:B------:R-:W-:-:S02]  /*203a0*/  F2FP.BF16.F32.PACK_AB R129, R131, R130 ;  /* 0x000000828381723e */ /* 0x000fc400000010ff */
[----:B------:R-:W-:Y:S02]  /*203b0*/  F2FP.BF16.F32.PACK_AB R138, R133, R132 ;  /* 0x00000084858a723e */ /* 0x000fe400000010ff */
[----:B------:R-:W-:Y:S01]  /*203c0*/  F2FP.BF16.F32.PACK_AB R139, R135, R134 ;  /* 0x00000086878b723e */ /* 0x000fe200000010ff */
[----:B------:R-:W-:Y:S01]  /*203d0*/  BAR.SYNC.DEFER_BLOCKING 0x1, 0x100 ;  /* 0x0044000000007b1d */ /* 0x000fe20000010000 */
        /* <DEDUP_REMOVED lines=12> */
[----:B------:R-:W-:Y:S01]  /*204a0*/  F2FP.BF16.F32.PACK_AB R96, R97, R96 ;  /* 0x000000606160723e */ /* 0x000fe200000010ff */
[----:B------:R-:W-:Y:S01]  /*204b0*/  STSM.16.M88.4 [R145], R136 ;  /* 0x0000008891007844 */ /* 0x000fe20000000200 */
[----:B------:R-:W-:Y:S02]  /*204c0*/  F2FP.BF16.F32.PACK_AB R97, R99, R98 ;  /* 0x000000626361723e */ /* 0x000fe400000010ff */
[----:B------:R-:W-:Y:S02]  /*204d0*/  F2FP.BF16.F32.PACK_AB R106, R101, R100 ;  /* 0x00000064656a723e */ /* 0x000fe400000010ff */
[----:B------:R-:W-:-:S02]  /*204e0*/  F2FP.BF16.F32.PACK_AB R107, R103, R102 ;  /* 0x00000066676b723e */ /* 0x000fc400000010ff */
[----:B------:R-:W-:Y:S01]  /*204f0*/  F2FP.BF16.F32.PACK_AB R88, R89, R88 ;  /* 0x000000585958723e */ /* 0x000fe200000010ff */
[----:B------:R-:W-:Y:S01]  /*20500*/  STSM.16.M88.4 [R235], R128 ;  /* 0x00000080eb007844 */ /* 0x000fe20000000200 */
[----:B------:R-:W-:Y:S02]  /*20510*/  F2FP.BF16.F32.PACK_AB R89, R91, R90 ;  /* 0x0000005a5b59723e */ /* 0x000fe400000010ff */
[----:B------:R-:W-:Y:S02]  /*20520*/  F2FP.BF16.F32.PACK_AB R98, R93, R92 ;  /* 0x0000005c5d62723e */ /* 0x000fe400000010ff */
[----:B------:R-:W-:Y:S02]  /*20530*/  F2FP.BF16.F32.PACK_AB R99, R95, R94 ;  /* 0x0000005e5f63723e */ /* 0x000fe400000010ff */
[----:B------:R-:W-:Y:S01]  /*20540*/  F2FP.BF16.F32.PACK_AB R80, R81, R80 ;  /* 0x000000505150723e */ /* 0x000fe200000010ff */
[----:B------:R-:W-:Y:S01]  /*20550*/  STSM.16.M88.4 [R234], R120 ;  /* 0x00000078ea007844 */ /* 0x000fe20000000200 */
[----:B------:R-:W-:-:S02]  /*20560*/  F2FP.BF16.F32.PACK_AB R81, R83, R82 ;  /* 0x000000525351723e */ /* 0x000fc400000010ff */
[----:B------:R-:W-:Y:S02]  /*20570*/  F2FP.BF16.F32.PACK_AB R90, R85, R84 ;  /* 0x00000054555a723e */ /* 0x000fe400000010ff */
[----:B------:R-:W-:Y:S01]  /*20580*/  F2FP.BF16.F32.PACK_AB R91, R87, R86 ;  /* 0x00000056575b723e */ /* 0x000fe200000010ff */
[----:B------:R-:W-:Y:S01]  /*20590*/  STSM.16.M88.4 [R233], R112 ;  /* 0x00000070e9007844 */ /* 0x000fe20000000200 */
        /* <DEDUP_REMOVED lines=19> */
[----:B------:R-:W-:Y:S01]  /*206d0*/  F2FP.BF16.F32.PACK_AB R54, R49, R48 ;  /* 0x000000303136723e */ /* 0x000fe200000010ff */
[----:B-1----:R-:W-:Y:S01]  /*206e0*/  IMAD.WIDE.U32 R18, R68, UR44, R18 ;  /* 0x0000002c44127c25 */ /* 0x002fe2000f8e0012 */
[----:B------:R-:W-:-:S02]  /*206f0*/  F2FP.BF16.F32.PACK_AB R55, R51, R50 ;  /* 0x000000323337723e */ /* 0x000fc400000010ff */
[----:B------:R-:W-:Y:S01]  /*20700*/  F2FP.BF16.F32.PACK_AB R46, R41, R40 ;  /* 0x00000028292e723e */ /* 0x000fe200000010ff */
[----:B------:R-:W-:Y:S01]  /*20710*/  IMAD R40, R68, UR5, RZ ;  /* 0x0000000544287c24 */ /* 0x000fe2000f8e02ff */
        /* <DEDUP_REMOVED lines=9> */
[----:B------:R1:W-:Y:S01]  /*207b0*/  STSM.16.M88.4 [R21], R60 ;  /* 0x0000003c15007844 */ /* 0x0003e20000000200 */
[----:B------:R-:W-:Y:S02]  /*207c0*/  F2FP.BF16.F32.PACK_AB R26, R13, R12 ;  /* 0x0000000c0d1a723e */ /* 0x000fe400000010ff */
[----:B------:R-:W-:Y:S01]  /*207d0*/  F2FP.BF16.F32.PACK_AB R27, R15, R14 ;  /* 0x0000000e0f1b723e */ /* 0x000fe200000010ff */
[----:B------:R-:W-:Y:S01]  /*207e0*/  STSM.16.M88.4 [R140], R52 ;  /* 0x000000348c007844 */ /* 0x000fe20000000200 */
[----:B------:R-:W-:Y:S01]  /*207f0*/  F2FP.BF16.F32.PACK_AB R12, R9, R8 ;  /* 0x00000008090c723e */ /* 0x000fe200000010ff */
[----:B------:R-:W-:Y:S01]  /*20800*/  IMAD R40, R69, UR44, R40 ;  /* 0x0000002c45287c24 */ /* 0x000fe2000f8e0228 */
[----:B------:R-:W-:-:S02]  /*20810*/  F2FP.BF16.F32.PACK_AB R13, R11, R10 ;  /* 0x0000000a0b0d723e */ /* 0x000fc400000010ff */
[----:B------:R-:W-:Y:S02]  /*20820*/  F2FP.BF16.F32.PACK_AB R14, R5, R4 ;  /* 0x00000004050e723e */ /* 0x000fe400000010ff */
[----:B------:R-:W-:Y:S01]  /*20830*/  F2FP.BF16.F32.PACK_AB R15, R7, R6 ;  /* 0x00000006070f723e */ /* 0x000fe200000010ff */
[----:B------:R-:W-:Y:S01]  /*20840*/  STSM.16.M88.4 [R142], R44 ;  /* 0x0000002c8e007844 */ /* 0x000fe20000000200 */
[----:B-1----:R-:W-:-:S03]  /*20850*/  SHF.R.S32.HI R21, RZ, 0x1f, R3 ;  /* 0x0000001fff157819 */ /* 0x002fc60000011403 */
[----:B------:R-:W-:Y:S01]  /*20860*/  STSM.16.M88.4 [R23], R36 ;  /* 0x0000002417007844 */ /* 0x000fe20000000200 */
[----:B------:R-:W-:-:S03]  /*20870*/  IADD3 R3, P2, R3, R18, RZ ;  /* 0x0000001203037210 */ /* 0x000fc60007f5e0ff */
[----:B------:R-:W-:Y:S01]  /*20880*/  STSM.16.M88.4 [R141], R24 ;  /* 0x000000188d007844 */ /* 0x000fe20000000200 */
[----:B------:R-:W-:-:S03]  /*20890*/  IADD3.X R18, R21, R19, R40, P2, !PT ;  /* 0x0000001315127210 */ /* 0x000fc600017fe428 */
[----:B------:R-:W-:Y:S01]  /*208a0*/  STSM.16.M88.4 [R143], R12 ;  /* 0x0000000c8f007844 */ /* 0x000fe20000000200 */
[C---:B------:R-:W-:Y:S01]  /*208b0*/  LEA R8, P2, R3.reuse, UR6, 0x2 ;  /* 0x0000000603087c11 */ /* 0x040fe2000f8410ff */
[----:B------:R-:W-:Y:S01]  /*208c0*/  @!PT LDS RZ, [RZ] ;  /* 0x00000000fffff984 */ /* 0x000fe20000000800 */
[----:B------:R-:W-:Y:S01]  /*208d0*/  @!PT LDS RZ, [RZ] ;  /* 0x00000000fffff984 */ /* 0x000fe20000000800 */
[----:B------:R-:W-:Y:S01]  /*208e0*/  @!PT LDS RZ, [RZ] ;  /* 0x00000000fffff984 */ /* 0x000fe20000000800 */
[----:B------:R-:W-:Y:S01]  /*208f0*/  @!PT LDS RZ, [RZ] ;  /* 0x00000000fffff984 */ /* 0x000fe20000000800 */
[----:B------:R1:W-:Y:S06]  /*20900*/  MEMBAR.ALL.CTA ;  /* 0x0000000000007992 */ /* 0x0003ec0000008000 */
[----:B-1----:R-:W1:Y:S01]  /*20910*/  FENCE.VIEW.ASYNC.S ;  /* 0x00000000000073c6 */ /* 0x002e620000000000 */
[----:B------:R-:W-:-:S03]  /*20920*/  LEA.HI.X R9, R3, UR7, R18, 0x2, P2 ;  /* 0x0000000703097c11 */ /* 0x000fc600090f1412 */
[----:B-1----:R-:W1:Y:S01]  /*20930*/  SHFL.IDX PT, R3, R214, RZ, 0x1f ;  /* 0x00001fffd6037589 */ /* 0x002e6200000e0000 */
[----:B------:R-:W-:Y:S06]  /*20940*/  BAR.ARV 0x1, 0x120 ;  /* 0x0044800000007b1d */ /* 0x000fec0000002000 */
        /* <DEDUP_REMOVED lines=34> */
.L_x_1596:
[----:B------:R-:W-:Y:S05]  /*20b70*/  BSYNC B0 ;  /* 0x0000000000007941 */ /* 0x000fea0003800000 */
.L_x_1595:
[----:B------:R-:W-:Y:S05]  /*20b80*/  BRA `(.L_x_1594) ;  /* 0x00000008007c7947 */ /* 0x000fea0003800000 */
.L_x_1593:
[----:B--2---:R-:W1:Y:S01]  /*20b90*/  LDC.64 R8, c[0x0][0xbe0] ;  /* 0x0002f800ff087b82 */ /* 0x004e620000000a00 */
[----:B------:R-:W-:Y:S01]  /*20ba0*/  ISETP.GT.AND P0, PT, R198, 0x7f, PT ;  /* 0x0000007fc600780c */ /* 0x000fe20003f04270 */
[----:B------:R-:W-:Y:S01]  /*20bb0*/  USHF.R.S32.HI UR5, URZ, 0x1f, UR43 ;  /* 0x0000001f3f057899 */ /* 0x000fe2000801142b */
[--C-:B------:R-:W-:Y:S01]  /*20bc0*/  SHF.R.S32.HI R187, RZ, 0x1f, R186.reuse ;  /* 0x0000001fffbb7819 */ /* 0x100fe200000114ba */
[----:B------:R-:W-:Y:S01]  /*20bd0*/  USHF.R.S32.HI UR6, URZ, 0x1f, UR44 ;  /* 0x0000001f3f067899 */ /* 0x000fe2000801142c */
[----:B------:R-:W-:Y:S03]  /*20be0*/  BSSY B0, `(.L_x_1597) ;  /* 0x000001c000007945 */ /* 0x000fe60003800000 */
[----:B------:R-:W2:Y:S08]  /*20bf0*/  LDC R14, c[0x0][0xeac] ;  /* 0x0003ab00ff0e7b82 */ /* 0x000eb00000000800 */
[----:B------:R-:W3:Y:S01]  /*20c00*/  LDC.64 R10, c[0x0][0xbe8] ;  /* 0x0002fa00ff0a7b82 */ /* 0x000ee20000000a00 */
[----:B-1----:R-:W-:-:S04]  /*20c10*/  IMAD.WIDE.U32 R6, R8, UR43, R186 ;  /* 0x0000002b08067c25 */ /* 0x002fc8000f8e00ba */
[----:B------:R-:W-:Y:S01]  /*20c20*/  IMAD R8, R8, UR5, RZ ;  /* 0x0000000508087c24 */ /* 0x000fe2000f8e02ff */
[----:B------:R-:W-:Y:S06]  /*20c30*/  @P0 BRA `(.L_x_1598) ;  /* 0x0000000000580947 */ /* 0x000fec0003800000 */
[----:B------:R-:W1:Y:S01]  /*20c40*/  S2R R0, SR_TID.X ;  /* 0x0000000000007919 */ /* 0x000e620000002100 */
[----:B------:R-:W-:Y:S01]  /*20c50*/  IMAD.U32 R2, RZ, RZ, UR42 ;  /* 0x0000002aff027e24 */ /* 0x000fe2000f8e00ff */
[----:B------:R-:W-:-:S04]  /*20c60*/  ULDC UR7, c[0x0][0xb88] ;  /* 0x0002e20000077ab9 */ /* 0x000fc80000000800 */
        /* <DEDUP_REMOVED lines=19> */
.L_x_1598:
[----:B------:R-:W-:Y:S05]  /*20da0*/  BSYNC B0 ;  /* 0x0000000000007941 */ /* 0x000fea0003800000 */
.L_x_1597:
[----:B------:R-:W-:Y:S01]  /*20db0*/  ULDC UR5, c[0x0][0xb88] ;  /* 0x0002e20000057ab9 */ /* 0x000fe20000000800 */
[C---:B------:R-:W-:Y:S01]  /*20dc0*/  VIADD R0, R194.reuse, 0x20 ;  /* 0x00000020c2007836 */ /* 0x040fe20000000000 */
[----:B------:R-:W-:Y:S01]  /*20dd0*/  UIADD3 UR42, -UR42, UR5, URZ ;  /* 0x000000052a2a7290 */ /* 0x000fe2000fffe13f */
[----:B-1----:R-:W-:Y:S01]  /*20de0*/  IMAD R3, R9, UR43, R8 ;  /* 0x0000002b09037c24 */ /* 0x002fe2000f8e0208 */
[----:B------:R-:W-:Y:S01]  /*20df0*/  ULOP3.LUT UR39, URZ, UR39, URZ, 0x33, !UPT ;  /* 0x000000273f277292 */ /* 0x000fe2000f8e333f */
[C---:B------:R-:W-:Y:S01]  /*20e00*/  VIADD R2, R194.reuse, 0x40 ;  /* 0x00000040c2027836 */ /* 0x040fe20000000000 */
[----:B------:R-:W-:Y:S01]  /*20e10*/  SHF.R.S32.HI R195, RZ, 0x1f, R194 ;  /* 0x0000001fffc37819 */ /* 0x000fe200000114c2 */
[----:B------:R-:W-:Y:S01]  /*20e20*/  IMAD.IADD R7, R7, 0x1, R3 ;  /* 0x0000000107077824 */ /* 0x000fe200078e0203 */
[----:B------:R-:W-:Y:S01]  /*20e30*/  ISETP.GE.AND P2, PT, R194, UR42, PT ;  /* 0x0000002ac2007c0c */ /* 0x000fe2000bf46270 */
[----:B------:R-:W-:Y:S01]  /*20e40*/  BSSY B0, `(.L_x_1599) ;  /* 0x0000021000007945 */ /* 0x000fe20003800000 */
[----:B------:R-:W-:Y:S01]  /*20e50*/  ISETP.GE.AND P0, PT, R0, UR42, PT ;  /* 0x0000002a00007c0c */ /* 0x000fe2000bf06270 */
[----:B---3--:R-:W-:Y:S01]  /*20e60*/  IMAD R0, R10, UR6, RZ ;  /* 0x000000060a007c24 */ /* 0x008fe2000f8e02ff */
[----:B------:R-:W-:Y:S01]  /*20e70*/  ISETP.GE.AND P1, PT, R2, UR42, PT ;  /* 0x0000002a02007c0c */ /* 0x000fe2000bf26270 */
[----:B--2---:R-:W-:-:S02]  /*20e80*/  VIADD R5, R14, UR39 ;  /* 0x000000270e057c36 */ /* 0x004fc40008000000 */
        /* <DEDUP_REMOVED lines=28> */
.L_x_1600:
[----:B------:R-:W-:Y:S05]  /*21050*/  BSYNC B0 ;  /* 0x0000000000007941 */ /* 0x000fea0003800000 */
.L_x_1599:
        /* <DEDUP_REMOVED lines=27> */
.L_x_1602:
[----:B------:R-:W-:Y:S05]  /*21210*/  BSYNC B0 ;  /* 0x0000000000007941 */ /* 0x000fea0003800000 */
.L_x_1601:
[----:B------:R-:W-:Y:S04]  /*21220*/  BSSY B0, `(.L_x_1603) ;  /* 0x000001a000007945 */ /* 0x000fe80003800000 */
[----:B------:R-:W-:Y:S05]  /*21230*/  @P1 BRA `(.L_x_1604) ;  /* 0x0000000000601947 */ /* 0x000fea0003800000 */
[----:B--2---:R-:W-:Y:S01]  /*21240*/  IADD3 R9, P0, R4, 0x40, RZ ;  /* 0x0000004004097810 */ /* 0x004fe20007f1e0ff */
        /* <DEDUP_REMOVED lines=23> */
.L_x_1604:
[----:B------:R-:W-:Y:S05]  /*213c0*/  BSYNC B0 ;  /* 0x0000000000007941 */ /* 0x000fea0003800000 */
.L_x_1603:
        /* <DEDUP_REMOVED lines=26> */
.L_x_1605:
[----:B------:R-:W-:Y:S05]  /*21570*/  BSYNC B0 ;  /* 0x0000000000007941 */ /* 0x000fea0003800000 */
.L_x_1594:
[----:B------:R-:W5:Y:S02]  /*21580*/  LDC R0, c[0x0][0xea8] ;  /* 0x0003aa00ff007b82 */ /* 0x000f640000000800 */
[----:B-----5:R-:W-:-:S13]  /*21590*/  ISETP.LE.AND P0, PT, R0, UR4, PT ;  /* 0x0000000400007c0c */ /* 0x020fda000bf03270 */
[----:B------:R-:W-:Y:S05]  /*215a0*/  @!P0 BRA `(.L_x_1606) ;  /* 0xfffffdfc00108947 */ /* 0x000fea000383ffff */
[----:B------:R-:W-:Y:S05]  /*215b0*/  EXIT ;  /* 0x000000000000794d */ /* 0x000fea0003800000 */
.L_x_1486:
[----:B------:R-:W-:-:S08]  /*215c0*/  NOP ;  /* 0x0000000000007918 */ /* 0x000fd00000000000 */
[----:B------:R-:W1:-:S00]  /*215d0*/  USETMAXREG.DEALLOC.CTAPOOL 0x18 ;  /* 0x00000018000079c8 */ /* 0x000e4000080e0500 */
[----:B-1----:R-:W-:-:S06]  /*215e0*/  LOP3.LUT R0, R0, 0x3, RZ, 0xc0, !PT ;  /* 0x0000000300007812 */ /* 0x002fcc00078ec0ff */
[----:B------:R-:W1:Y:S02]  /*215f0*/  SHFL.IDX PT, R0, R0, RZ, 0x1f ;  /* 0x00001fff00007589 */ /* 0x000e6400000e0000 */
[----:B-1----:R-:W-:-:S13]  /*21600*/  ISETP.NE.AND P0, PT, R0, RZ, PT ;  /* 0x000000ff0000720c */ /* 0x002fda0003f05270 */
[----:B------:R-:W-:Y:S05]  /*21610*/  @P0 EXIT ;  /* 0x000000000000094d */ /* 0x000fea0003800000 */
[----:B------:R-:W1:Y:S01]  /*21620*/  S2UR UR4, SR_CTAID.X ;  /* 0x00000000000479c3 */ /* 0x000e620000002500 */
[----:B------:R2:W-:Y:S01]  /*21630*/  STL [R1+0x478], RZ ;  /* 0x000478ff01007387 */ /* 0x0005e20000100800 */
[----:B------:R-:W-:Y:S02]  /*21640*/  IMAD.MOV.U32 R16, RZ, RZ, RZ ;  /* 0x000000ffff107224 */ /* 0x000fe400078e00ff */
[----:B------:R-:W-:-:S04]  /*21650*/  IMAD.MOV.U32 R17, RZ, RZ, 0x1 ;  /* 0x00000001ff117424 */ /* 0x000fc800078e00ff */
[----:B------:R-:W1:Y:S02]  /*21660*/  LDC R0, c[0x0][0xea8] ;  /* 0x0003aa00ff007b82 */ /* 0x000e640000000800 */
[----:B-1----:R-:W-:-:S13]  /*21670*/  ISETP.LE.AND P0, PT, R0, UR4, PT ;  /* 0x0000000400007c0c */ /* 0x002fda000bf03270 */
[----:B--2---:R-:W-:Y:S05]  /*21680*/  @P0 BRA `(.L_x_1607) ;  /* 0x0000002c00a40947 */ /* 0x004fea0003800000 */
[----:B------:R-:W-:Y:S01]  /*21690*/  IMAD.U32 R0, RZ, RZ, UR4 ;  /* 0x00000004ff007e24 */ /* 0x000fe2000f8e00ff */
[----:B------:R1:W-:Y:S01]  /*216a0*/  STL [R1+0x478], RZ ;  /* 0x000478ff01007387 */ /* 0x0003e20000100800 */
[----:B------:R-:W-:Y:S01]  /*216b0*/  IMAD.MOV.U32 R17, RZ, RZ, 0x1 ;  /* 0x00000001ff117424 */ /* 0x000fe200078e00ff */
[----:B------:R-:W-:Y:S01]  /*216c0*/  ULDC UR44, c[0x0][0xc] ;  /* 0x00000300002c7ab9 */ /* 0x000fe20000000800 */
[----:B------:R-:W-:Y:S01]  /*216d0*/  IMAD.MOV.U32 R16, RZ, RZ, RZ ;  /* 0x000000ffff107224 */ /* 0x000fe200078e00ff */
[----:B------:R1:W-:Y:S01]  /*216e0*/  STL [R1+0x470], R0 ;  /* 0x0004700001007387 */ /* 0x0003e20000100800 */
[----:B------:R-:W-:-:S05]  /*216f0*/  ULDC.64 UR48, c[0x0][0x198] ;  /* 0x0000660000307ab9 */ /* 0x000fca0000000a00 */
.L_x_1663:
[----:B--2---:R-:W2:Y:S01]  /*21700*/  LDL R2, [R1+0x470] ;  /* 0x0004700001027983 */ /* 0x004ea20000100800 */
[----:B------:R-:W-:Y:S01]  /*21710*/  ULDC UR10, c[0x0][0xed0] ;  /* 0x0003b400000a7ab9 */ /* 0x000fe20000000800 */
[----:B-1----:R-:W1:Y:S01]  /*21720*/  LDC R0, c[0x0][0xee8] ;  /* 0x0003ba00ff007b82 */ /* 0x002e620000000800 */
[----:B------:R-:W-:-:S11]  /*21730*/  UISETP.NE.AND UP0, UPT, UR10, 0x1, UPT ;  /* 0x000000010a00788c */ /* 0x000fd6000bf05270 */
[----:B------:R-:W-:Y:S01]  /*21740*/  @UP0 ULDC UR6, c[0x0][0xed4] ;  /* 0x0003b50000060ab9 */ /* 0x000fe20000000800 */
[----:B------:R-:W-:Y:S01]  /*21750*/  @UP0 ULDC UR11, c[0x0][0xed8] ;  /* 0x0003b600000b0ab9 */ /* 0x000fe20000000800 */
[C---:B--2---:R-:W-:Y:S02]  /*21760*/  R2UR UR8, R2.reuse ;  /* 0x00000000020872ca */ /* 0x044fe400000e0000 */
[----:B------:R-:W-:-:S11]  /*21770*/  R2UR UR9, R2 ;  /* 0x00000000020972ca */ /* 0x000fd600000e0000 */
[----:B------:R-:W-:-:S04]  /*21780*/  UIMAD.WIDE.U32 UR6, UR8, UR6, URZ ;  /* 0x00000006080672a5 */ /* 0x000fc8000f8e003f */
[----:B------:R-:W-:-:S04]  /*21790*/  @UP0 USHF.R.U32.HI UR8, URZ, UR11, UR7 ;  /* 0x0000000b3f080299 */ /* 0x000fc80008011607 */
[----:B------:R-:W-:Y:S02]  /*217a0*/  UIADD3 UR6, -UR8, URZ, URZ ;  /* 0x0000003f08067290 */ /* 0x000fe4000fffe13f */
[----:B-1----:R-:W-:Y:S02]  /*217b0*/  ISETP.LE.AND P0, PT, R0, UR8, PT ;  /* 0x0000000800007c0c */ /* 0x002fe4000bf03270 */
[----:B------:R-:W-:-:S11]  /*217c0*/  UIMAD UR10, UR10, UR6, UR9 ;  /* 0x000000060a0a72a4 */ /* 0x000fd6000f8e0209 */
[----:B---3--:R-:W-:Y:S05]  /*217d0*/  @!P0 BRA `(.L_x_1608) ;  /* 0x0000000000208947 */ /* 0x008fea0003800000 */
        /* <DEDUP_REMOVED lines=8> */
.L_x_1608:
[----:B------:R-:W-:Y:S01]  /*21860*/  ULDC UR11, c[0x0][0xec4] ;  /* 0x0003b100000b7ab9 */ /* 0x000fe20000000800 */
[----:B------:R-:W-:Y:S01]  /*21870*/  UMOV UR9, UR10 ;  /* 0x0000000a00097c82 */ /* 0x000fe20008000000 */
[----:B------:R-:W-:-:S11]  /*21880*/  UISETP.NE.AND UP0, UPT, UR11, 0x1, UPT ;  /* 0x000000010b00788c */ /* 0x000fd6000bf05270 */
[----:B------:R-:W-:Y:S02]  /*21890*/  @UP0 ULDC.64 UR12, c[0x0][0xec8] ;  /* 0x0003b200000c0ab9 */ /* 0x000fe40000000a00 */
[----:B------:R-:W-:-:S04]  /*218a0*/  UIMAD.WIDE.U32 UR6, UR10, UR12, URZ ;  /* 0x0000000c0a0672a5 */ /* 0x000fc8000f8e003f */
[----:B------:R-:W-:-:S04]  /*218b0*/  @UP0 USHF.R.U32.HI UR9, URZ, UR13, UR7 ;  /* 0x0000000d3f090299 */ /* 0x000fc80008011607 */
[----:B------:R-:W-:-:S12]  /*218c0*/  UIMAD UR6, UR9, UR11, URZ ;  /* 0x0000000b090672a4 */ /* 0x000fd8000f8e023f */
.L_x_1609:
[----:B------:R-:W-:Y:S01]  /*218d0*/  ULDC.64 UR12, c[0x0][0x3f8] ;  /* 0x0000fe00000c7ab9 */ /* 0x000fe20000000a00 */
[----:B------:R-:W-:Y:S02]  /*218e0*/  ULOP3.LUT UR9, URZ, UR9, URZ, 0x33, !UPT ;  /* 0x000000093f097292 */ /* 0x000fe4000f8e333f */
[----:B------:R-:W-:Y:S01]  /*218f0*/  UISETP.NE.U32.AND UP0, UPT, UR12, URZ, UPT ;  /* 0x0000003f0c00728c */ /* 0x000fe2000bf05070 */
[----:B------:R-:W-:Y:S02]  /*21900*/  ULDC UR41, c[0x0][0xeac] ;  /* 0x0003ab0000297ab9 */ /* 0x000fe40000000800 */
[----:B------:R-:W-:Y:S01]  /*21910*/  ULDC UR12, c[0x0][0xeb8] ;  /* 0x0003ae00000c7ab9 */ /* 0x000fe20000000800 */
[----:B------:R-:W-:Y:S02]  /*21920*/  UIADD3 UR41, UR9, UR41, URZ ;  /* 0x0000002909297290 */ /* 0x000fe4000fffe03f */
[----:B------:R-:W-:Y:S02]  /*21930*/  UISETP.NE.AND UP1, UPT, UR12, 0x1, UPT ;  /* 0x000000010c00788c */ /* 0x000fe4000bf25270 */
[----:B------:R-:W-:Y:S01]  /*21940*/  UIADD3 UR10, UR10, -UR6, URZ ;  /* 0x800000060a0a7290 */ /* 0x000fe2000fffe03f */
[----:B------:R-:W-:-:S02]  /*21950*/  ULDC UR11, c[0x0][0xec4] ;  /* 0x0003b100000b7ab9 */ /* 0x000fc40000000800 */
[----:B------:R-:W-:Y:S01]  /*21960*/  ULDC.64 UR6, c[0x0][0xad8] ;  /* 0x0002b60000067ab9 */ /* 0x000fe20000000a00 */
[----:B------:R-:W-:Y:S02]  /*21970*/  UISETP.NE.AND.EX UP0, UPT, UR13, URZ, UPT, UP0 ;  /* 0x0000003f0d00728c */ /* 0x000fe4000bf05300 */
[----:B------:R-:W-:Y:S02]  /*21980*/  UISETP.GE.AND UP2, UPT, UR7, 0x1, UPT ;  /* 0x000000010700788c */ /* 0x000fe4000bf46270 */
[----:B------:R-:W-:Y:S01]  /*21990*/  USHF.L.U32 UR41, UR41, 0x7, URZ ;  /* 0x0000000729297899 */ /* 0x000fe2000800063f */
[----:B------:R-:W-:Y:S01]  /*219a0*/  ULDC UR13, c[0x0][0x404] ;  /* 0x00010100000d7ab9 */ /* 0x000fe20000000800 */
[----:B------:R-:W-:Y:S01]  /*219b0*/  ULDC UR14, c[0x0][0x288] ;  /* 0x0000a200000e7ab9 */ /* 0x000fe20000000800 */
[----:B------:R-:W-:Y:S01]  /*219c0*/  UIMAD UR11, UR8, UR11, UR10 ;  /* 0x0000000b080b72a4 */ /* 0x000fe2000f8e020a */
[----:B------:R-:W-:Y:S01]  /*219d0*/  PLOP3.LUT P1, PT, PT, PT, UP2, 0x80, 0x0 ;  /* 0x000000000000781c */ /* 0x000fe20003f2f028 */
[----:B------:R-:W-:Y:S01]  /*219e0*/  USEL UR13, UR13, 0x1, UP0 ;  /* 0x000000010d0d7887 */ /* 0x000fe20008000000 */
[----:B------:R-:W-:Y:S01]  /*219f0*/  @UP1 ULDC UR8, c[0x0][0xebc] ;  /* 0x0003af0000081ab9 */ /* 0x000fe20000000800 */
[----:B------:R-:W-:Y:S01]  /*21a00*/  UIADD3 UR10, UR41, 0x80, -UR14 ;  /* 0x00000080290a7890 */ /* 0x000fe2000fffe80e */
[----:B------:R-:W-:Y:S01]  /*21a10*/  ULDC UR15, c[0x0][0x2e0] ;  /* 0x0000b800000f7ab9 */ /* 0x000fe20000000800 */
[----:B------:R-:W-:Y:S01]  /*21a20*/  UIMAD.WIDE.U32 UR8, UR11, UR8, URZ ;  /* 0x000000080b0872a5 */ /* 0x000fe2000f8e003f */
[----:B------:R-:W-:Y:S01]  /*21a30*/  @UP1 ULDC UR16, c[0x0][0xec0] ;  /* 0x0003b00000101ab9 */ /* 0x000fe20000000800 */
[----:B------:R-:W-:Y:S01]  /*21a40*/  UIMAD UR10, UR13, UR15, UR10 ;  /* 0x0000000f0d0a72a4 */ /* 0x000fe2000f8e020a */
[----:B------:R-:W-:Y:S01]  /*21a50*/  UMOV UR43, UR11 ;  /* 0x0000000b002b7c82 */ /* 0x000fe20008000000 */
[----:B------:R-:W-:-:S02]  /*21a60*/  @UP1 USHF.R.U32.HI UR43, URZ, UR16, UR9 ;  /* 0x000000103f2b1299 */ /* 0x000fc40008011609 */
[----:B------:R-:W-:Y:S02]  /*21a70*/  UIADD3 UR6, UR10, UR6, URZ ;  /* 0x000000060a067290 */ /* 0x000fe4000fffe03f */
[----:B------:R-:W-:-:S04]  /*21a80*/  UIADD3 UR42, -UR43, URZ, URZ ;  /* 0x0000003f2b2a7290 */ /* 0x000fc8000fffe13f */
[----:B------:R-:W-:Y:S01]  /*21a90*/  UIMAD UR42, UR12, UR42, UR11 ;  /* 0x0000002a0c2a72a4 */ /* 0x000fe2000f8e020b */
[----:B------:R-:W-:Y:S01]  /*21aa0*/  IMAD.U32 R0, RZ, RZ, UR6 ;  /* 0x00000006ff007e24 */ /* 0x000fe2000f8e00ff */
[----:B------:R-:W-:Y:S10]  /*21ab0*/  @!P1 BRA `(.L_x_1610) ;  /* 0x0000000000409947 */ /* 0x000ff40003800000 */
        /* <DEDUP_REMOVED lines=10> */
.L_x_1611:
[----:B------:R-:W-:-:S11]  /*21b60*/  UISETP.NE.AND UP0, UPT, UR7, 0x1, UPT ;  /* 0x000000010700788c */ /* 0x000fd6000bf05270 */
[----:B------:R-:W-:Y:S02]  /*21b70*/  @UP0 ULDC.64 UR10, c[0x0][0xae0] ;  /* 0x0002b800000a0ab9 */ /* 0x000fe40000000a00 */
[----:B------:R-:W-:-:S04]  /*21b80*/  UIMAD.WIDE.U32 UR8, UR6, UR10, URZ ;  /* 0x0000000a060872a5 */ /* 0x000fc8000f8e003f */
[----:B------:R-:W-:-:S12]  /*21b90*/  @UP0 USHF.R.U32.HI UR6, URZ, UR11, UR9 ;  /* 0x0000000b3f060299 */ /* 0x000fd80008011609 */
.L_x_1612:
[----:B------:R-:W-:-:S06]  /*21ba0*/  UIMAD UR6, UR6, UR7, UR7 ;  /* 0x00000007060672a4 */ /* 0x000fcc000f8e0207 */
[----:B------:R-:W-:-:S07]  /*21bb0*/  VIMNMX R0, R0, UR6, PT ;  /* 0x0000000600007c48 */ /* 0x000fce000bfe0100 */
.L_x_1610:
[----:B------:R-:W-:Y:S01]  /*21bc0*/  UIMAD UR8, UR13, UR15, 0x5f ;  /* 0x0000005f0d0874a4 */ /* 0x000fe2000f8e020f */
[----:B------:R-:W-:Y:S01]  /*21bd0*/  VIADD R0, R0, 0x5f ;  /* 0x0000005f00007836 */ /* 0x000fe20000000000 */
[----:B------:R-:W-:Y:S02]  /*21be0*/  UIADD3 UR10, UR41, -UR14, URZ ;  /* 0x8000000e290a7290 */ /* 0x000fe4000fffe03f */
[----:B------:R-:W-:Y:S01]  /*21bf0*/  UIMAD.WIDE UR8, UR8, 0x2aaaaaab, URZ ;  /* 0x2aaaaaab080878a5 */ /* 0x000fe2000f8e023f */
[----:B------:R-:W-:Y:S01]  /*21c00*/  IMAD.HI R0, R0, 0x2aaaaaab, RZ ;  /* 0x2aaaaaab00007827 */ /* 0x000fe200078e02ff */
[----:B------:R-:W-:Y:S02]  /*21c10*/  UIMAD UR10, UR13, UR15, UR10 ;  /* 0x0000000f0d0a72a4 */ /* 0x000fe4000f8e020a */
[----:B------:R-:W-:Y:S02]  /*21c20*/  USHF.R.U32.HI UR6, URZ, 0x1f, UR9 ;  /* 0x0000001f3f067899 */ /* 0x000fe40008011609 */
[----:B------:R-:W-:Y:S01]  /*21c30*/  SHF.R.U32.HI R3, RZ, 0x1f, R0 ;  /* 0x0000001fff037819 */ /* 0x000fe20000011600 */
[----:B------:R-:W-:Y:S01]  /*21c40*/  ULDC UR11, c[0x0][0xad4] ;  /* 0x0002b500000b7ab9 */ /* 0x000fe20000000800 */
[----:B------:R-:W-:-:S02]  /*21c50*/  ULEA.HI.SX32 UR6, UR9, UR6, 0x1c ;  /* 0x0000000609067291 */ /* 0x000fc4000f8fe23f */
[----:B------:R-:W-:Y:S01]  /*21c60*/  LEA.HI.SX32 R3, R0, R3, 0x1c ;  /* 0x0000000300037211 */ /* 0x000fe200078fe2ff */
[----:B------:R-:W-:-:S03]  /*21c70*/  UIADD3 UR11, UR10, -UR11, URZ ;  /* 0x8000000b0a0b7290 */ /* 0x000fc6000fffe03f */
[----:B------:R-:W-:Y:S01]  /*21c80*/  VIMNMX R19, R3, UR6, PT ;  /* 0x0000000603137c48 */ /* 0x000fe2000bfe0100 */
[----:B------:R-:W-:Y:S08]  /*21c90*/  @!P1 BRA `(.L_x_1613) ;  /* 0x0000000000449947 */ /* 0x000ff00003800000 */
        /* <DEDUP_REMOVED lines=10> */
.L_x_1614:
[----:B------:R-:W-:-:S11]  /*21d40*/  UISETP.NE.AND UP0, UPT, UR7, 0x1, UPT ;  /* 0x000000010700788c */ /* 0x000fd6000bf05270 */
[----:B------:R-:W-:Y:S02]  /*21d50*/  @UP0 ULDC.64 UR12, c[0x0][0xae0] ;  /* 0x0002b800000c0ab9 */ /* 0x000fe40000000a00 */
[----:B------:R-:W-:-:S04]  /*21d60*/  UIMAD.WIDE.U32 UR8, UR10, UR12, URZ ;  /* 0x0000000c0a0872a5 */ /* 0x000fc8000f8e003f */
[----:B------:R-:W-:-:S12]  /*21d70*/  @UP0 USHF.R.U32.HI UR10, URZ, UR13, UR9 ;  /* 0x0000000d3f0a0299 */ /* 0x000fd80008011609 */
.L_x_1615:
[----:B------:R-:W-:-:S04]  /*21d80*/  UIMAD UR7, UR10, UR7, URZ ;  /* 0x000000070a0772a4 */ /* 0x000fc8000f8e023f */
[----:B------:R-:W-:-:S04]  /*21d90*/  UISETP.LT.AND UP0, UPT, UR11, UR7, UPT ;  /* 0x000000070b00728c */ /* 0x000fc8000bf01270 */
[----:B------:R-:W-:-:S12]  /*21da0*/  USEL UR11, UR11, UR7, !UP0 ;  /* 0x000000070b0b7287 */ /* 0x000fd8000c000000 */
.L_x_1613:
[----:B------:R-:W-:Y:S01]  /*21db0*/  UIMAD.WIDE UR6, UR11, 0x2aaaaaab, URZ ;  /* 0x2aaaaaab0b0678a5 */ /* 0x000fe2000f8e023f */
[----:B------:R-:W-:Y:S03]  /*21dc0*/  BSSY B6, `(.L_x_1616) ;  /* 0x0000263000067945 */ /* 0x000fe60003800000 */
[----:B------:R-:W-:-:S04]  /*21dd0*/  USHF.R.U32.HI UR6, URZ, 0x1f, UR7 ;  /* 0x0000001f3f067899 */ /* 0x000fc80008011607 */
[----:B------:R-:W-:-:S04]  /*21de0*/  ULEA.HI.SX32 UR6, UR7, UR6, 0x1c ;  /* 0x0000000607067291 */ /* 0x000fc8000f8fe23f */
[----:B------:R-:W-:-:S04]  /*21df0*/  UISETP.LT.AND UP0, UPT, URZ, UR6, UPT ;  /* 0x000000063f00728c */ /* 0x000fc8000bf01270 */
[----:B------:R-:W-:-:S06]  /*21e00*/  USEL UR39, URZ, UR6, !UP0 ;  /* 0x000000063f277287 */ /* 0x000fcc000c000000 */
[----:B------:R-:W-:-:S13]  /*21e10*/  ISETP.GT.AND P0, PT, R19, UR39, PT ;  /* 0x0000002713007c0c */ /* 0x000fda000bf04270 */
[----:B------:R-:W-:Y:S05]  /*21e20*/  @P0 BRA `(.L_x_1617) ;  /* 0x0000000000480947 */ /* 0x000fea0003800000 */
[----:B------:R-:W1:Y:S01]  /*21e30*/  S2R R0, SR_TID.X ;  /* 0x0000000000007919 */ /* 0x000e620000002100 */
[----:B------:R-:W-:Y:S01]  /*21e40*/  IMAD.MOV.U32 R13, RZ, RZ, R2 ;  /* 0x000000ffff0d7224 */ /* 0x000fe200078e0002 */
[----:B-1----:R-:W-:-:S04]  /*21e50*/  LOP3.LUT R0, R0, 0x1f, RZ, 0xc0, !PT ;  /* 0x0000001f00007812 */ /* 0x002fc800078ec0ff */
[----:B------:R-:W-:-:S13]  /*21e60*/  ISETP.NE.AND P0, PT, R0, RZ, PT ;  /* 0x000000ff0000720c */ /* 0x000fda0003f05270 */
        /* <DEDUP_REMOVED lines=14> */
.L_x_1617:
[----:B------:R-:W1:Y:S01]  /*21f50*/  S2R R3, SR_CgaCtaId ;  /* 0x0000000000037919 */ /* 0x000e620000008800 */
[----:B------:R-:W-:-:S04]  /*21f60*/  MOV R18, 0x400 ;  /* 0x0000040000127802 */ /* 0x000fc80000000f00 */
[----:B-1----:R-:W-:-:S05]  /*21f70*/  LEA R18, R3, R18, 0x18 ;  /* 0x0000001203127211 */ /* 0x002fca00078ec0ff */
[----:B------:R-:W-:-:S05]  /*21f80*/  VIADD R0, R18, 0x1c400 ;  /* 0x0001c40012007836 */ /* 0x000fca0000000000 */
[----:B------:R-:W-:-:S13]  /*21f90*/  LOP3.LUT P0, RZ, R0, 0x3ff, RZ, 0xc0, !PT ;  /* 0x000003ff00ff7812 */ /* 0x000fda000780c0ff */
        /* <DEDUP_REMOVED lines=17> */
.L_x_1619:
[----:B------:R-:W-:-:S05]  /*220b0*/  VIADD R0, R18, 0x400 ;  /* 0x0000040012007836 */ /* 0x000fca0000000000 */
        /* <DEDUP_REMOVED lines=18> */
.L_x_1621:
        /* <DEDUP_REMOVED lines=16> */
.L_x_1620:
[----:B------:R-:W-:Y:S01]  /*222e0*/  ULDC.64 UR4, c[0x0][0xaf0] ;  /* 0x0002bc0000047ab9 */ /* 0x000fe20000000a00 */
[----:B------:R-:W-:Y:S01]  /*222f0*/  IMAD.U32 R5, RZ, RZ, UR43 ;  /* 0x0000002bff057e24 */ /* 0x000fe2000f8e00ff */
[----:B------:R-:W-:Y:S01]  /*22300*/  ISETP.NE.U32.AND P0, PT, RZ, UR4, PT ;  /* 0x00000004ff007c0c */ /* 0x000fe2000bf05070 */
[----:B------:R-:W-:Y:S01]  /*22310*/  IMAD.U32 R6, RZ, RZ, UR43 ;  /* 0x0000002bff067e24 */ /* 0x000fe2000f8e00ff */
[----:B------:R-:W1:Y:S01]  /*22320*/  LDC R0, c[0x0][0x428] ;  /* 0x00010a00ff007b82 */ /* 0x000e620000000800 */
[----:B------:R-:W2:Y:S01]  /*22330*/  S2R R4, SR_TID.X ;  /* 0x0000000000047919 */ /* 0x000ea20000002100 */
[----:B------:R-:W-:-:S13]  /*22340*/  ISETP.NE.AND.EX P0, PT, RZ, UR5, PT, P0 ;  /* 0x00000005ff007c0c */ /* 0x000fda000bf05300 */
[----:B------:R-:W3:Y:S02]  /*22350*/  @P0 LDC.64 R2, c[0x0][0xaf0] ;  /* 0x0002bc00ff020b82 */ /* 0x000ee40000000a00 */
[----:B---3--:R-:W-:-:S05]  /*22360*/  @P0 IMAD.WIDE R2, R5, 0x4, R2 ;  /* 0x0000000405020825 */ /* 0x008fca00078e0202 */
[----:B------:R3:W4:Y:S01]  /*22370*/  @P0 LDG.E R6, desc[UR46][R2.64] ;  /* 0x0000002e02060981 */ /* 0x000722000c1e1900 */
[----:B-1----:R-:W-:Y:S01]  /*22380*/  ISETP.NE.AND P0, PT, R0, 0x1, PT ;  /* 0x000000010000780c */ /* 0x002fe20003f05270 */
[----:B------:R-:W-:Y:S01]  /*22390*/  IMAD.U32 R0, RZ, RZ, UR42 ;  /* 0x0000002aff007e24 */ /* 0x000fe2000f8e00ff */
[----:B--2---:R-:W-:Y:S01]  /*223a0*/  LOP3.LUT R7, R4, 0x1f, RZ, 0xc0, !PT ;  /* 0x0000001f04077812 */ /* 0x004fe200078ec0ff */
[----:B------:R-:W-:Y:S01]  /*223b0*/  UMOV UR40, URZ ;  /* 0x0000003f00287c82 */ /* 0x000fe20008000000 */
[----:B------:R-:W-:Y:S01]  /*223c0*/  UMOV UR6, 0xffffffff ;  /* 0xffffffff00067882 */ /* 0x000fe20000000000 */
[----:B------:R-:W-:Y:S01]  /*223d0*/  VIADD R8, R19, 0xffffffff ;  /* 0xffffffff13087836 */ /* 0x000fe20000000000 */
[----:B------:R-:W-:Y:S01]  /*223e0*/  ISETP.NE.AND P1, PT, R7, RZ, PT ;  /* 0x000000ff0700720c */ /* 0x000fe20003f25270 */
[----:B---3--:R-:W1:Y:S08]  /*223f0*/  LDC.64 R2, c[0x0][0x3f8] ;  /* 0x0000fe00ff027b82 */ /* 0x008e700000000a00 */
[----:B------:R-:W2:Y:S04]  /*22400*/  @P0 LDC R4, c[0x0][0x42c] ;  /* 0x00010b00ff040b82 */ /* 0x000ea80000000800 */
[----:B------:R-:W-:-:S05]  /*22410*/  VOTEU.ALL UP1, P1 ;  /* 0x00000000003f7886 */ /* 0x000fca0000820000 */
[----:B------:R-:W-:Y:S01]  /*22420*/  @!UP1 UIADD3 UR4, UP0, UR48, 0x270, URZ ;  /* 0x0000027030049890 */ /* 0x000fe2000ff1e03f */
[----:B------:R-:W3:Y:S03]  /*22430*/  @P0 LDC R5, c[0x0][0x430] ;  /* 0x00010c00ff050b82 */ /* 0x000ee60000000800 */
[----:B------:R-:W-:-:S09]  /*22440*/  @!UP1 UIADD3.X UR5, URZ, UR49, URZ, UP0, !UPT ;  /* 0x000000313f059290 */ /* 0x000fd200087fe43f */
[----:B------:R1:W-:Y:S01]  /*22450*/  @!UP1 UTMAPF.L2.4D [UR40], [UR4] ;  /* 0x00000028040095b8 */ /* 0x0003e20008018000 */
[----:B--2---:R-:W-:-:S05]  /*22460*/  @P0 IMAD.HI.U32 R4, R4, UR42, RZ ;  /* 0x0000002a04040c27 */ /* 0x004fca000f8e00ff */
[----:B---3--:R-:W-:Y:S02]  /*22470*/  @P0 SHF.R.U32.HI R0, RZ, R5, R4 ;  /* 0x00000005ff000219 */ /* 0x008fe40000011604 */
[----:B-1----:R-:W-:-:S04]  /*22480*/  ISETP.NE.U32.AND P0, PT, R2, RZ, PT ;  /* 0x000000ff0200720c */ /* 0x002fc80003f05070 */
[----:B------:R-:W-:-:S04]  /*22490*/  ISETP.NE.AND.EX P0, PT, R3, RZ, PT, P0 ;  /* 0x000000ff0300720c */ /* 0x000fc80003f05300 */
[----:B----4-:R-:W-:Y:S01]  /*224a0*/  SEL R4, R6, RZ, !P0 ;  /* 0x000000ff06047207 */ /* 0x010fe20004000000 */
[----:B------:R-:W-:Y:S08]  /*224b0*/  BRA.DIV UR6, `(.L_x_1622) ;  /* 0x0000002606907947 */ /* 0x000ff0000b800000 */
.L_x_1676:
[----:B------:R-:W-:Y:S01]  /*224c0*/  UMOV UR4, 0xffffffff ;  /* 0xffffffff00047882 */ /* 0x000fe20000000000 */
[----:B------:R-:W-:Y:S02]  /*224d0*/  SHF.R.S32.HI R7, RZ, 0x1f, R6 ;  /* 0x0000001fff077819 */ /* 0x000fe40000011406 */
[----:B------:R-:W-:Y:S05]  /*224e0*/  BRA.DIV UR4, `(.L_x_1623) ;  /* 0x0000002604b07947 */ /* 0x000fea000b800000 */
[----:B------:R-:W-:-:S13]  /*224f0*/  ELECT P6, URZ, PT ;  /* 0x00000000003f782f */ /* 0x000fda00038c0000 */
.L_x_1679:
[----:B------:R-:W-:Y:S05]  /*22500*/  @!P6 BRA `(.L_x_1624) ;  /* 0x0000000000c8e947 */ /* 0x000fea0003800000 */
[----:B------:R-:W-:Y:S01]  /*22510*/  IMAD.MOV.U32 R4, RZ, RZ, R6 ;  /* 0x000000ffff047224 */ /* 0x000fe200078e0006 */
[----:B------:R-:W-:Y:S06]  /*22520*/  @!P0 BRA `(.L_x_1625) ;  /* 0x0000000000448947 */ /* 0x000fec0003800000 */
[----:B------:R-:W1:Y:S01]  /*22530*/  LDC R9, c[0x0][0x41c] ;  /* 0x00010700ff097b82 */ /* 0x000e620000000800 */
[----:B------:R-:W-:Y:S01]  /*22540*/  ULDC.64 UR4, c[0x0][0x408] ;  /* 0x0001020000047ab9 */ /* 0x000fe20000000a00 */
[----:B-1----:R-:W-:-:S13]  /*22550*/  ISETP.NE.AND P2, PT, R9, 0x1, PT ;  /* 0x000000010900780c */ /* 0x002fda0003f45270 */
[----:B------:R-:W1:Y:S02]  /*22560*/  @P2 LDC.64 R4, c[0x0][0x420] ;  /* 0x00010800ff042b82 */ /* 0x000e640000000a00 */
[----:B-1----:R-:W-:-:S04]  /*22570*/  @P2 IMAD.HI.U32 R10, R8, R4, RZ ;  /* 0x00000004080a2227 */ /* 0x002fc800078e00ff */
        /* <DEDUP_REMOVED lines=9> */
[----:B------:R-:W-:-:S04]  /*22610*/  LEA R10, P2, R4, R2, 0x2 ;  /* 0x00000002040a7211 */ /* 0x000fc800078410ff */
[----:B------:R-:W-:-:S05]  /*22620*/  LEA.HI.X R11, R4, R3, R5, 0x2, P2 ;  /* 0x00000003040b7211 */ /* 0x000fca00010f1405 */
[----:B------:R1:W5:Y:S04]  /*22630*/  LDG.E R4, desc[UR46][R10.64] ;  /* 0x0000002e0a047981 */ /* 0x000368000c1e1900 */
.L_x_1625:
[----:B------:R-:W2:Y:S01]  /*22640*/  S2R R5, SR_TID.X ;  /* 0x0000000000057919 */ /* 0x000ea20000002100 */
[----:B-1----:R-:W-:Y:S01]  /*22650*/  IMAD R10, R16, 0x8, R18 ;  /* 0x00000008100a7824 */ /* 0x002fe200078e0212 */
[----:B--2---:R-:W-:Y:S02]  /*22660*/  LOP3.LUT R9, R5, 0x7f, RZ, 0xc0, !PT ;  /* 0x0000007f05097812 */ /* 0x004fe400078ec0ff */
[----:B------:R-:W-:Y:S02]  /*22670*/  SHF.L.U32 R5, R17, 0x1f, RZ ;  /* 0x0000001f11057819 */ /* 0x000fe400000006ff */
[----:B------:R-:W-:Y:S02]  /*22680*/  ISETP.NE.AND P3, PT, R9, RZ, PT ;  /* 0x000000ff0900720c */ /* 0x000fe40003f65270 */
[----:B------:R-:W1:Y:S02]  /*22690*/  SYNCS.PHASECHK.TRANS64.TRYWAIT P2, [R10+URZ+0x32440], R5 ;  /* 0x032440050a0075a7 */ /* 0x000e64000804017f */
[----:B-1----:R-:W-:Y:S09]  /*226a0*/  @!P2 BRA `(.L_x_1626) ;  /* 0x000000240060a947 */ /* 0x002ff20003800000 */
.L_x_1680:
[----:B------:R-:W-:Y:S05]  /*226b0*/  @P3 BRA `(.L_x_1627) ;  /* 0x00000000001c3947 */ /* 0x000fea0003800000 */
[----:B------:R-:W2:Y:S01]  /*226c0*/  S2R R9, SR_TID.X ;  /* 0x0000000000097919 */ /* 0x000ea20000002100 */
[----:B-1----:R-:W-:-:S04]  /*226d0*/  IMAD.MOV.U32 R5, RZ, RZ, 0x3000 ;  /* 0x00003000ff057424 */ /* 0x002fc800078e00ff */
[----:B------:R3:W-:Y:S01]  /*226e0*/  SYNCS.ARRIVE.TRANS64 RZ, [R10+URZ+0x32430], R5 ;  /* 0x032430050aff79a7 */ /* 0x0007e2000800003f */
[----:B--2---:R-:W-:-:S04]  /*226f0*/  LOP3.LUT R9, R9, 0x1f, RZ, 0xc0, !PT ;  /* 0x0000001f09097812 */ /* 0x004fc800078ec0ff */
[----:B------:R-:W-:-:S13]  /*22700*/  ISETP.NE.AND P2, PT, R9, RZ, PT ;  /* 0x000000ff0900720c */ /* 0x000fda0003f45270 */
[----:B---3--:R-:W-:Y:S05]  /*22710*/  @!P2 BRA `(.L_x_1627) ;  /* 0x000000000004a947 */ /* 0x008fea0003800000 */
[----:B------:R-:W-:Y:S01]  /*22720*/  BPT.TRAP 0x1 ;  /* 0x000000040000795c */ /* 0x000fe20000300000 */
.L_x_1627:
[----:B-1----:R-:W-:Y:S01]  /*22730*/  IMAD R5, R16, 0x3000, R18 ;  /* 0x0000300010057824 */ /* 0x002fe200078e0212 */
        /* <DEDUP_REMOVED lines=10> */
[----:B------:R-:W-:Y:S02]  /*227e0*/  UIADD3 UR9, UR9, 0x32430, URZ ;  /* 0x0003243009097890 */ /* 0x000fe4000fffe03f */
[----:B------:R-:W-:Y:S02]  /*227f0*/  UIMAD UR11, UR11, 0x60, URZ ;  /* 0x000000600b0b78a4 */ /* 0x000fe4000f8e023f */
[----:B------:R-:W-:-:S09]  /*22800*/  UIADD3 UR8, UR8, 0x1c400, URZ ;  /* 0x0001c40008087890 */ /* 0x000fd2000fffe03f */
[----:B------:R1:W-:Y:S02]  /*22810*/  UTMALDG.4D [UR8], [UR4], desc[UR6] ;  /* 0x00000608040075b4 */ /* 0x0003e40008019000 */
[----:B-1----:R-:W-:Y:S01]  /*22820*/  NOP ;  /* 0x0000000000007918 */ /* 0x002fe20000000000 */
.L_x_1624:
[----:B------:R-:W2:Y:S01]  /*22830*/  LDL.LU R9, [R1+0x478] ;  /* 0x0004780001097983 */ /* 0x000ea20000300800 */
[----:B------:R-:W-:Y:S05]  /*22840*/  WARPSYNC.ALL ;  /* 0x0000000000007948 */ /* 0x000fea0003800000 */
[----:B------:R-:W-:Y:S01]  /*22850*/  BAR.SYNC.DEFER_BLOCKING 0x8, 0x120 ;  /* 0x0204800000007b1d */ /* 0x000fe20000010000 */
[----:B------:R-:W-:-:S05]  /*22860*/  ELECT P2, URZ, PT ;  /* 0x00000000003f782f */ /* 0x000fca0003840000 */
[----:B------:R-:W-:Y:S01]  /*22870*/  BSSY B0, `(.L_x_1628) ;  /* 0x0000034000007945 */ /* 0x000fe20003800000 */
[----:B--2---:R-:W-:-:S05]  /*22880*/  VIADD R9, R9, 0x1 ;  /* 0x0000000109097836 */ /* 0x004fca0000000000 */
[----:B------:R1:W-:Y:S01]  /*22890*/  STL [R1+0x478], R9 ;  /* 0x0004780901007387 */ /* 0x0003e20000100800 */
[----:B------:R-:W-:-:S04]  /*228a0*/  LEA.HI R5, R9, R9, RZ, 0x1 ;  /* 0x0000000909057211 */ /* 0x000fc800078f08ff */
[----:B------:R-:W-:-:S05]  /*228b0*/  LOP3.LUT R5, R5, 0xfffffffe, RZ, 0xc0, !PT ;  /* 0xfffffffe05057812 */ /* 0x000fca00078ec0ff */
[----:B------:R-:W-:-:S05]  /*228c0*/  IMAD.IADD R5, R9, 0x1, -R5 ;  /* 0x0000000109057824 */ /* 0x000fca00078e0a05 */
[----:B------:R-:W-:Y:S01]  /*228d0*/  SHF.L.U32 R5, R5, 0x1f, RZ ;  /* 0x0000001f05057819 */ /* 0x000fe200000006ff */
[----:B-1----:R-:W-:Y:S06]  /*228e0*/  @!P2 BRA `(.L_x_1629) ;  /* 0x0000000000b0a947 */ /* 0x002fec0003800000 */
[----:B------:R-:W-:Y:S01]  /*228f0*/  R2UR UR17, R18 ;  /* 0x00000000121172ca */ /* 0x000fe200000e0000 */
[----:B------:R-:W-:Y:S01]  /*22900*/  UIADD3 UR4, UP0, UR48, 0x270, URZ ;  /* 0x0000027030047890 */ /* 0x000fe2000ff1e03f */
[----:B------:R-:W-:Y:S01]  /*22910*/  IMAD.MOV.U32 R9, RZ, RZ, 0x4000 ;  /* 0x00004000ff097424 */ /* 0x000fe200078e00ff */
[----:B------:R-:W-:Y:S01]  /*22920*/  UMOV UR14, 0x0 ;  /* 0x00000000000e7882 */ /* 0x000fe20000000000 */
[----:B------:R-:W-:Y:S01]  /*22930*/  UMOV UR15, 0x12f00000 ;  /* 0x12f00000000f7882 */ /* 0x000fe20000000000 */
[----:B------:R-:W-:Y:S01]  /*22940*/  UIADD3.X UR5, URZ, UR49, URZ, UP0, !UPT ;  /* 0x000000313f057290 */ /* 0x000fe200087fe43f */
[----:B------:R1:W-:Y:S01]  /*22950*/  SYNCS.ARRIVE.TRANS64 RZ, [R18+URZ+0x32400], R9 ;  /* 0x0324000912ff79a7 */ /* 0x0003e2000800003f */
[----:B------:R-:W-:Y:S01]  /*22960*/  UIADD3 UR6, UP0, UR48, 0x770, URZ ;  /* 0x0000077030067890 */ /* 0x000fe2000ff1e03f */
[----:B------:R-:W-:Y:S01]  /*22970*/  UMOV UR10, URZ ;  /* 0x0000003f000a7c82 */ /* 0x000fe20008000000 */
[----:B------:R-:W-:Y:S01]  /*22980*/  UMOV UR11, UR41 ;  /* 0x00000029000b7c82 */ /* 0x000fe20008000000 */
[----:B------:R-:W-:Y:S01]  /*22990*/  UMOV UR12, UR42 ;  /* 0x0000002a000c7c82 */ /* 0x000fe20008000000 */
[----:B------:R-:W-:-:S02]  /*229a0*/  UMOV UR13, UR43 ;  /* 0x0000002b000d7c82 */ /* 0x000fc40008000000 */
[----:B------:R-:W-:Y:S02]  /*229b0*/  UIADD3 UR8, UR17, 0x18400, URZ ;  /* 0x0001840011087890 */ /* 0x000fe4000fffe03f */
[----:B------:R-:W-:Y:S01]  /*229c0*/  UIADD3 UR9, UR17, 0x32400, URZ ;  /* 0x0003240011097890 */ /* 0x000fe2000fffe03f */
[----:B-1----:R-:W-:Y:S01]  /*229d0*/  IMAD.MOV.U32 R9, RZ, RZ, 0x10000 ;  /* 0x00010000ff097424 */ /* 0x002fe200078e00ff */
[----:B------:R-:W-:Y:S02]  /*229e0*/  UIADD3.X UR7, URZ, UR49, URZ, UP0, !UPT ;  /* 0x000000313f077290 */ /* 0x000fe400087fe43f */
[----:B------:R-:W-:Y:S02]  /*229f0*/  UIADD3 UR32, UR17, 0x22400, URZ ;  /* 0x0002240011207890 */ /* 0x000fe4000fffe03f */
[----:B------:R-:W-:Y:S02]  /*22a00*/  UIADD3 UR33, UR17, 0x32410, URZ ;  /* 0x0003241011217890 */ /* 0x000fe4000fffe03f */
[----:B------:R-:W-:Y:S01]  /*22a10*/  UIADD3 UR24, UR17, 0x26400, URZ ;  /* 0x0002640011187890 */ /* 0x000fe2000fffe03f */
[----:B------:R1:W-:Y:S01]  /*22a20*/  UTMALDG.4D [UR8], [UR4], desc[UR14] ;  /* 0x00000e08040075b4 */ /* 0x0003e20008019000 */
[----:B------:R-:W-:Y:S01]  /*22a30*/  UIADD3 UR16, UR17, 0x2a400, URZ ;  /* 0x0002a40011107890 */ /* 0x000fe2000fffe03f */
[----:B------:R2:W-:Y:S01]  /*22a40*/  SYNCS.ARRIVE.TRANS64 RZ, [R18+URZ+0x32410], R9 ;  /* 0x0324100912ff79a7 */ /* 0x0005e2000800003f */
[----:B------:R-:W-:Y:S01]  /*22a50*/  UMOV UR35, UR41 ;  /* 0x0000002900237c82 */ /* 0x000fe20008000000 */
[----:B------:R-:W-:Y:S01]  /*22a60*/  UMOV UR36, UR42 ;  /* 0x0000002a00247c82 */ /* 0x000fe20008000000 */
[----:B------:R-:W-:Y:S01]  /*22a70*/  UMOV UR37, UR43 ;  /* 0x0000002b00257c82 */ /* 0x000fe20008000000 */
[----:B------:R-:W-:Y:S01]  /*22a80*/  UMOV UR34, UR10 ;  /* 0x0000000a00227c82 */ /* 0x000fe20008000000 */
[----:B------:R-:W-:Y:S01]  /*22a90*/  UMOV UR26, 0x40 ;  /* 0x00000040001a7882 */ /* 0x000fe20000000000 */
[----:B------:R-:W-:Y:S01]  /*22aa0*/  UMOV UR27, UR41 ;  /* 0x00000029001b7c82 */ /* 0x000fe20008000000 */
[----:B------:R-:W-:Y:S01]  /*22ab0*/  UMOV UR28, UR42 ;  /* 0x0000002a001c7c82 */ /* 0x000fe20008000000 */
[----:B------:R-:W-:Y:S01]  /*22ac0*/  UMOV UR29, UR43 ;  /* 0x0000002b001d7c82 */ /* 0x000fe20008000000 */
[----:B------:R-:W-:Y:S01]  /*22ad0*/  UMOV UR25, UR33 ;  /* 0x0000002100197c82 */ /* 0x000fe20008000000 */
[----:B------:R-:W-:Y:S01]  /*22ae0*/  UMOV UR18, 0x80 ;  /* 0x0000008000127882 */ /* 0x000fe20000000000 */
[----:B------:R-:W-:Y:S01]  /*22af0*/  UMOV UR19, UR41 ;  /* 0x0000002900137c82 */ /* 0x000fe20008000000 */
[----:B------:R-:W-:Y:S01]  /*22b00*/  UMOV UR20, UR42 ;  /* 0x0000002a00147c82 */ /* 0x000fe20008000000 */
[----:B------:R2:W-:Y:S01]  /*22b10*/  UTMALDG.4D [UR32], [UR6], desc[UR14] ;  /* 0x00000e20060075b4 */ /* 0x0005e20008019000 */
[----:B------:R-:W-:Y:S01]  /*22b20*/  UMOV UR21, UR43 ;  /* 0x0000002b00157c82 */ /* 0x000fe20008000000 */
[----:B------:R2:W-:Y:S01]  /*22b30*/  UTMALDG.4D [UR24], [UR6], desc[UR14] ;  /* 0x00000e18060075b4 */ /* 0x0005e20008019000 */
[----:B-1----:R-:W-:Y:S01]  /*22b40*/  UIADD3 UR8, UR17, 0x2e400, URZ ;  /* 0x0002e40011087890 */ /* 0x002fe2000fffe03f */
[----:B------:R-:W-:-:S02]  /*22b50*/  UMOV UR10, 0xc0 ;  /* 0x000000c0000a7882 */ /* 0x000fc40000000000 */
[----:B------:R-:W-:Y:S01]  /*22b60*/  UMOV UR17, UR33 ;  /* 0x0000002100117c82 */ /* 0x000fe20008000000 */
[----:B------:R-:W-:Y:S01]  /*22b70*/  UMOV UR9, UR33 ;  /* 0x0000002100097c82 */ /* 0x000fe20008000000 */
[----:B------:R2:W-:Y:S04]  /*22b80*/  UTMALDG.4D [UR16], [UR6], desc[UR14] ;  /* 0x00000e10060075b4 */ /* 0x0005e80008019000 */
[----:B------:R2:W-:Y:S02]  /*22b90*/  UTMALDG.4D [UR8], [UR6], desc[UR14] ;  /* 0x00000e08060075b4 */ /* 0x0005e40008019000 */
[----:B--2---:R-:W-:Y:S01]  /*22ba0*/  NOP ;  /* 0x0000000000007918 */ /* 0x004fe20000000000 */
.L_x_1629:
[----:B------:R-:W-:Y:S05]  /*22bb0*/  BSYNC B0 ;  /* 0x0000000000007941 */ /* 0x000fea0003800000 */
.L_x_1628:
[----:B------:R-:W1:Y:S02]  /*22bc0*/  SYNCS.PHASECHK.TRANS64.TRYWAIT P2, [R18+URZ+0x32420], R5 ;  /* 0x03242005120075a7 */ /* 0x000e64000804017f */
[----:B-1----:R-:W-:Y:S05]  /*22bd0*/  @!P2 BRA `(.L_x_1630) ;  /* 0x000000200028a947 */ /* 0x002fea0003800000 */
.L_x_1681:
[----:B------:R-:W-:Y:S01]  /*22be0*/  ULDC.64 UR4, c[0x0][0x408] ;  /* 0x0001020000047ab9 */ /* 0x000fe20000000a00 */
[----:B------:R-:W-:Y:S04]  /*22bf0*/  BSSY B0, `(.L_x_1631) ;  /* 0x0000030000007945 */ /* 0x000fe80003800000 */
[----:B------:R-:W-:Y:S05]  /*22c00*/  @!P6 BRA `(.L_x_1632) ;  /* 0x0000000000b8e947 */ /* 0x000fea0003800000 */
[----:B------:R-:W-:Y:S01]  /*22c10*/  IMAD R10, R16, 0x8, R18 ;  /* 0x00000008100a7824 */ /* 0x000fe200078e0212 */
[----:B-1----:R-:W-:Y:S01]  /*22c20*/  SHF.L.U32 R5, R17, 0x1f, RZ ;  /* 0x0000001f11057819 */ /* 0x002fe200000006ff */
[----:B------:R-:W1:Y:S03]  /*22c30*/  S2R R9, SR_TID.X ;  /* 0x0000000000097919 */ /* 0x000e660000002100 */
[----:B------:R-:W2:Y:S01]  /*22c40*/  SYNCS.PHASECHK.TRANS64.TRYWAIT P2, [R10+URZ+0x32460], R5 ;  /* 0x032460050a0075a7 */ /* 0x000ea2000804017f */
[----:B-1----:R-:W-:-:S04]  /*22c50*/  LOP3.LUT R9, R9, 0x7f, RZ, 0xc0, !PT ;  /* 0x0000007f09097812 */ /* 0x002fc800078ec0ff */
[----:B------:R-:W-:Y:S01]  /*22c60*/  ISETP.NE.AND P3, PT, R9, RZ, PT ;  /* 0x000000ff0900720c */ /* 0x000fe20003f65270 */
[----:B--2---:R-:W-:-:S12]  /*22c70*/  @!P2 BRA `(.L_x_1633) ;  /* 0x000000200014a947 */ /* 0x004fd80003800000 */
.L_x_1682:
        /* <DEDUP_REMOVED lines=8> */
.L_x_1634:
[----:B-1----:R-:W-:Y:S01]  /*22d00*/  IMAD R5, R16, 0xc000, R18 ;  /* 0x0000c00010057824 */ /* 0x002fe200078e0212 */
        /* <DEDUP_REMOVED lines=11> */
[----:B------:R-:W-:Y:S02]  /*22dc0*/  UIMAD UR11, UR11, 0x60, URZ ;  /* 0x000000600b0b78a4 */ /* 0x000fe4000f8e023f */
[----:B------:R-:W-:Y:S02]  /*22dd0*/  UIADD3 UR9, UR9, 0x32450, URZ ;  /* 0x0003245009097890 */ /* 0x000fe4000fffe03f */
        /* <DEDUP_REMOVED lines=17> */
.L_x_1632:
[----:B------:R-:W-:Y:S05]  /*22ef0*/  BSYNC B0 ;  /* 0x0000000000007941 */ /* 0x000fea0003800000 */
.L_x_1631:
[----:B------:R-:W-:-:S05]  /*22f00*/  VIADD R8, R19, 0xfffffffe ;  /* 0xfffffffe13087836 */ /* 0x000fca0000000000 */
[----:B------:R-:W-:-:S13]  /*22f10*/  ISETP.GE.AND P2, PT, R8, UR39, PT ;  /* 0x0000002708007c0c */ /* 0x000fda000bf46270 */
[----:B------:R-:W-:Y:S05]  /*22f20*/  @!P2 BRA `(.L_x_1635) ;  /* 0x0000001000d4a947 */ /* 0x000fea0003800000 */
[----:B------:R-:W-:Y:S01]  /*22f30*/  IMAD.MOV R10, RZ, RZ, -R19 ;  /* 0x000000ffff0a7224 */ /* 0x000fe200078e0a13 */
[----:B------:R-:W-:-:S04]  /*22f40*/  LOP3.LUT R9, RZ, UR39, RZ, 0x33, !PT ;  /* 0x00000027ff097c12 */ /* 0x000fc8000f8e33ff */
[----:B------:R-:W-:-:S05]  /*22f50*/  VIADDMNMX R9, R10, 0x1, R9, !PT ;  /* 0x000000010a097846 */ /* 0x000fca0007800109 */
[----:B-1----:R-:W-:-:S05]  /*22f60*/  IMAD.IADD R5, R19, 0x1, R9 ;  /* 0x0000000113057824 */ /* 0x002fca00078e0209 */
        /* <DEDUP_REMOVED lines=28> */
.L_x_1639:
[----:B-1----:R-:W1:Y:S01]  /*23130*/  S2R R2, SR_TID.X ;  /* 0x0000000000027919 */ /* 0x002e620000002100 */
[----:B------:R-:W-:Y:S02]  /*23140*/  SHF.L.U32 R3, R17, 0x1f, RZ ;  /* 0x0000001f11037819 */ /* 0x000fe400000006ff */
[----:B-1----:R-:W-:Y:S01]  /*23150*/  LOP3.LUT R5, R2, 0x7f, RZ, 0xc0, !PT ;  /* 0x0000007f02057812 */ /* 0x002fe200078ec0ff */
[----:B------:R-:W-:-:S03]  /*23160*/  IMAD R2, R16, 0x8, R18 ;  /* 0x0000000810027824 */ /* 0x000fc600078e0212 */
[----:B------:R-:W-:Y:S01]  /*23170*/  ISETP.NE.AND P2, PT, R5, RZ, PT ;  /* 0x000000ff0500720c */ /* 0x000fe20003f45270 */
[----:B------:R-:W1:Y:S02]  /*23180*/  SYNCS.PHASECHK.TRANS64.TRYWAIT P3, [R2+URZ+0x32440], R3 ;  /* 0x03244003020075a7 */ /* 0x000e64000806017f */
[----:B-1----:R-:W-:Y:S10]  /*23190*/  @!P3 BRA `(.L_x_1640) ;  /* 0x0000001800e0b947 */ /* 0x002ff40003800000 */
.L_x_1683:
[----:B------:R-:W-:Y:S05]  /*231a0*/  @P2 BRA `(.L_x_1641) ;  /* 0x00000000001c2947 */ /* 0x000fea0003800000 */
[----:B------:R-:W2:Y:S02]  /*231b0*/  S2R R5, SR_TID.X ;  /* 0x0000000000057919 */ /* 0x000ea40000002100 */
[----:B--2---:R-:W-:Y:S01]  /*231c0*/  LOP3.LUT R10, R5, 0x1f, RZ, 0xc0, !PT ;  /* 0x0000001f050a7812 */ /* 0x004fe200078ec0ff */
[----:B------:R-:W-:-:S03]  /*231d0*/  IMAD.MOV.U32 R5, RZ, RZ, 0x3000 ;  /* 0x00003000ff057424 */ /* 0x000fc600078e00ff */
[----:B------:R-:W-:Y:S01]  /*231e0*/  ISETP.NE.AND P3, PT, R10, RZ, PT ;  /* 0x000000ff0a00720c */ /* 0x000fe20003f65270 */
[----:B------:R2:W-:-:S12]  /*231f0*/  SYNCS.ARRIVE.TRANS64 RZ, [R2+URZ+0x32430], R5 ;  /* 0x0324300502ff79a7 */ /* 0x0005d8000800003f */
[----:B--2---:R-:W-:Y:S05]  /*23200*/  @!P3 BRA `(.L_x_1641) ;  /* 0x000000000004b947 */ /* 0x004fea0003800000 */
[----:B------:R-:W-:Y:S01]  /*23210*/  BPT.TRAP 0x1 ;  /* 0x000000040000795c */ /* 0x000fe20000300000 */
.L_x_1641:
[----:B------:R-:W-:Y:S01]  /*23220*/  IMAD R5, R16, 0x3000, R18 ;  /* 0x0000300010057824 */ /* 0x000fe200078e0212 */
        /* <DEDUP_REMOVED lines=11> */
[----:B------:R-:W-:-:S04]  /*232e0*/  UIADD3 UR9, UR9, 0x32430, URZ ;  /* 0x0003243009097890 */ /* 0x000fc8000fffe03f */
[----:B------:R-:W-:-:S09]  /*232f0*/  UIADD3 UR8, UR8, 0x1c400, URZ ;  /* 0x0001c40008087890 */ /* 0x000fd2000fffe03f */
[----:B------:R2:W-:Y:S01]  /*23300*/  UTMALDG.4D [UR8], [UR6], desc[UR14] ;  /* 0x00000e08060075b4 */ /* 0x0005e20008019000 */
[----:B------:R-:W3:Y:S02]  /*23310*/  SYNCS.PHASECHK.TRANS64.TRYWAIT P3, [R2+URZ+0x32460], R3 ;  /* 0x03246003020075a7 */ /* 0x000ee4000806017f */
[----:B--23--:R-:W-:Y:S05]  /*23320*/  @!P3 BRA `(.L_x_1642) ;  /* 0x000000180090b947 */ /* 0x00cfea0003800000 */
.L_x_1684:
        /* <DEDUP_REMOVED lines=8> */
.L_x_1643:
[----:B------:R-:W-:Y:S01]  /*233b0*/  R2UR UR9, R2 ;  /* 0x00000000020972ca */ /* 0x000fe200000e0000 */
[----:B-12---:R-:W-:Y:S01]  /*233c0*/  IMAD R2, R16, 0xc000, R18 ;  /* 0x0000c00010027824 */ /* 0x006fe200078e0212 */
        /* <DEDUP_REMOVED lines=9> */
[----:B------:R-:W-:-:S02]  /*23460*/  UMOV UR18, 0x40 ;  /* 0x0000004000127882 */ /* 0x000fc40000000000 */
[----:B------:R-:W-:-:S06]  /*23470*/  UIADD3 UR9, UR9, 0x32450, URZ ;  /* 0x0003245009097890 */ /* 0x000fcc000fffe03f */
        /* <DEDUP_REMOVED lines=17> */
.L_x_1638:
[----:B------:R-:W-:Y:S05]  /*23590*/  BSYNC B0 ;  /* 0x0000000000007941 */ /* 0x000fea0003800000 */
.L_x_1637:
[----:B------:R-:W-:-:S07]  /*235a0*/  VIADD R8, R19, 0xfffffffd ;  /* 0xfffffffd13087836 */ /* 0x000fce0000000000 */
.L_x_1636:
[----:B------:R-:W-:Y:S01]  /*235b0*/  VIADD R9, R9, 0xfffffffe ;  /* 0xfffffffe09097836 */ /* 0x000fe20000000000 */
[----:B------:R-:W-:Y:S01]  /*235c0*/  LOP3.LUT R2, RZ, R19, RZ, 0x33, !PT ;  /* 0x00000013ff027212 */ /* 0x000fe200078e33ff */
[----:B------:R-:W-:Y:S03]  /*235d0*/  BSSY B0, `(.L_x_1635) ;  /* 0x00000ca000007945 */ /* 0x000fe60003800000 */
[----:B------:R-:W-:-:S13]  /*235e0*/  ISETP.NE.AND P2, PT, R9, R2, PT ;  /* 0x000000020900720c */ /* 0x000fda0003f45270 */
[----:B------:R-:W-:Y:S05]  /*235f0*/  @!P2 BRA `(.L_x_1644) ;  /* 0x0000000c001ca947 */ /* 0x000fea0003800000 */
.L_x_1659:
[----:B------:R-:W-:Y:S01]  /*23600*/  VIADD R9, R16, 0x1 ;  /* 0x0000000110097836 */ /* 0x000fe20000000000 */
[----:B------:R-:W-:Y:S05]  /*23610*/  YIELD ;  /* 0x0000000000007946 */ /* 0x000fea0003800000 */
[----:B------:R-:W-:Y:S01]  /*23620*/  ISETP.NE.AND P2, PT, R9, 0x2, PT ;  /* 0x000000020900780c */ /* 0x000fe20003f45270 */
[----:B------:R-:W-:Y:S03]  /*23630*/  BSSY B1, `(.L_x_1645) ;  /* 0x000005e000017945 */ /* 0x000fe60003800000 */
[----:B------:R-:W-:-:S02]  /*23640*/  SEL R2, RZ, 0x1, P2 ;  /* 0x00000001ff027807 */ /* 0x000fc40001000000 */
[----:B------:R-:W-:Y:S02]  /*23650*/  SEL R9, R9, RZ, P2 ;  /* 0x000000ff09097207 */ /* 0x000fe40001000000 */
[----:B------:R-:W-:Y:S01]  /*23660*/  LOP3.LUT R17, R17, R2, RZ, 0x3c, !PT ;  /* 0x0000000211117212 */ /* 0x000fe200078e3cff */
[----:B------:R-:W-:Y:S06]  /*23670*/  @!P6 BRA `(.L_x_1646) ;  /* 0x000000040064e947 */ /* 0x000fec0003800000 */
[----:B------:R-:W-:Y:S01]  /*23680*/  IMAD.MOV.U32 R10, RZ, RZ, R8 ;  /* 0x000000ffff0a7224 */ /* 0x000fe200078e0008 */
        /* <DEDUP_REMOVED lines=9> */
[----:B------:R-:W1:Y:S03]  /*23720*/  LDC.64 R4, c[0x0][0x3f8] ;  /* 0x0000fe00ff047b82 */ /* 0x000e660000000a00 */
[----:B------:R-:W-:-:S04]  /*23730*/  IMAD.MOV R3, RZ, RZ, -R2 ;  /* 0x000000ffff037224 */ /* 0x000fc800078e0a02 */
[----:B------:R-:W-:Y:S01]  /*23740*/  IMAD R10, R10, R3, R8 ;  /* 0x000000030a0a7224 */ /* 0x000fe200078e0208 */
[----:B------:R-:W-:-:S03]  /*23750*/  SHF.R.S32.HI R3, RZ, 0x1f, R2 ;  /* 0x0000001fff037819 */ /* 0x000fc60000011402 */
[----:B------:R-:W-:-:S04]  /*23760*/  IMAD.WIDE.U32 R2, R6, UR4, R2 ;  /* 0x0000000406027c25 */ /* 0x000fc8000f8e0002 */
[----:B------:R-:W-:Y:S01]  /*23770*/  IMAD.IADD R3, R11, 0x1, R3 ;  /* 0x000000010b037824 */ /* 0x000fe200078e0203 */
[----:B-1----:R-:W-:-:S04]  /*23780*/  LEA R4, P2, R2, R4, 0x2 ;  /* 0x0000000402047211 */ /* 0x002fc800078410ff */
[----:B------:R-:W-:-:S05]  /*23790*/  LEA.HI.X R5, R2, R5, R3, 0x2, P2 ;  /* 0x0000000502057211 */ /* 0x000fca00010f1403 */
[----:B------:R1:W5:Y:S04]  /*237a0*/  LDG.E R4, desc[UR46][R4.64] ;  /* 0x0000002e04047981 */ /* 0x000368000c1e1900 */
.L_x_1647:
[----:B------:R-:W1:Y:S01]  /*237b0*/  S2R R2, SR_TID.X ;  /* 0x0000000000027919 */ /* 0x000e620000002100 */
[----:B------:R-:W-:Y:S01]  /*237c0*/  IMAD R3, R9, 0x8, R18 ;  /* 0x0000000809037824 */ /* 0x000fe200078e0212 */
[----:B-1----:R-:W-:Y:S02]  /*237d0*/  LOP3.LUT R5, R2, 0x7f, RZ, 0xc0, !PT ;  /* 0x0000007f02057812 */ /* 0x002fe400078ec0ff */
[----:B------:R-:W-:Y:S02]  /*237e0*/  SHF.L.U32 R2, R17, 0x1f, RZ ;  /* 0x0000001f11027819 */ /* 0x000fe400000006ff */
[----:B------:R-:W-:Y:S02]  /*237f0*/  ISETP.NE.AND P2, PT, R5, RZ, PT ;  /* 0x000000ff0500720c */ /* 0x000fe40003f45270 */
[----:B------:R-:W1:Y:S02]  /*23800*/  SYNCS.PHASECHK.TRANS64.TRYWAIT P3, [R3+URZ+0x32440], R2 ;  /* 0x03244002030075a7 */ /* 0x000e64000806017f */
[----:B-1----:R-:W-:Y:S09]  /*23810*/  @!P3 BRA `(.L_x_1648) ;  /* 0x000000140068b947 */ /* 0x002ff20003800000 */
.L_x_1685:
        /* <DEDUP_REMOVED lines=8> */
.L_x_1649:
[----:B------:R-:W-:Y:S01]  /*238a0*/  IMAD R5, R9, 0x3000, R18 ;  /* 0x0000300009057824 */ /* 0x000fe200078e0212 */
[----:B------:R-:W-:Y:S01]  /*238b0*/  R2UR UR9, R3 ;  /* 0x00000000030972ca */ /* 0x000fe200000e0000 */
[----:B------:R-:W-:Y:S01]  /*238c0*/  UIADD3 UR6, UP0, UR48, 0x370, URZ ;  /* 0x0000037030067890 */ /* 0x000fe2000ff1e03f */
[----:B------:R-:W-:Y:S01]  /*238d0*/  R2UR UR12, R0 ;  /* 0x00000000000c72ca */ /* 0x000fe200000e0000 */
[----:B------:R-:W-:Y:S01]  /*238e0*/  UMOV UR14, 0x0 ;  /* 0x00000000000e7882 */ /* 0x000fe20000000000 */
[----:B------:R-:W-:Y:S01]  /*238f0*/  R2UR UR8, R5 ;  /* 0x00000000050872ca */ /* 0x000fe200000e0000 */
[----:B------:R-:W-:Y:S01]  /*23900*/  IMAD R5, R10, 0x60, RZ ;  /* 0x000000600a057824 */ /* 0x000fe200078e02ff */
[----:B-----5:R-:W-:Y:S01]  /*23910*/  R2UR UR13, R4 ;  /* 0x00000000040d72ca */ /* 0x020fe200000e0000 */
[----:B------:R-:W-:Y:S01]  /*23920*/  UIADD3.X UR7, URZ, UR49, URZ, UP0, !UPT ;  /* 0x000000313f077290 */ /* 0x000fe200087fe43f */
[----:B------:R-:W-:Y:S02]  /*23930*/  UMOV UR15, 0x14f00000 ;  /* 0x14f00000000f7882 */ /* 0x000fe40000000000 */
[----:B------:R-:W-:Y:S01]  /*23940*/  R2UR UR11, R5 ;  /* 0x00000000050b72ca */ /* 0x000fe200000e0000 */
[----:B------:R-:W-:-:S02]  /*23950*/  UMOV UR10, URZ ;  /* 0x0000003f000a7c82 */ /* 0x000fc40008000000 */
[----:B------:R-:W-:-:S04]  /*23960*/  UIADD3 UR9, UR9, 0x32430, URZ ;  /* 0x0003243009097890 */ /* 0x000fc8000fffe03f */
[----:B------:R-:W-:-:S09]  /*23970*/  UIADD3 UR8, UR8, 0x1c400, URZ ;  /* 0x0001c40008087890 */ /* 0x000fd2000fffe03f */
[----:B------:R2:W-:Y:S01]  /*23980*/  UTMALDG.4D [UR8], [UR6], desc[UR14] ;  /* 0x00000e08060075b4 */ /* 0x0005e20008019000 */
[----:B------:R-:W3:Y:S02]  /*23990*/  SYNCS.PHASECHK.TRANS64.TRYWAIT P3, [R3+URZ+0x32460], R2 ;  /* 0x03246002030075a7 */ /* 0x000ee4000806017f */
[----:B--23--:R-:W-:Y:S05]  /*239a0*/  @!P3 BRA `(.L_x_1650) ;  /* 0x000000140018b947 */ /* 0x00cfea0003800000 */
.L_x_1686:
        /* <DEDUP_REMOVED lines=8> */
.L_x_1651:
        /* <DEDUP_REMOVED lines=12> */
[----:B------:R-:W-:-:S04]  /*23af0*/  UIADD3 UR9, UR9, 0x32450, URZ ;  /* 0x0003245009097890 */ /* 0x000fc8000fffe03f */
        /* <DEDUP_REMOVED lines=17> */
.L_x_1646:
[----:B------:R-:W-:Y:S05]  /*23c10*/  BSYNC B1 ;  /* 0x0000000000017941 */ /* 0x000fea0003800000 */
.L_x_1645:
[----:B------:R-:W-:Y:S01]  /*23c20*/  VIADD R9, R9, 0x1 ;  /* 0x0000000109097836 */ /* 0x000fe20000000000 */
[----:B------:R-:W-:Y:S04]  /*23c30*/  BSSY B1, `(.L_x_1652) ;  /* 0x0000060000017945 */ /* 0x000fe80003800000 */
[----:B------:R-:W-:-:S04]  /*23c40*/  ISETP.NE.AND P2, PT, R9, 0x2, PT ;  /* 0x000000020900780c */ /* 0x000fc80003f45270 */
[----:B------:R-:W-:Y:S02]  /*23c50*/  SEL R2, RZ, 0x1, P2 ;  /* 0x00000001ff027807 */ /* 0x000fe40001000000 */
[----:B------:R-:W-:Y:S01]  /*23c60*/  SEL R16, R9, RZ, P2 ;  /* 0x000000ff09107207 */ /* 0x000fe20001000000 */
[----:B------:R-:W-:Y:S01]  /*23c70*/  VIADD R9, R8, 0xffffffff ;  /* 0xffffffff08097836 */ /* 0x000fe20000000000 */
        /* <DEDUP_REMOVED lines=21> */
.L_x_1654:
[----:B------:R-:W1:Y:S01]  /*23dd0*/  S2R R2, SR_TID.X ;  /* 0x0000000000027919 */ /* 0x000e620000002100 */
[----:B------:R-:W-:Y:S02]  /*23de0*/  SHF.L.U32 R3, R17, 0x1f, RZ ;  /* 0x0000001f11037819 */ /* 0x000fe400000006ff */
[----:B-1----:R-:W-:Y:S01]  /*23df0*/  LOP3.LUT R5, R2, 0x7f, RZ, 0xc0, !PT ;  /* 0x0000007f02057812 */ /* 0x002fe200078ec0ff */
[----:B------:R-:W-:-:S03]  /*23e00*/  IMAD R2, R16, 0x8, R18 ;  /* 0x0000000810027824 */ /* 0x000fc600078e0212 */
[----:B------:R-:W-:Y:S01]  /*23e10*/  ISETP.NE.AND P2, PT, R5, RZ, PT ;  /* 0x000000ff0500720c */ /* 0x000fe20003f45270 */
[----:B------:R-:W1:Y:S02]  /*23e20*/  SYNCS.PHASECHK.TRANS64.TRYWAIT P3, [R2+URZ+0x32440], R3 ;  /* 0x03244003020075a7 */ /* 0x000e64000806017f */
[----:B-1----:R-:W-:Y:S10]  /*23e30*/  @!P3 BRA `(.L_x_1655) ;  /* 0x000000100008b947 */ /* 0x002ff40003800000 */
.L_x_1687:
        /* <DEDUP_REMOVED lines=8> */
.L_x_1656:
        /* <DEDUP_REMOVED lines=17> */
.L_x_1688:
        /* <DEDUP_REMOVED lines=8> */
.L_x_1658:
        /* <DEDUP_REMOVED lines=30> */
.L_x_1653:
[----:B------:R-:W-:Y:S05]  /*24230*/  BSYNC B1 ;  /* 0x0000000000017941 */ /* 0x000fea0003800000 */
.L_x_1652:
[----:B------:R-:W-:Y:S01]  /*24240*/  ISETP.GT.AND P2, PT, R9, UR39, PT ;  /* 0x0000002709007c0c */ /* 0x000fe2000bf44270 */
[----:B------:R-:W-:-:S12]  /*24250*/  VIADD R8, R8, 0xfffffffe ;  /* 0xfffffffe08087836 */ /* 0x000fd80000000000 */
[----:B------:R-:W-:Y:S05]  /*24260*/  @P2 BRA `(.L_x_1659) ;  /* 0xfffffff000e42947 */ /* 0x000fea000383ffff */
.L_x_1644:
[----:B------:R-:W-:Y:S05]  /*24270*/  BSYNC B0 ;  /* 0x0000000000007941 */ /* 0x000fea0003800000 */
.L_x_1635:
[----:B------:R2:W5:Y:S01]  /*24280*/  LDL R6, [R1+0x470] ;  /* 0x0004700001067983 */ /* 0x0005620000100800 */
[----:B------:R-:W-:Y:S01]  /*24290*/  VIADD R16, R16, 0x1 ;  /* 0x0000000110107836 */ /* 0x000fe20000000000 */
[----:B------:R-:W-:Y:S04]  /*242a0*/  BSSY B0, `(.L_x_1660) ;  /* 0x0000012000007945 */ /* 0x000fe80003800000 */
[----:B------:R-:W-:-:S04]  /*242b0*/  ISETP.NE.AND P0, PT, R16, 0x2, PT ;  /* 0x000000021000780c */ /* 0x000fc80003f05270 */
[----:B------:R-:W-:-:S04]  /*242c0*/  SEL R0, RZ, 0x1, P0 ;  /* 0x00000001ff007807 */ /* 0x000fc80000000000 */
[----:B------:R-:W-:Y:S01]  /*242d0*/  LOP3.LUT R17, R17, R0, RZ, 0x3c, !PT ;  /* 0x0000000011117212 */ /* 0x000fe200078e3cff */
[----:B--2---:R-:W-:Y:S06]  /*242e0*/  @P1 BRA `(.L_x_1661) ;  /* 0x0000000000341947 */ /* 0x004fec0003800000 */
[----:B-1----:R-:W1:Y:S01]  /*242f0*/  S2R R5, SR_LANEID ;  /* 0x0000000000057919 */ /* 0x002e620000000000 */
        /* <DEDUP_REMOVED lines=10> */
[----:B-1---5:R-:W-:-:S05]  /*243a0*/  IADD3 R6, R0, UR44, R7 ;  /* 0x0000002c00067c10 */ /* 0x022fca000fffe007 */
[----:B------:R2:W-:Y:S02]  /*243b0*/  STL [R1+0x470], R6 ;  /* 0x0004700601007387 */ /* 0x0005e40000100800 */
.L_x_1661:
[----:B------:R-:W-:Y:S05]  /*243c0*/  BSYNC B0 ;  /* 0x0000000000007941 */ /* 0x000fea0003800000 */
.L_x_1660:
[----:B------:R-:W-:Y:S01]  /*243d0*/  SEL R16, R16, RZ, P0 ;  /* 0x000000ff10107207 */ /* 0x000fe20000000000 */
[----:B-----5:R-:W-:-:S07]  /*243e0*/  IMAD.MOV.U32 R13, RZ, RZ, R6 ;  /* 0x000000ffff0d7224 */ /* 0x020fce00078e0006 */
.L_x_1618:
[----:B------:R-:W-:Y:S05]  /*243f0*/  BSYNC B6 ;  /* 0x0000000000067941 */ /* 0x000fea0003800000 */
.L_x_1616:
[----:B------:R-:W-:-:S03]  /*24400*/  UMOV UR6, 0xffffffff ;  /* 0xffffffff00067882 */ /* 0x000fc60000000000 */
[----:B------:R-:W-:Y:S05]  /*24410*/  BRA.DIV UR6, `(.L_x_1662) ;  /* 0x0000000a06b87947 */ /* 0x000fea000b800000 */
[----:B------:R3:W4:Y:S02]  /*24420*/  SHFL.IDX PT, R14, R13, RZ, 0x1f ;  /* 0x00001fff0d0e7589 */ /* 0x00072400000e0000 */
.L_x_1691:
[----:B------:R-:W5:Y:S01]  /*24430*/  S2R R0, SR_TID.X ;  /* 0x0000000000007919 */ /* 0x000f620000002100 */
[----:B------:R-:W-:Y:S05]  /*24440*/  WARPSYNC.ALL ;  /* 0x0000000000007948 */ /* 0x000fea0003800000 */
[----:B------:R-:W-:Y:S01]  /*24450*/  BAR.SYNC.DEFER_BLOCKING 0x4, 0x120 ;  /* 0x0104800000007b1d */ /* 0x000fe20000010000 */
[----:B----4-:R-:W-:-:S05]  /*24460*/  IMAD.MOV.U32 R2, RZ, RZ, R14 ;  /* 0x000000ffff027224 */ /* 0x010fca00078e000e */
[----:B------:R-:W-:Y:S01]  /*24470*/  ULDC UR6, c[0x0][0xea8] ;  /* 0x0003aa0000067ab9 */ /* 0x000fe20000000800 */
[----:B------:R4:W-:Y:S01]  /*24480*/  STL [R1+0x470], R2 ;  /* 0x0004700201007387 */ /* 0x0009e20000100800 */
[----:B-----5:R-:W-:-:S04]  /*24490*/  LOP3.LUT R0, R0, 0x1f, RZ, 0xc0, !PT ;  /* 0x0000001f00007812 */ /* 0x020fc800078ec0ff */
[----:B------:R-:W-:-:S13]  /*244a0*/  ISETP.NE.AND P0, PT, R0, RZ, PT ;  /* 0x000000ff0000720c */ /* 0x000fda0003f05270 */
[----:B------:R-:W5:Y:S01]  /*244b0*/  @!P0 S2R R3, SR_CgaCtaId ;  /* 0x0000000000038919 */ /* 0x000f620000008800 */
[----:B------:R-:W-:-:S04]  /*244c0*/  @!P0 MOV R0, 0x400 ;  /* 0x0000040000008802 */ /* 0x000fc80000000f00 */
[----:B-----5:R-:W-:-:S05]  /*244d0*/  @!P0 LEA R0, R3, R0, 0x18 ;  /* 0x0000000003008211 */ /* 0x020fca00078ec0ff */
[----:B------:R4:W-:Y:S01]  /*244e0*/  @!P0 STS [R0+0x324d0], R13 ;  /* 0x0324d00d00008388 */ /* 0x0009e20000000800 */
[----:B------:R-:W-:Y:S06]  /*244f0*/  BAR.ARV 0x5, 0x120 ;  /* 0x0144800000007b1d */ /* 0x000fec0000002000 */
[----:B------:R-:W-:-:S13]  /*24500*/  ISETP.GE.AND P0, PT, R2, UR6, PT ;  /* 0x0000000602007c0c */ /* 0x000fda000bf06270 */
[----:B----4-:R-:W-:Y:S05]  /*24510*/  @!P0 BRA `(.L_x_1663) ;  /* 0xffffffd000788947 */ /* 0x010fea000383ffff */
.L_x_1607:
[----:B------:R-:W4:Y:S01]  /*24520*/  LDL.LU R0, [R1+0x478] ;  /* 0x0004780001007983 */ /* 0x000f220000300800 */
[----:B-1----:R-:W1:Y:S01]  /*24530*/  S2R R5, SR_CgaCtaId ;  /* 0x0000000000057919 */ /* 0x002e620000008800 */
[----:B----4-:R-:W-:-:S05]  /*24540*/  VIADD R0, R0, 0x1 ;  /* 0x0000000100007836 */ /* 0x010fca0000000000 */
[----:B------:R-:W-:-:S04]  /*24550*/  LEA.HI R2, R0, R0, RZ, 0x1 ;  /* 0x0000000000027211 */ /* 0x000fc800078f08ff */
[----:B------:R-:W-:Y:S02]  /*24560*/  LOP3.LUT R3, R2, 0xfffffffe, RZ, 0xc0, !PT ;  /* 0xfffffffe02037812 */ /* 0x000fe400078ec0ff */
[----:B------:R-:W-:-:S03]  /*24570*/  MOV R2, 0x400 ;  /* 0x0000040000027802 */ /* 0x000fc60000000f00 */
[----:B------:R-:W-:Y:S01]  /*24580*/  IMAD.IADD R0, R0, 0x1, -R3 ;  /* 0x0000000100007824 */ /* 0x000fe200078e0a03 */
[----:B-1----:R-:W-:-:S04]  /*24590*/  LEA R7, R5, R2, 0x18 ;  /* 0x0000000205077211 */ /* 0x002fc800078ec0ff */
[----:B------:R-:W-:-:S04]  /*245a0*/  SHF.L.U32 R0, R0, 0x1f, RZ ;  /* 0x0000001f00007819 */ /* 0x000fc800000006ff */
[----:B------:R-:W1:Y:S02]  /*245b0*/  SYNCS.PHASECHK.TRANS64.TRYWAIT P0, [R7+URZ+0x32420], R0 ;  /* 0x03242000070075a7 */ /* 0x000e64000800017f */
[----:B-1----:R-:W-:Y:S05]  /*245c0*/  @!P0 BRA `(.L_x_1664) ;  /* 0x0000000800708947 */ /* 0x002fea0003800000 */
.L_x_1692:
[----:B------:R-:W4:Y:S02]  /*245d0*/  S2R R2, SR_TID.X ;  /* 0x0000000000027919 */ /* 0x000f240000002100 */
[----:B----4-:R-:W-:-:S04]  /*245e0*/  SHF.R.U32.HI R2, RZ, 0x5, R2 ;  /* 0x00000005ff027819 */ /* 0x010fc80000011602 */
        /* <DEDUP_REMOVED lines=12> */
.L_x_1667:
        /* <DEDUP_REMOVED lines=12> */
.L_x_1693:
[----:B------:R-:W4:Y:S02]  /*24770*/  SYNCS.PHASECHK.TRANS64.TRYWAIT P0, [R3+URZ], R0 ;  /* 0x00000000030075a7 */ /* 0x000f24000800017f */
[----:B----4-:R-:W-:Y:S05]  /*24780*/  @!P0 BRA `(.L_x_1669) ;  /* 0x0000000800288947 */ /* 0x010fea0003800000 */
.L_x_1694:
[----:B------:R-:W-:Y:S05]  /*24790*/  @!P2 BRA `(.L_x_1670) ;  /* 0x000000000004a947 */ /* 0x000fea0003800000 */
[----:B------:R-:W-:Y:S01]  /*247a0*/  BPT.TRAP 0x1 ;  /* 0x000000040000795c */ /* 0x000fe20000300000 */
.L_x_1670:
[----:B----4-:R-:W-:-:S04]  /*247b0*/  VIADD R3, R7, 0x32460 ;  /* 0x0003246007037836 */ /* 0x010fc80000000000 */
[----:B-1----:R-:W-:-:S04]  /*247c0*/  IMAD R5, R16, 0x8, R3 ;  /* 0x0000000810057824 */ /* 0x002fc800078e0203 */
[----:B------:R-:W1:Y:S02]  /*247d0*/  SYNCS.PHASECHK.TRANS64.TRYWAIT P0, [R5+URZ], R4 ;  /* 0x00000004050075a7 */ /* 0x000e64000800017f */
[----:B-1----:R-:W-:Y:S05]  /*247e0*/  @!P0 BRA `(.L_x_1671) ;  /* 0x0000000800248947 */ /* 0x002fea0003800000 */
.L_x_1695:
[----:B------:R-:W-:-:S07]  /*247f0*/  IMAD R3, R2, 0x8, R3 ;  /* 0x0000000802037824 */ /* 0x000fce00078e0203 */
.L_x_1672:
[----:B----4-:R4:W1:Y:S02]  /*24800*/  SYNCS.PHASECHK.TRANS64.TRYWAIT P0, [R3+URZ], R0 ;  /* 0x00000000030075a7 */ /* 0x010864000800017f */
[----:B-1----:R-:W-:Y:S05]  /*24810*/  @!P0 NANOSLEEP.SYNCS 0x989680 ;  /* 0x009896800000895d */ /* 0x002fea0003900000 */
[----:B------:R-:W1:Y:S02]  /*24820*/  @!P0 SYNCS.PHASECHK.TRANS64 P0, [R3+URZ], R0 ;  /* 0x00000000030085a7 */ /* 0x000e64000800007f */
[----:B-1----:R-:W-:Y:S05]  /*24830*/  @!P0 BRA `(.L_x_1672) ;  /* 0xfffffffc00f08947 */ /* 0x002fea000383ffff */
.L_x_1666:
[----:B------:R-:W-:Y:S05]  /*24840*/  BSYNC B0 ;  /* 0x0000000000007941 */ /* 0x000fea0003800000 */
.L_x_1665:
[----:B------:R-:W-:Y:S05]  /*24850*/  EXIT ;  /* 0x000000000000794d */ /* 0x000fea0003800000 */
.L_x_1499:
[----:B-1----:R-:W-:-:S04]  /*24860*/  IMAD.U32 R9, RZ, RZ, UR50 ;  /* 0x00000032ff097e24 */ /* 0x002fc8000f8e00ff */
[----:B------:R1:W2:Y:S03]  /*24870*/  SYNCS.PHASECHK.TRANS64.TRYWAIT P0, [R9+URZ+0x32400], R0 ;  /* 0x03240000090075a7 */ /* 0x0002a6000800017f */
[----:B--2---:R-:W-:Y:S05]  /*24880*/  @!P0 NANOSLEEP.SYNCS 0x989680 ;  /* 0x009896800000895d */ /* 0x004fea0003900000 */
[----:B------:R-:W2:Y:S02]  /*24890*/  @!P0 SYNCS.PHASECHK.TRANS64 P0, [R9+URZ+0x32400], R0 ;  /* 0x03240000090085a7 */ /* 0x000ea4000800007f */
[----:B--2---:R-:W-:Y:S05]  /*248a0*/  @!P0 BRA `(.L_x_1499) ;  /* 0xfffffffc00ec8947 */ /* 0x004fea000383ffff */
[----:B------:R-:W-:Y:S05]  /*248b0*/  BRA `(.L_x_1673) ;  /* 0xfffffddc00507947 */ /* 0x000fea000383ffff */
.L_x_1506:
[----:B--2---:R2:W3:Y:S02]  /*248c0*/  SYNCS.PHASECHK.TRANS64.TRYWAIT P0, [R12+URZ], R13 ;  /* 0x0000000d0c0075a7 */ /* 0x0044e4000800017f */
[----:B---3--:R-:W-:Y:S05]  /*248d0*/  @!P0 NANOSLEEP.SYNCS 0x989680 ;  /* 0x009896800000895d */ /* 0x008fea0003900000 */
[----:B------:R-:W3:Y:S02]  /*248e0*/  @!P0 SYNCS.PHASECHK.TRANS64 P0, [R12+URZ], R13 ;  /* 0x0000000d0c0085a7 */ /* 0x000ee4000800007f */
[----:B---3--:R-:W-:Y:S05]  /*248f0*/  @!P0 BRA `(.L_x_1506) ;  /* 0xfffffffc00f08947 */ /* 0x008fea000383ffff */
[----:B------:R-:W-:Y:S05]  /*24900*/  BRA `(.L_x_1505) ;  /* 0xfffffde0006c7947 */ /* 0x000fea000383ffff */
.L_x_1508:
[----:B-1----:R-:W-:-:S04]  /*24910*/  IMAD.U32 R9, RZ, RZ, UR50 ;  /* 0x00000032ff097e24 */ /* 0x002fc8000f8e00ff */
[----:B------:R1:W2:Y:S03]  /*24920*/  SYNCS.PHASECHK.TRANS64.TRYWAIT P0, [R9+URZ+0x32410], R6 ;  /* 0x03241006090075a7 */ /* 0x0002a6000800017f */
[----:B--2---:R-:W-:Y:S05]  /*24930*/  @!P0 NANOSLEEP.SYNCS 0x989680 ;  /* 0x009896800000895d */ /* 0x004fea0003900000 */
[----:B------:R-:W2:Y:S02]  /*24940*/  @!P0 SYNCS.PHASECHK.TRANS64 P0, [R9+URZ+0x32410], R6 ;  /* 0x03241006090085a7 */ /* 0x000ea4000800007f */
[----:B--2---:R-:W-:Y:S05]  /*24950*/  @!P0 BRA `(.L_x_1508) ;  /* 0xfffffffc00ec8947 */ /* 0x004fea000383ffff */
[----:B------:R-:W-:Y:S05]  /*24960*/  BRA `(.L_x_1674) ;  /* 0xfffffde400407947 */ /* 0x000fea000383ffff */
.L_x_1515:
[----:B--2---:R2:W3:Y:S02]  /*24970*/  SYNCS.PHASECHK.TRANS64.TRYWAIT P0, [R8+URZ], R9 ;  /* 0x00000009080075a7 */ /* 0x0044e4000800017f */
[----:B---3--:R-:W-:Y:S05]  /*24980*/  @!P0 NANOSLEEP.SYNCS 0x989680 ;  /* 0x009896800000895d */ /* 0x008fea0003900000 */
[----:B------:R-:W3:Y:S02]  /*24990*/  @!P0 SYNCS.PHASECHK.TRANS64 P0, [R8+URZ], R9 ;  /* 0x00000009080085a7 */ /* 0x000ee4000800007f */
[----:B---3--:R-:W-:Y:S05]  /*249a0*/  @!P0 BRA `(.L_x_1515) ;  /* 0xfffffffc00f08947 */ /* 0x008fea000383ffff */
[----:B------:R-:W-:Y:S05]  /*249b0*/  BRA `(.L_x_1514) ;  /* 0xfffffde400847947 */ /* 0x000fea000383ffff */
.L_x_1550:
[----:B-1----:R1:W2:Y:S02]  /*249c0*/  SYNCS.PHASECHK.TRANS64.TRYWAIT P1, [R0+URZ], R3 ;  /* 0x00000003000075a7 */ /* 0x0022a4000802017f */
[----:B--2---:R-:W-:Y:S05]  /*249d0*/  @!P1 NANOSLEEP.SYNCS 0x989680 ;  /* 0x009896800000995d */ /* 0x004fea0003900000 */
[----:B------:R-:W2:Y:S02]  /*249e0*/  @!P1 SYNCS.PHASECHK.TRANS64 P1, [R0+URZ], R3 ;  /* 0x00000003000095a7 */ /* 0x000ea4000802007f */
[----:B--2---:R-:W-:Y:S05]  /*249f0*/  @!P1 BRA `(.L_x_1550) ;  /* 0xfffffffc00f09947 */ /* 0x004fea000383ffff */
[----:B------:R-:W-:Y:S05]  /*24a00*/  BRA `(.L_x_1549) ;  /* 0xfffffe5000807947 */ /* 0x000fea000383ffff */
.L_x_1557:
[----:B--2---:R2:W3:Y:S02]  /*24a10*/  SYNCS.PHASECHK.TRANS64.TRYWAIT P1, [R4+URZ], R5 ;  /* 0x00000005040075a7 */ /* 0x0044e4000802017f */
[----:B---3--:R-:W-:Y:S05]  /*24a20*/  @!P1 NANOSLEEP.SYNCS 0x989680 ;  /* 0x009896800000995d */ /* 0x008fea0003900000 */
[----:B------:R-:W3:Y:S02]  /*24a30*/  @!P1 SYNCS.PHASECHK.TRANS64 P1, [R4+URZ], R5 ;  /* 0x00000005040095a7 */ /* 0x000ee4000802007f */
[----:B---3--:R-:W-:Y:S05]  /*24a40*/  @!P1 BRA `(.L_x_1557) ;  /* 0xfffffffc00f09947 */ /* 0x008fea000383ffff */
[----:B------:R-:W-:Y:S05]  /*24a50*/  BRA `(.L_x_1556) ;  /* 0xfffffe5400a47947 */ /* 0x000fea000383ffff */
.L_x_1568:
[----:B--2---:R2:W3:Y:S02]  /*24a60*/  SYNCS.PHASECHK.TRANS64.TRYWAIT P0, [R0+URZ], R7 ;  /* 0x00000007000075a7 */ /* 0x0044e4000800017f */
[----:B---3--:R-:W-:Y:S05]  /*24a70*/  @!P0 NANOSLEEP.SYNCS 0x989680 ;  /* 0x009896800000895d */ /* 0x008fea0003900000 */
[----:B------:R-:W3:Y:S02]  /*24a80*/  @!P0 SYNCS.PHASECHK.TRANS64 P0, [R0+URZ], R7 ;  /* 0x00000007000085a7 */ /* 0x000ee4000800007f */
[----:B---3--:R-:W-:Y:S05]  /*24a90*/  @!P0 BRA `(.L_x_1568) ;  /* 0xfffffffc00f08947 */ /* 0x008fea000383ffff */
[----:B------:R-:W-:Y:S05]  /*24aa0*/  BRA `(.L_x_1567) ;  /* 0xfffffeec00d47947 */ /* 0x000fea000383ffff */
.L_x_1575:
[----:B-1----:R1:W2:Y:S02]  /*24ab0*/  SYNCS.PHASECHK.TRANS64.TRYWAIT P0, [R4+URZ], R5 ;  /* 0x00000005040075a7 */ /* 0x0022a4000800017f */
[----:B--2---:R-:W-:Y:S05]  /*24ac0*/  @!P0 NANOSLEEP.SYNCS 0x989680 ;  /* 0x009896800000895d */ /* 0x004fea0003900000 */
[----:B------:R-:W2:Y:S02]  /*24ad0*/  @!P0 SYNCS.PHASECHK.TRANS64 P0, [R4+URZ], R5 ;  /* 0x00000005040085a7 */ /* 0x000ea4000800007f */
[----:B--2---:R-:W-:Y:S05]  /*24ae0*/  @!P0 BRA `(.L_x_1575) ;  /* 0xfffffffc00f08947 */ /* 0x004fea000383ffff */
[----:B------:R-:W-:Y:S05]  /*24af0*/  BRA `(.L_x_1574) ;  /* 0xfffffef000f87947 */ /* 0x000fea000383ffff */
.L_x_1622:
        /* <DEDUP_REMOVED lines=10> */
.L_x_1675:
[----:B------:R-:W-:Y:S05]  /*24ba0*/  BRA `(.L_x_1676) ;  /* 0xffffffd800447947 */ /* 0x000fea000383ffff */
.L_x_1623:
[----:B------:R-:W-:Y:S01]  /*24bb0*/  BSSY B0, `(.L_x_1677) ;  /* 0x0000006000007945 */ /* 0x000fe20003800000 */
[----:B------:R-:W-:-:S07]  /*24bc0*/  IMAD.MOV.U32 R15, RZ, RZ, -0x1 ;  /* 0xffffffffff0f7424 */ /* 0x000fce00078e00ff */
[----:B------:R-:W-:Y:S05]  /*24bd0*/  WARPSYNC.COLLECTIVE R15, `(.L_x_1678) ;  /* 0x000000000f0c7348 */ /* 0x000fea0003c00000 */
[----:B------:R-:W-:Y:S02]  /*24be0*/  ELECT P6, UR62, PT ;  /* 0x00000000003e782f */ /* 0x000fe400038c0000 */
[----:B------:R-:W-:Y:S01]  /*24bf0*/  MOV R14, UR62 ;  /* 0x0000003e000e7c02 */ /* 0x000fe20008000f00 */
[----:B------:R-:W-:Y:S10]  /*24c00*/  ENDCOLLECTIVE ;  /* 0x000000000000791b */ /* 0x000ff40003800000 */
.L_x_1678:
[----:B------:R-:W-:Y:S05]  /*24c10*/  BSYNC B0 ;  /* 0x0000000000007941 */ /* 0x000fea0003800000 */
.L_x_1677:
[----:B------:R-:W-:Y:S05]  /*24c20*/  BRA `(.L_x_1679) ;  /* 0xffffffd800347947 */ /* 0x000fea000383ffff */
.L_x_1626:
[----:B-1----:R1:W2:Y:S02]  /*24c30*/  SYNCS.PHASECHK.TRANS64.TRYWAIT P2, [R10+URZ+0x32440], R5 ;  /* 0x032440050a0075a7 */ /* 0x0022a4000804017f */
[----:B--2---:R-:W-:Y:S05]  /*24c40*/  @!P2 NANOSLEEP.SYNCS 0x989680 ;  /* 0x009896800000a95d */ /* 0x004fea0003900000 */
[----:B------:R-:W2:Y:S02]  /*24c50*/  @!P2 SYNCS.PHASECHK.TRANS64 P2, [R10+URZ+0x32440], R5 ;  /* 0x032440050a00a5a7 */ /* 0x000ea4000804007f */
[----:B--2---:R-:W-:Y:S05]  /*24c60*/  @!P2 BRA `(.L_x_1626) ;  /* 0xfffffffc00f0a947 */ /* 0x004fea000383ffff */
[----:B------:R-:W-:Y:S05]  /*24c70*/  BRA `(.L_x_1680) ;  /* 0xffffffd8008c7947 */ /* 0x000fea000383ffff */
.L_x_1630:
[----:B-1----:R1:W2:Y:S02]  /*24c80*/  SYNCS.PHASECHK.TRANS64.TRYWAIT P2, [R18+URZ+0x32420], R5 ;  /* 0x03242005120075a7 */ /* 0x0022a4000804017f */
[----:B--2---:R-:W-:Y:S05]  /*24c90*/  @!P2 NANOSLEEP.SYNCS 0x989680 ;  /* 0x009896800000a95d */ /* 0x004fea0003900000 */
[----:B------:R-:W2:Y:S02]  /*24ca0*/  @!P2 SYNCS.PHASECHK.TRANS64 P2, [R18+URZ+0x32420], R5 ;  /* 0x032420051200a5a7 */ /* 0x000ea4000804007f */
[----:B--2---:R-:W-:Y:S05]  /*24cb0*/  @!P2 BRA `(.L_x_1630) ;  /* 0xfffffffc00f0a947 */ /* 0x004fea000383ffff */
[----:B------:R-:W-:Y:S05]  /*24cc0*/  BRA `(.L_x_1681) ;  /* 0xffffffdc00c47947 */ /* 0x000fea000383ffff */
.L_x_1633:
[----:B-1----:R1:W2:Y:S02]  /*24cd0*/  SYNCS.PHASECHK.TRANS64.TRYWAIT P2, [R10+URZ+0x32460], R5 ;  /* 0x032460050a0075a7 */ /* 0x0022a4000804017f */
[----:B--2---:R-:W-:Y:S05]  /*24ce0*/  @!P2 NANOSLEEP.SYNCS 0x989680 ;  /* 0x009896800000a95d */ /* 0x004fea0003900000 */
[----:B------:R-:W2:Y:S02]  /*24cf0*/  @!P2 SYNCS.PHASECHK.TRANS64 P2, [R10+URZ+0x32460], R5 ;  /* 0x032460050a00a5a7 */ /* 0x000ea4000804007f */
[----:B--2---:R-:W-:Y:S05]  /*24d00*/  @!P2 BRA `(.L_x_1633) ;  /* 0xfffffffc00f0a947 */ /* 0x004fea000383ffff */
[----:B------:R-:W-:Y:S05]  /*24d10*/  BRA `(.L_x_1682) ;  /* 0xffffffdc00d87947 */ /* 0x000fea000383ffff */
.L_x_1640:
[----:B-1----:R1:W2:Y:S02]  /*24d20*/  SYNCS.PHASECHK.TRANS64.TRYWAIT P3, [R2+URZ+0x32440], R3 ;  /* 0x03244003020075a7 */ /* 0x0022a4000806017f */
[----:B--2---:R-:W-:Y:S05]  /*24d30*/  @!P3 NANOSLEEP.SYNCS 0x989680 ;  /* 0x009896800000b95d */ /* 0x004fea0003900000 */
[----:B------:R-:W2:Y:S02]  /*24d40*/  @!P3 SYNCS.PHASECHK.TRANS64 P3, [R2+URZ+0x32440], R3 ;  /* 0x032440030200b5a7 */ /* 0x000ea4000806007f */
[----:B--2---:R-:W-:Y:S05]  /*24d50*/  @!P3 BRA `(.L_x_1640) ;  /* 0xfffffffc00f0b947 */ /* 0x004fea000383ffff */
[----:B------:R-:W-:Y:S05]  /*24d60*/  BRA `(.L_x_1683) ;  /* 0xffffffe4000c7947 */ /* 0x000fea000383ffff */
.L_x_1642:
[----:B--2---:R2:W3:Y:S02]  /*24d70*/  SYNCS.PHASECHK.TRANS64.TRYWAIT P3, [R2+URZ+0x32460], R3 ;  /* 0x03246003020075a7 */ /* 0x0044e4000806017f */
[----:B---3--:R-:W-:Y:S05]  /*24d80*/  @!P3 NANOSLEEP.SYNCS 0x989680 ;  /* 0x009896800000b95d */ /* 0x008fea0003900000 */
[----:B------:R-:W3:Y:S02]  /*24d90*/  @!P3 SYNCS.PHASECHK.TRANS64 P3, [R2+URZ+0x32460], R3 ;  /* 0x032460030200b5a7 */ /* 0x000ee4000806007f */
[----:B---3--:R-:W-:Y:S05]  /*24da0*/  @!P3 BRA `(.L_x_1642) ;  /* 0xfffffffc00f0b947 */ /* 0x008fea000383ffff */
[----:B------:R-:W-:Y:S05]  /*24db0*/  BRA `(.L_x_1684) ;  /* 0xffffffe4005c7947 */ /* 0x000fea000383ffff */
.L_x_1648:
[----:B-1----:R1:W2:Y:S02]  /*24dc0*/  SYNCS.PHASECHK.TRANS64.TRYWAIT P3, [R3+URZ+0x32440], R2 ;  /* 0x03244002030075a7 */ /* 0x0022a4000806017f */
[----:B--2---:R-:W-:Y:S05]  /*24dd0*/  @!P3 NANOSLEEP.SYNCS 0x989680 ;  /* 0x009896800000b95d */ /* 0x004fea0003900000 */
[----:B------:R-:W2:Y:S02]  /*24de0*/  @!P3 SYNCS.PHASECHK.TRANS64 P3, [R3+URZ+0x32440], R2 ;  /* 0x032440020300b5a7 */ /* 0x000ea4000806007f */
[----:B--2---:R-:W-:Y:S05]  /*24df0*/  @!P3 BRA `(.L_x_1648) ;  /* 0xfffffffc00f0b947 */ /* 0x004fea000383ffff */
[----:B------:R-:W-:Y:S05]  /*24e00*/  BRA `(.L_x_1685) ;  /* 0xffffffe800847947 */ /* 0x000fea000383ffff */
.L_x_1650:
[----:B--2---:R2:W3:Y:S02]  /*24e10*/  SYNCS.PHASECHK.TRANS64.TRYWAIT P3, [R3+URZ+0x32460], R2 ;  /* 0x03246002030075a7 */ /* 0x0044e4000806017f */
[----:B---3--:R-:W-:Y:S05]  /*24e20*/  @!P3 NANOSLEEP.SYNCS 0x989680 ;  /* 0x009896800000b95d */ /* 0x008fea0003900000 */
[----:B------:R-:W3:Y:S02]  /*24e30*/  @!P3 SYNCS.PHASECHK.TRANS64 P3, [R3+URZ+0x32460], R2 ;  /* 0x032460020300b5a7 */ /* 0x000ee4000806007f */
[----:B---3--:R-:W-:Y:S05]  /*24e40*/  @!P3 BRA `(.L_x_1650) ;  /* 0xfffffffc00f0b947 */ /* 0x008fea000383ffff */
[----:B------:R-:W-:Y:S05]  /*24e50*/  BRA `(.L_x_1686) ;  /* 0xffffffe800d47947 */ /* 0x000fea000383ffff */
.L_x_1655:
[----:B-1----:R1:W2:Y:S02]  /*24e60*/  SYNCS.PHASECHK.TRANS64.TRYWAIT P3, [R2+URZ+0x32440], R3 ;  /* 0x03244003020075a7 */ /* 0x0022a4000806017f */
[----:B--2---:R-:W-:Y:S05]  /*24e70*/  @!P3 NANOSLEEP.SYNCS 0x989680 ;  /* 0x009896800000b95d */ /* 0x004fea0003900000 */
[----:B------:R-:W2:Y:S02]  /*24e80*/  @!P3 SYNCS.PHASECHK.TRANS64 P3, [R2+URZ+0x32440], R3 ;  /* 0x032440030200b5a7 */ /* 0x000ea4000806007f */
[----:B--2---:R-:W-:Y:S05]  /*24e90*/  @!P3 BRA `(.L_x_1655) ;  /* 0xfffffffc00f0b947 */ /* 0x004fea000383ffff */
[----:B------:R-:W-:Y:S05]  /*24ea0*/  BRA `(.L_x_1687) ;  /* 0xffffffec00e47947 */ /* 0x000fea000383ffff */
.L_x_1657:
[----:B--2---:R2:W3:Y:S02]  /*24eb0*/  SYNCS.PHASECHK.TRANS64.TRYWAIT P3, [R2+URZ+0x32460], R3 ;  /* 0x03246003020075a7 */ /* 0x0044e4000806017f */
[----:B---3--:R-:W-:Y:S05]  /*24ec0*/  @!P3 NANOSLEEP.SYNCS 0x989680 ;  /* 0x009896800000b95d */ /* 0x008fea0003900000 */
[----:B------:R-:W3:Y:S02]  /*24ed0*/  @!P3 SYNCS.PHASECHK.TRANS64 P3, [R2+URZ+0x32460], R3 ;  /* 0x032460030200b5a7 */ /* 0x000ee4000806007f */
[----:B---3--:R-:W-:Y:S05]  /*24ee0*/  @!P3 BRA `(.L_x_1657) ;  /* 0xfffffffc00f0b947 */ /* 0x008fea000383ffff */
[----:B------:R-:W-:Y:S05]  /*24ef0*/  BRA `(.L_x_1688) ;  /* 0xfffffff000347947 */ /* 0x000fea000383ffff */
.L_x_1662:
[----:B------:R-:W-:Y:S01]  /*24f00*/  BSSY B0, `(.L_x_1689) ;  /* 0x0000007000007945 */ /* 0x000fe20003800000 */
[----:B------:R-:W-:Y:S02]  /*24f10*/  IMAD.MOV.U32 R12, RZ, RZ, RZ ;  /* 0x000000ffff0c7224 */ /* 0x000fe400078e00ff */
[----:B------:R-:W-:Y:S02]  /*24f20*/  IMAD.MOV.U32 R11, RZ, RZ, 0x1f ;  /* 0x0000001fff0b7424 */ /* 0x000fe400078e00ff */
[----:B------:R-:W-:-:S07]  /*24f30*/  IMAD.MOV.U32 R15, RZ, RZ, -0x1 ;  /* 0xffffffffff0f7424 */ /* 0x000fce00078e00ff */
[----:B-12---:R-:W-:Y:S05]  /*24f40*/  WARPSYNC.COLLECTIVE R15, `(.L_x_1690) ;  /* 0x000000000f087348 */ /* 0x006fea0003c00000 */
[----:B------:R3:W4:Y:S02]  /*24f50*/  SHFL.IDX P6, R14, R13, R12, R11 ;  /* 0x0000000c0d0e7389 */ /* 0x00072400000c000b */
[----:B-1234-:R-:W-:Y:S01]  /*24f60*/  ENDCOLLECTIVE ;  /* 0x000000000000791b */ /* 0x01efe20003800000 */
.L_x_1690:
[----:B------:R-:W-:Y:S05]  /*24f70*/  BSYNC B0 ;  /* 0x0000000000007941 */ /* 0x000fea0003800000 */
.L_x_1689:
[----:B------:R-:W-:Y:S05]  /*24f80*/  BRA `(.L_x_1691) ;  /* 0xfffffff400287947 */ /* 0x000fea000383ffff */
.L_x_1664:
[----:B-1----:R1:W4:Y:S02]  /*24f90*/  SYNCS.PHASECHK.TRANS64.TRYWAIT P0, [R7+URZ+0x32420], R0 ;  /* 0x03242000070075a7 */ /* 0x002324000800017f */
[----:B----4-:R-:W-:Y:S05]  /*24fa0*/  @!P0 NANOSLEEP.SYNCS 0x989680 ;  /* 0x009896800000895d */ /* 0x010fea0003900000 */
[----:B------:R-:W4:Y:S02]  /*24fb0*/  @!P0 SYNCS.PHASECHK.TRANS64 P0, [R7+URZ+0x32420], R0 ;  /* 0x03242000070085a7 */ /* 0x000f24000800007f */
[----:B----4-:R-:W-:Y:S05]  /*24fc0*/  @!P0 BRA `(.L_x_1664) ;  /* 0xfffffffc00f08947 */ /* 0x010fea000383ffff */
[----:B------:R-:W-:Y:S05]  /*24fd0*/  BRA `(.L_x_1692) ;  /* 0xfffffff4007c7947 */ /* 0x000fea000383ffff */
.L_x_1668:
[----:B-1----:R1:W4:Y:S02]  /*24fe0*/  SYNCS.PHASECHK.TRANS64.TRYWAIT P0, [R5+URZ], R4 ;  /* 0x00000004050075a7 */ /* 0x002324000800017f */
[----:B----4-:R-:W-:Y:S05]  /*24ff0*/  @!P0 NANOSLEEP.SYNCS 0x989680 ;  /* 0x009896800000895d */ /* 0x010fea0003900000 */
[----:B------:R-:W4:Y:S02]  /*25000*/  @!P0 SYNCS.PHASECHK.TRANS64 P0, [R5+URZ], R4 ;  /* 0x00000004050085a7 */ /* 0x000f24000800007f */
[----:B----4-:R-:W-:Y:S05]  /*25010*/  @!P0 BRA `(.L_x_1668) ;  /* 0xfffffffc00f08947 */ /* 0x010fea000383ffff */
[----:B------:R-:W-:Y:S05]  /*25020*/  BRA `(.L_x_1693) ;  /* 0xfffffff400d07947 */ /* 0x000fea000383ffff */
.L_x_1669:
[----:B----4-:R4:W1:Y:S02]  /*25030*/  SYNCS.PHASECHK.TRANS64.TRYWAIT P0, [R3+URZ], R0 ;  /* 0x00000000030075a7 */ /* 0x010864000800017f */
[----:B-1----:R-:W-:Y:S05]  /*25040*/  @!P0 NANOSLEEP.SYNCS 0x989680 ;  /* 0x009896800000895d */ /* 0x002fea0003900000 */
[----:B------:R-:W1:Y:S02]  /*25050*/  @!P0 SYNCS.PHASECHK.TRANS64 P0, [R3+URZ], R0 ;  /* 0x00000000030085a7 */ /* 0x000e64000800007f */
[----:B-1----:R-:W-:Y:S05]  /*25060*/  @!P0 BRA `(.L_x_1669) ;  /* 0xfffffffc00f08947 */ /* 0x002fea000383ffff */
[----:B------:R-:W-:Y:S05]  /*25070*/  BRA `(.L_x_1694) ;  /* 0xfffffff400c47947 */ /* 0x000fea000383ffff */
.L_x_1671:
[----:B-1----:R1:W4:Y:S02]  /*25080*/  SYNCS.PHASECHK.TRANS64.TRYWAIT P0, [R5+URZ], R4 ;  /* 0x00000004050075a7 */ /* 0x002324000800017f */
[----:B----4-:R-:W-:Y:S05]  /*25090*/  @!P0 NANOSLEEP.SYNCS 0x989680 ;  /* 0x009896800000895d */ /* 0x010fea0003900000 */
[----:B------:R-:W4:Y:S02]  /*250a0*/  @!P0 SYNCS.PHASECHK.TRANS64 P0, [R5+URZ], R4 ;  /* 0x00000004050085a7 */ /* 0x000f24000800007f */
[----:B----4-:R-:W-:Y:S05]  /*250b0*/  @!P0 BRA `(.L_x_1671) ;  /* 0xfffffffc00f08947 */ /* 0x010fea000383ffff */
[----:B------:R-:W-:Y:S05]  /*250c0*/  BRA `(.L_x_1695) ;  /* 0xfffffff400c87947 */ /* 0x000fea000383ffff */
        .type           $_ZN7cutlass13device_kernelIN5flash11enable_sm90INS1_16FlashAttnFwdSm90INS1_25CollectiveMainloopFwdSm90ILi2EN4cute5tupleIJNS5_1CILi1EEES8_S8_EEENS6_IJNS7_ILi128EEENS7_ILi96EEENS7_ILi64EEEEEELi256ENS_10bfloat16_tEfNS_4arch4Sm90ELb0ELb1ELb1ELb0ELb0ELb0ELb1ELb1ELb0ELb0ELb0ELb0EEENS1_21CollectiveEpilogueFwdINS6_IJSA_NS7_ILi256EEESB_EEES9_SE_SG_Li256ELb0ELb0ELb0ELb0EEENS1_30DynamicPersistentTileSchedulerILi256ELi32ELb0ELb0ELb1EEEEEEEEEvNT_6ParamsE$_ZZN5flash25CollectiveMainloopFwdSm90ILi2EN4cute5tupleIJNS1_1CILi1EEES4_S4_EEENS2_IJNS3_ILi128EEENS3_ILi96EEENS3_ILi64EEEEEELi256EN7cutlass10bfloat16_tEfNSA_4arch4Sm90ELb0ELb1ELb1ELb0ELb0ELb0ELb1ELb1ELb0ELb0ELb0ELb0EE3mmaINS_16FlashAttnFwdSm90ISE_NS_21CollectiveEpilogueFwdINS2_IJS6_NS3_ILi256EEES7_EEES5_SB_SD_Li256ELb0ELb0ELb0ELb0EEENS_30DynamicPersistentTileSchedulerILi256ELi32ELb0ELb0ELb1EEEE13SharedStorageENS1_6TensorINS1_11ArrayEngineIfLm128EEENS1_6LayoutINS2_IJNS2_IJNS3_ILi2EEEST_NS3_ILi32EEEEEES4_S4_EEENS2_IJNS2_IJS4_ST_NS3_ILi4EEEEEENS3_ILi0EEESZ_EEEEEEENS_7SoftmaxILi2ELi0EEEEEbRKNSE_6ParamsENSA_25PipelineTmaAsyncNoClusterILi2ENSA_16PipelineTmaAsyncILi2EEEEES1B_RNSA_13PipelineStateILj2EEERT0_RT1_iRiRKNS_16SeqlenInfoQKNewKILb0ELb0EEENS2_IJiiiiEEERT_ENKUliT_T0_T1_E_clIZSF_ISO_S12_S14_EbS17_S1B_S1B_S1E_S1G_S1I_iS1J_S1N_S1O_S1Q_EUlRS1R_iE1_NS3_ILb0EEENS3_ILb1EEEEEDaiS1R_S1S_S1T_,@function
        .size           $_ZN7cutlass13device_kernelIN5flash11enable_sm90INS1_16FlashAttnFwdSm90INS1_25CollectiveMainloopFwdSm90ILi2EN4cute5tupleIJNS5_1CILi1EEES8_S8_EEENS6_IJNS7_ILi128EEENS7_ILi96EEENS7_ILi64EEEEEELi256ENS_10bfloat16_tEfNS_4arch4Sm90ELb0ELb1ELb1ELb0ELb0ELb0ELb1ELb1ELb0ELb0ELb0ELb0EEENS1_21CollectiveEpilogueFwdINS6_IJSA_NS7_ILi256EEESB_EEES9_SE_SG_Li256ELb0ELb0ELb0ELb0EEENS1_30DynamicPersistentTileSchedulerILi256ELi32ELb0ELb0ELb1EEEEEEEEEvNT_6ParamsE$_ZZN5flash25CollectiveMainloopFwdSm90ILi2EN4cute5tupleIJNS1_1CILi1EEES4_S4_EEENS2_IJNS3_ILi128EEENS3_ILi96EEENS3_ILi64EEEEEELi256EN7cutlass10bfloat16_tEfNSA_4arch4Sm90ELb0ELb1ELb1ELb0ELb0ELb0ELb1ELb1ELb0ELb0ELb0ELb0EE3mmaINS_16FlashAttnFwdSm90ISE_NS_21CollectiveEpilogueFwdINS2_IJS6_NS3_ILi256EEES7_EEES5_SB_SD_Li256ELb0ELb0ELb0ELb0EEENS_30DynamicPersistentTileSchedulerILi256ELi32ELb0ELb0ELb1EEEE13SharedStorageENS1_6TensorINS1_11ArrayEngineIfLm128EEENS1_6LayoutINS2_IJNS2_IJNS3_ILi2EEEST_NS3_ILi32EEEEEES4_S4_EEENS2_IJNS2_IJS4_ST_NS3_ILi4EEEEEENS3_ILi0EEESZ_EEEEEEENS_7SoftmaxILi2ELi0EEEEEbRKNSE_6ParamsENSA_25PipelineTmaAsyncNoClusterILi2ENSA_16PipelineTmaAsyncILi2EEEEES1B_RNSA_13PipelineStateILj2EEERT0_RT1_iRiRKNS_16SeqlenInfoQKNewKILb0ELb0EEENS2_IJiiiiEEERT_ENKUliT_T0_T1_E_clIZSF_ISO_S12_S14_EbS17_S1B_S1B_S1E_S1G_S1I_iS1J_S1N_S1O_S1Q_EUlRS1R_iE1_NS3_ILb0EEENS3_ILb1EEEEEDaiS1R_S1S_S1T_,(.L_x_4721 - $_ZN7cutlass13device_kernelIN5flash11enable_sm90INS1_16FlashAttnFwdSm90INS1_25CollectiveMainloopFwdSm90ILi2EN4cute5tupleIJNS5_1CILi1EEES8_S8_EEENS6_IJNS7_ILi128EEENS7_ILi96EEENS7_ILi64EEEEEELi256ENS_10bfloat16_tEfNS_4arch4Sm90ELb0ELb1ELb1ELb0ELb0ELb0ELb1ELb1ELb0ELb0ELb0ELb0EEENS1_21CollectiveEpilogueFwdINS6_IJSA_NS7_ILi256EEESB_EEES9_SE_SG_Li256ELb0ELb0ELb0ELb0EEENS1_30DynamicPersistentTileSchedulerILi256ELi32ELb0ELb0ELb1EEEEEEEEEvNT_6ParamsE$_ZZN5flash25CollectiveMainloopFwdSm90ILi2EN4cute5tupleIJNS1_1CILi1EEES4_S4_EEENS2_IJNS3_ILi128EEENS3_ILi96EEENS3_ILi64EEEEEELi256EN7cutlass10bfloat16_tEfNSA_4arch4Sm90ELb0ELb1ELb1ELb0ELb0ELb0ELb1ELb1ELb0ELb0ELb0ELb0EE3mmaINS_16FlashAttnFwdSm90ISE_NS_21CollectiveEpilogueFwdINS2_IJS6_NS3_ILi256EEES7_EEES5_SB_SD_Li256ELb0ELb0ELb0ELb0EEENS_30DynamicPersistentTileSchedulerILi256ELi32ELb0ELb0ELb1EEEE13SharedStorageENS1_6TensorINS1_11ArrayEngineIfLm128EEENS1_6LayoutINS2_IJNS2_IJNS3_ILi2EEEST_NS3_ILi32EEEEEES4_S4_EEENS2_IJNS2_IJS4_ST_NS3_ILi4EEEEEENS3_ILi0EEESZ_EEEEEEENS_7SoftmaxILi2ELi0EEEEEbRKNSE_6ParamsENSA_25PipelineTmaAsyncNoClusterILi2ENSA_16PipelineTmaAsyncILi2EEEEES1B_RNSA_13PipelineStateILj2EEERT0_RT1_iRiRKNS_16SeqlenInfoQKNewKILb0ELb0EEENS2_IJiiiiEEERT_ENKUliT_T0_T1_E_clIZSF_ISO_S12_S14_EbS17_S1B_S1B_S1E_S1G_S1I_iS1J_S1N_S1O_S1Q_EUlRS1R_iE1_NS3_ILb0EEENS3_ILb1EEEEEDaiS1R_S1S_S1T_)
$_ZN7cutlass13device_kernelIN5flash11enable_sm90INS1_16FlashAttnFwdSm90INS1_25CollectiveMainloopFwdSm90ILi2EN4cute5tupleIJNS5_1CILi1EEES8_S8_EEENS6_IJNS7_ILi128EEENS7_ILi96EEENS7_ILi64EEEEEELi256ENS_10bfloat16_tEfNS_4arch4Sm90ELb0ELb1ELb1ELb0ELb0ELb0ELb1ELb1ELb0ELb0ELb0ELb0EEENS1_21CollectiveEpilogueFwdINS6_IJSA_NS7_ILi256EEESB_EEES9_SE_SG_Li256ELb0ELb0ELb0ELb0EEENS1_30DynamicPersistentTileSchedulerILi256ELi32ELb0ELb0ELb1EEEEEEEEEvNT_6ParamsE$_ZZN5flash25CollectiveMainloopFwdSm90ILi2EN4cute5tupleIJNS1_1CILi1EEES4_S4_EEENS2_IJNS3_ILi128EEENS3_ILi96EEENS3_ILi64EEEEEELi256EN7cutlass10bfloat16_tEfNSA_4arch4Sm90ELb0ELb1ELb1ELb0ELb0ELb0ELb1ELb1ELb0ELb0ELb0ELb0EE3mmaINS_16FlashAttnFwdSm90ISE_NS_21CollectiveEpilogueFwdINS2_IJS6_NS3_ILi256EEES7_EEES5_SB_SD_Li256ELb0ELb0ELb0ELb0EEENS_30DynamicPersistentTileSchedulerILi256ELi32ELb0ELb0ELb1EEEE13SharedStorageENS1_6TensorINS1_11ArrayEngineIfLm128EEENS1_6LayoutINS2_IJNS2_IJNS3_ILi2EEEST_NS3_ILi32EEEEEES4_S4_EEENS2_IJNS2_IJS4_ST_NS3_ILi4EEEEEENS3_ILi0EEESZ_EEEEEEENS_7SoftmaxILi2ELi0EEEEEbRKNSE_6ParamsENSA_25PipelineTmaAsyncNoClusterILi2ENSA_16PipelineTmaAsyncILi2EEEEES1B_RNSA_13PipelineStateILj2EEERT0_RT1_iRiRKNS_16SeqlenInfoQKNewKILb0ELb0EEENS2_IJiiiiEEERT_ENKUliT_T0_T1_E_clIZSF_ISO_S12_S14_EbS17_S1B_S1B_S1E_S1G_S1I_iS1J_S1N_S1O_S1Q_EUlRS1R_iE1_NS3_ILb0EEENS3_ILb1EEEEEDaiS1R_S1S_S1T_:
[----:B------:R-:W-:Y:S05]  /*250d0*/  YIELD ;  /* 0x0000000000007946 */ /* 0x000fea0003800000 */
[----:B------:R-:W-:Y:S02]  /*250e0*/  ULDC UR4, c[0x0][0x20] ;  /* 0x0000080000047ab9 */ /* 0x000fe40000000800 */
[----:B------:R-:W-:-:S05]  /*250f0*/  VIADD R0, R0, -UR4 ;  /* 0x8000000400007c36 */ /* 0x000fca0008000000 */
[----:B------:R-:W2:Y:S01]  /*25100*/  LDL.64 R2, [R0] ;  /* 0x0000000000027983 */ /* 0x000ea20000100a00 */
[----:B------:R-:W1:Y:S02]  /*25110*/  LDC.64 R4, c[0x0][0x208] ;  /* 0x00008200ff047b82 */ /* 0x000e640000000a00 */
[----:B-1----:R-:W-:Y:S02]  /*25120*/  R2UR UR4, R4 ;  /* 0x00000000040472ca */ /* 0x002fe400000e0000 */
[----:B------:R-:W-:-:S13]  /*25130*/  R2UR UR5, R5 ;  /* 0x00000000050572ca */ /* 0x000fda00000e0000 */
[----:B--2---:R-:W2:Y:S01]  /*25140*/  LD.E R6, desc[UR4][R2.64] ;  /* 0x0000000402067980 */ /* 0x004ea2000c101900 */
[----:B------:R-:W-:Y:S02]  /*25150*/  R2UR UR4, R4 ;  /* 0x00000000040472ca */ /* 0x000fe400000e0000 */
[----:B------:R-:W-:Y:S01]  /*25160*/  R2UR UR5, R5 ;  /* 0x00000000050572ca */ /* 0x000fe200000e0000 */
[----:B--2---:R-:W-:-:S12]  /*25170*/  VIADD R11, R6, 0x1 ;  /* 0x00000001060b7836 */ /* 0x004fd80000000000 */
[----:B------:R-:W2:Y:S01]  /*25180*/  LD.E R6, desc[UR4][R2.64+0x8] ;  /* 0x0000080402067980 */ /* 0x000ea2000c101900 */
[----:B------:R-:W-:-:S13]  /*25190*/  ISETP.NE.AND P0, PT, R11, 0x2, PT ;  /* 0x000000020b00780c */ /* 0x000fda0003f05270 */
[----:B------:R-:W-:Y:S02]  /*251a0*/  @!P0 R2UR UR6, R4 ;  /* 0x00000000040682ca */ /* 0x000fe400000e0000 */
[----:B------:R-:W-:-:S13]  /*251b0*/  @!P0 R2UR UR7, R5 ;  /* 0x00000000050782ca */ /* 0x000fda00000e0000 */
[----:B------:R-:W3:Y:S01]  /*251c0*/  @!P0 LD.E R7, desc[UR6][R2.64+0x4] ;  /* 0x0000040602078980 */ /* 0x000ee2000c101900 */
[C---:B------:R-:W-:Y:S02]  /*251d0*/  R2UR UR4, R4.reuse ;  /* 0x00000000040472ca */ /* 0x040fe400000e0000 */
[C---:B------:R-:W-:Y:S02]  /*251e0*/  R2UR UR5, R5.reuse ;  /* 0x00000000050572ca */ /* 0x040fe400000e0000 */
[C---:B------:R-:W-:Y:S02]  /*251f0*/  R2UR UR6, R4.reuse ;  /* 0x00000000040672ca */ /* 0x040fe400000e0000 */
[C---:B------:R-:W-:Y:S02]  /*25200*/  R2UR UR7, R5.reuse ;  /* 0x00000000050772ca */ /* 0x040fe400000e0000 */
[----:B------:R-:W-:Y:S02]  /*25210*/  @!P0 R2UR UR8, R4 ;  /* 0x00000000040882ca */ /* 0x000fe400000e0000 */
[----:B------:R-:W-:-:S02]  /*25220*/  @!P0 R2UR UR9, R5 ;  /* 0x00000000050982ca */ /* 0x000fc400000e0000 */
[----:B------:R-:W-:Y:S02]  /*25230*/  @!P0 R2UR UR10, R4 ;  /* 0x00000000040a82ca */ /* 0x000fe400000e0000 */
[----:B------:R-:W-:Y:S01]  /*25240*/  @!P0 R2UR UR11, R5 ;  /* 0x00000000050b82ca */ /* 0x000fe200000e0000 */
[----:B------:R1:W-:Y:S08]  /*25250*/  ST.E desc[UR4][R2.64], R11 ;  /* 0x0000000b02007985 */ /* 0x0003f0000c101904 */
[----:B------:R4:W-:Y:S01]  /*25260*/  @!P0 ST.E desc[UR8][R2.64], RZ ;  /* 0x000000ff02008985 */ /* 0x0009e2000c101908 */
[----:B--2---:R-:W-:-:S05]  /*25270*/  VIADD R13, R6, 0x1 ;  /* 0x00000001060d7836 */ /* 0x004fca0000000000 */
[----:B------:R4:W-:Y:S01]  /*25280*/  ST.E desc[UR6][R2.64+0x8], R13 ;  /* 0x0000080d02007985 */ /* 0x0009e2000c101906 */
[----:B---3--:R-:W-:-:S05]  /*25290*/  @!P0 LOP3.LUT R15, R7, 0x1, RZ, 0x3c, !PT ;  /* 0x00000001070f8812 */ /* 0x008fca00078e3cff */
[----:B------:R4:W-:Y:S04]  /*252a0*/  @!P0 ST.E desc[UR10][R2.64+0x4], R15 ;  /* 0x0000040f02008985 */ /* 0x0009e8000c10190a */
[----:B------:R-:W2:Y:S01]  /*252b0*/  LDL.64 R8, [R0+0x18] ;  /* 0x0000180000087983 */ /* 0x000ea20000100a00 */
[----:B------:R-:W-:Y:S02]  /*252c0*/  R2UR UR4, R4 ;  /* 0x00000000040472ca */ /* 0x000fe400000e0000 */
[----:B------:R-:W-:Y:S01]  /*252d0*/  R2UR UR5, R5 ;  /* 0x00000000050572ca */ /* 0x000fe200000e0000 */
[----:B------:R-:W3:-:S12]  /*252e0*/  LDL.64 R6, [R0] ;  /* 0x0000000000067983 */ /* 0x000ed80000100a00 */
[----:B--2---:R-:W2:Y:S01]  /*252f0*/  LD.E R14, desc[UR4][R8.64+0x1c] ;  /* 0x00001c04080e7980 */ /* 0x004ea2000c101900 */
[C---:B------:R-:W-:Y:S02]  /*25300*/  R2UR UR4, R4.reuse ;  /* 0x00000000040472ca */ /* 0x040fe400000e0000 */
[C---:B------:R-:W-:Y:S02]  /*25310*/  R2UR UR5, R5.reuse ;  /* 0x00000000050572ca */ /* 0x040fe400000e0000 */
[----:B------:R-:W-:Y:S02]  /*25320*/  R2UR UR6, R4 ;  /* 0x00000000040672ca */ /* 0x000fe400000e0000 */
[----:B------:R-:W-:Y:S01]  /*25330*/  R2UR UR7, R5 ;  /* 0x00000000050772ca */ /* 0x000fe200000e0000 */
[----:B------:R-:W-:Y:S08]  /*25340*/  BSSY B3, `(.L_x_1696) ;  /* 0x0000007000037945 */ /* 0x000ff00003800000 */
[----:B---3--:R4:W5:Y:S04]  /*25350*/  LD.E R12, desc[UR4][R6.64] ;  /* 0x00000004060c7980 */ /* 0x008968000c101900 */
[----:B-1----:R4:W5:Y:S01]  /*25360*/  LD.E R11, desc[UR6][R6.64+0x4] ;  /* 0x00000406060b7980 */ /* 0x002962000c101900 */
[----:B--2---:R-:W-:-:S04]  /*25370*/  LOP3.LUT R14, R14, 0x1, RZ, 0xfc, !PT ;  /* 0x000000010e0e7812 */ /* 0x004fc800078efcff */
[----:B------:R-:W-:-:S13]  /*25380*/  ISETP.NE.AND P0, PT, R14, 0x3, PT ;  /* 0x000000030e00780c */ /* 0x000fda0003f05270 */
[----:B----4-:R-:W-:Y:S05]  /*25390*/  @!P0 BRA `(.L_x_1697) ;  /* 0x0000000000048947 */ /* 0x010fea0003800000 */
[----:B------:R-:W-:Y:S01]  /*253a0*/  BPT.TRAP 0x1 ;  /* 0x000000040000795c */ /* 0x000fe20000300000 */
.L_x_1697:
[----:B------:R-:W-:Y:S05]  /*253b0*/  BSYNC B3 ;  /* 0x0000000000037941 */ /* 0x000fea0003800000 */
.L_x_1696:
[----:B------:R-:W-:Y:S02]  /*253c0*/  R2UR UR4, R4 ;  /* 0x00000000040472ca */ /* 0x000fe400000e0000 */
[----:B------:R-:W-:-:S13]  /*253d0*/  R2UR UR5, R5 ;  /* 0x00000000050572ca */ /* 0x000fda00000e0000 */
[----:B------:R-:W2:Y:S01]  /*253e0*/  LD.E.64 R2, desc[UR4][R8.64+0x8] ;  /* 0x0000080408027980 */ /* 0x000ea2000c101b00 */
[----:B-----5:R-:W-:Y:S02]  /*253f0*/  SHF.L.U32 R13, R11, 0x1f, RZ ;  /* 0x0000001f0b0d7819 */ /* 0x020fe400000006ff */
[----:B--2---:R-:W-:-:S05]  /*25400*/  MOV R3, R2 ;  /* 0x0000000200037202 */ /* 0x004fca0000000f00 */
[----:B------:R-:W-:-:S04]  /*25410*/  IMAD R12, R12, 0x8, R3 ;  /* 0x000000080c0c7824 */ /* 0x000fc800078e0203 */
[----:B------:R1:W2:Y:S01]  /*25420*/  SYNCS.PHASECHK.TRANS64.TRYWAIT P0, [R12+URZ], R13 ;  /* 0x0000000d0c0075a7 */ /* 0x0002a2000800017f */
[----:B------:R-:W3:Y:S01]  /*25430*/  LD.E R11, desc[UR4][R8.64+0x1c] ;  /* 0x00001c04080b7980 */ /* 0x000ee2000c101900 */
[----:B------:R-:W-:Y:S02]  /*25440*/  R2UR UR6, R4 ;  /* 0x00000000040672ca */ /* 0x000fe400000e0000 */
[----:B------:R-:W-:Y:S01]  /*25450*/  R2UR UR7, R5 ;  /* 0x00000000050772ca */ /* 0x000fe200000e0000 */
[----:B------:R1:W5:Y:S01]  /*25460*/  LD.E R2, desc[UR4][R6.64] ;  /* 0x0000000406027980 */ /* 0x000362000c101900 */
[----:B------:R-:W-:Y:S11]  /*25470*/  BSSY B3, `(.L_x_1698) ;  /* 0x0000006000037945 */ /* 0x000ff60003800000 */
[----:B------:R1:W5:Y:S01]  /*25480*/  LD.E R3, desc[UR6][R6.64+0x4] ;  /* 0x0000040606037980 */ /* 0x000362000c101900 */
[----:B---3--:R-:W-:-:S04]  /*25490*/  LOP3.LUT R11, R11, 0x1, RZ, 0xfc, !PT ;  /* 0x000000010b0b7812 */ /* 0x008fc800078efcff */
[----:B------:R-:W-:-:S13]  /*254a0*/  ISETP.NE.AND P1, PT, R11, 0x3, PT ;  /* 0x000000030b00780c */ /* 0x000fda0003f25270 */
[----:B-12---:R-:W-:Y:S05]  /*254b0*/  @!P1 BRA `(.L_x_1699) ;  /* 0x0000000000049947 */ /* 0x006fea0003800000 */
[----:B------:R-:W-:Y:S01]  /*254c0*/  BPT.TRAP 0x1 ;  /* 0x000000040000795c */ /* 0x000fe20000300000 */
.L_x_1699:
[----:B------:R-:W-:Y:S05]  /*254d0*/  BSYNC B3 ;  /* 0x0000000000037941 */ /* 0x000fea0003800000 */
.L_x_1698:
[----:B------:R-:W-:Y:S04]  /*254e0*/  BSSY B3, `(.L_x_1700) ;  /* 0x000000a000037945 */ /* 0x000fe80003800000 */
[----:B------:R-:W-:Y:S05]  /*254f0*/  @P0 BRA `(.L_x_1701) ;  /* 0x0000000000200947 */ /* 0x000fea0003800000 */
[----:B------:R-:W-:Y:S02]  /*25500*/  R2UR UR4, R4 ;  /* 0x00000000040472ca */ /* 0x000fe400000e0000 */
[----:B------:R-:W-:-:S13]  /*25510*/  R2UR UR5, R5 ;  /* 0x00000000050572ca */ /* 0x000fda00000e0000 */
[----:B------:R-:W2:Y:S01]  /*25520*/  LD.E.64 R8, desc[UR4][R8.64+0x8] ;  /* 0x0000080408087980 */ /* 0x000ea2000c101b00 */
[----:B-----5:R-:W-:Y:S02]  /*25530*/  SHF.L.U32 R3, R3, 0x1f, RZ ;  /* 0x0000001f03037819 */ /* 0x020fe400000006ff */
[----:B--2---:R-:W-:-:S05]  /*25540*/  MOV R7, R8 ;  /* 0x0000000800077202 */ /* 0x004fca0000000f00 */
[----:B------:R-:W-:-:S04]  /*25550*/  IMAD R2, R2, 0x8, R7 ;  /* 0x0000000802027824 */ /* 0x000fc800078e0207 */
[----:B------:R-:W1:Y:S02]  /*25560*/  SYNCS.PHASECHK.TRANS64.TRYWAIT P0, [R2+URZ], R3 ;  /* 0x00000003020075a7 */ /* 0x000e64000800017f */
[----:B-1----:R-:W-:Y:S05]  /*25570*/  @!P0 BRA `(.L_x_1702) ;  /* 0x000001b400588947 */ /* 0x002fea0003800000 */
.L_x_1701:
[----:B------:R-:W-:Y:S05]  /*25580*/  BSYNC B3 ;  /* 0x0000000000037941 */ /* 0x000fea0003800000 */
.L_x_1700:
[----:B------:R-:W2:Y:S04]  /*25590*/  LDL.64 R8, [R0] ;  /* 0x0000000000087983 */ /* 0x000ea80000100a00 */
[----:B------:R-:W3:Y:S01]  /*255a0*/  LDL.64 R6, [R0+0x28] ;  /* 0x0000280000067983 */ /* 0x000ee20000100a00 */
[C---:B------:R-:W-:Y:S02]  /*255b0*/  R2UR UR6, R4.reuse ;  /* 0x00000000040672ca */ /* 0x040fe400000e0000 */
[C---:B------:R-:W-:Y:S01]  /*255c0*/  R2UR UR7, R5.reuse ;  /* 0x00000000050772ca */ /* 0x040fe200000e0000 */
[----:B-1---5:R-:W4:Y:S01]  /*255d0*/  LDL.64 R2, [R0+0x20] ;  /* 0x0000200000027983 */ /* 0x022f220000100a00 */
[C---:B------:R-:W-:Y:S02]  /*255e0*/  R2UR UR4, R4.reuse ;  /* 0x00000000040472ca */ /* 0x040fe400000e0000 */
[----:B------:R-:W-:Y:S01]  /*255f0*/  R2UR UR5, R5 ;  /* 0x00000000050572ca */ /* 0x000fe200000e0000 */
[----:B------:R-:W4:Y:S08]  /*25600*/  LDL.64 R12, [R0+0x8] ;  /* 0x00000800000c7983 */ /* 0x000f300000100a00 */
[----:B--2---:R-:W2:Y:S04]  /*25610*/  LD.E R9, desc[UR6][R8.64] ;  /* 0x0000000608097980 */ /* 0x004ea8000c101900 */
[----:B---3--:R-:W2:Y:S01]  /*25620*/  LD.E.64 R14, desc[UR4][R6.64] ;  /* 0x00000004060e7980 */ /* 0x008ea2000c101b00 */
[----:B------:R-:W-:Y:S05]  /*25630*/  WARPSYNC.ALL ;  /* 0x0000000000007948 */ /* 0x000fea0003800000 */
[----:B------:R-:W-:-:S02]  /*25640*/  R2UR UR4, R4 ;  /* 0x00000000040472ca */ /* 0x000fc400000e0000 */
[C---:B------:R-:W-:Y:S02]  /*25650*/  R2UR UR5, R5.reuse ;  /* 0x00000000050572ca */ /* 0x040fe400000e0000 */
[----:B------:R-:W-:Y:S02]  /*25660*/  R2UR UR6, R4 ;  /* 0x00000000040672ca */ /* 0x000fe400000e0000 */
[----:B------:R-:W-:-:S09]  /*25670*/  R2UR UR7, R5 ;  /* 0x00000000050772ca */ /* 0x000fd200000e0000 */
[----:B----4-:R1:W-:Y:S04]  /*25680*/  ST.E desc[UR4][R12.64], RZ ;  /* 0x000000ff0c007985 */ /* 0x0103e8000c101904 */
[----:B------:R-:W3:Y:S01]  /*25690*/  LD.E.64 R6, desc[UR6][R2.64] ;  /* 0x0000000602067980 */ /* 0x000ee2000c101b00 */
[----:B--2---:R-:W-:Y:S01]  /*256a0*/  IMAD R8, R9, 0x300, R14 ;  /* 0x0000030009087824 */ /* 0x004fe200078e020e */
[----:B------:R-:W-:Y:S01]  /*256b0*/  WARPGROUP.ARRIVE ;  /* 0x00000000000079c5 */ /* 0x000fe20000000000 */
[----:B------:R-:W-:Y:S01]  /*256c0*/  IMAD.MOV.U32 R9, RZ, RZ, R15 ;  /* 0x000000ffff097224 */ /* 0x000fe200078e000f */
[----:B------:R-:W-:Y:S01]  /*256d0*/  R2UR UR8, R4 ;  /* 0x00000000040872ca */ /* 0x000fe200000e0000 */
[----:B------:R-:W-:Y:S01]  /*256e0*/  IMAD.MOV.U32 R193, RZ, RZ, 0x1 ;  /* 0x00000001ffc17424 */ /* 0x000fe200078e00ff */
[----:B------:R-:W-:-:S02]  /*256f0*/  R2UR UR6, R8 ;  /* 0x00000000080672ca */ /* 0x000fc400000e0000 */
[----:B------:R-:W-:Y:S02]  /*25700*/  R2UR UR7, R9 ;  /* 0x00000000090772ca */ /* 0x000fe400000e0000 */
[C---:B------:R-:W-:Y:S02]  /*25710*/  R2UR UR9, R5.reuse ;  /* 0x00000000050972ca */ /* 0x040fe400000e0000 */
[----:B------:R-:W-:Y:S02]  /*25720*/  R2UR UR10, R4 ;  /* 0x00000000040a72ca */ /* 0x000fe400000e0000 */
[----:B------:R-:W-:Y:S02]  /*25730*/  R2UR UR11, R5 ;  /* 0x00000000050b72ca */ /* 0x000fe400000e0000 */
[----:B---3--:R-:W-:Y:S02]  /*25740*/  R2UR UR4, R6 ;  /* 0x00000000060472ca */ /* 0x008fe400000e0000 */
[----:B------:R-:W-:-:S13]  /*25750*/  R2UR UR5, R7 ;  /* 0x00000000070572ca */ /* 0x000fda00000e0000 */
[----:B------:R-:W-:Y:S03]  /*25760*/  HGMMA.64x96x16.F32.BF16 R24, gdesc[UR4], RZ, !UPT, gsb0 ;  /* 0x01600000041879f0 */ /* 0x000fe6000c0018ff */
[----:B------:R-:W-:Y:S02]  /*25770*/  WARPGROUP.DEPBAR.LE gsb0, 0x0 ;  /* 0x00008000000079c5 */ /* 0x000fe40000010000 */
[----:B------:R1:W-:Y:S04]  /*25780*/  ST.E desc[UR8][R12.64], R193 ;  /* 0x000000c10c007985 */ /* 0x0003e8000c101908 */
[----:B------:R-:W2:Y:S01]  /*25790*/  LD.E.64 R6, desc[UR10][R2.64] ;  /* 0x0000000a02067980 */ /* 0x000ea2000c101b00 */
[----:B------:R-:W-:Y:S01]  /*257a0*/  VIADD R14, R8, 0x2 ;  /* 0x00000002080e7836 */ /* 0x000fe20000000000 */
[----:B------:R-:W-:Y:S01]  /*257b0*/  R2UR UR7, R15 ;  /* 0x000000000f0772ca */ /* 0x000fe200000e0000 */
[----:B------:R-:W-:Y:S01]  /*257c0*/  WARPGROUP.ARRIVE ;  /* 0x00000000000079c5 */ /* 0x000fe20000000000 */
[----:B------:R-:W-:-:S02]  /*257d0*/  R2UR UR8, R4 ;  /* 0x00000000040872ca */ /* 0x000fc400000e0000 */
[----:B------:R-:W-:Y:S02]  /*257e0*/  R2UR UR6, R14 ;  /* 0x000000000e0672ca */ /* 0x000fe400000e0000 */
[C---:B------:R-:W-:Y:S02]  /*257f0*/  R2UR UR9, R5.reuse ;  /* 0x00000000050972ca */ /* 0x040fe400000e0000 */
[----:B------:R-:W-:Y:S02]  /*25800*/  R2UR UR10, R4 ;  /* 0x00000000040a72ca */ /* 0x000fe400000e0000 */
[----:B------:R-:W-:Y:S01]  /*25810*/  R2UR UR11, R5 ;  /* 0x00000000050b72ca */ /* 0x000fe200000e0000 */
[----:B--2---:R-:W-:Y:S01]  /*25820*/  VIADD R6, R6, 0x2 ;  /* 0x0000000206067836 */ /* 0x004fe20000000000 */
[----:B------:R-:W-:-:S04]  /*25830*/  R2UR UR5, R7 ;  /* 0x00000000070572ca */ /* 0x000fc800000e0000 */
[----:B------:R-:W-:-:S13]  /*25840*/  R2UR UR4, R6 ;  /* 0x00000000060472ca */ /* 0x000fda00000e0000 */
[----:B------:R-:W-:Y:S03]  /*25850*/  HGMMA.64x96x16.F32.BF16 R24, gdesc[UR4], R24, gsb0 ;  /* 0x01600000041879f0 */ /* 0x000fe60008001818 */
        /* <DEDUP_REMOVED lines=19> */
[----:B------:R-:W-:Y:S01]  /*25990*/  WARPGROUP.ARRIVE ;  /* 0x00000000000079c5 */ /* 0x000fe20000000000 */
[----:B------:R-:W-:Y:S01]  /*259a0*/  IMAD.MOV.U32 R9, RZ, RZ, R15 ;  /* 0x000000ffff097224 */ /* 0x000fe200078e000f */
[----:B------:R-:W-:-:S02]  /*259b0*/  R2UR UR8, R4 ;  /* 0x00000000040872ca */ /* 0x000fc400000e0000 */
[----:B------:R-:W-:Y:S02]  /*259c0*/  R2UR UR6, R8 ;  /* 0x00000000080672ca */ /* 0x000fe400000e0000 */
        /* <DEDUP_REMOVED lines=8> */
[----:B------:R-:W2:Y:S01]  /*25a50*/  LDL.64 R6, [R0+0x40] ;  /* 0x0000400000067983 */ /* 0x000ea20000100a00 */
[----:B------:R-:W-:-:S02]  /*25a60*/  R2UR UR4, R4 ;  /* 0x00000000040472ca */ /* 0x000fc400000e0000 */
        /* <DEDUP_REMOVED lines=9> */
[----:B------:R1:W5:Y:S01]  /*25b00*/  LD.E R14, desc[UR6][R2.64+0x4] ;  /* 0x00000406020e7980 */ /* 0x000362000c101900 */
[----:B--2---:R-:W-:-:S04]  /*25b10*/  LOP3.LUT R8, R8, 0x1, RZ, 0xfc, !PT ;  /* 0x0000000108087812 */ /* 0x004fc800078efcff */
[----:B------:R-:W-:-:S13]  /*25b20*/  ISETP.NE.AND P0, PT, R8, 0x3, PT ;  /* 0x000000030800780c */ /* 0x000fda0003f05270 */
[----:B-1----:R-:W-:Y:S05]  /*25b30*/  @!P0 BRA `(.L_x_1704) ;  /* 0x0000000000048947 */ /* 0x002fea0003800000 */
[----:B------:R-:W-:Y:S01]  /*25b40*/  BPT.TRAP 0x1 ;  /* 0x000000040000795c */ /* 0x000fe20000300000 */
.L_x_1704:
[----:B------:R-:W-:Y:S05]  /*25b50*/  BSYNC B3 ;  /* 0x0000000000037941 */ /* 0x000fea0003800000 */
.L_x_1703:
        /* <DEDUP_REMOVED lines=17> */
.L_x_1706:
[----:B------:R-:W-:Y:S05]  /*25c70*/  BSYNC B3 ;  /* 0x0000000000037941 */ /* 0x000fea0003800000 */
.L_x_1705:
        /* <DEDUP_REMOVED lines=10> */
.L_x_1708:
[----:B------:R-:W-:Y:S05]  /*25d20*/  BSYNC B3 ;  /* 0x0000000000037941 */ /* 0x000fea0003800000 */
.L_x_1707:
[----:B------:R-:W2:Y:S04]  /*25d30*/  LDL.64 R12, [R0] ;  /* 0x00000000000c7983 */ /* 0x000ea80000100a00 */
[----:B-1---5:R-:W3:Y:S01]  /*25d40*/  LDL.64 R8, [R0+0x58] ;  /* 0x0000580000087983 */ /* 0x022ee20000100a00 */
[C---:B------:R-:W-:Y:S02]  /*25d50*/  R2UR UR6, R4.reuse ;  /* 0x00000000040672ca */ /* 0x040fe400000e0000 */
[C---:B------:R-:W-:Y:S01]  /*25d60*/  R2UR UR7, R5.reuse ;  /* 0x00000000050772ca */ /* 0x040fe200000e0000 */
[----:B------:R-:W4:Y:S01]  /*25d70*/  LDL.64 R2, [R0+0x48] ;  /* 0x0000480000027983 */ /* 0x000f220000100a00 */
[C---:B------:R-:W-:Y:S02]  /*25d80*/  R2UR UR4, R4.reuse ;  /* 0x00000000040472ca */ /* 0x040fe400000e0000 */
[C---:B------:R-:W-:Y:S01]  /*25d90*/  R2UR UR5, R5.reuse ;  /* 0x00000000050572ca */ /* 0x040fe200000e0000 */
[----:B------:R-:W4:Y:S08]  /*25da0*/  LDL.64 R6, [R0+0x50] ;  /* 0x0000500000067983 */ /* 0x000f300000100a00 */
[----:B--2---:R-:W2:Y:S04]  /*25db0*/  LD.E R13, desc[UR6][R12.64] ;  /* 0x000000060c0d7980 */ /* 0x004ea8000c101900 */
[----:B---3--:R-:W2:Y:S01]  /*25dc0*/  LD.E.64 R14, desc[UR4][R8.64] ;  /* 0x00000004080e7980 */ /* 0x008ea2000c101b00 */
[----:B------:R-:W-:Y:S05]  /*25dd0*/  WARPSYNC.ALL ;  /* 0x0000000000007948 */ /* 0x000fea0003800000 */
[----:B------:R-:W-:Y:S01]  /*25de0*/  R2UR UR6, R4 ;  /* 0x00000000040672ca */ /* 0x000fe200000e0000 */
[----:B------:R-:W3:Y:S01]  /*25df0*/  LDL R19, [R1+0x470] ;  /* 0x0004700001137983 */ /* 0x000ee20000100800 */
[----:B------:R-:W-:-:S02]  /*25e00*/  R2UR UR7, R5 ;  /* 0x00000000050772ca */ /* 0x000fc400000e0000 */
[----:B------:R-:W-:Y:S01]  /*25e10*/  R2UR UR4, R4 ;  /* 0x00000000040472ca */ /* 0x000fe200000e0000 */
[----:B------:R-:W3:Y:S01]  /*25e20*/  LDL R18, [R1+0x474] ;  /* 0x0004740001127983 */ /* 0x000ee20000100800 */
[----:B------:R-:W-:-:S09]  /*25e30*/  R2UR UR5, R5 ;  /* 0x00000000050572ca */ /* 0x000fd200000e0000 */
[----:B----4-:R-:W4:Y:S04]  /*25e40*/  LD.E R11, desc[UR6][R2.64] ;  /* 0x00000006020b7980 */ /* 0x010f28000c101900 */
[----:B------:R-:W3:Y:S01]  /*25e50*/  LD.E.64 R8, desc[UR4][R6.64] ;  /* 0x0000000406087980 */ /* 0x000ee2000c101b00 */
[----:B--2---:R-:W-:Y:S01]  /*25e60*/  IMAD R12, R13, 0xc00, R14 ;  /* 0x00000c000d0c7824 */ /* 0x004fe200078e020e */
[----:B------:R-:W-:Y:S01]  /*25e70*/  WARPGROUP.ARRIVE ;  /* 0x00000000000079c5 */ /* 0x000fe20000000000 */
[----:B------:R-:W-:Y:S01]  /*25e80*/  IMAD.MOV.U32 R13, RZ, RZ, R15 ;  /* 0x000000ffff0d7224 */ /* 0x000fe200078e000f */
[----:B------:R-:W-:Y:S02]  /*25e90*/  R2UR UR8, R4 ;  /* 0x00000000040872ca */ /* 0x000fe400000e0000 */
[----:B------:R-:W-:-:S02]  /*25ea0*/  R2UR UR6, R12 ;  /* 0x000000000c0672ca */ /* 0x000fc400000e0000 */
[----:B------:R-:W-:Y:S02]  /*25eb0*/  R2UR UR7, R13 ;  /* 0x000000000d0772ca */ /* 0x000fe400000e0000 */
[C---:B------:R-:W-:Y:S02]  /*25ec0*/  R2UR UR9, R5.reuse ;  /* 0x00000000050972ca */ /* 0x040fe400000e0000 */
[----:B------:R-:W-:Y:S02]  /*25ed0*/  R2UR UR10, R4 ;  /* 0x00000000040a72ca */ /* 0x000fe400000e0000 */
[----:B------:R-:W-:Y:S02]  /*25ee0*/  R2UR UR11, R5 ;  /* 0x00000000050b72ca */ /* 0x000fe400000e0000 */
[----:B----4-:R-:W-:Y:S02]  /*25ef0*/  ISETP.NE.U32.AND P0, PT, R11, RZ, PT ;  /* 0x000000ff0b00720c */ /* 0x010fe40003f05070 */
[----:B---3--:R-:W-:-:S02]  /*25f00*/  R2UR UR4, R8 ;  /* 0x00000000080472ca */ /* 0x008fc400000e0000 */
[----:B------:R-:W-:-:S09]  /*25f10*/  R2UR UR5, R9 ;  /* 0x00000000090572ca */ /* 0x000fd200000e0000 */
[----:B------:R-:W-:-:S05]  /*25f20*/  VOTEU.ANY UP0, P0 ;  /* 0x00000000003f7886 */ /* 0x000fca0000000100 */
[----:B------:R-:W-:Y:S03]  /*25f30*/  HGMMA.64x96x16.F32.BF16 R24, gdesc[UR4], R24, UP0, gsb0 ;  /* 0x01600000041879f0 */ /* 0x000fe6000b801818 */
[----:B------:R-:W-:Y:S02]  /*25f40*/  WARPGROUP.DEPBAR.LE gsb0, 0x0 ;  /* 0x00008000000079c5 */ /* 0x000fe40000010000 */
[----:B------:R-:W-:Y:S04]  /*25f50*/  ST.E desc[UR8][R2.64], R193 ;  /* 0x000000c102007985 */ /* 0x000fe8000c101908 */
        /* <DEDUP_REMOVED lines=212> */
[----:B------:R-:W-:Y:S01]  /*26ca0*/  WARPGROUP.ARRIVE ;  /* 0x00000000000079c5 */ /* 0x000fe20000000000 */
[----:B------:R-:W-:-:S05]  /*26cb0*/  IMAD.MOV.U32 R13, RZ, RZ, R15 ;  /* 0x000000ffff0d7224 */ /* 0x000fca00078e000f */
[----:B------:R-:W1:Y:S01]  /*26cc0*/  S2R R199, SR_TID.X ;  /* 0x0000000000c77919 */ /* 0x000e620000002100 */
[----:B------:R-:W-:Y:S02]  /*26cd0*/  R2UR UR8, R4 ;  /* 0x00000000040872ca */ /* 0x000fe400000e0000 */
[----:B------:R-:W-:Y:S02]  /*26ce0*/  R2UR UR6, R12 ;  /* 0x000000000c0672ca */ /* 0x000fe400000e0000 */
[----:B------:R-:W-:Y:S02]  /*26cf0*/  R2UR UR7, R13 ;  /* 0x000000000d0772ca */ /* 0x000fe400000e0000 */
[----:B------:R-:W-:Y:S02]  /*26d00*/  R2UR UR9, R5 ;  /* 0x00000000050972ca */ /* 0x000fe400000e0000 */
[----:B------:R-:W-:Y:S02]  /*26d10*/  LOP3.LUT R163, R163, 0xfffbffff, RZ, 0xc0, !PT ;  /* 0xfffbffffa3a37812 */ /* 0x000fe400078ec0ff */
[----:B-1----:R-:W-:Y:S01]  /*26d20*/  LOP3.LUT P1, RZ, R199, 0x7f, RZ, 0xc0, !PT ;  /* 0x0000007fc7ff7812 */ /* 0x002fe2000782c0ff */
[----:B--2---:R-:W-:Y:S01]  /*26d30*/  VIADD R8, R8, 0xc06 ;  /* 0x00000c0608087836 */ /* 0x004fe20000000000 */
[----:B------:R-:W-:-:S02]  /*26d40*/  R2UR UR5, R9 ;  /* 0x00000000090572ca */ /* 0x000fc400000e0000 */
[----:B------:R-:W-:Y:S02]  /*26d50*/  SHF.R.U32.HI R11, RZ, 0x7, R199 ;  /* 0x00000007ff0b7819 */ /* 0x000fe400000116c7 */
[----:B------:R-:W-:Y:S01]  /*26d60*/  R2UR UR4, R8 ;  /* 0x00000000080472ca */ /* 0x000fe200000e0000 */
[----:B------:R-:W-:Y:S01]  /*26d70*/  IMAD.MOV.U32 R23, RZ, RZ, R158 ;  /* 0x000000ffff177224 */ /* 0x000fe200078e009e */
[C---:B------:R-:W-:Y:S02]  /*26d80*/  R2UR UR12, R4.reuse ;  /* 0x00000000040c72ca */ /* 0x040fe400000e0000 */
[C---:B------:R-:W-:Y:S02]  /*26d90*/  R2UR UR13, R5.reuse ;  /* 0x00000000050d72ca */ /* 0x040fe400000e0000 */
[----:B------:R-:W-:Y:S02]  /*26da0*/  R2UR UR10, R4 ;  /* 0x00000000040a72ca */ /* 0x000fe400000e0000 */
[----:B------:R-:W-:Y:S01]  /*26db0*/  R2UR UR11, R5 ;  /* 0x00000000050b72ca */ /* 0x000fe200000e0000 */
[----:B------:R-:W-:Y:S01]  /*26dc0*/  BSSY B3, `(.L_x_1710) ;  /* 0x00000d4000037945 */ /* 0x000fe20003800000 */
[----:B------:R-:W-:-:S03]  /*26dd0*/  @P1 LOP3.LUT R163, R163, 0x40000, RZ, 0xfc, !PT ;  /* 0x00040000a3a31812 */ /* 0x000fc600078efcff */
[----:B------:R-:W-:Y:S03]  /*26de0*/  HGMMA.64x96x16.F32.BF16 R24, gdesc[UR4], R24, gsb0 ;  /* 0x01600000041879f0 */ /* 0x000fe60008001818 */
[----:B------:R-:W-:Y:S02]  /*26df0*/  WARPGROUP.DEPBAR.LE gsb0, 0x0 ;  /* 0x00008000000079c5 */ /* 0x000fe40000010000 */
[----:B------:R1:W-:Y:S04]  /*26e00*/  ST.E desc[UR8][R2.64], R193 ;  /* 0x000000c102007985 */ /* 0x0003e8000c101908 */
[----:B------:R-:W2:Y:S04]  /*26e10*/  @!P1 LDL.64 R6, [R0+0x18] ;  /* 0x0000180000069983 */ /* 0x000ea80000100a00 */
[----:B------:R-:W3:Y:S01]  /*26e20*/  @!P1 LDL.64 R8, [R0] ;  /* 0x0000000000089983 */ /* 0x000ee20000100a00 */
[----:B------:R-:W-:-:S02]  /*26e30*/  @!P1 R2UR UR4, R4 ;  /* 0x00000000040492ca */ /* 0x000fc400000e0000 */
[C---:B------:R-:W-:Y:S02]  /*26e40*/  @!P1 R2UR UR5, R5.reuse ;  /* 0x00000000050592ca */ /* 0x040fe400000e0000 */
[----:B------:R-:W-:Y:S02]  /*26e50*/  @!P1 R2UR UR6, R4 ;  /* 0x00000000040692ca */ /* 0x000fe400000e0000 */
[----:B------:R-:W-:Y:S02]  /*26e60*/  @!P1 R2UR UR7, R5 ;  /* 0x00000000050792ca */ /* 0x000fe400000e0000 */
[----:B------:R-:W-:-:S05]  /*26e70*/  IADD3 R11, -R11, 0xb, RZ ;  /* 0x0000000b0b0b7810 */ /* 0x000fca0007ffe1ff */
[----:B------:R4:W-:Y:S06]  /*26e80*/  BAR.ARV R11, 0x100 ;  /* 0x0004000b0000751d */ /* 0x0009ec0000002000 */
[----:B--2---:R-:W2:Y:S04]  /*26e90*/  @!P1 LD.E.64 R6, desc[UR4][R6.64+0x30] ;  /* 0x0000300406069980 */ /* 0x004ea8000c101b00 */
[----:B---3--:R-:W1:Y:S01]  /*26ea0*/  @!P1 LD.E R8, desc[UR6][R8.64] ;  /* 0x0000000608089980 */ /* 0x008e62000c101900 */
[----:B--2---:R-:W-:-:S05]  /*26eb0*/  @!P1 MOV R13, R6 ;  /* 0x00000006000d9202 */ /* 0x004fca0000000f00 */
[----:B-1----:R-:W-:-:S05]  /*26ec0*/  @!P1 IMAD R2, R8, 0x8, R13 ;  /* 0x0000000808029824 */ /* 0x002fca00078e020d */
[----:B------:R-:W-:-:S04]  /*26ed0*/  @!P1 PRMT R2, RZ, 0x654, R2 ;  /* 0x00000654ff029816 */ /* 0x000fc80000000002 */
[----:B------:R1:W-:Y:S01]  /*26ee0*/  @!P1 SYNCS.ARRIVE.TRANS64.RED.A1T0 RZ, [R2+URZ], RZ ;  /* 0x000000ff02ff99a7 */ /* 0x0003e2000810043f */
[C---:B------:R-:W-:Y:S02]  /*26ef0*/  R2UR UR4, R4.reuse ;  /* 0x00000000040472ca */ /* 0x040fe400000e0000 */
[C---:B------:R-:W-:Y:S02]  /*26f00*/  R2UR UR5, R5.reuse ;  /* 0x00000000050572ca */ /* 0x040fe400000e0000 */
[C---:B------:R-:W-:Y:S02]  /*26f10*/  R2UR UR8, R4.reuse ;  /* 0x00000000040872ca */ /* 0x040fe400000e0000 */
[C---:B------:R-:W-:Y:S01]  /*26f20*/  R2UR UR9, R5.reuse ;  /* 0x00000000050972ca */ /* 0x040fe200000e0000 */
[----:B-1----:R-:W2:Y:S01]  /*26f30*/  LDL.64 R2, [R0+0x68] ;  /* 0x0000680000027983 */ /* 0x002ea20000100a00 */
[----:B------:R-:W-:Y:S02]  /*26f40*/  IMAD.MOV.U32 R8, RZ, RZ, R18 ;  /* 0x000000ffff087224 */ /* 0x000fe400078e0012 */
[----:B------:R-:W-:Y:S01]  /*26f50*/  IMAD.MOV.U32 R9, RZ, RZ, R19 ;  /* 0x000000ffff097224 */ /* 0x000fe200078e0013 */
[----:B------:R-:W-:Y:S01]  /*26f60*/  R2UR UR6, R4 ;  /* 0x00000000040672ca */ /* 0x000fe200000e0000 */
[----:B------:R-:W3:Y:S01]  /*26f70*/  LD.E R79, desc[UR10][R22.64+0x14] ;  /* 0x0000140a164f7980 */ /* 0x000ee2000c101900 */
[----:B------:R-:W-:-:S06]  /*26f80*/  R2UR UR7, R5 ;  /* 0x00000000050772ca */ /* 0x000fcc00000e0000 */
[----:B------:R1:W4:Y:S04]  /*26f90*/  LD.E R78, desc[UR8][R8.64] ;  /* 0x00000008084e7980 */ /* 0x000328000c101900 */
[----:B--2---:R-:W2:Y:S01]  /*26fa0*/  LD.E.64 R2, desc[UR4][R2.64] ;  /* 0x0000000402027980 */ /* 0x004ea2000c101b00 */
[C---:B------:R-:W-:Y:S02]  /*26fb0*/  R2UR UR4, R4.reuse ;  /* 0x00000000040472ca */ /* 0x040fe400000e0000 */
[C---:B------:R-:W-:Y:S01]  /*26fc0*/  R2UR UR5, R5.reuse ;  /* 0x00000000050572ca */ /* 0x040fe200000e0000 */
[----:B------:R-:W4:Y:S01]  /*26fd0*/  LD.E R6, desc[UR6][R22.64+0x4] ;  /* 0x0000040616067980 */ /* 0x000f22000c101900 */
[----:B------:R-:W-:Y:S02]  /*26fe0*/  R2UR UR8, R4 ;  /* 0x00000000040872ca */ /* 0x000fe400000e0000 */
[----:B------:R-:W-:-:S13]  /*26ff0*/  R2UR UR9, R5 ;  /* 0x00000000050972ca */ /* 0x000fda00000e0000 */
[----:B------:R-:W4:Y:S04]  /*27000*/  LD.E R76, desc[UR8][R22.64+0xc] ;  /* 0x00000c08164c7980 */ /* 0x000f28000c101900 */
[----:B--2---:R-:W2:Y:S01]  /*27010*/  LD.E R74, desc[UR4][R2.64] ;  /* 0x00000004024a7980 */ /* 0x004ea2000c101900 */
[----:B------:R-:W-:Y:S02]  /*27020*/  R2UR UR4, R4 ;  /* 0x00000000040472ca */ /* 0x000fe400000e0000 */
[----:B------:R-:W-:Y:S01]  /*27030*/  R2UR UR5, R5 ;  /* 0x00000000050572ca */ /* 0x000fe200000e0000 */
[----:B------:R-:W4:-:S12]  /*27040*/  LD.E R3, desc[UR12][R22.64+0x18] ;  /* 0x0000180c16037980 */ /* 0x000f18000c101900 */
[----:B------:R-:W4:Y:S01]  /*27050*/  LD.E R75, desc[UR4][R22.64] ;  /* 0x00000004164b7980 */ /* 0x000f22000c101900 */
[----:B------:R-:W-:Y:S02]  /*27060*/  R2UR UR4, R4 ;  /* 0x00000000040472ca */ /* 0x000fe400000e0000 */
[----:B------:R-:W-:-:S13]  /*27070*/  R2UR UR5, R5 ;  /* 0x00000000050572ca */ /* 0x000fda00000e0000 */
[----:B------:R-:W4:Y:S01]  /*27080*/  LD.E R7, desc[UR4][R22.64+0x8] ;  /* 0x0000080416077980 */ /* 0x000f22000c101900 */
[----:B------:R-:W-:Y:S02]  /*27090*/  R2UR UR4, R4 ;  /* 0x00000000040472ca */ /* 0x000fe400000e0000 */
[----:B------:R-:W-:-:S13]  /*270a0*/  R2UR UR5, R5 ;  /* 0x00000000050572ca */ /* 0x000fda00000e0000 */
[----:B------:R-:W4:Y:S01]  /*270b0*/  LD.E R77, desc[UR4][R22.64+0x10] ;  /* 0x00001004164d7980 */ /* 0x000f22000c101900 */
[----:B---3--:R-:W-:Y:S02]  /*270c0*/  IMAD R79, R10, -0x60, R79 ;  /* 0xffffffa00a4f7824 */ /* 0x008fe400078e024f */
[-C--:B--2---:R-:W-:Y:S01]  /*270d0*/  FMUL.FTZ R41, R41, R74.reuse ;  /* 0x0000004a29297220 */ /* 0x084fe20000410000 */
[-C--:B-1----:R-:W-:Y:S01]  /*270e0*/  FMUL.FTZ R9, R49, R74.reuse ;  /* 0x0000004a31097220 */ /* 0x082fe20000410000 */
[-C--:B------:R-:W-:Y:S01]  /*270f0*/  FMUL.FTZ R20, R53, R74.reuse ;  /* 0x0000004a35147220 */ /* 0x080fe20000410000 */
[-C--:B------:R-:W-:Y:S01]  /*27100*/  FMUL.FTZ R8, R25, R74.reuse ;  /* 0x0000004a19087220 */ /* 0x080fe20000410000 */
[-C--:B------:R-:W-:Y:S01]  /*27110*/  FMUL.FTZ R18, R35, R74.reuse ;  /* 0x0000004a23127220 */ /* 0x080fe20000410000 */
[-C--:B------:R-:W-:Y:S01]  /*27120*/  FMUL.FTZ R25, R39, R74.reuse ;  /* 0x0000004a27197220 */ /* 0x080fe20000410000 */
[----:B------:R-:W1:Y:S01]  /*27130*/  MUFU.TANH R35, R41 ;  /* 0x0000002900237308 */ /* 0x000e620000002400 */
[----:B------:R-:W-:-:S07]  /*27140*/  FMUL.FTZ R72, R42, R74 ;  /* 0x0000004a2a487220 */ /* 0x000fce0000410000 */
[----:B------:R2:W3:Y:S08]  /*27150*/  MUFU.TANH R39, R9 ;  /* 0x0000000900277308 */ /* 0x0004f00000002400 */
[----:B------:R4:W1:Y:S01]  /*27160*/  MUFU.TANH R41, R20 ;  /* 0x0000001400297308 */ /* 0x0008620000002400 */
[-C--:B--2---:R-:W-:Y:S01]  /*27170*/  FMUL.FTZ R9, R56, R74.reuse ;  /* 0x0000004a38097220 */ /* 0x084fe20000410000 */
[----:B------:R-:W-:Y:S01]  /*27180*/  FMUL.FTZ R12, R24, R74 ;  /* 0x0000004a180c7220 */ /* 0x000fe20000410000 */
[----:B----4-:R-:W-:-:S05]  /*27190*/  SHF.R.S32.HI R20, RZ, 0x1f, R75 ;  /* 0x0000001fff147819 */ /* 0x010fca000001144b */
[----:B------:R2:W4:Y:S02]  /*271a0*/  MUFU.TANH R42, R9 ;  /* 0x00000009002a7308 */ /* 0x0005240000002400 */
[----:B--2---:R-:W-:-:S04]  /*271b0*/  LEA.HI R9, R20, R75, RZ, 0x7 ;  /* 0x0000004b14097211 */ /* 0x004fc800078f38ff */
[----:B------:R-:W-:Y:S01]  /*271c0*/  LOP3.LUT R24, R9, 0xffffff80, RZ, 0xc0, !PT ;  /* 0xffffff8009187812 */ /* 0x000fe200078ec0ff */
[----:B------:R-:W-:-:S04]  /*271d0*/  FMUL.FTZ R2, R26, R74 ;  /* 0x0000004a1a027220 */ /* 0x000fc80000410000 */
[----:B------:R-:W-:Y:S02]  /*271e0*/  IMAD.IADD R75, R75, 0x1, -R24 ;  /* 0x000000014b4b7824 */ /* 0x000fe400078e0a18 */
[-C--:B------:R-:W-:Y:S01]  /*271f0*/  FMUL.FTZ R11, R27, R74.reuse ;  /* 0x0000004a1b0b7220 */ /* 0x080fe20000410000 */
[-C--:B------:R-:W-:Y:S02]  /*27200*/  FMUL.FTZ R28, R28, R74.reuse ;  /* 0x0000004a1c1c7220 */ /* 0x080fe40000410000 */
[----:B------:R-:W-:Y:S02]  /*27210*/  SHF.R.S32.HI R26, RZ, 0x1f, R75 ;  /* 0x0000001fff1a7819 */ /* 0x000fe4000001144b */
[----:B------:R2:W1:Y:S02]  /*27220*/  MUFU.TANH R80, R28 ;  /* 0x0000001c00507308 */ /* 0x0004640000002400 */
[CC--:B------:R-:W-:Y:S01]  /*27230*/  LEA.HI R27, R26.reuse, R75.reuse, RZ, 0x2 ;  /* 0x0000004b1a1b7211 */ /* 0x0c0fe200078f10ff */
[----:B------:R-:W-:Y:S01]  /*27240*/  FMUL.FTZ R29, R29, R74 ;  /* 0x0000004a1d1d7220 */ /* 0x000fe20000410000 */
[----:B------:R-:W-:-:S02]  /*27250*/  LEA.HI R26, R26, R75, RZ, 0x5 ;  /* 0x0000004b1a1a7211 */ /* 0x000fc400078f28ff */
[----:B--2---:R-:W-:Y:S02]  /*27260*/  LOP3.LUT R28, R27, 0x7ffffffc, RZ, 0xc0, !PT ;  /* 0x7ffffffc1b1c7812 */ /* 0x004fe400078ec0ff */
[----:B------:R2:W1:Y:S03]  /*27270*/  MUFU.TANH R81, R29 ;  /* 0x0000001d00517308 */ /* 0x0004660000002400 */
[----:B------:R-:W-:Y:S01]  /*27280*/  IMAD.IADD R75, R75, 0x1, -R28 ;  /* 0x000000014b4b7824 */ /* 0x000fe200078e0a1c */
[--C-:B------:R-:W-:Y:S02]  /*27290*/  SHF.R.S32.HI R28, RZ, 0x2, R27.reuse ;  /* 0x00000002ff1c7819 */ /* 0x100fe4000001141b */
[----:B--2---:R-:W-:Y:S02]  /*272a0*/  SHF.R.S32.HI R29, RZ, 0x1f, R27 ;  /* 0x0000001fff1d7819 */ /* 0x004fe4000001141b */
[----:B------:R-:W-:-:S02]  /*272b0*/  SHF.R.S32.HI R27, RZ, 0x5, R26 ;  /* 0x00000005ff1b7819 */ /* 0x000fc4000001141a */
[----:B------:R-:W-:Y:S02]  /*272c0*/  SHF.R.S32.HI R26, RZ, 0x7, R9 ;  /* 0x00000007ff1a7819 */ /* 0x000fe40000011409 */
[----:B------:R-:W-:Y:S01]  /*272d0*/  LEA.HI R29, R29, R28, RZ, 0x3 ;  /* 0x0000001c1d1d7211 */ /* 0x000fe200078f18ff */
[----:B------:R-:W-:Y:S01]  /*272e0*/  FMUL.FTZ R40, R40, R74 ;  /* 0x0000004a28287220 */ /* 0x000fe20000410000 */
[----:B------:R-:W-:Y:S01]  /*272f0*/  LEA.HI R9, R9, R26, RZ, 0x1 ;  /* 0x0000001a09097211 */ /* 0x000fe200078f08ff */
[-C--:B------:R-:W-:Y:S01]  /*27300*/  FMUL.FTZ R48, R48, R74.reuse ;  /* 0x0000004a30307220 */ /* 0x080fe20000410000 */
[-C--:B------:R-:W-:Y:S01]  /*27310*/  FMUL.FTZ R19, R52, R74.reuse ;  /* 0x0000004a34137220 */ /* 0x080fe20000410000 */
[----:B------:R-:W-:Y:S01]  /*27320*/  LOP3.LUT R29, R29, 0xfffffff8, RZ, 0xc0, !PT ;  /* 0xfffffff81d1d7812 */ /* 0x000fe200078ec0ff */
[-C--:B------:R-:W-:Y:S01]  /*27330*/  FMUL.FTZ R15, R34, R74.reuse ;  /* 0x0000004a220f7220 */ /* 0x080fe20000410000 */
[-C--:B------:R-:W-:Y:S01]  /*27340*/  FMUL.FTZ R21, R38, R74.reuse ;  /* 0x0000004a26157220 */ /* 0x080fe20000410000 */
[----:B------:R-:W2:Y:S01]  /*27350*/  MUFU.TANH R34, R40 ;  /* 0x0000002800227308 */ /* 0x000ea20000002400 */
[-C--:B------:R-:W-:Y:S01]  /*27360*/  FMUL.FTZ R49, R50, R74.reuse ;  /* 0x0000004a32317220 */ /* 0x080fe20000410000 */
[----:B------:R-:W-:Y:S01]  /*27370*/  LOP3.LUT R9, R9, 0x3fffffe, RZ, 0xc0, !PT ;  /* 0x03fffffe09097812 */ /* 0x000fe200078ec0ff */
[-C--:B------:R-:W-:Y:S01]  /*27380*/  FMUL.FTZ R50, R51, R74.reuse ;  /* 0x0000004a33327220 */ /* 0x080fe20000410000 */
[----:B------:R-:W-:Y:S01]  /*27390*/  FMUL.FTZ R52, R54, R74 ;  /* 0x0000004a36347220 */ /* 0x000fe20000410000 */
[----:B------:R-:W-:-:S02]  /*273a0*/  IMAD R78, R78, 0x8, R27 ;  /* 0x000000084e4e7824 */ /* 0x000fc400078e021b */
[-C--:B------:R-:W-:Y:S01]  /*273b0*/  FMUL.FTZ R13, R30, R74.reuse ;  /* 0x0000004a1e0d7220 */ /* 0x080fe20000410000 */
[-C--:B------:R-:W-:Y:S01]  /*273c0*/  FMUL.FTZ R14, R31, R74.reuse ;  /* 0x0000004a1f0e7220 */ /* 0x080fe20000410000 */
[----:B------:R-:W1:Y:S01]  /*273d0*/  MUFU.TANH R38, R48 ;  /* 0x0000003000267308 */ /* 0x000e620000002400 */
[-C--:B------:R-:W-:Y:S01]  /*273e0*/  FMUL.FTZ R36, R36, R74.reuse ;  /* 0x0000004a24247220 */ /* 0x080fe20000410000 */
[-C--:B------:R-:W-:Y:S01]  /*273f0*/  FMUL.FTZ R37, R37, R74.reuse ;  /* 0x0000004a25257220 */ /* 0x080fe20000410000 */
[-C--:B------:R-:W-:Y:S01]  /*27400*/  FMUL.FTZ R73, R43, R74.reuse ;  /* 0x0000004a2b497220 */ /* 0x080fe20000410000 */
[-C--:B------:R-:W-:Y:S01]  /*27410*/  FMUL.FTZ R44, R44, R74.reuse ;  /* 0x0000004a2c2c7220 */ /* 0x080fe20000410000 */
[-C--:B------:R-:W-:Y:S01]  /*27420*/  FMUL.FTZ R45, R45, R74.reuse ;  /* 0x0000004a2d2d7220 */ /* 0x080fe20000410000 */
[-C--:B------:R-:W-:Y:S01]  /*27430*/  FMUL.FTZ R46, R46, R74.reuse ;  /* 0x0000004a2e2e7220 */ /* 0x080fe20000410000 */
[-C--:B------:R-:W-:Y:S01]  /*27440*/  FMUL.FTZ R47, R47, R74.reuse ;  /* 0x0000004a2f2f7220 */ /* 0x080fe20000410000 */
[----:B------:R3:W1:Y:S01]  /*27450*/  MUFU.TANH R40, R19 ;  /* 0x0000001300287308 */ /* 0x0006620000002400 */
        /* <DEDUP_REMOVED lines=13> */
[----:B------:R-:W-:Y:S01]  /*27530*/  FMUL.FTZ R48, R70, R74 ;  /* 0x0000004a46307220 */ /* 0x000fe20000410000 */
[----:B------:R-:W-:-:S02]  /*27540*/  IMAD R27, R10, -0x60, R7 ;  /* 0xffffffa00a1b7824 */ /* 0x000fc400078e0207 */
[-C--:B------:R-:W-:Y:S01]  /*27550*/  FMUL.FTZ R51, R71, R74.reuse ;  /* 0x0000004a47337220 */ /* 0x080fe20000410000 */
[----:B------:R-:W-:Y:S02]  /*27560*/  IMAD.IADD R29, R28, 0x1, -R29 ;  /* 0x000000011c1d7824 */ /* 0x000fe400078e0a1d */
[-C--:B------:R-:W-:Y:S01]  /*27570*/  FMUL.FTZ R32, R32, R74.reuse ;  /* 0x0000004a20207220 */ /* 0x080fe20000410000 */
[-C--:B------:R-:W-:Y:S01]  /*27580*/  FMUL.FTZ R33, R33, R74.reuse ;  /* 0x0000004a21217220 */ /* 0x080fe20000410000 */
[----:B------:R-:W-:Y:S01]  /*27590*/  FMUL.FTZ R57, R57, R74 ;  /* 0x0000004a39397220 */ /* 0x000fe20000410000 */
[----:B------:R-:W-:Y:S01]  /*275a0*/  IMAD.IADD R9, R26, 0x1, -R9 ;  /* 0x000000011a097824 */ /* 0x000fe200078e0a09 */
[----:B------:R-:W-:Y:S01]  /*275b0*/  ISETP.GE.AND P0, PT, R3, 0x1, PT ;  /* 0x000000010300780c */ /* 0x000fe20003f06270 */
[----:B------:R-:W-:Y:S01]  /*275c0*/  IMAD.U32 R26, R78, 0x10, R29 ;  /* 0x000000104e1a7824 */ /* 0x000fe200078e001d */
[----:B------:R-:W-:Y:S01]  /*275d0*/  IADD3 R28, -R6, 0x1, R27 ;  /* 0x00000001061c7810 */ /* 0x000fe20007ffe11b */
[----:B------:R-:W3:Y:S04]  /*275e0*/  MUFU.TANH R12, R12 ;  /* 0x0000000c000c7308 */ /* 0x000ee80000002400 */
[----:B------:R-:W-:-:S04]  /*275f0*/  IMAD R28, R75, -0x2, R28 ;  /* 0xfffffffe4b1c7824 */ /* 0x000fc800078e021c */
        /* <DEDUP_REMOVED lines=37> */
[----:B------:R-:W-:-:S07]  /*27850*/  IMAD.IADD R66, R28, 0x1, R77 ;  /* 0x000000011c427824 */ /* 0x000fce00078e024d */
[----:B------:R4:W1:Y:S02]  /*27860*/  MUFU.TANH R43, R57 ;  /* 0x00000039002b7308 */ /* 0x0008640000002400 */
[----:B----4-:R-:W-:Y:S01]  /*27870*/  IMAD R57, R9, 0x40, R26 ;  /* 0x0000004009397824 */ /* 0x010fe200078e021a */
[----:B------:R-:W-:Y:S01]  /*27880*/  LOP3.LUT R9, RZ, R76, RZ, 0x33, !PT ;  /* 0x0000004cff097212 */ /* 0x000fe200078e33ff */
[----:B------:R-:W-:-:S04]  /*27890*/  IMAD R26, R10, -0x60, RZ ;  /* 0xffffffa00a1a7824 */ /* 0x000fc800078e02ff */
[----:B------:R-:W-:Y:S02]  /*278a0*/  IMAD.IADD R70, R28, 0x1, R9 ;  /* 0x000000011c467824 */ /* 0x000fe400078e0209 */
[----:B------:R-:W-:Y:S02]  /*278b0*/  IMAD R75, R75, -0x2, R26 ;  /* 0xfffffffe4b4b7824 */ /* 0x000fe400078e021a */
[--C-:B------:R-:W-:Y:S02]  /*278c0*/  IMAD.IADD R58, R66, 0x1, R57.reuse ;  /* 0x00000001423a7824 */ /* 0x100fe400078e0239 */
[----:B------:R-:W-:Y:S01]  /*278d0*/  IMAD.IADD R59, R70, 0x1, R57 ;  /* 0x00000001463b7824 */ /* 0x000fe200078e0239 */
[----:B-123--:R-:W-:Y:S06]  /*278e0*/  @!P0 BRA `(.L_x_1711) ;  /* 0x0000000000848947 */ /* 0x00efec0003800000 */
[----:B------:R-:W-:Y:S01]  /*278f0*/  IADD3 R26, -R6, R7, R57 ;  /* 0x00000007061a7210 */ /* 0x000fe20007ffe139 */
[----:B------:R-:W-:Y:S03]  /*27900*/  BSSY B4, `(.L_x_1712) ;  /* 0x000001c000047945 */ /* 0x000fe60003800000 */
[----:B------:R-:W-:-:S13]  /*27910*/  ISETP.GT.AND P0, PT, R26, -0x1, PT ;  /* 0xffffffff1a00780c */ /* 0x000fda0003f04270 */
[----:B------:R-:W-:Y:S05]  /*27920*/  @P0 BRA `(.L_x_1713) ;  /* 0x00000000003c0947 */ /* 0x000fea0003800000 */
[----:B------:R-:W-:Y:S01]  /*27930*/  ISETP.NE.AND P0, PT, R3, 0x1, PT ;  /* 0x000000010300780c */ /* 0x000fe20003f05270 */
[----:B------:R-:W-:Y:S01]  /*27940*/  BSSY B5, `(.L_x_1714) ;  /* 0x000000b000057945 */ /* 0x000fe20003800000 */
[----:B------:R-:W-:-:S11]  /*27950*/  LOP3.LUT R26, RZ, R26, RZ, 0x33, !PT ;  /* 0x0000001aff1a7212 */ /* 0x000fd600078e33ff */
[----:B------:R-:W-:Y:S05]  /*27960*/  @!P0 BRA `(.L_x_1715) ;  /* 0x0000000000208947 */ /* 0x000fea0003800000 */
[C---:B------:R-:W-:Y:S02]  /*27970*/  R2UR UR4, R4.reuse ;  /* 0x00000000040472ca */ /* 0x040fe400000e0000 */
[C---:B------:R-:W-:Y:S02]  /*27980*/  R2UR UR5, R5.reuse ;  /* 0x00000000050572ca */ /* 0x040fe400000e0000 */
[----:B------:R-:W-:Y:S02]  /*27990*/  R2UR UR6, R4 ;  /* 0x00000000040672ca */ /* 0x000fe400000e0000 */
[----:B------:R-:W-:-:S09]  /*279a0*/  R2UR UR7, R5 ;  /* 0x00000000050772ca */ /* 0x000fd200000e0000 */
[----:B------:R-:W2:Y:S04]  /*279b0*/  LD.E R9, desc[UR4][R22.64+0x1c] ;  /* 0x00001c0416097980 */ /* 0x000ea8000c101900 */
[----:B------:R-:W3:Y:S01]  /*279c0*/  LD.E R28, desc[UR6][R22.64+0x20] ;  /* 0x00002006161c7980 */ /* 0x000ee2000c101900 */
[----:B--2---:R-:W-:-:S05]  /*279d0*/  IMAD.HI.U32 R9, R26, R9, RZ ;  /* 0x000000091a097227 */ /* 0x004fca00078e00ff */
[----:B---3--:R-:W-:-:S07]  /*279e0*/  SHF.R.U32.HI R26, RZ, R28, R9 ;  /* 0x0000001cff1a7219 */ /* 0x008fce0000011609 */
.L_x_1715:
[----:B------:R-:W-:Y:S05]  /*279f0*/  BSYNC B5 ;  /* 0x0000000000057941 */ /* 0x000fea0003800000 */
.L_x_1714:
[----:B------:R-:W-:Y:S01]  /*27a00*/  LOP3.LUT R26, RZ, R26, RZ, 0x33, !PT ;  /* 0x0000001aff1a7212 */ /* 0x000fe200078e33ff */
[----:B------:R-:W-:Y:S06]  /*27a10*/  BRA `(.L_x_1716) ;  /* 0x0000000000287947 */ /* 0x000fec0003800000 */
.L_x_1713:
[----:B------:R-:W-:-:S13]  /*27a20*/  ISETP.NE.AND P0, PT, R3, 0x1, PT ;  /* 0x000000010300780c */ /* 0x000fda0003f05270 */
        /* <DEDUP_REMOVED lines=9> */
.L_x_1716:
[----:B------:R-:W-:Y:S05]  /*27ac0*/  BSYNC B4 ;  /* 0x0000000000047941 */ /* 0x000fea0003800000 */
.L_x_1712:
[----:B------:R-:W-:-:S05]  /*27ad0*/  IMAD R26, R3, R26, R75 ;  /* 0x0000001a031a7224 */ /* 0x000fca00078e024b */
[----:B------:R-:W-:Y:S02]  /*27ae0*/  VIMNMX R59, R59, R26, !PT ;  /* 0x0000001a3b3b7248 */ /* 0x000fe40007fe0100 */
[----:B------:R-:W-:-:S07]  /*27af0*/  VIADDMNMX R58, R26, R3, R58, PT ;  /* 0x000000031a3a7246 */ /* 0x000fce000380013a */
.L_x_1711:
[----:B------:R-:W-:Y:S05]  /*27b00*/  BSYNC B3 ;  /* 0x0000000000037941 */ /* 0x000fea0003800000 */
.L_x_1710:
[----:B------:R-:W-:Y:S01]  /*27b10*/  ISETP.GE.AND P1, PT, R79, 0x9, PT ;  /* 0x000000094f00780c */ /* 0x000fe20003f26270 */
[----:B------:R-:W-:Y:S01]  /*27b20*/  VIADD R57, R57, 0x8 ;  /* 0x0000000839397836 */ /* 0x000fe20000000000 */
[----:B------:R-:W-:Y:S01]  /*27b30*/  ISETP.GE.AND P0, PT, R79, 0x2, PT ;  /* 0x000000024f00780c */ /* 0x000fe20003f06270 */
[----:B------:R-:W-:Y:S01]  /*27b40*/  BSSY B3, `(.L_x_1717) ;  /* 0x0000096000037945 */ /* 0x000fe20003800000 */
[C---:B------:R-:W-:Y:S02]  /*27b50*/  ISETP.GT.AND P2, PT, R59.reuse, 0x8, !P1 ;  /* 0x000000083b00780c */ /* 0x040fe40004f44270 */
[----:B------:R-:W-:Y:S02]  /*27b60*/  ISETP.GT.AND P3, PT, R59, 0x1, !P0 ;  /* 0x000000013b00780c */ /* 0x000fe40004764270 */
[----:B------:R-:W-:Y:S02]  /*27b70*/  ISETP.LT.OR P2, PT, R58, 0x9, P2 ;  /* 0x000000093a00780c */ /* 0x000fe40001741670 */
[----:B------:R-:W-:-:S02]  /*27b80*/  ISETP.GE.AND P4, PT, R79, 0xa, PT ;  /* 0x0000000a4f00780c */ /* 0x000fc40003f86270 */
[----:B------:R-:W-:Y:S02]  /*27b90*/  FSEL R28, R80, -INF , !P2 ;  /* 0xff800000501c7808 */ /* 0x000fe40005000000 */
[----:B------:R-:W-:Y:S02]  /*27ba0*/  ISETP.LT.OR P3, PT, R58, 0x2, P3 ;  /* 0x000000023a00780c */ /* 0x000fe40001f61670 */
[----:B------:R-:W-:Y:S02]  /*27bb0*/  ISETP.GT.AND P2, PT, R59, 0x9, !P4 ;  /* 0x000000093b00780c */ /* 0x000fe40006744270 */
[----:B------:R-:W-:Y:S02]  /*27bc0*/  FSEL R27, R8, -INF , !P3 ;  /* 0xff800000081b7808 */ /* 0x000fe40005800000 */
        /* <DEDUP_REMOVED lines=20> */
[C---:B------:R-:W-:Y:S02]  /*27d10*/  ISETP.LT.OR P2, PT, R58.reuse, 0x1a, P2 ;  /* 0x0000001a3a00780c */ /* 0x040fe40001741670 */
        /* <DEDUP_REMOVED lines=77> */
[----:B------:R-:W-:Y:S02]  /*281f0*/  FSEL R55, R12, -INF , !P6 ;  /* 0xff8000000c377808 */ /* 0x000fe40007000000 */
[----:B------:R-:W-:-:S04]  /*28200*/  ISETP.GE.AND P6, PT, R79, 0x5a, PT ;  /* 0x0000005a4f00780c */ /* 0x000fc80003fc6270 */
[----:B------:R-:W-:Y:S02]  /*28210*/  P2R R61, PR, RZ, 0x40 ;  /* 0x00000040ff3d7803 */ /* 0x000fe40000000000 */
[----:B------:R-:W-:Y:S01]  /*28220*/  ISETP.GT.AND P6, PT, R59, 0x59, !P6 ;  /* 0x000000593b00780c */ /* 0x000fe200077c4270 */
[----:B------:R-:W-:-:S03]  /*28230*/  IMAD.IADD R59, R70, 0x1, R57 ;  /* 0x00000001463b7824 */ /* 0x000fc600078e0239 */
[----:B------:R-:W-:Y:S01]  /*28240*/  ISETP.LT.OR P6, PT, R58, 0x5a, P6 ;  /* 0x0000005a3a00780c */ /* 0x000fe200037c1670 */
[----:B------:R-:W-:-:S03]  /*28250*/  IMAD.IADD R58, R66, 0x1, R57 ;  /* 0x00000001423a7824 */ /* 0x000fc600078e0239 */
[----:B------:R-:W-:Y:S02]  /*28260*/  FSEL R12, R69, -INF , !P6 ;  /* 0xff800000450c7808 */ /* 0x000fe40007000000 */
[----:B------:R-:W-:-:S13]  /*28270*/  ISETP.GE.AND P6, PT, R3, 0x1, PT ;  /* 0x000000010300780c */ /* 0x000fda0003fc6270 */
[----:B------:R-:W-:Y:S05]  /*28280*/  @!P6 BRA `(.L_x_1718) ;  /* 0x000000000084e947 */ /* 0x000fea0003800000 */
        /* <DEDUP_REMOVED lines=16> */
.L_x_1722:
[----:B------:R-:W-:Y:S05]  /*28390*/  BSYNC B5 ;  /* 0x0000000000057941 */ /* 0x000fea0003800000 */
.L_x_1721:
[----:B------:R-:W-:Y:S01]  /*283a0*/  LOP3.LUT R6, RZ, R6, RZ, 0x33, !PT ;  /* 0x00000006ff067212 */ /* 0x000fe200078e33ff */
[----:B------:R-:W-:Y:S06]  /*283b0*/  BRA `(.L_x_1723) ;  /* 0x0000000000287947 */ /* 0x000fec0003800000 */
.L_x_1720:
        /* <DEDUP_REMOVED lines=10> */
.L_x_1723:
[----:B------:R-:W-:Y:S05]  /*28460*/  BSYNC B4 ;  /* 0x0000000000047941 */ /* 0x000fea0003800000 */
.L_x_1719:
[----:B------:R-:W-:-:S05]  /*28470*/  IMAD R6, R3, R6, R75 ;  /* 0x0000000603067224 */ /* 0x000fca00078e024b */
[----:B------:R-:W-:Y:S02]  /*28480*/  VIADDMNMX R58, R6, R3, R58, PT ;  /* 0x00000003063a7246 */ /* 0x000fe4000380013a */
[----:B------:R-:W-:-:S07]  /*28490*/  VIMNMX R59, R59, R6, !PT ;  /* 0x000000063b3b7248 */ /* 0x000fce0007fe0100 */
.L_x_1718:
[----:B------:R-:W-:Y:S05]  /*284a0*/  BSYNC B3 ;  /* 0x0000000000037941 */ /* 0x000fea0003800000 */
.L_x_1717:
[----:B------:R-:W2:Y:S01]  /*284b0*/  LDL.64 R6, [R0+0x70] ;  /* 0x0000700000067983 */ /* 0x000ea20000100a00 */
[C---:B------:R-:W-:Y:S02]  /*284c0*/  ISETP.GT.AND P0, PT, R59.reuse, 0x1, !P0 ;  /* 0x000000013b00780c */ /* 0x040fe40004704270 */
[----:B------:R-:W-:Y:S02]  /*284d0*/  ISETP.GT.AND P1, PT, R59, 0x8, !P1 ;  /* 0x000000083b00780c */ /* 0x000fe40004f24270 */
[C---:B------:R-:W-:Y:S02]  /*284e0*/  ISETP.LT.OR P0, PT, R58.reuse, 0x2, P0 ;  /* 0x000000023a00780c */ /* 0x040fe40000701670 */
[----:B------:R-:W-:Y:S02]  /*284f0*/  ISETP.LT.OR P1, PT, R58, 0x9, P1 ;  /* 0x000000093a00780c */ /* 0x000fe40000f21670 */
[----:B------:R-:W-:Y:S02]  /*28500*/  FSEL R11, R11, -INF , !P0 ;  /* 0xff8000000b0b7808 */ /* 0x000fe40004000000 */
[----:B------:R-:W-:-:S02]  /*28510*/  ISETP.NE.AND P0, PT, R63, RZ, PT ;  /* 0x000000ff3f00720c */ /* 0x000fc40003f05270 */
[----:B------:R-:W-:Y:S02]  /*28520*/  FSEL R13, R13, -INF , !P1 ;  /* 0xff8000000d0d7808 */ /* 0x000fe40004800000 */
[----:B------:R-:W-:Y:S02]  /*28530*/  ISETP.GT.AND P0, PT, R59, 0x9, !P0 ;  /* 0x000000093b00780c */ /* 0x000fe40004704270 */
[----:B------:R-:W-:Y:S02]  /*28540*/  ISETP.NE.AND P1, PT, R76, RZ, PT ;  /* 0x000000ff4c00720c */ /* 0x000fe40003f25270 */
[----:B------:R-:W-:Y:S02]  /*28550*/  ISETP.LT.OR P0, PT, R58, 0xa, P0 ;  /* 0x0000000a3a00780c */ /* 0x000fe40000701670 */
[----:B------:R-:W-:Y:S02]  /*28560*/  ISETP.NE.AND P6, PT, R77, RZ, PT ;  /* 0x000000ff4d00720c */ /* 0x000fe40003fc5270 */
[----:B------:R-:W-:-:S02]  /*28570*/  FSEL R14, R14, -INF , !P0 ;  /* 0xff8000000e0e7808 */ /* 0x000fc40004000000 */
[----:B------:R-:W-:-:S04]  /*28580*/  ISETP.NE.AND P0, PT, R67, RZ, PT ;  /* 0x000000ff4300720c */ /* 0x000fc80003f05270 */
[----:B------:R-:W-:-:S04]  /*28590*/  ISETP.GT.AND P0, PT, R59, 0x10, !P0 ;  /* 0x000000103b00780c */ /* 0x000fc80004704270 */
[----:B------:R-:W-:-:S04]  /*285a0*/  ISETP.LT.OR P0, PT, R58, 0x11, P0 ;  /* 0x000000113a00780c */ /* 0x000fc80000701670 */
[----:B------:R-:W-:Y:S02]  /*285b0*/  FSEL R15, R15, -INF , !P0 ;  /* 0xff8000000f0f7808 */ /* 0x000fe40004000000 */
        /* <DEDUP_REMOVED lines=8> */
[----:B------:R-:W-:Y:S02]  /*28640*/  ISETP.GT.AND P0, PT, R59, 0x19, !P1 ;  /* 0x000000193b00780c */ /* 0x000fe40004f04270 */
[----:B------:R-:W-:Y:S02]  /*28650*/  ISETP.NE.AND P1, PT, R88, RZ, PT ;  /* 0x000000ff5800720c */ /* 0x000fe40003f25270 */
[----:B------:R-:W-:-:S04]  /*28660*/  ISETP.LT.OR P0, PT, R58, 0x1a, P0 ;  /* 0x0000001a3a00780c */ /* 0x000fc80000701670 */
[----:B------:R-:W-:Y:S02]  /*28670*/  FSEL R23, R25, -INF , !P0 ;  /* 0xff80000019177808 */ /* 0x000fe40004000000 */
[----:B------:R-:W-:Y:S02]  /*28680*/  ISETP.GT.AND P0, PT, R59, 0x20, !P6 ;  /* 0x000000203b00780c */ /* 0x000fe40007704270 */
[----:B------:R-:W-:Y:S02]  /*28690*/  ISETP.NE.AND P6, PT, R60, RZ, PT ;  /* 0x000000ff3c00720c */ /* 0x000fe40003fc5270 */
        /* <DEDUP_REMOVED lines=39> */
[----:B------:R-:W-:Y:S02]  /*28910*/  R2UR UR4, R4 ;  /* 0x00000000040472ca */ /* 0x000fe400000e0000 */
[----:B------:R-:W-:Y:S02]  /*28920*/  ISETP.LT.OR P0, PT, R58, 0x49, P0 ;  /* 0x000000493a00780c */ /* 0x000fe40000701670 */
[----:B------:R-:W-:Y:S02]  /*28930*/  R2UR UR5, R5 ;  /* 0x00000000050572ca */ /* 0x000fe400000e0000 */
[----:B------:R-:W-:-:S02]  /*28940*/  FSEL R60, R62, -INF , !P0 ;  /* 0xff8000003e3c7808 */ /* 0x000fc40004000000 */
[----:B------:R-:W-:Y:S02]  /*28950*/  ISETP.GT.AND P0, PT, R59, RZ, !P6 ;  /* 0x000000ff3b00720c */ /* 0x000fe40007704270 */
[----:B------:R-:W-:Y:S02]  /*28960*/  ISETP.NE.AND P6, PT, R61, RZ, PT ;  /* 0x000000ff3d00720c */ /* 0x000fe40003fc5270 */
[----:B------:R-:W-:-:S04]  /*28970*/  ISETP.LT.OR P0, PT, R58, 0x1, P0 ;  /* 0x000000013a00780c */ /* 0x000fc80000701670 */
[----:B------:R-:W-:Y:S02]  /*28980*/  FSEL R50, R2, -INF , !P0 ;  /* 0xff80000002327808 */ /* 0x000fe40004000000 */
[----:B--2---:R-:W2:Y:S01]  /*28990*/  LD.E.64 R2, desc[UR4][R6.64] ;  /* 0x0000000406027980 */ /* 0x004ea2000c101b00 */
[C---:B------:R-:W-:Y:S02]  /*289a0*/  ISETP.GT.AND P2, PT, R59.reuse, 0x49, !P2 ;  /* 0x000000493b00780c */ /* 0x040fe40005744270 */
[C---:B------:R-:W-:Y:S02]  /*289b0*/  ISETP.GT.AND P3, PT, R59.reuse, 0x50, !P3 ;  /* 0x000000503b00780c */ /* 0x040fe40005f64270 */
[C---:B------:R-:W-:Y:S02]  /*289c0*/  ISETP.LT.OR P2, PT, R58.reuse, 0x4a, P2 ;  /* 0x0000004a3a00780c */ /* 0x040fe40001741670 */
[----:B------:R-:W-:Y:S02]  /*289d0*/  ISETP.GT.AND P4, PT, R59, 0x51, !P4 ;  /* 0x000000513b00780c */ /* 0x000fe40006784270 */
[----:B------:R-:W-:-:S02]  /*289e0*/  ISETP.LT.OR P3, PT, R58, 0x51, P3 ;  /* 0x000000513a00780c */ /* 0x000fc40001f61670 */
[----:B------:R-:W-:Y:S02]  /*289f0*/  FSEL R19, R19, -INF , !P2 ;  /* 0xff80000013137808 */ /* 0x000fe40005000000 */
[C---:B------:R-:W-:Y:S02]  /*28a00*/  ISETP.GT.AND P5, PT, R59.reuse, 0x58, !P5 ;  /* 0x000000583b00780c */ /* 0x040fe40006fa4270 */
[----:B------:R-:W-:Y:S02]  /*28a10*/  ISETP.GT.AND P0, PT, R59, 0x59, !P6 ;  /* 0x000000593b00780c */ /* 0x000fe40007704270 */
[----:B------:R-:W-:Y:S02]  /*28a20*/  ISETP.LT.OR P4, PT, R58, 0x52, P4 ;  /* 0x000000523a00780c */ /* 0x000fe40002781670 */
[----:B------:R-:W-:Y:S02]  /*28a30*/  FSEL R20, R20, -INF , !P3 ;  /* 0xff80000014147808 */ /* 0x000fe40005800000 */
[----:B------:R-:W-:-:S02]  /*28a40*/  ISETP.LT.OR P5, PT, R58, 0x59, P5 ;  /* 0x000000593a00780c */ /* 0x000fc40002fa1670 */
[----:B------:R-:W-:Y:S02]  /*28a50*/  ISETP.LT.OR P0, PT, R58, 0x5a, P0 ;  /* 0x0000005a3a00780c */ /* 0x000fe40000701670 */
[----:B------:R-:W-:Y:S02]  /*28a60*/  FSEL R58, R24, -INF , !P4 ;  /* 0xff800000183a7808 */ /* 0x000fe40006000000 */
[----:B------:R-:W-:Y:S02]  /*28a70*/  FSEL R48, R48, -INF , !P5 ;  /* 0xff80000030307808 */ /* 0x000fe40006800000 */
[----:B------:R-:W-:Y:S02]  /*28a80*/  R2UR UR6, R4 ;  /* 0x00000000040672ca */ /* 0x000fe400000e0000 */
[----:B------:R-:W-:Y:S02]  /*28a90*/  R2UR UR7, R5 ;  /* 0x00000000050772ca */ /* 0x000fe400000e0000 */
[----:B------:R-:W-:-:S02]  /*28aa0*/  FSEL R51, R51, -INF , !P0 ;  /* 0xff80000033337808 */ /* 0x000fc40004000000 */
[----:B--2---:R-:W-:Y:S02]  /*28ab0*/  FMNMX.FTZ R62, R55, R2, !PT ;  /* 0x00000002373e7209 */ /* 0x004fe40007810000 */
[----:B------:R-:W-:Y:S02]  /*28ac0*/  FMNMX.FTZ R64, R50, R3, !PT ;  /* 0x0000000332407209 */ /* 0x000fe40007810000 */
[----:B------:R-:W-:Y:S02]  /*28ad0*/  FMNMX.FTZ R25, R27, R62, !PT ;  /* 0x0000003e1b197209 */ /* 0x000fe40007810000 */
[----:B------:R-:W-:Y:S02]  /*28ae0*/  FMNMX.FTZ R64, R11, R64, !PT ;  /* 0x000000400b407209 */ /* 0x000fe40007810000 */
[----:B------:R-:W-:Y:S02]  /*28af0*/  FMNMX.FTZ R62, R28, R25, !PT ;  /* 0x000000191c3e7209 */ /* 0x000fe40007810000 */
[----:B------:R-:W-:-:S02]  /*28b00*/  FMNMX.FTZ R25, R13, R64, !PT ;  /* 0x000000400d197209 */ /* 0x000fc40007810000 */
[----:B------:R-:W-:Y:S02]  /*28b10*/  FMNMX.FTZ R61, R29, R62, !PT ;  /* 0x0000003e1d3d7209 */ /* 0x000fe40007810000 */
        /* <DEDUP_REMOVED lines=33> */
[----:B------:R-:W-:Y:S01]  /*28d30*/  FMNMX.FTZ R62, R26, R25, !PT ;  /* 0x000000191a3e7209 */ /* 0x000fe20007810000 */
[----:B------:R-:W2:Y:S01]  /*28d40*/  LD.E R64, desc[UR4][R6.64+0x20] ;  /* 0x0000200406407980 */ /* 0x000ea2000c101900 */
[----:B------:R-:W-:-:S02]  /*28d50*/  FMNMX.FTZ R59, R20, R59, !PT ;  /* 0x0000003b143b7209 */ /* 0x000fc40007810000 */
[----:B------:R-:W-:Y:S02]  /*28d60*/  FMNMX.FTZ R25, R9, R62, !PT ;  /* 0x0000003e09197209 */ /* 0x000fe40007810000 */
[----:B------:R-:W-:Y:S02]  /*28d70*/  FMNMX.FTZ R59, R58, R59, !PT ;  /* 0x0000003b3a3b7209 */ /* 0x000fe40007810000 */
[----:B------:R-:W-:Y:S02]  /*28d80*/  FMNMX.FTZ R25, R8, R25, !PT ;  /* 0x0000001908197209 */ /* 0x000fe40007810000 */
[----:B------:R-:W-:Y:S02]  /*28d90*/  FMNMX.FTZ R24, R48, R59, !PT ;  /* 0x0000003b30187209 */ /* 0x000fe40007810000 */
[----:B------:R-:W-:Y:S02]  /*28da0*/  FMNMX.FTZ R62, R12, R25, !PT ;  /* 0x000000190c3e7209 */ /* 0x000fe40007810000 */
[----:B------:R-:W-:-:S03]  /*28db0*/  FMNMX.FTZ R63, R51, R24, !PT ;  /* 0x00000018333f7209 */ /* 0x000fc60007810000 */
[----:B------:R-:W1:Y:S04]  /*28dc0*/  SHFL.BFLY PT, R25, R62, 0x2, 0x1f ;  /* 0x0c401f003e197f89 */ /* 0x000e6800000e0000 */
[----:B------:R3:W-:Y:S04]  /*28dd0*/  ST.E.64 desc[UR4][R6.64], R62 ;  /* 0x0000003e06007985 */ /* 0x0007e8000c101b04 */
[----:B------:R-:W4:Y:S04]  /*28de0*/  LD.E R65, desc[UR6][R6.64+0x4] ;  /* 0x0000040606417980 */ /* 0x000f28000c101900 */
[----:B---3--:R-:W3:Y:S01]  /*28df0*/  LD.E R63, desc[UR4][R6.64+0x10] ;  /* 0x00001004063f7980 */ /* 0x008ee2000c101900 */
[----:B-1----:R-:W-:-:S03]  /*28e00*/  FMNMX.FTZ R25, R62, R25, !PT ;  /* 0x000000193e197209 */ /* 0x002fc60007810000 */
[----:B------:R-:W5:Y:S04]  /*28e10*/  LD.E R62, desc[UR6][R6.64+0x14] ;  /* 0x00001406063e7980 */ /* 0x000f68000c101900 */
[----:B------:R-:W1:Y:S02]  /*28e20*/  SHFL.BFLY PT, R24, R25, 0x1, 0x1f ;  /* 0x0c201f0019187f89 */ /* 0x000e6400000e0000 */
[----:B-1----:R-:W-:-:S05]  /*28e30*/  FMNMX.FTZ R59, R25, R24, !PT ;  /* 0x00000018193b7209 */ /* 0x002fca0007810000 */
[----:B------:R-:W-:Y:S04]  /*28e40*/  ST.E desc[UR4][R6.64], R59 ;  /* 0x0000003b06007985 */ /* 0x000fe8000c101904 */
[----:B------:R-:W2:Y:S01]  /*28e50*/  LD.E R61, desc[UR6][R6.64] ;  /* 0x00000006063d7980 */ /* 0x000ea2000c101900 */
[----:B------:R-:W-:Y:S02]  /*28e60*/  R2UR UR8, R4 ;  /* 0x00000000040872ca */ /* 0x000fe400000e0000 */
[----:B------:R-:W-:Y:S01]  /*28e70*/  R2UR UR9, R5 ;  /* 0x00000000050972ca */ /* 0x000fe200000e0000 */
[----:B----4-:R-:W1:Y:S02]  /*28e80*/  SHFL.BFLY PT, R24, R65, 0x2, 0x1f ;  /* 0x0c401f0041187f89 */ /* 0x010e6400000e0000 */
[----:B-1----:R-:W-:-:S05]  /*28e90*/  FMNMX.FTZ R25, R24, R65, !PT ;  /* 0x0000004118197209 */ /* 0x002fca0007810000 */
[----:B------:R-:W1:Y:S02]  /*28ea0*/  SHFL.BFLY PT, R24, R25, 0x1, 0x1f ;  /* 0x0c201f0019187f89 */ /* 0x000e6400000e0000 */
[----:B-1----:R-:W-:Y:S02]  /*28eb0*/  FMNMX.FTZ R59, R25, R24, !PT ;  /* 0x00000018193b7209 */ /* 0x002fe40007810000 */
[----:B--2---:R-:W-:Y:S02]  /*28ec0*/  FSETP.NEU.FTZ.AND P0, PT, R61, -INF , PT ;  /* 0xff8000003d00780b */ /* 0x004fe40003f1d000 */
[----:B------:R-:W-:Y:S02]  /*28ed0*/  FSETP.NEU.FTZ.AND P1, PT, R59, -INF , PT ;  /* 0xff8000003b00780b */ /* 0x000fe40003f3d000 */
[----:B------:R-:W-:Y:S02]  /*28ee0*/  FSEL R61, R61, RZ, P0 ;  /* 0x000000ff3d3d7208 */ /* 0x000fe40000000000 */
[----:B------:R-:W-:-:S03]  /*28ef0*/  FSEL R24, R59, RZ, P1 ;  /* 0x000000ff3b187208 */ /* 0x000fc60000800000 */
[----:B------:R-:W-:Y:S02]  /*28f00*/  FADD.FTZ R61, R2, -R61 ;  /* 0x8000003d023d7221 */ /* 0x000fe40000010000 */
[----:B------:R-:W-:Y:S02]  /*28f10*/  FADD.FTZ R3, R3, -R24 ;  /* 0x8000001803037221 */ /* 0x000fe40000010000 */
[----:B------:R-:W-:Y:S02]  /*28f20*/  FMUL.FTZ R24, R61, R64 ;  /* 0x000000403d187220 */ /* 0x000fe40000410000 */
[----:B------:R-:W-:-:S04]  /*28f30*/  FMUL.FTZ R64, R64, R3 ;  /* 0x0000000340407220 */ /* 0x000fc80000410000 */
[----:B------:R-:W3:Y:S08]  /*28f40*/  MUFU.EX2 R24, R24 ;  /* 0x0000001800187308 */ /* 0x000ef00000000800 */
[----:B------:R-:W5:Y:S01]  /*28f50*/  MUFU.EX2 R25, R64 ;  /* 0x0000004000197308 */ /* 0x000f620000000800 */
[----:B------:R-:W-:Y:S01]  /*28f60*/  ST.E desc[UR4][R6.64+0x4], R59 ;  /* 0x0000043b06007985 */ /* 0x000fe2000c101904 */
[----:B---3--:R-:W-:Y:S01]  /*28f70*/  FMUL.FTZ R63, R24, R63 ;  /* 0x0000003f183f7220 */ /* 0x008fe20000410000 */
[----:B-----5:R-:W-:-:S04]  /*28f80*/  FMUL.FTZ R61, R25, R62 ;  /* 0x0000003e193d7220 */ /* 0x020fc80000410000 */
[----:B------:R-:W-:Y:S04]  /*28f90*/  ST.E desc[UR6][R6.64+0x10], R63 ;  /* 0x0000103f06007985 */ /* 0x000fe8000c101906 */
[----:B------:R1:W-:Y:S04]  /*28fa0*/  ST.E desc[UR8][R6.64+0x14], R61 ;  /* 0x0000143d06007985 */ /* 0x0003e8000c101908 */
[----:B------:R-:W2:Y:S04]  /*28fb0*/  LDL.64 R2, [R0+0x70] ;  /* 0x0000700000027983 */ /* 0x000ea80000100a00 */
[----:B--2---:R-:W1:Y:S04]  /*28fc0*/  LD.E R65, desc[UR6][R2.64+0x20] ;  /* 0x0000200602417980 */ /* 0x004e68000c101900 */
[----:B------:R-:W1:Y:S04]  /*28fd0*/  LD.E R62, desc[UR4][R2.64] ;  /* 0x00000004023e7980 */ /* 0x000e68000c101900 */
[----:B------:R-:W2:Y:S04]  /*28fe0*/  LD.E R64, desc[UR8][R2.64+0x4] ;  /* 0x0000040802407980 */ /* 0x000ea8000c101900 */
[----:B------:R-:W3:Y:S04]  /*28ff0*/  LD.E R66, desc[UR4][R2.64+0x10] ;  /* 0x0000100402427980 */ /* 0x000ee8000c101900 */
[----:B------:R-:W4:Y:S01]  /*29000*/  LD.E R68, desc[UR6][R2.64+0x14] ;  /* 0x0000140602447980 */ /* 0x000f22000c101900 */
[C---:B-1----:R-:W-:Y:S01]  /*29010*/  FMUL.FTZ R6, R62.reuse, R65 ;  /* 0x000000413e067220 */ /* 0x042fe20000410000 */
[----:B------:R-:W-:-:S02]  /*29020*/  FSETP.NEU.FTZ.AND P0, PT, R62, -INF , PT ;  /* 0xff8000003e00780b */ /* 0x000fc40003f1d000 */
[----:B--2---:R-:W-:Y:S01]  /*29030*/  FSETP.NEU.FTZ.AND P1, PT, R64, -INF , PT ;  /* 0xff8000004000780b */ /* 0x004fe20003f3d000 */
[----:B------:R-:W-:Y:S01]  /*29040*/  FMUL.FTZ R64, R65, R64 ;  /* 0x0000004041407220 */ /* 0x000fe20000410000 */
[----:B------:R-:W-:-:S04]  /*29050*/  FSEL R6, R6, RZ, P0 ;  /* 0x000000ff06067208 */ /* 0x000fc80000000000 */
[----:B------:R-:W-:Y:S01]  /*29060*/  FSEL R64, R64, RZ, P1 ;  /* 0x000000ff40407208 */ /* 0x000fe20000800000 */
[-CC-:B------:R-:W-:Y:S01]  /*29070*/  FFMA.FTZ R217, R55, R65.reuse, -R6.reuse ;  /* 0x0000004137d97223 */ /* 0x180fe20000010806 */
[----:B------:R-:W-:-:S03]  /*29080*/  FFMA.FTZ R152, R27, R65, -R6 ;  /* 0x000000411b987223 */ /* 0x000fc60000010806 */
[-CC-:B------:R-:W-:Y:S01]  /*29090*/  FFMA.FTZ R153, R50, R65.reuse, -R64.reuse ;  /* 0x0000004132997223 */ /* 0x180fe20000010840 */
[-C--:B------:R-:W-:Y:S01]  /*290a0*/  FFMA.FTZ R202, R11, R65.reuse, -R64 ;  /* 0x000000410bca7223 */ /* 0x080fe20000010840 */
[----:B------:R-:W3:Y:S01]  /*290b0*/  MUFU.EX2 R217, R217 ;  /* 0x000000d900d97308 */ /* 0x000ee20000000800 */
[-C--:B------:R-:W-:Y:S01]  /*290c0*/  FFMA.FTZ R203, R28, R65.reuse, -R6 ;  /* 0x000000411ccb7223 */ /* 0x080fe20000010806 */
[-C--:B------:R-:W-:Y:S01]  /*290d0*/  FFMA.FTZ R216, R13, R65.reuse, -R64 ;  /* 0x000000410dd87223 */ /* 0x080fe20000010840 */
[----:B------:R-:W-:-:S05]  /*290e0*/  FFMA.FTZ R154, R29, R65, -R6 ;  /* 0x000000411d9a7223 */ /* 0x000fca0000010806 */
[----:B------:R-:W4:Y:S01]  /*290f0*/  MUFU.EX2 R153, R153 ;  /* 0x0000009900997308 */ /* 0x000f220000000800 */
[----:B------:R-:W-:-:S07]  /*29100*/  FFMA.FTZ R155, R14, R65, -R64 ;  /* 0x000000410e9b7223 */ /* 0x000fce0000010840 */
[----:B------:R-:W1:Y:S01]  /*29110*/  MUFU.EX2 R152, R152 ;  /* 0x0000009800987308 */ /* 0x000e620000000800 */
[----:B------:R-:W-:-:S07]  /*29120*/  FFMA.FTZ R15, R15, R65, -R64 ;  /* 0x000000410f0f7223 */ /* 0x000fce0000010840 */
[----:B------:R-:W2:Y:S01]  /*29130*/  MUFU.EX2 R202, R202 ;  /* 0x000000ca00ca7308 */ /* 0x000ea20000000800 */
[----:B------:R-:W-:-:S07]  /*29140*/  FFMA.FTZ R30, R30, R65, -R6 ;  /* 0x000000411e1e7223 */ /* 0x000fce0000010806 */
[----:B------:R-:W5:Y:S01]  /*29150*/  MUFU.EX2 R203, R203 ;  /* 0x000000cb00cb7308 */ /* 0x000f620000000800 */
[-CC-:B------:R-:W-:Y:S01]  /*29160*/  FFMA.FTZ R14, R18, R65.reuse, -R64.reuse ;  /* 0x00000041120e7223 */ /* 0x180fe20000010840 */
[----:B------:R-:W-:-:S06]  /*29170*/  FFMA.FTZ R13, R21, R65, -R64 ;  /* 0x00000041150d7223 */ /* 0x000fcc0000010840 */
[----:B------:R-:W5:Y:S01]  /*29180*/  MUFU.EX2 R216, R216 ;  /* 0x000000d800d87308 */ /* 0x000f620000000800 */
[-CC-:B------:R-:W-:Y:S01]  /*29190*/  FFMA.FTZ R31, R31, R65.reuse, -R6.reuse ;  /* 0x000000411f1f7223 */ /* 0x180fe20000010806 */
[----:B------:R-:W-:Y:S01]  /*291a0*/  FFMA.FTZ R190, R9, R65, -R6 ;  /* 0x0000004109be7223 */ /* 0x000fe20000010806 */
[----:B---3--:R-:W-:-:S05]  /*291b0*/  FADD.FTZ R7, R217, R66 ;  /* 0x00000042d9077221 */ /* 0x008fca0000010000 */
[----:B------:R-:W3:Y:S01]  /*291c0*/  MUFU.EX2 R154, R154 ;  /* 0x0000009a009a7308 */ /* 0x000ee20000000800 */
[----:B----4-:R-:W-:Y:S01]  /*291d0*/  FADD.FTZ R9, R153, R68 ;  /* 0x0000004499097221 */ /* 0x010fe20000010000 */
[----:B------:R-:W-:-:S06]  /*291e0*/  FFMA.FTZ R162, R20, R65, -R64 ;  /* 0x0000004114a27223 */ /* 0x000fcc0000010840 */
[----:B------:R-:W4:Y:S01]  /*291f0*/  MUFU.EX2 R155, R155 ;  /* 0x0000009b009b7308 */ /* 0x000f220000000800 */
[-CC-:B------:R-:W-:Y:S01]  /*29200*/  FFMA.FTZ R32, R32, R65.reuse, -R6.reuse ;  /* 0x0000004120207223 */ /* 0x180fe20000010806 */
[-CC-:B------:R-:W-:Y:S01]  /*29210*/  FFMA.FTZ R33, R33, R65.reuse, -R6.reuse ;  /* 0x0000004121217223 */ /* 0x180fe20000010806 */
[-CC-:B------:R-:W-:Y:S01]  /*29220*/  FFMA.FTZ R165, R34, R65.reuse, -R6.reuse ;  /* 0x0000004122a57223 */ /* 0x180fe20000010806 */
[----:B------:R-:W-:-:S04]  /*29230*/  FFMA.FTZ R164, R35, R65, -R6 ;  /* 0x0000004123a47223 */ /* 0x000fc80000010806 */
[----:B------:R-:W4:Y:S01]  /*29240*/  MUFU.EX2 R21, R30 ;  /* 0x0000001e00157308 */ /* 0x000f220000000800 */
[-CC-:B------:R-:W-:Y:S01]  /*29250*/  FFMA.FTZ R167, R36, R65.reuse, -R6.reuse ;  /* 0x0000004124a77223 */ /* 0x180fe20000010806 */
[-CC-:B------:R-:W-:Y:S01]  /*29260*/  FFMA.FTZ R166, R37, R65.reuse, -R6.reuse ;  /* 0x0000004125a67223 */ /* 0x180fe20000010806 */
[-CC-:B------:R-:W-:Y:S01]  /*29270*/  FFMA.FTZ R172, R38, R65.reuse, -R6.reuse ;  /* 0x0000004126ac7223 */ /* 0x180fe20000010806 */
[-CC-:B------:R-:W-:Y:S01]  /*29280*/  FFMA.FTZ R171, R39, R65.reuse, -R6.reuse ;  /* 0x0000004127ab7223 */ /* 0x180fe20000010806 */
[----:B------:R-:W-:-:S03]  /*29290*/  FFMA.FTZ R174, R40, R65, -R6 ;  /* 0x0000004128ae7223 */ /* 0x000fc60000010806 */
[----:B------:R-:W4:Y:S01]  /*292a0*/  MUFU.EX2 R15, R15 ;  /* 0x0000000f000f7308 */ /* 0x000f220000000800 */
        /* <DEDUP_REMOVED lines=8> */
[----:B------:R-:W4:Y:S01]  /*29330*/  MUFU.EX2 R20, R31 ;  /* 0x0000001f00147308 */ /* 0x000f220000000800 */
[----:B-1----:R-:W-:Y:S01]  /*29340*/  FADD.FTZ R6, R152, R7 ;  /* 0x0000000798067221 */ /* 0x002fe20000010000 */
[-CC-:B------:R-:W-:Y:S01]  /*29350*/  FFMA.FTZ R12, R23, R65.reuse, -R64.reuse ;  /* 0x00000041170c7223 */ /* 0x180fe20000010840 */
[----:B--2---:R-:W-:Y:S01]  /*29360*/  FADD.FTZ R9, R202, R9 ;  /* 0x00000009ca097221 */ /* 0x004fe20000010000 */
[----:B------:R-:W-:-:S04]  /*29370*/  FFMA.FTZ R23, R19, R65, -R64 ;  /* 0x0000004113177223 */ /* 0x000fc80000010840 */
[----:B------:R-:W1:Y:S01]  /*29380*/  MUFU.EX2 R14, R14 ;  /* 0x0000000e000e7308 */ /* 0x000e620000000800 */
[----:B-----5:R-:W-:Y:S01]  /*29390*/  FADD.FTZ R7, R203, R6 ;  /* 0x00000006cb077221 */ /* 0x020fe20000010000 */
[----:B------:R-:W-:Y:S01]  /*293a0*/  FADD.FTZ R6, R216, R9 ;  /* 0x00000009d8067221 */ /* 0x000fe20000010000 */
[----:B------:R-:W-:-:S05]  /*293b0*/  FFMA.FTZ R11, R72, R65, -R64 ;  /* 0x00000041480b7223 */ /* 0x000fca0000010840 */
[----:B------:R-:W2:Y:S01]  /*293c0*/  MUFU.EX2 R19, R32 ;  /* 0x0000002000137308 */ /* 0x000ea20000000800 */
[----:B---3--:R-:W-:Y:S01]  /*293d0*/  FADD.FTZ R8, R154, R7 ;  /* 0x000000079a087221 */ /* 0x008fe20000010000 */
[----:B----4-:R-:W-:-:S06]  /*293e0*/  FADD.FTZ R6, R155, R6 ;  /* 0x000000069b067221 */ /* 0x010fcc0000010000 */
[----:B------:R-:W3:Y:S01]  /*293f0*/  MUFU.EX2 R13, R13 ;  /* 0x0000000d000d7308 */ /* 0x000ee20000000800 */
[----:B------:R-:W-:Y:S01]  /*29400*/  FFMA.FTZ R168, R73, R65, -R64 ;  /* 0x0000004149a87223 */ /* 0x000fe20000010840 */
[----:B------:R-:W-:-:S06]  /*29410*/  FADD.FTZ R7, R21, R8 ;  /* 0x0000000815077221 */ /* 0x000fcc0000010000 */
[----:B------:R-:W4:Y:S01]  /*29420*/  MUFU.EX2 R18, R33 ;  /* 0x0000002100127308 */ /* 0x000f220000000800 */
[----:B------:R-:W-:Y:S01]  /*29430*/  FADD.FTZ R9, R15, R6 ;  /* 0x000000060f097221 */ /* 0x000fe20000010000 */
[----:B------:R-:W-:-:S06]  /*29440*/  FFMA.FTZ R170, R46, R65, -R64 ;  /* 0x000000412eaa7223 */ /* 0x000fcc0000010840 */
[----:B------:R-:W5:Y:S01]  /*29450*/  MUFU.EX2 R12, R12 ;  /* 0x0000000c000c7308 */ /* 0x000f620000000800 */
[----:B------:R-:W-:Y:S01]  /*29460*/  FADD.FTZ R6, R20, R7 ;  /* 0x0000000714067221 */ /* 0x000fe20000010000 */
[----:B-1----:R-:W-:-:S06]  /*29470*/  FADD.FTZ R8, R14, R9 ;  /* 0x000000090e087221 */ /* 0x002fcc0000010000 */
[----:B------:R-:W1:Y:S01]  /*29480*/  MUFU.EX2 R165, R165 ;  /* 0x000000a500a57308 */ /* 0x000e620000000800 */
[----:B------:R-:W-:-:S07]  /*29490*/  FFMA.FTZ R169, R47, R65, -R64 ;  /* 0x000000412fa97223 */ /* 0x000fce0000010840 */
[----:B------:R-:W1:Y:S01]  /*294a0*/  MUFU.EX2 R11, R11 ;  /* 0x0000000b000b7308 */ /* 0x000e620000000800 */
[----:B--2---:R-:W-:Y:S01]  /*294b0*/  FADD.FTZ R7, R19, R6 ;  /* 0x0000000613077221 */ /* 0x004fe20000010000 */
[----:B---3--:R-:W-:-:S06]  /*294c0*/  FADD.FTZ R9, R13, R8 ;  /* 0x000000080d097221 */ /* 0x008fcc0000010000 */
[----:B------:R-:W2:Y:S01]  /*294d0*/  MUFU.EX2 R164, R164 ;  /* 0x000000a400a47308 */ /* 0x000ea20000000800 */
[----:B------:R-:W-:-:S07]  /*294e0*/  FFMA.FTZ R176, R49, R65, -R64 ;  /* 0x0000004131b07223 */ /* 0x000fce0000010840 */
[----:B------:R-:W3:Y:S01]  /*294f0*/  MUFU.EX2 R168, R168 ;  /* 0x000000a800a87308 */ /* 0x000ee20000000800 */
[----:B----4-:R-:W-:Y:S01]  /*29500*/  FADD.FTZ R6, R18, R7 ;  /* 0x0000000712067221 */ /* 0x010fe20000010000 */
[----:B-----5:R-:W-:-:S06]  /*29510*/  FADD.FTZ R8, R12, R9 ;  /* 0x000000090c087221 */ /* 0x020fcc0000010000 */
[----:B------:R-:W4:Y:S01]  /*29520*/  MUFU.EX2 R167, R167 ;  /* 0x000000a700a77308 */ /* 0x000f220000000800 */
[----:B------:R-:W-:-:S07]  /*29530*/  FFMA.FTZ R175, R57, R65, -R64 ;  /* 0x0000004139af7223 */ /* 0x000fce0000010840 */
[----:B------:R-:W5:Y:S01]  /*29540*/  MUFU.EX2 R170, R170 ;  /* 0x000000aa00aa7308 */ /* 0x000f620000000800 */
[----:B-1----:R-:W-:Y:S01]  /*29550*/  FADD.FTZ R7, R165, R6 ;  /* 0x00000006a5077221 */ /* 0x002fe20000010000 */
[----:B------:R-:W-:-:S06]  /*29560*/  FADD.FTZ R9, R11, R8 ;  /* 0x000000080b097221 */ /* 0x000fcc0000010000 */
        /* <DEDUP_REMOVED lines=25> */
[----:B------:R-:W4:Y:S08]  /*29700*/  MUFU.EX2 R180, R180 ;  /* 0x000000b400b47308 */ /* 0x000f300000000800 */
[----:B------:R-:W5:Y:S01]  /*29710*/  MUFU.EX2 R183, R183 ;  /* 0x000000b700b77308 */ /* 0x000f620000000800 */
[----:B-1----:R-:W-:Y:S01]  /*29720*/  FADD.FTZ R6, R174, R7 ;  /* 0x00000007ae067221 */ /* 0x002fe20000010000 */
[----:B------:R-:W-:-:S06]  /*29730*/  FADD.FTZ R8, R178, R9 ;  /* 0x00000009b2087221 */ /* 0x000fcc0000010000 */
[----:B------:R-:W1:Y:S08]  /*29740*/  MUFU.EX2 R179, R179 ;  /* 0x000000b300b37308 */ /* 0x000e700000000800 */
        /* <DEDUP_REMOVED lines=18> */
[----:B------:R-:W2:Y:S08]  /*29870*/  MUFU.EX2 R190, R190 ;  /* 0x000000be00be7308 */ /* 0x000eb00000000800 */
        /* <DEDUP_REMOVED lines=10> */
[----:B---3--:R-:W-:-:S03]  /*29920*/  FADD.FTZ R7, R161, R6 ;  /* 0x00000006a1077221 */ /* 0x008fc60000010000 */
[----:B----4-:R-:W-:Y:S01]  /*29930*/  FADD.FTZ R9, R189, R8 ;  /* 0x00000008bd097221 */ /* 0x010fe20000010000 */
[----:B-----5:R-:W-:-:S03]  /*29940*/  FADD.FTZ R6, R160, R7 ;  /* 0x00000007a0067221 */ /* 0x020fc60000010000 */
[----:B-1----:R-:W-:Y:S01]  /*29950*/  FADD.FTZ R9, R188, R9 ;  /* 0x00000009bc097221 */ /* 0x002fe20000010000 */
[----:B------:R-:W-:-:S04]  /*29960*/  FADD.FTZ R27, R159, R6 ;  /* 0x000000069f1b7221 */ /* 0x000fc80000010000 */
[----:B------:R1:W-:Y:S04]  /*29970*/  ST.E desc[UR4][R2.64+0x10], R9 ;  /* 0x0000100902007985 */ /* 0x0003e8000c101904 */
[----:B------:R2:W-:Y:S04]  /*29980*/  ST.E desc[UR6][R2.64+0x14], R27 ;  /* 0x0000141b02007985 */ /* 0x0005e8000c101906 */
[----:B------:R-:W1:Y:S01]  /*29990*/  LDL.64 R6, [R0+0x80] ;  /* 0x0000800000067983 */ /* 0x000e620000100a00 */
[----:B------:R-:W-:Y:S02]  /*299a0*/  R2UR UR10, R4 ;  /* 0x00000000040a72ca */ /* 0x000fe400000e0000 */
[----:B------:R-:W-:-:S02]  /*299b0*/  R2UR UR11, R5 ;  /* 0x00000000050b72ca */ /* 0x000fc400000e0000 */
[C---:B------:R-:W-:Y:S02]  /*299c0*/  R2UR UR12, R4.reuse ;  /* 0x00000000040c72ca */ /* 0x040fe400000e0000 */
[----:B------:R-:W-:Y:S01]  /*299d0*/  R2UR UR13, R5 ;  /* 0x00000000050d72ca */ /* 0x000fe200000e0000 */
[----:B-1----:R-:W3:Y:S08]  /*299e0*/  LD.E R9, desc[UR8][R6.64+0x10] ;  /* 0x0000100806097980 */ /* 0x002ef0000c101900 */
[----:B--2---:R-:W2:Y:S04]  /*299f0*/  LD.E R3, desc[UR10][R6.64+0x14] ;  /* 0x0000140a06037980 */ /* 0x004ea8000c101900 */
[----:B------:R-:W4:Y:S01]  /*29a00*/  LD.E R27, desc[UR12][R6.64+0x20] ;  /* 0x0000200c061b7980 */ /* 0x000f22000c101900 */
[----:B------:R-:W-:-:S02]  /*29a10*/  R2UR UR18, R4 ;  /* 0x00000000041272ca */ /* 0x000fc400000e0000 */
[C---:B------:R-:W-:Y:S01]  /*29a20*/  R2UR UR19, R5.reuse ;  /* 0x00000000051372ca */ /* 0x040fe200000e0000 */
[----:B------:R-:W5:Y:S01]  /*29a30*/  LD.E R2, desc[UR6][R6.64+0x8] ;  /* 0x0000080606027980 */ /* 0x000f62000c101900 */
[C---:B------:R-:W-:Y:S02]  /*29a40*/  R2UR UR14, R4.reuse ;  /* 0x00000000040e72ca */ /* 0x040fe400000e0000 */
[C---:B------:R-:W-:Y:S01]  /*29a50*/  R2UR UR15, R5.reuse ;  /* 0x00000000050f72ca */ /* 0x040fe200000e0000 */
[----:B------:R-:W5:Y:S01]  /*29a60*/  LD.E R29, desc[UR4][R6.64] ;  /* 0x00000004061d7980 */ /* 0x000f62000c101900 */
[----:B------:R-:W-:Y:S02]  /*29a70*/  R2UR UR16, R4 ;  /* 0x00000000041072ca */ /* 0x000fe400000e0000 */
[----:B------:R-:W-:Y:S01]  /*29a80*/  R2UR UR17, R5 ;  /* 0x00000000051172ca */ /* 0x000fe200000e0000 */
        /* <DEDUP_REMOVED lines=38> */
[----:B---3--:R-:W-:-:S05]  /*29cf0*/  FMUL.FTZ R9, R24, R9 ;  /* 0x0000000918097220 */ /* 0x008fca0000410000 */
[----:B------:R1:W-:Y:S04]  /*29d00*/  ST.E desc[UR8][R6.64+0x10], R9 ;  /* 0x0000100906007985 */ /* 0x0003e8000c101908 */
[----:B-1----:R-:W3:Y:S01]  /*29d10*/  LD.E R9, desc[UR6][R6.64+0x154] ;  /* 0x0001540606097980 */ /* 0x002ee2000c101900 */
[C---:B--2---:R-:W-:Y:S01]  /*29d20*/  FMUL.FTZ R3, R24.reuse, R3 ;  /* 0x0000000318037220 */ /* 0x044fe20000410000 */
[----:B----4-:R-:W-:-:S04]  /*29d30*/  FMUL.FTZ R27, R24, R27 ;  /* 0x0000001b181b7220 */ /* 0x010fc80000410000 */
[----:B------:R1:W-:Y:S04]  /*29d40*/  ST.E desc[UR10][R6.64+0x14], R3 ;  /* 0x0000140306007985 */ /* 0x0003e8000c10190a */
[----:B------:R2:W-:Y:S04]  /*29d50*/  ST.E desc[UR12][R6.64+0x20], R27 ;  /* 0x0000201b06007985 */ /* 0x0005e8000c10190c */
[----:B-1----:R-:W4:Y:S04]  /*29d60*/  LD.E R3, desc[UR18][R6.64+0x150] ;  /* 0x0001501206037980 */ /* 0x002f28000c101900 */
[----:B--2---:R-:W2:Y:S01]  /*29d70*/  LD.E R27, desc[UR6][R6.64+0x160] ;  /* 0x00016006061b7980 */ /* 0x004ea2000c101900 */
[----:B---3--:R-:W-:-:S05]  /*29d80*/  FMUL.FTZ R9, R24, R9 ;  /* 0x0000000918097220 */ /* 0x008fca0000410000 */
[----:B------:R1:W-:Y:S04]  /*29d90*/  ST.E desc[UR4][R6.64+0x154], R9 ;  /* 0x0001540906007985 */ /* 0x0003e8000c101904 */
[----:B-1----:R-:W3:Y:S01]  /*29da0*/  LD.E R9, desc[UR6][R6.64+0x170] ;  /* 0x0001700606097980 */ /* 0x002ee2000c101900 */
[C---:B----4-:R-:W-:Y:S01]  /*29db0*/  FMUL.FTZ R3, R24.reuse, R3 ;  /* 0x0000000318037220 */ /* 0x050fe20000410000 */
[----:B--2---:R-:W-:-:S04]  /*29dc0*/  FMUL.FTZ R27, R24, R27 ;  /* 0x0000001b181b7220 */ /* 0x004fc80000410000 */
        /* <DEDUP_REMOVED lines=50> */
[----:B------:R5:W-:Y:S02]  /*2a0f0*/  ST.E desc[UR4][R6.64+0x1e4], R9 ;  /* 0x0001e40906007985 */ /* 0x000be4000c101904 */
[----:B-----5:R-:W-:Y:S02]  /*2a100*/  FMUL.FTZ R9, R25, R2 ;  /* 0x0000000219097220 */ /* 0x020fe40000410000 */
[----:B------:R-:W3:Y:S01]  /*2a110*/  LD.E R2, desc[UR6][R6.64+0xc] ;  /* 0x00000c0606027980 */ /* 0x000ee2000c101900 */
[C---:B----4-:R-:W-:Y:S01]  /*2a120*/  FMUL.FTZ R3, R24.reuse, R3 ;  /* 0x0000000318037220 */ /* 0x050fe20000410000 */
[----:B--2---:R-:W-:-:S04]  /*2a130*/  FMUL.FTZ R27, R24, R27 ;  /* 0x0000001b181b7220 */ /* 0x004fc80000410000 */
[----:B------:R1:W-:Y:S04]  /*2a140*/  ST.E desc[UR4][R6.64+0x1e0], R3 ;  /* 0x0001e00306007985 */ /* 0x0003e8000c101904 */
[----:B------:R3:W-:Y:S04]  /*2a150*/  ST.E desc[UR4][R6.64+0x1f0], R27 ;  /* 0x0001f01b06007985 */ /* 0x0007e8000c101904 */
[----:B-1----:R-:W2:Y:S01]  /*2a160*/  LD.E R3, desc[UR6][R6.64+0x1f4] ;  /* 0x0001f40606037980 */ /* 0x002ea2000c101900 */
[----:B---3--:R-:W-:-:S03]  /*2a170*/  FMUL.FTZ R27, R25, R2 ;  /* 0x00000002191b7220 */ /* 0x008fc60000410000 */
[----:B------:R-:W3:Y:S01]  /*2a180*/  LD.E R2, desc[UR6][R6.64+0x18] ;  /* 0x0000180606027980 */ /* 0x000ee2000c101900 */
[----:B--2---:R-:W-:-:S05]  /*2a190*/  FMUL.FTZ R3, R24, R3 ;  /* 0x0000000318037220 */ /* 0x004fca0000410000 */
[----:B------:R3:W-:Y:S02]  /*2a1a0*/  ST.E desc[UR4][R6.64+0x1f4], R3 ;  /* 0x0001f40306007985 */ /* 0x0007e4000c101904 */
[C---:B---3--:R-:W-:Y:S02]  /*2a1b0*/  FMUL.FTZ R3, R25.reuse, R2 ;  /* 0x0000000219037220 */ /* 0x048fe40000410000 */
[----:B------:R-:W2:Y:S04]  /*2a1c0*/  LD.E R2, desc[UR6][R6.64+0x1c] ;  /* 0x00001c0606027980 */ /* 0x000ea8000c101900 */
[----:B------:R2:W-:Y:S02]  /*2a1d0*/  ST.E desc[UR4][R6.64+0x8], R9 ;  /* 0x0000080906007985 */ /* 0x0005e4000c101904 */
[----:B--2---:R-:W-:-:S02]  /*2a1e0*/  FMUL.FTZ R9, R25, R2 ;  /* 0x0000000219097220 */ /* 0x004fc40000410000 */
[----:B------:R-:W2:Y:S04]  /*2a1f0*/  LD.E R2, desc[UR6][R6.64+0x28] ;  /* 0x0000280606027980 */ /* 0x000ea8000c101900 */
[----:B------:R2:W-:Y:S02]  /*2a200*/  ST.E desc[UR4][R6.64+0xc], R27 ;  /* 0x00000c1b06007985 */ /* 0x0005e4000c101904 */
[C---:B--2---:R-:W-:Y:S02]  /*2a210*/  FMUL.FTZ R27, R25.reuse, R2 ;  /* 0x00000002191b7220 */ /* 0x044fe40000410000 */
        /* <DEDUP_REMOVED lines=42> */
[----:B------:R-:W2:Y:S01]  /*2a4c0*/  LD.E R2, desc[UR6][R6.64+0x9c] ;  /* 0x00009c0606027980 */ /* 0x000ea2000c101900 */
        /* <DEDUP_REMOVED lines=80> */
[----:B------:R3:W-:Y:S01]  /*2a9d0*/  ST.E desc[UR4][R6.64+0x98], R9 ;  /* 0x0000980906007985 */ /* 0x0007e2000c101904 */
[----:B--2---:R-:W-:-:S05]  /*2a9e0*/  FMUL.FTZ R27, R25, R2 ;  /* 0x00000002191b7220 */ /* 0x004fca0000410000 */
[----:B------:R2:W-:Y:S04]  /*2a9f0*/  ST.E desc[UR4][R6.64+0x9c], R27 ;  /* 0x00009c1b06007985 */ /* 0x0005e8000c101904 */
[----:B------:R-:W1:Y:S02]  /*2aa00*/  LD.E R2, desc[UR6][R6.64+0xa8] ;  /* 0x0000a80606027980 */ /* 0x000e64000c101900 */
[----:B-1----:R-:W-:-:S05]  /*2aa10*/  FMUL.FTZ R3, R25, R2 ;  /* 0x0000000219037220 */ /* 0x002fca0000410000 */
[----:B------:R1:W-:Y:S04]  /*2aa20*/  ST.E desc[UR4][R6.64+0xa8], R3 ;  /* 0x0000a80306007985 */ /* 0x0003e8000c101904 */
[----:B------:R-:W3:Y:S02]  /*2aa30*/  LD.E R2, desc[UR6][R6.64+0xac] ;  /* 0x0000ac0606027980 */ /* 0x000ee4000c101900 */
[----:B---3--:R-:W-:-:S05]  /*2aa40*/  FMUL.FTZ R9, R25, R2 ;  /* 0x0000000219097220 */ /* 0x008fca0000410000 */
[----:B------:R3:W-:Y:S04]  /*2aa50*/  ST.E desc[UR4][R6.64+0xac], R9 ;  /* 0x0000ac0906007985 */ /* 0x0007e8000c101904 */
[----:B------:R-:W2:Y:S02]  /*2aa60*/  LD.E R2, desc[UR6][R6.64+0xb8] ;  /* 0x0000b80606027980 */ /* 0x000ea4000c101900 */
        /* <DEDUP_REMOVED lines=112> */
[----:B------:R-:W-:Y:S04]  /*2b170*/  ST.E desc[UR4][R6.64+0x1dc], R3 ;  /* 0x0001dc0306007985 */ /* 0x000fe8000c101904 */
[----:B------:R-:W3:Y:S02]  /*2b180*/  LD.E R2, desc[UR6][R6.64+0x1e8] ;  /* 0x0001e80606027980 */ /* 0x000ee4000c101900 */
[----:B---3--:R-:W-:-:S05]  /*2b190*/  FMUL.FTZ R9, R25, R2 ;  /* 0x0000000219097220 */ /* 0x008fca0000410000 */
[----:B------:R1:W-:Y:S04]  /*2b1a0*/  ST.E desc[UR4][R6.64+0x1e8], R9 ;  /* 0x0001e80906007985 */ /* 0x0003e8000c101904 */
[----:B------:R-:W2:Y:S02]  /*2b1b0*/  LD.E R2, desc[UR6][R6.64+0x1ec] ;  /* 0x0001ec0606027980 */ /* 0x000ea4000c101900 */
[----:B--2---:R-:W-:-:S05]  /*2b1c0*/  FMUL.FTZ R27, R25, R2 ;  /* 0x00000002191b7220 */ /* 0x004fca0000410000 */
[----:B------:R2:W-:Y:S04]  /*2b1d0*/  ST.E desc[UR4][R6.64+0x1ec], R27 ;  /* 0x0001ec1b06007985 */ /* 0x0005e8000c101904 */
[----:B------:R-:W3:Y:S02]  /*2b1e0*/  LD.E R2, desc[UR6][R6.64+0x1f8] ;  /* 0x0001f80606027980 */ /* 0x000ee4000c101900 */
[----:B---3--:R-:W-:-:S05]  /*2b1f0*/  FMUL.FTZ R29, R25, R2 ;  /* 0x00000002191d7220 */ /* 0x008fca0000410000 */
[----:B------:R-:W-:Y:S04]  /*2b200*/  ST.E desc[UR4][R6.64+0x1f8], R29 ;  /* 0x0001f81d06007985 */ /* 0x000fe8000c101904 */
[----:B------:R-:W1:Y:S01]  /*2b210*/  LD.E R2, desc[UR6][R6.64+0x1fc] ;  /* 0x0001fc0606027980 */ /* 0x000e62000c101900 */
[----:B------:R-:W-:Y:S01]  /*2b220*/  LEA.HI R28, R199, 0x8, RZ, 0x19 ;  /* 0x00000008c71c7811 */ /* 0x000fe200078fc8ff */
[----:B-1----:R-:W-:-:S05]  /*2b230*/  FMUL.FTZ R9, R25, R2 ;  /* 0x0000000219097220 */ /* 0x002fca0000410000 */
[----:B------:R1:W-:Y:S04]  /*2b240*/  ST.E desc[UR4][R6.64+0x1fc], R9 ;  /* 0x0001fc0906007985 */ /* 0x0003e8000c101904 */
[----:B------:R-:W3:Y:S01]  /*2b250*/  LDL.64 R2, [R0+0x80] ;  /* 0x0000800000027983 */ /* 0x000ee20000100a00 */
[----:B------:R4:W-:Y:S06]  /*2b260*/  BAR.SYNC.DEFER_BLOCKING R28, 0x100 ;  /* 0x0004001c0000751d */ /* 0x0009ec0000010000 */
[----:B--2---:R-:W2:Y:S04]  /*2b270*/  LDL.64 R26, [R0] ;  /* 0x00000000001a7983 */ /* 0x004ea80000100a00 */
[----:B------:R-:W5:Y:S04]  /*2b280*/  LDL.64 R24, [R0+0x98] ;  /* 0x0000980000187983 */ /* 0x000f680000100a00 */
[----:B-1----:R-:W4:Y:S04]  /*2b290*/  LDL.64 R8, [R0+0x88] ;  /* 0x0000880000087983 */ /* 0x002f280000100a00 */
[----:B---3--:R-:W3:Y:S04]  /*2b2a0*/  LD.E R29, desc[UR4][R2.64] ;  /* 0x00000004021d7980 */ /* 0x008ee8000c101900 */
[----:B--2---:R-:W2:Y:S04]  /*2b2b0*/  LD.E R219, desc[UR6][R26.64] ;  /* 0x000000061adb7980 */ /* 0x004ea8000c101900 */
[----:B-----5:R-:W2:Y:S04]  /*2b2c0*/  LD.E.64 R6, desc[UR4][R24.64] ;  /* 0x0000000418067980 */ /* 0x020ea8000c101b00 */
[----:B---3--:R1:W-:Y:S04]  /*2b2d0*/  ST.E desc[UR8][R2.64], R29 ;  /* 0x0000001d02007985 */ /* 0x0083e8000c101908 */
[----:B------:R-:W3:Y:S04]  /*2b2e0*/  LD.E R31, desc[UR10][R2.64+0x4] ;  /* 0x0000040a021f7980 */ /* 0x000ee8000c101900 */
[----:B---3--:R3:W-:Y:S04]  /*2b2f0*/  ST.E desc[UR4][R2.64+0x4], R31 ;  /* 0x0000041f02007985 */ /* 0x0087e8000c101904 */
[----:B------:R-:W5:Y:S04]  /*2b300*/  LD.E R33, desc[UR6][R2.64+0x8] ;  /* 0x0000080602217980 */ /* 0x000f68000c101900 */
[----:B-----5:R-:W-:Y:S04]  /*2b310*/  ST.E desc[UR4][R2.64+0x8], R33 ;  /* 0x0000082102007985 */ /* 0x020fe8000c101904 */
[----:B------:R-:W5:Y:S04]  /*2b320*/  LD.E R27, desc[UR6][R2.64+0xc] ;  /* 0x00000c06021b7980 */ /* 0x000f68000c101900 */
[----:B-----5:R5:W-:Y:S04]  /*2b330*/  ST.E desc[UR4][R2.64+0xc], R27 ;  /* 0x00000c1b02007985 */ /* 0x020be8000c101904 */
[----:B------:R-:W4:Y:S04]  /*2b340*/  LD.E R25, desc[UR6][R2.64+0x10] ;  /* 0x0000100602197980 */ /* 0x000f28000c101900 */
[----:B----4-:R4:W-:Y:S04]  /*2b350*/  ST.E desc[UR4][R2.64+0x10], R25 ;  /* 0x0000101902007985 */ /* 0x0109e8000c101904 */
[----:B-1----:R-:W2:Y:S04]  /*2b360*/  LD.E R29, desc[UR6][R2.64+0x14] ;  /* 0x00001406021d7980 */ /* 0x002ea8000c101900 */
[----:B--2---:R1:W-:Y:S04]  /*2b370*/  ST.E desc[UR4][R2.64+0x14], R29 ;  /* 0x0000141d02007985 */ /* 0x0043e8000c101904 */
[----:B---3--:R-:W2:Y:S04]  /*2b380*/  LD.E R31, desc[UR6][R2.64+0x18] ;  /* 0x00001806021f7980 */ /* 0x008ea8000c101900 */
[----:B--2---:R2:W-:Y:S04]  /*2b390*/  ST.E desc[UR4][R2.64+0x18], R31 ;  /* 0x0000181f02007985 */ /* 0x0045e8000c101904 */
[----:B-----5:R-:W3:Y:S04]  /*2b3a0*/  LD.E R27, desc[UR6][R2.64+0x1c] ;  /* 0x00001c06021b7980 */ /* 0x020ee8000c101900 */
[----:B---3--:R3:W-:Y:S04]  /*2b3b0*/  ST.E desc[UR4][R2.64+0x1c], R27 ;  /* 0x00001c1b02007985 */ /* 0x0087e8000c101904 */
[----:B----4-:R-:W4:Y:S04]  /*2b3c0*/  LD.E R25, desc[UR6][R2.64+0x20] ;  /* 0x0000200602197980 */ /* 0x010f28000c101900 */
[----:B----4-:R4:W-:Y:S04]  /*2b3d0*/  ST.E desc[UR4][R2.64+0x20], R25 ;  /* 0x0000201902007985 */ /* 0x0109e8000c101904 */
[----:B-1----:R-:W5:Y:S04]  /*2b3e0*/  LD.E R29, desc[UR6][R2.64+0x24] ;  /* 0x00002406021d7980 */ /* 0x002f68000c101900 */
[----:B-----5:R1:W-:Y:S04]  /*2b3f0*/  ST.E desc[UR4][R2.64+0x24], R29 ;  /* 0x0000241d02007985 */ /* 0x0203e8000c101904 */
[----:B--2---:R-:W2:Y:S04]  /*2b400*/  LD.E R31, desc[UR6][R2.64+0x28] ;  /* 0x00002806021f7980 */ /* 0x004ea8000c101900 */
[----:B--2---:R2:W-:Y:S04]  /*2b410*/  ST.E desc[UR4][R2.64+0x28], R31 ;  /* 0x0000281f02007985 */ /* 0x0045e8000c101904 */
[----:B---3--:R-:W3:Y:S04]  /*2b420*/  LD.E R27, desc[UR6][R2.64+0x2c] ;  /* 0x00002c06021b7980 */ /* 0x008ee8000c101900 */
        /* <DEDUP_REMOVED lines=228> */
[----:B-----5:R-:W-:Y:S04]  /*2c270*/  ST.E desc[UR4][R2.64+0x1f4], R29 ;  /* 0x0001f41d02007985 */ /* 0x020fe8000c101904 */
[----:B--2---:R-:W2:Y:S04]  /*2c280*/  LD.E R31, desc[UR6][R2.64+0x1f8] ;  /* 0x0001f806021f7980 */ /* 0x004ea8000c101900 */
[----:B--2---:R-:W-:Y:S04]  /*2c290*/  ST.E desc[UR4][R2.64+0x1f8], R31 ;  /* 0x0001f81f02007985 */ /* 0x004fe8000c101904 */
[----:B---3--:R-:W2:Y:S01]  /*2c2a0*/  LD.E R27, desc[UR6][R2.64+0x1fc] ;  /* 0x0001fc06021b7980 */ /* 0x008ea2000c101900 */
[----:B------:R-:W-:-:S02]  /*2c2b0*/  R2UR UR20, R4 ;  /* 0x00000000041472ca */ /* 0x000fc400000e0000 */
[C---:B------:R-:W-:Y:S02]  /*2c2c0*/  R2UR UR21, R5.reuse ;  /* 0x00000000051572ca */ /* 0x040fe400000e0000 */
[C---:B------:R-:W-:Y:S02]  /*2c2d0*/  R2UR UR22, R4.reuse ;  /* 0x00000000041672ca */ /* 0x040fe400000e0000 */
[C---:B------:R-:W-:Y:S02]  /*2c2e0*/  R2UR UR23, R5.reuse ;  /* 0x00000000051772ca */ /* 0x040fe400000e0000 */
[C---:B------:R-:W-:Y:S02]  /*2c2f0*/  R2UR UR24, R4.reuse ;  /* 0x00000000041872ca */ /* 0x040fe400000e0000 */
[----:B------:R-:W-:Y:S02]  /*2c300*/  R2UR UR25, R5 ;  /* 0x00000000051972ca */ /* 0x000fe400000e0000 */
        /* <DEDUP_REMOVED lines=20> */
[----:B------:R-:W-:Y:S02]  /*2c450*/  R2UR UR58, R4 ;  /* 0x00000000043a72ca */ /* 0x000fe400000e0000 */
[----:B------:R-:W-:Y:S01]  /*2c460*/  R2UR UR59, R5 ;  /* 0x00000000053b72ca */ /* 0x000fe200000e0000 */
[----:B--2---:R1:W-:Y:S04]  /*2c470*/  ST.E desc[UR4][R2.64+0x1fc], R27 ;  /* 0x0001fc1b02007985 */ /* 0x0043e8000c101904 */
[----:B------:R-:W2:Y:S04]  /*2c480*/  LD.E R218, desc[UR6][R8.64] ;  /* 0x0000000608da7980 */ /* 0x000ea8000c101900 */
[----:B------:R-:W3:Y:S04]  /*2c490*/  LD.E R24, desc[UR8][R2.64] ;  /* 0x0000000802187980 */ /* 0x000ee8000c101900 */
[----:B----4-:R-:W3:Y:S04]  /*2c4a0*/  LD.E R25, desc[UR10][R2.64+0x4] ;  /* 0x0000040a02197980 */ /* 0x010ee8000c101900 */
[----:B------:R-:W3:Y:S04]  /*2c4b0*/  LD.E R26, desc[UR12][R2.64+0x8] ;  /* 0x0000080c021a7980 */ /* 0x000ee8000c101900 */
[----:B-1----:R-:W3:Y:S04]  /*2c4c0*/  LD.E R27, desc[UR14][R2.64+0xc] ;  /* 0x00000c0e021b7980 */ /* 0x002ee8000c101900 */
        /* <DEDUP_REMOVED lines=124> */
[----:B------:R-:W-:Y:S01]  /*2cc90*/  IMAD R6, R219, 0xc00, R6 ;  /* 0x00000c00db067824 */ /* 0x000fe200078e0206 */
[----:B--2---:R-:W-:-:S02]  /*2cca0*/  ISETP.NE.U32.AND P0, PT, R218, RZ, PT ;  /* 0x000000ffda00720c */ /* 0x004fc40003f05070 */
[----:B------:R-:W-:Y:S02]  /*2ccb0*/  R2UR UR7, R7 ;  /* 0x00000000070772ca */ /* 0x000fe400000e0000 */
[----:B------:R-:W-:Y:S02]  /*2ccc0*/  R2UR UR6, R6 ;  /* 0x00000000060672ca */ /* 0x000fe400000e0000 */
[----:B------:R-:W-:Y:S02]  /*2ccd0*/  F2FP.BF16.F32.PACK_AB R152, R152, R217 ;  /* 0x000000d99898723e */ /* 0x000fe400000010ff */
[----:B------:R-:W-:Y:S02]  /*2cce0*/  F2FP.BF16.F32.PACK_AB R154, R154, R203 ;  /* 0x000000cb9a9a723e */ /* 0x000fe400000010ff */
[----:B------:R-:W-:Y:S02]  /*2ccf0*/  F2FP.BF16.F32.PACK_AB R153, R202, R153 ;  /* 0x00000099ca99723e */ /* 0x000fe400000010ff */
[----:B------:R-:W-:Y:S01]  /*2cd00*/  F2FP.BF16.F32.PACK_AB R155, R155, R216 ;  /* 0x000000d89b9b723e */ /* 0x000fe200000010ff */
[----:B------:R-:W-:Y:S01]  /*2cd10*/  VOTEU.ANY UP0, P0 ;  /* 0x00000000003f7886 */ /* 0x000fe20000000100 */
        /* <DEDUP_REMOVED lines=19> */
[----:B------:R-:W-:Y:S01]  /*2ce50*/  R2UR UR25, R5 ;  /* 0x00000000051972ca */ /* 0x000fe200000e0000 */
[----:B---3--:R-:W-:-:S06]  /*2ce60*/  WARPGROUP.ARRIVE ;  /* 0x00000000000079c5 */ /* 0x008fcc0000000000 */
[----:B------:R-:W-:Y:S01]  /*2ce70*/  HGMMA.64x256x16.F32.BF16 R24, R152, gdesc[UR4].tnspB, R24, UP0, gsb0 ;  /* 0x43e0000498187df0 */ /* 0x000fe2000b801818 */
        /* <DEDUP_REMOVED lines=17> */
[----:B------:R-:W-:Y:S01]  /*2cf90*/  R2UR UR55, R5 ;  /* 0x00000000053772ca */ /* 0x000fe200000e0000 */
[----:B------:R-:W-:-:S02]  /*2cfa0*/  WARPGROUP.DEPBAR.LE gsb0, 0x0 ;  /* 0x00008000000079c5 */ /* 0x000fc40000010000 */
[----:B------:R1:W-:Y:S01]  /*2cfb0*/  ST.E desc[UR4][R2.64], R24 ;  /* 0x0000001802007985 */ /* 0x0003e2000c101904 */
[C---:B------:R-:W-:Y:S02]  /*2cfc0*/  R2UR UR4, R4.reuse ;  /* 0x00000000040472ca */ /* 0x040fe400000e0000 */
[C---:B------:R-:W-:Y:S01]  /*2cfd0*/  R2UR UR5, R5.reuse ;  /* 0x00000000050572ca */ /* 0x040fe200000e0000 */
[----:B------:R2:W-:Y:S01]  /*2cfe0*/  ST.E desc[UR6][R2.64+0x4], R25 ;  /* 0x0000041902007985 */ /* 0x0005e2000c101906 */
[C---:B------:R-:W-:Y:S02]  /*2cff0*/  R2UR UR6, R4.reuse ;  /* 0x00000000040672ca */ /* 0x040fe400000e0000 */
[C---:B------:R-:W-:Y:S01]  /*2d000*/  R2UR UR7, R5.reuse ;  /* 0x00000000050772ca */ /* 0x040fe200000e0000 */
[----:B------:R3:W-:Y:S01]  /*2d010*/  ST.E desc[UR8][R2.64+0x8], R26 ;  /* 0x0000081a02007985 */ /* 0x0007e2000c101908 */
[C---:B------:R-:W-:Y:S02]  /*2d020*/  R2UR UR8, R4.reuse ;  /* 0x00000000040872ca */ /* 0x040fe400000e0000 */
[----:B------:R-:W-:Y:S01]  /*2d030*/  R2UR UR9, R5 ;  /* 0x00000000050972ca */ /* 0x000fe200000e0000 */
[----:B------:R4:W-:Y:S01]  /*2d040*/  ST.E desc[UR10][R2.64+0xc], R27 ;  /* 0x00000c1b02007985 */ /* 0x0009e2000c10190a */
[----:B------:R-:W-:-:S02]  /*2d050*/  R2UR UR10, R4 ;  /* 0x00000000040a72ca */ /* 0x000fc400000e0000 */
        /* <DEDUP_REMOVED lines=27> */
[----:B------:R-:W-:Y:S01]  /*2d210*/  R2UR UR7, R5 ;  /* 0x00000000050772ca */ /* 0x000fe200000e0000 */
[----:B------:R5:W-:Y:S04]  /*2d220*/  ST.E desc[UR8][R2.64+0x34], R37 ;  /* 0x0000342502007985 */ /* 0x000be8000c101908 */
[----:B------:R5:W-:Y:S04]  /*2d230*/  ST.E desc[UR10][R2.64+0x38], R38 ;  /* 0x0000382602007985 */ /* 0x000be8000c10190a */
[----:B------:R5:W-:Y:S04]  /*2d240*/  ST.E desc[UR12][R2.64+0x3c], R39 ;  /* 0x00003c2702007985 */ /* 0x000be8000c10190c */
[----:B------:R5:W-:Y:S04]  /*2d250*/  ST.E desc[UR14][R2.64+0x40], R40 ;  /* 0x0000402802007985 */ /* 0x000be8000c10190e */
[----:B------:R5:W-:Y:S04]  /*2d260*/  ST.E desc[UR16][R2.64+0x44], R41 ;  /* 0x0000442902007985 */ /* 0x000be8000c101910 */
[----:B------:R5:W-:Y:S01]  /*2d270*/  ST.E desc[UR18][R2.64+0x48], R42 ;  /* 0x0000482a02007985 */ /* 0x000be2000c101912 */
[----:B------:R-:W-:-:S03]  /*2d280*/  R2UR UR8, R4 ;  /* 0x00000000040872ca */ /* 0x000fc600000e0000 */
[----:B------:R5:W-:Y:S01]  /*2d290*/  ST.E desc[UR20][R2.64+0x4c], R43 ;  /* 0x00004c2b02007985 */ /* 0x000be2000c101914 */
[----:B------:R-:W-:-:S03]  /*2d2a0*/  R2UR UR9, R5 ;  /* 0x00000000050972ca */ /* 0x000fc600000e0000 */
[----:B------:R5:W-:Y:S04]  /*2d2b0*/  ST.E desc[UR22][R2.64+0x50], R44 ;  /* 0x0000502c02007985 */ /* 0x000be8000c101916 */
[----:B------:R5:W-:Y:S04]  /*2d2c0*/  ST.E desc[UR24][R2.64+0x54], R45 ;  /* 0x0000542d02007985 */ /* 0x000be8000c101918 */
[----:B------:R5:W-:Y:S01]  /*2d2d0*/  ST.E desc[UR4][R2.64+0x58], R46 ;  /* 0x0000582e02007985 */ /* 0x000be2000c101904 */
[C---:B------:R-:W-:Y:S02]  /*2d2e0*/  R2UR UR4, R4.reuse ;  /* 0x00000000040472ca */ /* 0x040fe400000e0000 */
[----:B------:R-:W-:Y:S01]  /*2d2f0*/  R2UR UR5, R5 ;  /* 0x00000000050572ca */ /* 0x000fe200000e0000 */
[----:B------:R5:W-:Y:S01]  /*2d300*/  ST.E desc[UR6][R2.64+0x5c], R47 ;  /* 0x00005c2f02007985 */ /* 0x000be2000c101906 */
        /* <DEDUP_REMOVED lines=13> */
[C---:B------:R-:W-:Y:S01]  /*2d3e0*/  R2UR UR21, R5.reuse ;  /* 0x00000000051572ca */ /* 0x040fe200000e0000 */
[----:B------:R5:W-:Y:S01]  /*2d3f0*/  ST.E desc[UR8][R2.64+0x60], R48 ;  /* 0x0000603002007985 */ /* 0x000be2000c101908 */
[C---:B------:R-:W-:Y:S02]  /*2d400*/  R2UR UR22, R4.reuse ;  /* 0x00000000041672ca */ /* 0x040fe400000e0000 */
[C---:B------:R-:W-:Y:S01]  /*2d410*/  R2UR UR23, R5.reuse ;  /* 0x00000000051772ca */ /* 0x040fe200000e0000 */
[----:B------:R5:W-:Y:S01]  /*2d420*/  ST.E desc[UR4][R2.64+0x64], R49 ;  /* 0x0000643102007985 */ /* 0x000be2000c101904 */
[C---:B------:R-:W-:Y:S02]  /*2d430*/  R2UR UR24, R4.reuse ;  /* 0x00000000041872ca */ /* 0x040fe400000e0000 */
[----:B------:R-:W-:Y:S02]  /*2d440*/  R2UR UR25, R5 ;  /* 0x00000000051972ca */ /* 0x000fe400000e0000 */
[----:B------:R-:W-:-:S02]  /*2d450*/  R2UR UR8, R4 ;  /* 0x00000000040872ca */ /* 0x000fc400000e0000 */
[C---:B------:R-:W-:Y:S02]  /*2d460*/  R2UR UR9, R5.reuse ;  /* 0x00000000050972ca */ /* 0x040fe400000e0000 */
[C---:B------:R-:W-:Y:S02]  /*2d470*/  R2UR UR4, R4.reuse ;  /* 0x00000000040472ca */ /* 0x040fe400000e0000 */
[----:B------:R-:W-:Y:S01]  /*2d480*/  R2UR UR5, R5 ;  /* 0x00000000050572ca */ /* 0x000fe200000e0000 */
        /* <DEDUP_REMOVED lines=8> */
[----:B------:R5:W-:Y:S04]  /*2d510*/  ST.E desc[UR20][R2.64+0x80], R56 ;  /* 0x0000803802007985 */ /* 0x000be8000c101914 */
[----:B------:R5:W-:Y:S04]  /*2d520*/  ST.E desc[UR22][R2.64+0x84], R57 ;  /* 0x0000843902007985 */ /* 0x000be8000c101916 */
[----:B------:R5:W-:Y:S01]  /*2d530*/  ST.E desc[UR24][R2.64+0x88], R58 ;  /* 0x0000883a02007985 */ /* 0x000be2000c101918 */
[----:B------:R-:W-:-:S03]  /*2d540*/  R2UR UR10, R4 ;  /* 0x00000000040a72ca */ /* 0x000fc600000e0000 */
[----:B------:R5:W-:Y:S01]  /*2d550*/  ST.E desc[UR8][R2.64+0x8c], R59 ;  /* 0x00008c3b02007985 */ /* 0x000be2000c101908 */
[C---:B------:R-:W-:Y:S02]  /*2d560*/  R2UR UR8, R4.reuse ;  /* 0x00000000040872ca */ /* 0x040fe400000e0000 */
[C---:B------:R-:W-:Y:S01]  /*2d570*/  R2UR UR9, R5.reuse ;  /* 0x00000000050972ca */ /* 0x040fe200000e0000 */
[----:B------:R5:W-:Y:S01]  /*2d580*/  ST.E desc[UR4][R2.64+0x90], R60 ;  /* 0x0000903c02007985 */ /* 0x000be2000c101904 */
        /* <DEDUP_REMOVED lines=289> */
[----:B------:R-:W-:Y:S01]  /*2e7a0*/  R2UR UR57, R5 ;  /* 0x00000000053972ca */ /* 0x000fe200000e0000 */
[----:B------:R-:W-:Y:S01]  /*2e7b0*/  ST.E desc[UR6][R8.64], R193 ;  /* 0x000000c108007985 */ /* 0x000fe2000c101906 */
[----:B------:R-:W-:-:S02]  /*2e7c0*/  R2UR UR60, R4 ;  /* 0x00000000043c72ca */ /* 0x000fc400000e0000 */
[C---:B------:R-:W-:Y:S01]  /*2e7d0*/  R2UR UR61, R5.reuse ;  /* 0x00000000053d72ca */ /* 0x040fe200000e0000 */
[----:B-1----:R-:W5:Y:S01]  /*2e7e0*/  LD.E R24, desc[UR8][R2.64] ;  /* 0x0000000802187980 */ /* 0x002f62000c101900 */
[C---:B------:R-:W-:Y:S02]  /*2e7f0*/  R2UR UR58, R4.reuse ;  /* 0x00000000043a72ca */ /* 0x040fe400000e0000 */
[C---:B------:R-:W-:Y:S01]  /*2e800*/  R2UR UR59, R5.reuse ;  /* 0x00000000053b72ca */ /* 0x040fe200000e0000 */
[----:B--2---:R-:W2:Y:S01]  /*2e810*/  LD.E R25, desc[UR10][R2.64+0x4] ;  /* 0x0000040a02197980 */ /* 0x004ea2000c101900 */
[C---:B------:R-:W-:Y:S02]  /*2e820*/  R2UR UR4, R4.reuse ;  /* 0x00000000040472ca */ /* 0x040fe400000e0000 */
[----:B------:R-:W-:Y:S01]  /*2e830*/  R2UR UR5, R5 ;  /* 0x00000000050572ca */ /* 0x000fe200000e0000 */
[----:B---3--:R-:W2:Y:S01]  /*2e840*/  LD.E R26, desc[UR12][R2.64+0x8] ;  /* 0x0000080c021a7980 */ /* 0x008ea2000c101900 */
[----:B------:R-:W-:-:S02]  /*2e850*/  R2UR UR6, R4 ;  /* 0x00000000040672ca */ /* 0x000fc400000e0000 */
[C---:B------:R-:W-:Y:S01]  /*2e860*/  R2UR UR7, R5.reuse ;  /* 0x00000000050772ca */ /* 0x040fe200000e0000 */
[----:B----4-:R-:W2:Y:S01]  /*2e870*/  LD.E R27, desc[UR14][R2.64+0xc] ;  /* 0x00000c0e021b7980 */ /* 0x010ea2000c101900 */
[C---:B------:R-:W-:Y:S02]  /*2e880*/  R2UR UR8, R4.reuse ;  /* 0x00000000040872ca */ /* 0x040fe400000e0000 */
[C---:B------:R-:W-:Y:S01]  /*2e890*/  R2UR UR9, R5.reuse ;  /* 0x00000000050972ca */ /* 0x040fe200000e0000 */
[----:B-----5:R-:W2:Y:S01]  /*2e8a0*/  LD.E R28, desc[UR16][R2.64+0x10] ;  /* 0x00001010021c7980 */ /* 0x020ea2000c101900 */
[C---:B------:R-:W-:Y:S02]  /*2e8b0*/  R2UR UR10, R4.reuse ;  /* 0x00000000040a72ca */ /* 0x040fe400000e0000 */
[----:B------:R-:W-:Y:S01]  /*2e8c0*/  R2UR UR11, R5 ;  /* 0x00000000050b72ca */ /* 0x000fe200000e0000 */
[----:B------:R-:W2:Y:S01]  /*2e8d0*/  LD.E R29, desc[UR18][R2.64+0x14] ;  /* 0x00001412021d7980 */ /* 0x000ea2000c101900 */
[----:B------:R-:W-:-:S02]  /*2e8e0*/  R2UR UR12, R4 ;  /* 0x00000000040c72ca */ /* 0x000fc400000e0000 */
[C---:B------:R-:W-:Y:S01]  /*2e8f0*/  R2UR UR13, R5.reuse ;  /* 0x00000000050d72ca */ /* 0x040fe200000e0000 */
[----:B------:R-:W2:Y:S01]  /*2e900*/  LD.E R30, desc[UR20][R2.64+0x18] ;  /* 0x00001814021e7980 */ /* 0x000ea2000c101900 */
[C---:B------:R-:W-:Y:S02]  /*2e910*/  R2UR UR14, R4.reuse ;  /* 0x00000000040e72ca */ /* 0x040fe400000e0000 */
[C---:B------:R-:W-:Y:S01]  /*2e920*/  R2UR UR15, R5.reuse ;  /* 0x00000000050f72ca */ /* 0x040fe200000e0000 */
[----:B------:R-:W2:Y:S01]  /*2e930*/  LD.E R31, desc[UR22][R2.64+0x1c] ;  /* 0x00001c16021f7980 */ /* 0x000ea2000c101900 */
        /* <DEDUP_REMOVED lines=303> */
[----:B------:R-:W-:Y:S02]  /*2fc30*/  R2UR UR56, R4 ;  /* 0x00000000043872ca */ /* 0x000fe400000e0000 */
[----:B------:R-:W-:Y:S01]  /*2fc40*/  R2UR UR57, R5 ;  /* 0x00000000053972ca */ /* 0x000fe200000e0000 */
        /* <DEDUP_REMOVED lines=19> */
[----:B------:R-:W-:-:S02]  /*2fd80*/  VIADD R152, R6, 0x80 ;  /* 0x0000008006987836 */ /* 0x000fc40000000000 */
[----:B------:R-:W-:-:S03]  /*2fd90*/  IMAD.MOV.U32 R153, RZ, RZ, R7 ;  /* 0x000000ffff997224 */ /* 0x000fc600078e0007 */
[----:B------:R-:W-:Y:S02]  /*2fda0*/  R2UR UR6, R152 ;  /* 0x00000000980672ca */ /* 0x000fe400000e0000 */
[----:B------:R-:W-:Y:S02]  /*2fdb0*/  R2UR UR7, R153 ;  /* 0x00000000990772ca */ /* 0x000fe400000e0000 */
[----:B------:R-:W-:Y:S02]  /*2fdc0*/  F2FP.BF16.F32.PACK_AB R152, R20, R21 ;  /* 0x000000151498723e */ /* 0x000fe400000010ff */
[----:B------:R-:W-:Y:S02]  /*2fdd0*/  F2FP.BF16.F32.PACK_AB R154, R18, R19 ;  /* 0x00000013129a723e */ /* 0x000fe400000010ff */
[----:B------:R-:W-:Y:S02]  /*2fde0*/  F2FP.BF16.F32.PACK_AB R153, R14, R15 ;  /* 0x0000000f0e99723e */ /* 0x000fe400000010ff */
[----:B------:R-:W-:-:S02]  /*2fdf0*/  F2FP.BF16.F32.PACK_AB R155, R12, R13 ;  /* 0x0000000d0c9b723e */ /* 0x000fc400000010ff */
        /* <DEDUP_REMOVED lines=18> */
[----:B------:R-:W-:Y:S02]  /*2ff20*/  R2UR UR24, R4 ;  /* 0x00000000041872ca */ /* 0x000fe400000e0000 */
[----:B------:R-:W-:Y:S01]  /*2ff30*/  R2UR UR25, R5 ;  /* 0x00000000051972ca */ /* 0x000fe200000e0000 */
[----:B--2---:R-:W-:-:S06]  /*2ff40*/  WARPGROUP.ARRIVE ;  /* 0x00000000000079c5 */ /* 0x004fcc0000000000 */
[----:B------:R-:W-:Y:S01]  /*2ff50*/  HGMMA.64x256x16.F32.BF16 R24, R152, gdesc[UR4].tnspB, R24, gsb0 ;  /* 0x43e0000498187df0 */ /* 0x000fe20008001818 */
        /* <DEDUP_REMOVED lines=2359> */
[C---:B------:R-:W-:Y:S01]  /*392d0*/  R2UR UR51, R5.reuse ;  /* 0x00000000053372ca */ /* 0x040fe200000e0000 */
[----:B------:R-:W-:Y:S02]  /*392e0*/  WARPGROUP.DEPBAR.LE gsb0, 0x0 ;  /* 0x00008000000079c5 */ /* 0x000fe40000010000 */
        /* <DEDUP_REMOVED lines=351> */
[----:B------:R-:W-:Y:S01]  /*3a8e0*/  ST.E desc[UR6][R2.64+0x1ec], R147 ;  /* 0x0001ec9302007985 */ /* 0x000fe2000c101906 */
[----:B------:R-:W-:-:S03]  /*3a8f0*/  R2UR UR5, R5 ;  /* 0x00000000050572ca */ /* 0x000fc600000e0000 */
[----:B------:R-:W-:Y:S01]  /*3a900*/  ST.E desc[UR8][R2.64+0x1f0], R148 ;  /* 0x0001f09402007985 */ /* 0x000fe2000c101908 */
[----:B------:R-:W-:-:S03]  /*3a910*/  R2UR UR6, R4 ;  /* 0x00000000040672ca */ /* 0x000fc600000e0000 */
[----:B------:R-:W-:Y:S01]  /*3a920*/  ST.E desc[UR10][R2.64+0x1f4], R149 ;  /* 0x0001f49502007985 */ /* 0x000fe2000c10190a */
[----:B------:R-:W-:-:S03]  /*3a930*/  R2UR UR7, R5 ;  /* 0x00000000050772ca */ /* 0x000fc600000e0000 */
[----:B------:R-:W-:Y:S01]  /*3a940*/  ST.E desc[UR12][R2.64+0x1f8], R150 ;  /* 0x0001f89602007985 */ /* 0x000fe2000c10190c */
[C---:B------:R-:W-:Y:S02]  /*3a950*/  R2UR UR8, R4.reuse ;  /* 0x00000000040872ca */ /* 0x040fe400000e0000 */
[C---:B------:R-:W-:Y:S01]  /*3a960*/  R2UR UR9, R5.reuse ;  /* 0x00000000050972ca */ /* 0x040fe200000e0000 */
[----:B------:R-:W-:Y:S01]  /*3a970*/  ST.E desc[UR14][R2.64+0x1fc], R151 ;  /* 0x0001fc9702007985 */ /* 0x000fe2000c10190e */
        /* <DEDUP_REMOVED lines=25> */
[----:B------:R-:W-:Y:S01]  /*3ab10*/  R2UR UR57, R5 ;  /* 0x00000000053972ca */ /* 0x000fe200000e0000 */
[----:B------:R5:W-:Y:S01]  /*3ab20*/  ST.E desc[UR4][R2.64+0x1e8], R146 ;  /* 0x0001e89202007985 */ /* 0x000be2000c101904 */
[----:B------:R-:W-:-:S03]  /*3ab30*/  R2UR UR60, R4 ;  /* 0x00000000043c72ca */ /* 0x000fc600000e0000 */
[----:B------:R-:W-:Y:S01]  /*3ab40*/  ST.E desc[UR6][R8.64], R193 ;  /* 0x000000c108007985 */ /* 0x000fe2000c101906 */
[C---:B------:R-:W-:Y:S02]  /*3ab50*/  R2UR UR61, R5.reuse ;  /* 0x00000000053d72ca */ /* 0x040fe400000e0000 */
        /* <DEDUP_REMOVED lines=324> */
[----:B------:R-:W-:Y:S01]  /*3bfa0*/  R2UR UR56, R4 ;  /* 0x00000000043872ca */ /* 0x000fe200000e0000 */
[----:B------:R-:W2:Y:S01]  /*3bfb0*/  LD.E R132, desc[UR4][R2.64+0x1b0] ;  /* 0x0001b00402847980 */ /* 0x000ea2000c101900 */
[----:B------:R-:W-:-:S03]  /*3bfc0*/  R2UR UR57, R5 ;  /* 0x00000000053972ca */ /* 0x000fc600000e0000 */
        /* <DEDUP_REMOVED lines=19> */
[----:B------:R-:W-:Y:S01]  /*3c100*/  VIADD R6, R6, 0x280 ;  /* 0x0000028006067836 */ /* 0x000fe20000000000 */
[----:B------:R-:W-:-:S04]  /*3c110*/  R2UR UR7, R7 ;  /* 0x00000000070772ca */ /* 0x000fc800000e0000 */
[----:B------:R-:W-:Y:S02]  /*3c120*/  R2UR UR6, R6 ;  /* 0x00000000060672ca */ /* 0x000fe400000e0000 */
[----:B------:R-:W-:Y:S02]  /*3c130*/  F2FP.BF16.F32.PACK_AB R152, R190, R191 ;  /* 0x000000bfbe98723e */ /* 0x000fe400000010ff */
[----:B------:R-:W-:Y:S02]  /*3c140*/  F2FP.BF16.F32.PACK_AB R154, R188, R189 ;  /* 0x000000bdbc9a723e */ /* 0x000fe400000010ff */
[----:B------:R-:W-:Y:S02]  /*3c150*/  F2FP.BF16.F32.PACK_AB R153, R161, R162 ;  /* 0x000000a2a199723e */ /* 0x000fe400000010ff */
[----:B------:R-:W-:Y:S02]  /*3c160*/  F2FP.BF16.F32.PACK_AB R155, R159, R160 ;  /* 0x000000a09f9b723e */ /* 0x000fe400000010ff */
        /* <DEDUP_REMOVED lines=27> */
[----:B------:R-:W-:Y:S01]  /*3c320*/  R2UR UR29, R5 ;  /* 0x00000000051d72ca */ /* 0x000fe200000e0000 */
[----:B------:R-:W-:-:S02]  /*3c330*/  WARPGROUP.DEPBAR.LE gsb0, 0x0 ;  /* 0x00008000000079c5 */ /* 0x000fc40000010000 */
[----:B------:R-:W-:Y:S01]  /*3c340*/  ST.E desc[UR4][R2.64], R24 ;  /* 0x0000001802007985 */ /* 0x000fe2000c101904 */
[C---:B------:R-:W-:Y:S02]  /*3c350*/  R2UR UR4, R4.reuse ;  /* 0x00000000040472ca */ /* 0x040fe400000e0000 */
[C---:B------:R-:W-:Y:S01]  /*3c360*/  R2UR UR5, R5.reuse ;  /* 0x00000000050572ca */ /* 0x040fe200000e0000 */
[----:B------:R-:W-:Y:S01]  /*3c370*/  ST.E desc[UR6][R2.64+0x4], R25 ;  /* 0x0000041902007985 */ /* 0x000fe2000c101906 */
[C---:B------:R-:W-:Y:S02]  /*3c380*/  R2UR UR6, R4.reuse ;  /* 0x00000000040672ca */ /* 0x040fe400000e0000 */
[----:B------:R-:W-:Y:S01]  /*3c390*/  R2UR UR7, R5 ;  /* 0x00000000050772ca */ /* 0x000fe200000e0000 */
[----:B------:R-:W-:Y:S04]  /*3c3a0*/  ST.E desc[UR8][R2.64+0x8], R26 ;  /* 0x0000081a02007985 */ /* 0x000fe8000c101908 */
[----:B------:R-:W-:Y:S04]  /*3c3b0*/  ST.E desc[UR10][R2.64+0xc], R27 ;  /* 0x00000c1b02007985 */ /* 0x000fe8000c10190a */
[----:B------:R-:W-:Y:S01]  /*3c3c0*/  ST.E desc[UR12][R2.64+0x10], R28 ;  /* 0x0000101c02007985 */ /* 0x000fe2000c10190c */
[----:B------:R-:W-:-:S03]  /*3c3d0*/  R2UR UR8, R4 ;  /* 0x00000000040872ca */ /* 0x000fc600000e0000 */
[----:B------:R-:W-:Y:S01]  /*3c3e0*/  ST.E desc[UR14][R2.64+0x14], R29 ;  /* 0x0000141d02007985 */ /* 0x000fe2000c10190e */
[----:B------:R-:W-:-:S03]  /*3c3f0*/  R2UR UR9, R5 ;  /* 0x00000000050972ca */ /* 0x000fc600000e0000 */
[----:B------:R-:W-:Y:S04]  /*3c400*/  ST.E desc[UR16][R2.64+0x18], R30 ;  /* 0x0000181e02007985 */ /* 0x000fe8000c101910 */
[----:B------:R-:W-:Y:S04]  /*3c410*/  ST.E desc[UR18][R2.64+0x1c], R31 ;  /* 0x00001c1f02007985 */ /* 0x000fe8000c101912 */
[----:B------:R-:W-:Y:S04]  /*3c420*/  ST.E desc[UR20][R2.64+0x20], R32 ;  /* 0x0000202002007985 */ /* 0x000fe8000c101914 */
[----:B------:R-:W-:Y:S04]  /*3c430*/  ST.E desc[UR22][R2.64+0x24], R33 ;  /* 0x0000242102007985 */ /* 0x000fe8000c101916 */
        /* <DEDUP_REMOVED lines=19> */
[----:B------:R-:W-:Y:S01]  /*3c570*/  ST.E desc[UR8][R2.64+0x34], R37 ;  /* 0x0000342502007985 */ /* 0x000fe2000c101908 */
        /* <DEDUP_REMOVED lines=8> */
[----:B------:R-:W-:Y:S01]  /*3c600*/  R2UR UR5, R5 ;  /* 0x00000000050572ca */ /* 0x000fe200000e0000 */
[----:B------:R-:W-:Y:S04]  /*3c610*/  ST.E desc[UR6][R2.64+0x3c], R39 ;  /* 0x00003c2702007985 */ /* 0x000fe8000c101906 */
[----:B------:R-:W-:Y:S04]  /*3c620*/  ST.E desc[UR10][R2.64+0x40], R40 ;  /* 0x0000402802007985 */ /* 0x000fe8000c10190a */
[----:B------:R-:W-:Y:S04]  /*3c630*/  ST.E desc[UR12][R2.64+0x44], R41 ;  /* 0x0000442902007985 */ /* 0x000fe8000c10190c */
        /* <DEDUP_REMOVED lines=8> */
[----:B------:R-:W-:Y:S01]  /*3c6c0*/  ST.E desc[UR8][R2.64+0x60], R48 ;  /* 0x0000603002007985 */ /* 0x000fe2000c101908 */
[C---:B------:R-:W-:Y:S02]  /*3c6d0*/  R2UR UR8, R4.reuse ;  /* 0x00000000040872ca */ /* 0x040fe400000e0000 */
[----:B------:R-:W-:Y:S01]  /*3c6e0*/  R2UR UR9, R5 ;  /* 0x00000000050972ca */ /* 0x000fe200000e0000 */
[----:B------:R-:W-:Y:S01]  /*3c6f0*/  ST.E desc[UR4][R2.64+0x64], R49 ;  /* 0x0000643102007985 */ /* 0x000fe2000c101904 */
        /* <DEDUP_REMOVED lines=14> */
[----:B------:R-:W-:Y:S01]  /*3c7e0*/  ST.E desc[UR6][R2.64+0x68], R50 ;  /* 0x0000683202007985 */ /* 0x000fe2000c101906 */
        /* <DEDUP_REMOVED lines=288> */
[----:B------:R-:W2:Y:S01]  /*3d9f0*/  LD.E R7, desc[UR28][R2.64] ;  /* 0x0000001c02077980 */ /* 0x000ea2000c101900 */
[----:B------:R-:W-:-:S02]  /*3da00*/  R2UR UR4, R4 ;  /* 0x00000000040472ca */ /* 0x000fc400000e0000 */
[C---:B------:R-:W-:Y:S02]  /*3da10*/  R2UR UR5, R5.reuse ;  /* 0x00000000050572ca */ /* 0x040fe400000e0000 */
[----:B------:R-:W-:Y:S02]  /*3da20*/  R2UR UR6, R4 ;  /* 0x00000000040672ca */ /* 0x000fe400000e0000 */
[----:B------:R-:W-:-:S09]  /*3da30*/  R2UR UR7, R5 ;  /* 0x00000000050772ca */ /* 0x000fd200000e0000 */
[----:B--2---:R2:W-:Y:S04]  /*3da40*/  ST.E desc[UR4][R2.64], R7 ;  /* 0x0000000702007985 */ /* 0x0045e8000c101904 */
[----:B------:R-:W3:Y:S01]  /*3da50*/  LD.E R11, desc[UR6][R2.64+0x4] ;  /* 0x00000406020b7980 */ /* 0x000ee2000c101900 */
[C---:B------:R-:W-:Y:S02]  /*3da60*/  R2UR UR4, R4.reuse ;  /* 0x00000000040472ca */ /* 0x040fe400000e0000 */
[C---:B------:R-:W-:Y:S02]  /*3da70*/  R2UR UR5, R5.reuse ;  /* 0x00000000050572ca */ /* 0x040fe400000e0000 */
[----:B------:R-:W-:Y:S02]  /*3da80*/  R2UR UR6, R4 ;  /* 0x00000000040672ca */ /* 0x000fe400000e0000 */
[----:B------:R-:W-:-:S09]  /*3da90*/  R2UR UR7, R5 ;  /* 0x00000000050772ca */ /* 0x000fd200000e0000 */
[----:B---3--:R3:W-:Y:S04]  /*3daa0*/  ST.E desc[UR4][R2.64+0x4], R11 ;  /* 0x0000040b02007985 */ /* 0x0087e8000c101904 */
[----:B------:R-:W4:Y:S01]  /*3dab0*/  LD.E R13, desc[UR6][R2.64+0x8] ;  /* 0x00000806020d7980 */ /* 0x000f22000c101900 */
[C---:B------:R-:W-:Y:S02]  /*3dac0*/  R2UR UR4, R4.reuse ;  /* 0x00000000040472ca */ /* 0x040fe400000e0000 */
[C---:B------:R-:W-:Y:S02]  /*3dad0*/  R2UR UR5, R5.reuse ;  /* 0x00000000050572ca */ /* 0x040fe400000e0000 */
[----:B------:R-:W-:Y:S02]  /*3dae0*/  R2UR UR6, R4 ;  /* 0x00000000040672ca */ /* 0x000fe400000e0000 */
[----:B------:R-:W-:-:S09]  /*3daf0*/  R2UR UR7, R5 ;  /* 0x00000000050772ca */ /* 0x000fd200000e0000 */
[----:B----4-:R4:W-:Y:S04]  /*3db00*/  ST.E desc[UR4][R2.64+0x8], R13 ;  /* 0x0000080d02007985 */ /* 0x0109e8000c101904 */
[----:B-1----:R-:W5:Y:S01]  /*3db10*/  LD.E R9, desc[UR6][R2.64+0xc] ;  /* 0x00000c0602097980 */ /* 0x002f62000c101900 */
[C---:B------:R-:W-:Y:S02]  /*3db20*/  R2UR UR4, R4.reuse ;  /* 0x00000000040472ca */ /* 0x040fe400000e0000 */
[C---:B------:R-:W-:Y:S02]  /*3db30*/  R2UR UR5, R5.reuse ;  /* 0x00000000050572ca */ /* 0x040fe400000e0000 */
[----:B------:R-:W-:Y:S02]  /*3db40*/  R2UR UR6, R4 ;  /* 0x00000000040672ca */ /* 0x000fe400000e0000 */
[----:B------:R-:W-:-:S09]  /*3db50*/  R2UR UR7, R5 ;  /* 0x00000000050772ca */ /* 0x000fd200000e0000 */
[----:B-----5:R1:W-:Y:S04]  /*3db60*/  ST.E desc[UR4][R2.64+0xc], R9 ;  /* 0x00000c0902007985 */ /* 0x0203e8000c101904 */
[----:B--2---:R-:W2:Y:S01]  /*3db70*/  LD.E R7, desc[UR6][R2.64+0x10] ;  /* 0x0000100602077980 */ /* 0x004ea2000c101900 */
[C---:B------:R-:W-:Y:S02]  /*3db80*/  R2UR UR4, R4.reuse ;  /* 0x00000000040472ca */ /* 0x040fe400000e0000 */
[C---:B------:R-:W-:Y:S02]  /*3db90*/  R2UR UR5, R5.reuse ;  /* 0x00000000050572ca */ /* 0x040fe400000e0000 */
[----:B------:R-:W-:Y:S02]  /*3dba0*/  R2UR UR6, R4 ;  /* 0x00000000040672ca */ /* 0x000fe400000e0000 */
[----:B------:R-:W-:-:S09]  /*3dbb0*/  R2UR UR7, R5 ;  /* 0x00000000050772ca */ /* 0x000fd200000e0000 */
[----:B--2---:R2:W-:Y:S04]  /*3dbc0*/  ST.E desc[UR4][R2.64+0x10], R7 ;  /* 0x0000100702007985 */ /* 0x0045e8000c101904 */
[----:B---3--:R-:W3:Y:S01]  /*3dbd0*/  LD.E R11, desc[UR6][R2.64+0x14] ;  /* 0x00001406020b7980 */ /* 0x008ee2000c101900 */
[C---:B------:R-:W-:Y:S02]  /*3dbe0*/  R2UR UR4, R4.reuse ;  /* 0x00000000040472ca */ /* 0x040fe400000e0000 */
[C---:B------:R-:W-:Y:S02]  /*3dbf0*/  R2UR UR5, R5.reuse ;  /* 0x00000000050572ca */ /* 0x040fe400000e0000 */
[----:B------:R-:W-:Y:S02]  /*3dc00*/  R2UR UR6, R4 ;  /* 0x00000000040672ca */ /* 0x000fe400000e0000 */
[----:B------:R-:W-:-:S09]  /*3dc10*/  R2UR UR7, R5 ;  /* 0x00000000050772ca */ /* 0x000fd200000e0000 */
[----:B---3--:R3:W-:Y:S04]  /*3dc20*/  ST.E desc[UR4][R2.64+0x14], R11 ;  /* 0x0000140b02007985 */ /* 0x0087e8000c101904 */
[----:B----4-:R-:W4:Y:S01]  /*3dc30*/  LD.E R13, desc[UR6][R2.64+0x18] ;  /* 0x00001806020d7980 */ /* 0x010f22000c101900 */
        /* <DEDUP_REMOVED lines=719> */
[----:B----4-:R-:W3:Y:S01]  /*40930*/  LD.E R13, desc[UR6][R2.64+0x1f8] ;  /* 0x0001f806020d7980 */ /* 0x010ee2000c101900 */
[C---:B------:R-:W-:Y:S02]  /*40940*/  R2UR UR4, R4.reuse ;  /* 0x00000000040472ca */ /* 0x040fe400000e0000 */
[C---:B------:R-:W-:Y:S02]  /*40950*/  R2UR UR5, R5.reuse ;  /* 0x00000000050572ca */ /* 0x040fe400000e0000 */
[----:B------:R-:W-:Y:S02]  /*40960*/  R2UR UR6, R4 ;  /* 0x00000000040672ca */ /* 0x000fe400000e0000 */
[----:B------:R-:W-:-:S02]  /*40970*/  R2UR UR7, R5 ;  /* 0x00000000050772ca */ /* 0x000fc400000e0000 */
[----:B------:R-:W-:-:S07]  /*40980*/  LOP3.LUT P6, RZ, R199, 0x7f, RZ, 0xc0, !PT ;  /* 0x0000007fc7ff7812 */ /* 0x000fce00078cc0ff */
[----:B---3--:R2:W-:Y:S04]  /*40990*/  ST.E desc[UR4][R2.64+0x1f8], R13 ;  /* 0x0001f80d02007985 */ /* 0x0085e8000c101904 */
[----:B-1----:R-:W3:Y:S01]  /*409a0*/  LD.E R9, desc[UR6][R2.64+0x1fc] ;  /* 0x0001fc0602097980 */ /* 0x002ee2000c101900 */
[----:B------:R-:W-:Y:S02]  /*409b0*/  R2UR UR4, R4 ;  /* 0x00000000040472ca */ /* 0x000fe400000e0000 */
[----:B------:R-:W-:-:S13]  /*409c0*/  R2UR UR5, R5 ;  /* 0x00000000050572ca */ /* 0x000fda00000e0000 */
[----:B---3--:R2:W-:Y:S01]  /*409d0*/  ST.E desc[UR4][R2.64+0x1fc], R9 ;  /* 0x0001fc0902007985 */ /* 0x0085e2000c101904 */
[----:B------:R-:W-:Y:S05]  /*409e0*/  @P6 BRA `(.L_x_1724) ;  /* 0x0000000000306947 */ /* 0x000fea0003800000 */
[----:B--2---:R-:W2:Y:S04]  /*409f0*/  LDL.64 R2, [R0+0x40] ;  /* 0x0000400000027983 */ /* 0x004ea80000100a00 */
[----:B------:R-:W3:Y:S01]  /*40a00*/  LDL.64 R6, [R0] ;  /* 0x0000000000067983 */ /* 0x000ee20000100a00 */
[C---:B------:R-:W-:Y:S02]  /*40a10*/  R2UR UR4, R4.reuse ;  /* 0x00000000040472ca */ /* 0x040fe400000e0000 */
[C---:B------:R-:W-:Y:S02]  /*40a20*/  R2UR UR5, R5.reuse ;  /* 0x00000000050572ca */ /* 0x040fe400000e0000 */
[----:B------:R-:W-:Y:S02]  /*40a30*/  R2UR UR6, R4 ;  /* 0x00000000040672ca */ /* 0x000fe400000e0000 */
[----:B------:R-:W-:-:S09]  /*40a40*/  R2UR UR7, R5 ;  /* 0x00000000050772ca */ /* 0x000fd200000e0000 */
[----:B--2---:R-:W2:Y:S04]  /*40a50*/  LD.E.64 R2, desc[UR4][R2.64+0x30] ;  /* 0x0000300402027980 */ /* 0x004ea8000c101b00 */
[----:B---3--:R-:W3:Y:S01]  /*40a60*/  LD.E R6, desc[UR6][R6.64] ;  /* 0x0000000606067980 */ /* 0x008ee2000c101900 */
[----:B--2---:R-:W-:-:S05]  /*40a70*/  MOV R5, R2 ;  /* 0x0000000200057202 */ /* 0x004fca0000000f00 */
[----:B---3--:R-:W-:-:S05]  /*40a80*/  IMAD R4, R6, 0x8, R5 ;  /* 0x0000000806047824 */ /* 0x008fca00078e0205 */
[----:B------:R-:W-:-:S04]  /*40a90*/  PRMT R4, RZ, 0x654, R4 ;  /* 0x00000654ff047816 */ /* 0x000fc80000000004 */
[----:B------:R1:W-:Y:S03]  /*40aa0*/  SYNCS.ARRIVE.TRANS64.RED.A1T0 RZ, [R4+URZ], RZ ;  /* 0x000000ff04ff79a7 */ /* 0x0003e6000810043f */
.L_x_1724:
[----:B--2---:R-:W-:Y:S02]  /*40ab0*/  IMAD.MOV.U32 R2, RZ, RZ, R201 ;  /* 0x000000ffff027224 */ /* 0x004fe400078e00c9 */
[----:B------:R-:W-:-:S04]  /*40ac0*/  IMAD.MOV.U32 R3, RZ, RZ, 0x0 ;  /* 0x00000000ff037424 */ /* 0x000fc800078e00ff */
[----:B-1----:R-:W-:Y:S05]  /*40ad0*/  RET.REL.NODEC R2 `(_ZN7cutlass13device_kernelIN5flash11enable_sm90INS1_16FlashAttnFwdSm90INS1_25CollectiveMainloopFwdSm90ILi2EN4cute5tupleIJNS5_1CILi1EEES8_S8_EEENS6_IJNS7_ILi128EEENS7_ILi96EEENS7_ILi64EEEEEELi256ENS_10bfloat16_tEfNS_4arch4Sm90ELb0ELb1ELb1ELb0ELb0ELb0ELb1ELb1ELb0ELb0ELb0ELb0EEENS1_21CollectiveEpilogueFwdINS6_IJSA_NS7_ILi256EEESB_EEES9_SE_SG_Li256ELb0ELb0ELb0ELb0EEENS1_30DynamicPersistentTileSchedulerILi256ELi32ELb0ELb0ELb1EEEEEEEEEvNT_6ParamsE) ;  /* 0xfffffbf402487950 */ /* 0x002fea0003c3ffff */
.L_x_1702:
[----:B-1----:R1:W2:Y:S02]  /*40ae0*/  SYNCS.PHASECHK.TRANS64.TRYWAIT P0, [R2+URZ], R3 ;  /* 0x00000003020075a7 */ /* 0x0022a4000800017f */
[----:B--2---:R-:W-:Y:S05]  /*40af0*/  @!P0 NANOSLEEP.SYNCS 0x989680 ;  /* 0x009896800000895d */ /* 0x004fea0003900000 */
[----:B------:R-:W2:Y:S02]  /*40b00*/  @!P0 SYNCS.PHASECHK.TRANS64 P0, [R2+URZ], R3 ;  /* 0x00000003020085a7 */ /* 0x000ea4000800007f */
[----:B--2---:R-:W-:Y:S05]  /*40b10*/  @!P0 BRA `(.L_x_1702) ;  /* 0xfffffffc00f08947 */ /* 0x004fea000383ffff */
[----:B------:R-:W-:Y:S05]  /*40b20*/  BRA `(.L_x_1701) ;  /* 0xfffffe4800947947 */ /* 0x000fea000383ffff */
.L_x_1709:
[----:B-1----:R1:W2:Y:S02]  /*40b30*/  SYNCS.PHASECHK.TRANS64.TRYWAIT P0, [R8+URZ], R9 ;  /* 0x00000009080075a7 */ /* 0x0022a4000800017f */
[----:B--2---:R-:W-:Y:S05]  /*40b40*/  @!P0 NANOSLEEP.SYNCS 0x989680 ;  /* 0x009896800000895d */ /* 0x004fea0003900000 */
[----:B------:R-:W2:Y:S02]  /*40b50*/  @!P0 SYNCS.PHASECHK.TRANS64 P0, [R8+URZ], R9 ;  /* 0x00000009080085a7 */ /* 0x000ea4000800007f */
[----:B--2---:R-:W-:Y:S05]  /*40b60*/  @!P0 BRA `(.L_x_1709) ;  /* 0xfffffffc00f08947 */ /* 0x004fea000383ffff */
[----:B------:R-:W-:Y:S05]  /*40b70*/  BRA `(.L_x_1708) ;  /* 0xfffffe5000687947 */ /* 0x000fea000383ffff */
.L_x_1725:
        /* <DEDUP_REMOVED lines=16> */
.L_x_4721:


//--------------------- .text._ZN7cutlass13device_kernelIN5flash11enable_sm90INS1_16FlashAttnFwdSm90INS1_25CollectiveMainloopFwdSm90ILi2EN4cute5tupleIJNS5_1CILi1EEES8_S8_EEENS6_IJNS7_ILi128EEENS7_ILi96EEENS7_ILi64EEEEEELi256ENS_10bfloat16_tEfNS_4arch4Sm90ELb0ELb1ELb1ELb1ELb0ELb0ELb0ELb1ELb0ELb0ELb0ELb0EEENS1_21CollectiveEpilogueFwdINS6_IJSA_NS7_ILi256EEESB_EEES9_SE_SG_Li256ELb1ELb0ELb0ELb0EEENS1_36VarlenDynamicPersistentTileSchedulerILi128ELi96ELi256ELi32ELb0ELb0ELb1ELb1ELb0ELb1EEEEEEEEEvNT_6ParamsE --------------------------
	.section	.text._ZN7cutlass13device_kernelIN5flash11enable_sm90INS1_16FlashAttnFwdSm90INS1_25CollectiveMainloopFwdSm90ILi2EN4cute5tupleIJNS5_1CILi1EEES8_S8_EEENS6_IJNS7_ILi128EEENS7_ILi96EEENS7_ILi64EEEEEELi256ENS_10bfloat16_tEfNS_4arch4Sm90ELb0ELb1ELb1ELb1ELb0ELb0ELb0ELb1ELb0ELb0ELb0ELb0EEENS1_21CollectiveEpilogueFwdINS6_IJSA_NS7_ILi256EEESB_EEES9_SE_SG_Li256ELb1ELb0ELb0ELb0EEENS1_36VarlenDynamicPersistentTileSchedulerILi128ELi96ELi256ELi32ELb0ELb0ELb1ELb1ELb0ELb1EEEEEEEEEvNT_6ParamsE,"ax",@progbits
	.align	128
.text._ZN7cutlass13device_kernelIN5flash11enable_sm90INS1_16FlashAttnFwdSm90INS1_25CollectiveMainloopFwdSm90ILi2EN4cute5tupleIJNS5_1CILi1EEES8_S8_EEENS6_IJNS7_ILi128EEENS7_ILi96EEENS7_ILi64EEEEEELi256ENS_10bfloat16_tEfNS_4arch4Sm90ELb0ELb1ELb1ELb1ELb0ELb0ELb0ELb1ELb0ELb0ELb0ELb0EEENS1_21CollectiveEpilogueFwdINS6_IJSA_NS7_ILi256EEESB_EEES9_SE_SG_Li256ELb1ELb0ELb0ELb0EEENS1_36VarlenDynamicPersistentTileSchedulerILi128ELi96ELi256ELi32ELb0ELb0ELb1ELb1ELb0ELb1EEEEEEEEEvNT_6ParamsE:
        .type           _ZN7cutlass13device_kernelIN5flash11enable_sm90INS1_16FlashAttnFwdSm90INS1_25CollectiveMainloopFwdSm90ILi2EN4cute5tupleIJNS5_1CILi1EEES8_S8_EEENS6_IJNS7_ILi128EEENS7_ILi96EEENS7_ILi64EEEEEELi256ENS_10bfloat16_tEfNS_4arch4Sm90ELb0ELb1ELb1ELb1ELb0ELb0ELb0ELb1ELb0ELb0ELb0ELb0EEENS1_21CollectiveEpilogueFwdINS6_IJSA_NS7_ILi256EEESB_EEES9_SE_SG_Li256ELb1ELb0ELb0ELb0EEENS1_36VarlenDynamicPersistentTileSchedulerILi128ELi96ELi256ELi32ELb0ELb0ELb1ELb1ELb0ELb1EEEEEEEEEvNT_6ParamsE,@function
        .size           _ZN7cutlass13device_kernelIN5flash11enable_sm90INS1_16FlashAttnFwdSm90INS1_25CollectiveMainloopFwdSm90ILi2EN4cute5tupleIJNS5_1CILi1EEES8_S8_EEENS6_IJNS7_ILi128EEENS7_ILi96EEENS7_ILi64EEEEEELi256ENS_10bfloat16_tEfNS_4arch4Sm90ELb0ELb1ELb1ELb1ELb0ELb0ELb0ELb1ELb0ELb0ELb0ELb0EEENS1_21CollectiveEpilogueFwdINS6_IJSA_NS7_ILi256EEESB_EEES9_SE_SG_Li256ELb1ELb0ELb0ELb0EEENS1_36VarlenDynamicPersistentTileSchedulerILi128ELi96ELi256ELi32ELb0ELb0ELb1ELb1ELb0ELb1EEEEEEEEEvNT_6ParamsE,(.L_x_4723 - _ZN7cutlass13device_kernelIN5flash11enable_sm90INS1_16FlashAttnFwdSm90INS1_25CollectiveMainloopFwdSm90ILi2EN4cute5tupleIJNS5_1CILi1EEES8_S8_EEENS6_IJNS7_ILi128EEENS7_ILi96EEENS7_ILi64EEEEEELi256ENS_10bfloat16_tEfNS_4arch4Sm90ELb0ELb1ELb1ELb1ELb0ELb0ELb0ELb1ELb0ELb0ELb0ELb0EEENS1_21CollectiveEpilogueFwdINS6_IJSA_NS7_ILi256EEESB_EEES9_SE_SG_Li256ELb1ELb0ELb0ELb0EEENS1_36VarlenDynamicPersistentTileSchedulerILi128ELi96ELi256ELi32ELb0ELb0ELb1ELb1ELb0ELb1EEEEEEEEEvNT_6ParamsE)
        .other          _ZN7cutlass13device_kernelIN5flash11enable_sm90INS1_16FlashAttnFwdSm90INS1_25CollectiveMainloopFwdSm90ILi2EN4cute5tupleIJNS5_1CILi1EEES8_S8_EEENS6_IJNS7_ILi128EEENS7_ILi96EEENS7_ILi64EEEEEELi256ENS_10bfloat16_tEfNS_4arch4Sm90ELb0ELb1ELb1ELb1ELb0ELb0ELb0ELb1ELb0ELb0ELb0ELb0EEENS1_21CollectiveEpilogueFwdINS6_IJSA_NS7_ILi256EEESB_EEES9_SE_SG_Li256ELb1ELb0ELb0ELb0EEENS1_36VarlenDynamicPersistentTileSchedulerILi128ELi96ELi256ELi32ELb0ELb0ELb1ELb1ELb0ELb1EEEEEEEEEvNT_6ParamsE,@"STO_CUDA_ENTRY STV_DEFAULT"
_ZN7cutlass13device_kernelIN5flash11enable_sm90INS1_16FlashAttnFwdSm90INS1_25CollectiveMainloopFwdSm90ILi2EN4cute5tupleIJNS5_1CILi1EEES8_S8_EEENS6_IJNS7_ILi128EEENS7_ILi96EEENS7_ILi64EEEEEELi256ENS_10bfloat16_tEfNS_4arch4Sm90ELb0ELb1ELb1ELb1ELb0ELb0ELb0ELb1ELb0ELb0ELb0ELb0EEENS1_21CollectiveEpilogueFwdINS6_IJSA_NS7_ILi256EEESB_EEES9_SE_SG_Li256ELb1ELb0ELb0ELb0EEENS1_36VarlenDynamicPersistentTileSchedulerILi128ELi96ELi256ELi32ELb0ELb0ELb1ELb1ELb0ELb1EEEEEEEEEvNT_6ParamsE:
        /* <DEDUP_REMOVED lines=21> */
.L_x_1727:
[----:B------:R-:W-:Y:S05]  /*0150*/  BSYNC B0 ;  /* 0x0000000000007941 */ /* 0x000fea0003800000 */
.L_x_1726:
        /* <DEDUP_REMOVED lines=41> */
.L_x_1728:
        /* <DEDUP_REMOVED lines=22> */
.L_x_1729:
        /* <DEDUP_REMOVED lines=18> */
.L_x_1730:
        /* <DEDUP_REMOVED lines=22> */
.L_x_1731:
        /* <DEDUP_REMOVED lines=22> */
.L_x_1732:
[----:B------:R-:W-:Y:S01]  /*0930*/  PLOP3.LUT P0, PT, PT, PT, UP0, 0x80, 0x0 ;  /* 0x000000000000781c */ /* 0x000fe20003f0f008 */
[----:B------:R-:W-:Y:S01]  /*0940*/  UMOV UR36, 0x1 ;  /* 0x0000000100247882 */ /* 0x000fe20000000000 */
[----:B------:R-:W-:Y:S01]  /*0950*/  NOP ;  /* 0x0000000000007918 */ /* 0x000fe20000000000 */
[----:B------:R-:W-:Y:S01]  /*0960*/  USEL UR36, UR36, 0x2, !UP0 ;  /* 0x0000000224247887 */ /* 0x000fe2000c000000 */
[----:B------:R-:W-:Y:S01]  /*0970*/  ULDC.64 UR38, c[0x0][0x208] ;  /* 0x0000820000267ab9 */ /* 0x000fe20000000a00 */
[----:B012-4-:R-:W-:Y:S08]  /*0980*/  BAR.SYNC.DEFER_BLOCKING 0x0 ;  /* 0x0000000000007b1d */ /* 0x017ff00000010000 */
[----:B------:R-:W-:Y:S05]  /*0990*/  @!P0 BRA `(.L_x_1733) ;  /* 0x0000010400f08947 */ /* 0x000fea0003800000 */
.L_x_1734:
        /* <DEDUP_REMOVED lines=8> */
[----:B-1----:R-:W-:Y:S01]  /*0a20*/  ULEA UR4, UR5, UR4, 0x18 ;  /* 0x0000000405047291 */ /* 0x002fe2000f8ec03f */
[----:B0-----:R-:W-:-:S04]  /*0a30*/  SHF.R.U32.HI R0, RZ, 0x7, R0 ;  /* 0x00000007ff007819 */ /* 0x001fc80000011600 */
[----:B------:R-:W-:-:S13]  /*0a40*/  ISETP.NE.AND P0, PT, R0, 0x1, PT ;  /* 0x000000010000780c */ /* 0x000fda0003f05270 */
[----:B------:R-:W-:Y:S08]  /*0a50*/  @!P0 BAR.ARV 0x9, 0x100 ;  /* 0x0244000000008b1d */ /* 0x000ff00000002000 */
[----:B------:R-:W-:Y:S06]  /*0a60*/  BAR.SYNC.DEFER_BLOCKING 0x5, 0x120 ;  /* 0x0144800000007b1d */ /* 0x000fec0000010000 */
        /* <DEDUP_REMOVED lines=8> */
[----:B------:R-:W-:Y:S01]  /*0af0*/  R2UR UR5, R203 ;  /* 0x00000000cb0572ca */ /* 0x000fe200000e0000 */
[----:B------:R-:W-:Y:S01]  /*0b00*/  UMOV UR41, URZ ;  /* 0x0000003f00297c82 */ /* 0x000fe20008000000 */
[----:B------:R-:W-:Y:S01]  /*0b10*/  UMOV UR40, URZ ;  /* 0x0000003f00287c82 */ /* 0x000fe20008000000 */
[----:B------:R-:W-:Y:S01]  /*0b20*/  UMOV UR37, URZ ;  /* 0x0000003f00257c82 */ /* 0x000fe20008000000 */
[----:B0-----:R-:W-:-:S05]  /*0b30*/  VIADD R209, R0, 0xffffff80 ;  /* 0xffffff8000d17836 */ /* 0x001fca0000000000 */
[----:B------:R-:W-:-:S04]  /*0b40*/  SHF.R.S32.HI R0, RZ, 0x1f, R209 ;  /* 0x0000001fff007819 */ /* 0x000fc800000114d1 */
[CC--:B------:R-:W-:Y:S02]  /*0b50*/  LEA.HI R2, R0.reuse, R209.reuse, RZ, 0x7 ;  /* 0x000000d100027211 */ /* 0x0c0fe400078f38ff */
[----:B------:R-:W-:Y:S02]  /*0b60*/  LEA.HI R3, R0, R209, RZ, 0x4 ;  /* 0x000000d100037211 */ /* 0x000fe400078f20ff */
[----:B------:R-:W-:Y:S02]  /*0b70*/  LOP3.LUT R4, R2, 0xffffff80, RZ, 0xc0, !PT ;  /* 0xffffff8002047812 */ /* 0x000fe400078ec0ff */
[----:B------:R-:W-:-:S03]  /*0b80*/  SHF.R.S32.HI R207, RZ, 0x7, R2 ;  /* 0x00000007ffcf7819 */ /* 0x000fc60000011402 */
        /* <DEDUP_REMOVED lines=10> */
[----:B------:R-:W-:-:S04]  /*0c30*/  LEA.HI R4, R4, R5, RZ, 0x3 ;  /* 0x0000000504047211 */ /* 0x000fc800078f18ff */
[----:B------:R-:W-:Y:S02]  /*0c40*/  LOP3.LUT R6, R4, 0xfffffff8, RZ, 0xc0, !PT ;  /* 0xfffffff804067812 */ /* 0x000fe400078ec0ff */
[CC--:B------:R-:W-:Y:S02]  /*0c50*/  LEA.HI R4, R0.reuse, R209.reuse, RZ, 0x5 ;  /* 0x000000d100047211 */ /* 0x0c0fe400078f28ff */
[----:B------:R-:W-:Y:S01]  /*0c60*/  LEA.HI R0, R0, R209, RZ, 0x3 ;  /* 0x000000d100007211 */ /* 0x000fe200078f18ff */
[----:B------:R-:W-:Y:S01]  /*0c70*/  IMAD.IADD R9, R5, 0x1, -R6 ;  /* 0x0000000105097824 */ /* 0x000fe200078e0a06 */
[----:B------:R-:W-:Y:S01]  /*0c80*/  SHF.R.S32.HI R6, RZ, 0x4, R3 ;  /* 0x00000004ff067819 */ /* 0x000fe20000011403 */
[----:B------:R-:W-:Y:S01]  /*0c90*/  IMAD.SHL.U32 R5, R4, 0x20, RZ ;  /* 0x0000002004057824 */ /* 0x000fe200078e00ff */
[C---:B------:R-:W-:Y:S01]  /*0ca0*/  LOP3.LUT R4, R3.reuse, 0x3fffff0, RZ, 0xc0, !PT ;  /* 0x03fffff003047812 */ /* 0x040fe200078ec0ff */
[----:B------:R-:W-:Y:S01]  /*0cb0*/  IMAD R9, R8, 0x10, R9 ;  /* 0x0000001008097824 */ /* 0x000fe200078e0209 */
[----:B------:R-:W-:-:S02]  /*0cc0*/  LEA.HI R3, R3, R6, RZ, 0x1 ;  /* 0x0000000603037211 */ /* 0x000fc400078f08ff */
[----:B------:R-:W-:Y:S01]  /*0cd0*/  LOP3.LUT R5, R5, 0xfffffc00, RZ, 0xc0, !PT ;  /* 0xfffffc0005057812 */ /* 0x000fe200078ec0ff */
[----:B------:R-:W-:Y:S01]  /*0ce0*/  IMAD.IADD R4, R209, 0x1, -R4 ;  /* 0x00000001d1047824 */ /* 0x000fe200078e0a04 */
[----:B------:R-:W-:Y:S01]  /*0cf0*/  LOP3.LUT R3, R3, 0x1ffffffe, RZ, 0xc0, !PT ;  /* 0x1ffffffe03037812 */ /* 0x000fe200078ec0ff */
[----:B------:R-:W-:Y:S01]  /*0d00*/  IMAD R206, R2, 0x40, R9 ;  /* 0x0000004002ce7824 */ /* 0x000fe200078e0209 */
[----:B------:R-:W-:Y:S01]  /*0d10*/  LOP3.LUT R2, R0, 0x1ffffff8, RZ, 0xc0, !PT ;  /* 0x1ffffff800027812 */ /* 0x000fe200078ec0ff */
[----:B------:R-:W-:Y:S01]  /*0d20*/  IMAD R4, R4, 0x40, R5 ;  /* 0x0000004004047824 */ /* 0x000fe200078e0205 */
[----:B------:R-:W-:Y:S01]  /*0d30*/  SHF.R.S32.HI R22, RZ, 0x3, R0 ;  /* 0x00000003ff167819 */ /* 0x000fe20000011400 */
[----:B------:R-:W-:Y:S02]  /*0d40*/  IMAD.IADD R3, R6, 0x1, -R3 ;  /* 0x0000000106037824 */ /* 0x000fe400078e0a03 */
[----:B------:R-:W-:Y:S02]  /*0d50*/  IMAD.IADD R2, R209, 0x1, -R2 ;  /* 0x00000001d1027824 */ /* 0x000fe400078e0a02 */
[----:B------:R-:W-:Y:S01]  /*0d60*/  IMAD R208, R3, 0x8, R4 ;  /* 0x0000000803d07824 */ /* 0x000fe200078e0204 */
[----:B------:R-:W-:Y:S01]  /*0d70*/  LOP3.LUT R4, R7, 0x7ffffffc, RZ, 0xc0, !PT ;  /* 0x7ffffffc07047812 */ /* 0x000fe200078ec0ff */
[----:B------:R-:W-:-:S04]  /*0d80*/  IMAD.SHL.U32 R19, R2, 0x8, RZ ;  /* 0x0000000802137824 */ /* 0x000fc800078e00ff */
[----:B------:R-:W-:-:S04]  /*0d90*/  IMAD.IADD R4, R205, 0x1, -R4 ;  /* 0x00000001cd047824 */ /* 0x000fc800078e0a04 */
[----:B------:R-:W-:-:S07]  /*0da0*/  IMAD.SHL.U32 R16, R4, 0x2, RZ ;  /* 0x0000000204107824 */ /* 0x000fce00078e00ff */
.L_x_1834:
[----:B------:R-:W-:Y:S01]  /*0db0*/  ULDC.64 UR8, c[0x0][0xa28] ;  /* 0x00028a0000087ab9 */ /* 0x000fe20000000a00 */
[----:B0-----:R-:W0:Y:S01]  /*0dc0*/  LDC R18, c[0x0][0x288] ;  /* 0x0000a200ff127b82 */ /* 0x001e220000000800 */
[----:B------:R-:W-:Y:S01]  /*0dd0*/  UISETP.NE.U32.AND UP0, UPT, UR8, URZ, UPT ;  /* 0x0000003f0800728c */ /* 0x000fe2000bf05070 */
[----:B--2--5:R-:W-:-:S03]  /*0de0*/  IMAD.MOV.U32 R8, RZ, RZ, RZ ;  /* 0x000000ffff087224 */ /* 0x024fc600078e00ff */
[----:B------:R-:W-:-:S03]  /*0df0*/  UISETP.NE.AND.EX UP0, UPT, UR9, URZ, UPT, UP0 ;  /* 0x0000003f0900728c */ /* 0x000fc6000bf05300 */
[----:B------:R-:W-:Y:S01]  /*0e00*/  ULDC.64 UR8, c[0x0][0xa18] ;  /* 0x0002860000087ab9 */ /* 0x000fe20000000a00 */
[----:B-1--4-:R-:W1:Y:S01]  /*0e10*/  LDC.64 R10, c[0x0][0x3f8] ;  /* 0x0000fe00ff0a7b82 */ /* 0x012e620000000a00 */
[----:B------:R-:W-:Y:S01]  /*0e20*/  UISETP.NE.U32.AND UP1, UPT, UR8, URZ, UPT ;  /* 0x0000003f0800728c */ /* 0x000fe2000bf25070 */
[----:B------:R-:W-:-:S03]  /*0e30*/  PLOP3.LUT P0, PT, PT, PT, UP0, 0x80, 0x0 ;  /* 0x000000000000781c */ /* 0x000fc60003f0f008 */
[----:B------:R-:W-:-:S03]  /*0e40*/  UISETP.NE.AND.EX UP1, UPT, UR9, URZ, UPT, UP1 ;  /* 0x0000003f0900728c */ /* 0x000fc6000bf25310 */
[----:B------:R-:W-:Y:S01]  /*0e50*/  @UP0 ULDC.64 UR8, c[0x0][0xa28] ;  /* 0x00028a0000080ab9 */ /* 0x000fe20000000a00 */
[----:B------:R-:W2:Y:S01]  /*0e60*/  LDC R0, c[0x0][0x404] ;  /* 0x00010100ff007b82 */ /* 0x000ea20000000800 */
[----:B------:R-:W-:Y:S01]  /*0e70*/  @UP0 UIMAD.WIDE UR8, UR5, 0x4, UR8 ;  /* 0x00000004050808a5 */ /* 0x000fe2000f8e0208 */
[----:B------:R-:W-:-:S05]  /*0e80*/  PLOP3.LUT P2, PT, PT, PT, UP1, 0x80, 0x0 ;  /* 0x000000000000781c */ /* 0x000fca0003f4f018 */
[----:B------:R-:W-:Y:S01]  /*0e90*/  @UP1 ULDC.64 UR10, c[0x0][0xa18] ;  /* 0x00028600000a1ab9 */ /* 0x000fe20000000a00 */
[----:B------:R-:W-:Y:S01]  /*0ea0*/  IMAD.U32 R4, RZ, RZ, UR8 ;  /* 0x00000008ff047e24 */ /* 0x000fe2000f8e00ff */
[----:B---3--:R-:W3:Y:S01]  /*0eb0*/  LDC R17, c[0x0][0x2e0] ;  /* 0x0000b800ff117b82 */ /* 0x008ee20000000800 */
[----:B------:R-:W-:Y:S01]  /*0ec0*/  IMAD.U32 R5, RZ, RZ, UR9 ;  /* 0x00000009ff057e24 */ /* 0x000fe2000f8e00ff */
[----:B------:R-:W-:-:S04]  /*0ed0*/  @UP1 UIMAD.WIDE UR8, UR5, 0x4, UR10 ;  /* 0x00000004050818a5 */ /* 0x000fc8000f8e020a */
[----:B------:R4:W5:Y:S02]  /*0ee0*/  @P0 LDG.E R8, desc[UR38][R4.64] ;  /* 0x0000002604080981 */ /* 0x000964000c1e1900 */
[----:B------:R-:W-:Y:S02]  /*0ef0*/  IMAD.U32 R6, RZ, RZ, UR8 ;  /* 0x00000008ff067e24 */ /* 0x000fe4000f8e00ff */
[----:B------:R-:W-:Y:S01]  /*0f00*/  IMAD.U32 R7, RZ, RZ, UR9 ;  /* 0x00000009ff077e24 */ /* 0x000fe2000f8e00ff */
[----:B------:R-:W-:-:S04]  /*0f10*/  ULDC.64 UR8, c[0x0][0xa20] ;  /* 0x0002880000087ab9 */ /* 0x000fc80000000a00 */
[----:B0-----:R4:W5:Y:S01]  /*0f20*/  @P2 LDG.E R18, desc[UR38][R6.64] ;  /* 0x0000002606122981 */ /* 0x001962000c1e1900 */
[----:B-1----:R-:W-:Y:S01]  /*0f30*/  ISETP.NE.U32.AND P0, PT, R10, RZ, PT ;  /* 0x000000ff0a00720c */ /* 0x002fe20003f05070 */
[----:B------:R-:W-:Y:S01]  /*0f40*/  UMOV UR44, UR6 ;  /* 0x00000006002c7c82 */ /* 0x000fe20008000000 */
[----:B------:R-:W-:Y:S02]  /*0f50*/  ISETP.NE.U32.AND P1, PT, RZ, UR8, PT ;  /* 0x00000008ff007c0c */ /* 0x000fe4000bf25070 */
[----:B------:R-:W-:Y:S02]  /*0f60*/  ISETP.NE.AND.EX P0, PT, R11, RZ, PT, P0 ;  /* 0x000000ff0b00720c */ /* 0x000fe40003f05300 */
[----:B------:R-:W-:Y:S02]  /*0f70*/  ISETP.NE.AND.EX P1, PT, RZ, UR9, PT, P1 ;  /* 0x00000009ff007c0c */ /* 0x000fe4000bf25310 */
[----:B--2---:R-:W-:Y:S01]  /*0f80*/  SEL R0, R0, 0x1, P0 ;  /* 0x0000000100007807 */ /* 0x004fe20000000000 */
[----:B----4-:R-:W-:Y:S10]  /*0f90*/  @P2 BRA `(.L_x_1735) ;  /* 0x00000000002c2947 */ /* 0x010ff40003800000 */
        /* <DEDUP_REMOVED lines=8> */
[----:B-----5:R-:W2:Y:S04]  /*1020*/  LDG.E R18, desc[UR38][R4.64] ;  /* 0x0000002604127981 */ /* 0x020ea8000c1e1900 */
[----:B------:R-:W2:Y:S02]  /*1030*/  LDG.E R3, desc[UR38][R4.64+0x4] ;  /* 0x0000042604037981 */ /* 0x000ea4000c1e1900 */
[----:B--2---:R-:W-:-:S07]  /*1040*/  IMAD.IADD R18, R3, 0x1, -R18 ;  /* 0x0000000103127824 */ /* 0x004fce00078e0a12 */
.L_x_1735:
[----:B------:R-:W-:Y:S01]  /*1050*/  UMOV UR43, UR5 ;  /* 0x00000005002b7c82 */ /* 0x000fe20008000000 */
[----:B---3--:R-:W-:Y:S02]  /*1060*/  IMAD R17, R0, R17, RZ ;  /* 0x0000001100117224 */ /* 0x008fe400078e02ff */
[----:B------:R-:W-:Y:S01]  /*1070*/  IMAD.MOV.U32 R204, RZ, RZ, R201 ;  /* 0x000000ffffcc7224 */ /* 0x000fe200078e00c9 */
[----:B------:R-:W-:Y:S06]  /*1080*/  @!P1 BRA `(.L_x_1736) ;  /* 0x0000000000189947 */ /* 0x000fec0003800000 */
[----:B------:R-:W-:Y:S02]  /*1090*/  ULDC.64 UR6, c[0x0][0xa20] ;  /* 0x0002880000067ab9 */ /* 0x000fe40000000a00 */
[----:B------:R-:W-:-:S06]  /*10a0*/  UIMAD.WIDE UR4, UR5, 0x4, UR6 ;  /* 0x00000004050478a5 */ /* 0x000fcc000f8e0206 */
[----:B------:R-:W-:Y:S02]  /*10b0*/  IMAD.U32 R4, RZ, RZ, UR4 ;  /* 0x00000004ff047e24 */ /* 0x000fe4000f8e00ff */
[----:B------:R-:W-:-:S05]  /*10c0*/  IMAD.U32 R5, RZ, RZ, UR5 ;  /* 0x00000005ff057e24 */ /* 0x000fca000f8e00ff */
[----:B------:R0:W5:Y:S01]  /*10d0*/  LDG.E R17, desc[UR38][R4.64] ;  /* 0x0000002604117981 */ /* 0x000162000c1e1900 */
[----:B------:R-:W-:Y:S05]  /*10e0*/  BRA `(.L_x_1737) ;  /* 0x00000000002c7947 */ /* 0x000fea0003800000 */
.L_x_1736:
        /* <DEDUP_REMOVED lines=9> */
[----:B------:R-:W2:Y:S02]  /*1180*/  LDG.E R0, desc[UR38][R4.64+0x4] ;  /* 0x0000042604007981 */ /* 0x000ea4000c1e1900 */
[----:B--2---:R-:W-:-:S07]  /*1190*/  IMAD.IADD R17, R0, 0x1, -R17 ;  /* 0x0000000100117824 */ /* 0x004fce00078e0a11 */
.L_x_1737:
[----:B------:R-:W1:Y:S01]  /*11a0*/  LDC.64 R6, c[0x0][0x9e0] ;  /* 0x00027800ff067b82 */ /* 0x000e620000000a00 */
[----:B-----5:R-:W-:Y:S01]  /*11b0*/  IMAD.IADD R17, R17, 0x1, -R8 ;  /* 0x0000000111117824 */ /* 0x020fe200078e0a08 */
[----:B------:R-:W-:-:S04]  /*11c0*/  LEA R0, R201, 0x80, 0x7 ;  /* 0x00000080c9007811 */ /* 0x000fc800078e38ff */
[----:B------:R-:W-:Y:S02]  /*11d0*/  IADD3 R9, R17, R0, -R18 ;  /* 0x0000000011097210 */ /* 0x000fe40007ffe812 */
[----:B-1----:R-:W-:-:S03]  /*11e0*/  ISETP.GE.AND P1, PT, R7, 0x1, PT ;  /* 0x000000010700780c */ /* 0x002fc60003f26270 */
[----:B------:R-:W-:-:S10]  /*11f0*/  IMAD.IADD R0, R9, 0x1, R6 ;  /* 0x0000000109007824 */ /* 0x000fd400078e0206 */
[----:B------:R-:W-:Y:S05]  /*1200*/  @!P1 BRA `(.L_x_1738) ;  /* 0x0000000000409947 */ /* 0x000fea0003800000 */
[C---:B------:R-:W-:Y:S01]  /*1210*/  ISETP.GT.AND P0, PT, R9.reuse, RZ, PT ;  /* 0x000000ff0900720c */ /* 0x040fe20003f04270 */
[----:B------:R-:W-:-:S12]  /*1220*/  VIADD R3, R9, 0xffffffff ;  /* 0xffffffff09037836 */ /* 0x000fd80000000000 */
[----:B------:R-:W-:Y:S05]  /*1230*/  @P0 BRA `(.L_x_1739) ;  /* 0x00000000001c0947 */ /* 0x000fea0003800000 */
[----:B------:R-:W-:Y:S01]  /*1240*/  ISETP.NE.AND P0, PT, R7, 0x1, PT ;  /* 0x000000010700780c */ /* 0x000fe20003f05270 */
[----:B------:R-:W-:-:S12]  /*1250*/  IMAD.MOV R3, RZ, RZ, -R9 ;  /* 0x000000ffff037224 */ /* 0x000fd800078e0a09 */
[----:B0-----:R-:W0:Y:S02]  /*1260*/  @P0 LDC.64 R4, c[0x0][0x9e8] ;  /* 0x00027a00ff040b82 */ /* 0x001e240000000a00 */
[----:B0-----:R-:W-:-:S05]  /*1270*/  @P0 IMAD.HI.U32 R4, R3, R4, RZ ;  /* 0x0000000403040227 */ /* 0x001fca00078e00ff */
[----:B------:R-:W-:-:S04]  /*1280*/  @P0 SHF.R.U32.HI R3, RZ, R5, R4 ;  /* 0x00000005ff030219 */ /* 0x000fc80000011604 */
[----:B------:R-:W-:Y:S01]  /*1290*/  LOP3.LUT R3, RZ, R3, RZ, 0x33, !PT ;  /* 0x00000003ff037212 */ /* 0x000fe200078e33ff */
[----:B------:R-:W-:Y:S06]  /*12a0*/  BRA `(.L_x_1740) ;  /* 0x0000000000107947 */ /* 0x000fec0003800000 */
.L_x_1739:
[----:B------:R-:W-:-:S13]  /*12b0*/  ISETP.NE.AND P0, PT, R7, 0x1, PT ;  /* 0x000000010700780c */ /* 0x000fda0003f05270 */
[----:B0-----:R-:W0:Y:S02]  /*12c0*/  @P0 LDC.64 R4, c[0x0][0x9e8] ;  /* 0x00027a00ff040b82 */ /* 0x001e240000000a00 */
[----:B0-----:R-:W-:-:S05]  /*12d0*/  @P0 IMAD.HI.U32 R4, R3, R4, RZ ;  /* 0x0000000403040227 */ /* 0x001fca00078e00ff */
[----:B------:R-:W-:-:S07]  /*12e0*/  @P0 SHF.R.U32.HI R3, RZ, R5, R4 ;  /* 0x00000005ff030219 */ /* 0x000fce0000011604 */
.L_x_1740:
[----:B------:R-:W-:-:S05]  /*12f0*/  IMAD R3, R3, R7, R7 ;  /* 0x0000000703037224 */ /* 0x000fca00078e0207 */
[----:B------:R-:W-:-:S07]  /*1300*/  VIMNMX R0, R0, R3, PT ;  /* 0x0000000300007248 */ /* 0x000fce0003fe0100 */
.L_x_1738:
[----:B------:R-:W-:Y:S01]  /*1310*/  VIADD R3, R0, 0x5f ;  /* 0x0000005f00037836 */ /* 0x000fe20000000000 */
[----:B------:R-:W-:Y:S01]  /*1320*/  ULDC UR4, c[0x0][0x9dc] ;  /* 0x0002770000047ab9 */ /* 0x000fe20000000800 */
[----:B0-----:R-:W-:Y:S02]  /*1330*/  IMAD R4, R201, 0x80, -R18 ;  /* 0x00000080c9047824 */ /* 0x001fe400078e0a12 */
[C---:B------:R-:W-:Y:S02]  /*1340*/  VIADD R0, R17.reuse, 0x5f ;  /* 0x0000005f11007836 */ /* 0x040fe40000000000 */
[----:B------:R-:W-:Y:S02]  /*1350*/  IMAD.IADD R6, R17, 0x1, R4 ;  /* 0x0000000111067824 */ /* 0x000fe400078e0204 */
        /* <DEDUP_REMOVED lines=14> */
[----:B------:R-:W0:Y:S02]  /*1440*/  @P0 LDC.64 R4, c[0x0][0x9e8] ;  /* 0x00027a00ff040b82 */ /* 0x000e240000000a00 */
[----:B0-----:R-:W-:-:S05]  /*1450*/  @P0 IMAD.HI.U32 R0, R3, R4, RZ ;  /* 0x0000000403000227 */ /* 0x001fca00078e00ff */
[----:B------:R-:W-:-:S04]  /*1460*/  @P0 SHF.R.U32.HI R3, RZ, R5, R0 ;  /* 0x00000005ff030219 */ /* 0x000fc80000011600 */
[----:B------:R-:W-:Y:S01]  /*1470*/  LOP3.LUT R6, RZ, R3, RZ, 0x33, !PT ;  /* 0x00000003ff067212 */ /* 0x000fe200078e33ff */
[----:B------:R-:W-:Y:S06]  /*1480*/  BRA `(.L_x_1743) ;  /* 0x0000000000107947 */ /* 0x000fec0003800000 */
.L_x_1742:
[----:B------:R-:W-:-:S13]  /*1490*/  ISETP.NE.AND P0, PT, R7, 0x1, PT ;  /* 0x000000010700780c */ /* 0x000fda0003f05270 */
[----:B------:R-:W0:Y:S02]  /*14a0*/  @P0 LDC.64 R4, c[0x0][0x9e8] ;  /* 0x00027a00ff040b82 */ /* 0x000e240000000a00 */
[----:B0-----:R-:W-:-:S05]  /*14b0*/  @P0 IMAD.HI.U32 R0, R6, R4, RZ ;  /* 0x0000000406000227 */ /* 0x001fca00078e00ff */
[----:B------:R-:W-:-:S07]  /*14c0*/  @P0 SHF.R.U32.HI R6, RZ, R5, R0 ;  /* 0x00000005ff060219 */ /* 0x000fce0000011600 */
.L_x_1743:
[----:B------:R-:W-:-:S05]  /*14d0*/  IMAD R6, R6, R7, RZ ;  /* 0x0000000706067224 */ /* 0x000fca00078e02ff */
[----:B------:R-:W-:-:S13]  /*14e0*/  R2UR UR5, R6 ;  /* 0x00000000060572ca */ /* 0x000fda00000e0000 */
[----:B------:R-:W-:-:S04]  /*14f0*/  UISETP.LT.AND UP0, UPT, UR4, UR5, UPT ;  /* 0x000000050400728c */ /* 0x000fc8000bf01270 */
[----:B------:R-:W-:-:S12]  /*1500*/  USEL UR4, UR4, UR5, !UP0 ;  /* 0x0000000504047287 */ /* 0x000fd8000c000000 */
.L_x_1741:
[----:B------:R-:W-:Y:S01]  /*1510*/  UIMAD.WIDE UR4, UR4, 0x2aaaaaab, URZ ;  /* 0x2aaaaaab040478a5 */ /* 0x000fe2000f8e023f */
[----:B------:R-:W-:Y:S02]  /*1520*/  PLOP3.LUT P0, PT, PT, PT, PT, 0x80, 0x0 ;  /* 0x000000000000781c */ /* 0x000fe40003f0f070 */
[----:B------:R-:W-:Y:S02]  /*1530*/  CS2R R40, SRZ ;  /* 0x0000000000287805 */ /* 0x000fe4000001ff00 */
[----:B------:R-:W-:Y:S01]  /*1540*/  CS2R R20, SRZ ;  /* 0x0000000000147805 */ /* 0x000fe2000001ff00 */
        /* <DEDUP_REMOVED lines=72> */
[----:B------:R-:W-:Y:S06]  /*19d0*/  @!P1 BRA `(.L_x_1744) ;  /* 0x000000cc00289947 */ /* 0x000fec0003800000 */
        /* <DEDUP_REMOVED lines=31> */
.L_x_1745:
[----:B------:R-:W0:Y:S01]  /*1bd0*/  S2R R0, SR_CgaCtaId ;  /* 0x0000000000007919 */ /* 0x000e220000008800 */
[----:B------:R-:W-:Y:S01]  /*1be0*/  ULEA.HI UR4, UR41, UR41, URZ, 0x1 ;  /* 0x0000002929047291 */ /* 0x000fe2000f8f083f */
[----:B------:R-:W-:Y:S01]  /*1bf0*/  MOV R9, 0x400 ;  /* 0x0000040000097802 */ /* 0x000fe20000000f00 */
[----:B------:R-:W1:Y:S02]  /*1c00*/  S2R R20, SR_TID.X ;  /* 0x0000000000147919 */ /* 0x000e640000002100 */
[----:B------:R-:W-:-:S04]  /*1c10*/  ULOP3.LUT UR4, UR4, 0xfffffffe, URZ, 0xc0, !UPT ;  /* 0xfffffffe04047892 */ /* 0x000fc8000f8ec03f */
[----:B------:R-:W-:-:S06]  /*1c20*/  UIADD3 UR4, UR41, -UR4, URZ ;  /* 0x8000000429047290 */ /* 0x000fcc000fffe03f */
[----:B------:R-:W-:Y:S01]  /*1c30*/  IMAD.U32 R3, RZ, RZ, UR4 ;  /* 0x00000004ff037e24 */ /* 0x000fe2000f8e00ff */
[----:B0-----:R-:W-:-:S04]  /*1c40*/  LEA R9, R0, R9, 0x18 ;  /* 0x0000000900097211 */ /* 0x001fc800078ec0ff */
[----:B------:R-:W-:Y:S02]  /*1c50*/  SHF.L.U32 R0, R3, 0x1f, RZ ;  /* 0x0000001f03007819 */ /* 0x000fe400000006ff */
[----:B-1----:R-:W-:Y:S02]  /*1c60*/  SHF.R.U32.HI R20, RZ, 0x7, R20 ;  /* 0x00000007ff147819 */ /* 0x002fe40000011614 */
[----:B------:R-:W0:Y:S03]  /*1c70*/  SYNCS.PHASECHK.TRANS64.TRYWAIT P0, [R9+URZ+0x22800], R0 ;  /* 0x02280000090075a7 */ /* 0x000e26000800017f */
[----:B------:R-:W-:Y:S01]  /*1c80*/  VIADD R10, R20, 0x8 ;  /* 0x00000008140a7836 */ /* 0x000fe20000000000 */
[----:B0-----:R-:W-:Y:S06]  /*1c90*/  @!P0 BRA `(.L_x_1746) ;  /* 0x0000014000dc8947 */ /* 0x001fec0003800000 */
.L_x_1928:
[----:B0-----:R-:W-:Y:S01]  /*1ca0*/  IMAD.U32 R0, RZ, RZ, UR45 ;  /* 0x0000002dff007e24 */ /* 0x001fe2000f8e00ff */
[----:B------:R-:W-:Y:S05]  /*1cb0*/  WARPSYNC.ALL ;  /* 0x0000000000007948 */ /* 0x000fea0003800000 */
[----:B------:R0:W-:Y:S01]  /*1cc0*/  BAR.SYNC.DEFER_BLOCKING R10, 0x100 ;  /* 0x0004000a0000751d */ /* 0x0001e20000010000 */
[----:B------:R-:W-:-:S13]  /*1cd0*/  ISETP.NE.AND P0, PT, R0, 0x3, PT ;  /* 0x000000030000780c */ /* 0x000fda0003f05270 */
[----:B0-----:R-:W-:Y:S05]  /*1ce0*/  @!P0 BRA `(.L_x_1747) ;  /* 0x0000000000048947 */ /* 0x001fea0003800000 */
[----:B------:R-:W-:Y:S01]  /*1cf0*/  BPT.TRAP 0x1 ;  /* 0x000000040000795c */ /* 0x000fe20000300000 */
.L_x_1747:
[----:B------:R-:W-:Y:S02]  /*1d00*/  IMAD.U32 R12, RZ, RZ, UR40 ;  /* 0x00000028ff0c7e24 */ /* 0x000fe4000f8e00ff */
[----:B------:R-:W-:-:S03]  /*1d10*/  IMAD.U32 R0, RZ, RZ, UR37 ;  /* 0x00000025ff007e24 */ /* 0x000fc6000f8e00ff */
[----:B------:R-:W-:Y:S01]  /*1d20*/  SHF.L.U32 R12, R12, 0x1f, RZ ;  /* 0x0000001f0c0c7819 */ /* 0x000fe200000006ff */
[----:B------:R-:W-:-:S04]  /*1d30*/  IMAD R5, R0, 0x8, R9 ;  /* 0x0000000800057824 */ /* 0x000fc800078e0209 */
[----:B------:R0:W1:Y:S01]  /*1d40*/  SYNCS.PHASECHK.TRANS64.TRYWAIT P1, [R5+URZ+0x22830], R12 ;  /* 0x0228300c050075a7 */ /* 0x000062000802017f */
[----:B------:R-:W-:Y:S05]  /*1d50*/  @!P0 BRA `(.L_x_1748) ;  /* 0x0000000000048947 */ /* 0x000fea0003800000 */
[----:B------:R-:W-:Y:S01]  /*1d60*/  BPT.TRAP 0x1 ;  /* 0x000000040000795c */ /* 0x000fe20000300000 */
.L_x_1748:
[----:B-1----:R-:W-:Y:S05]  /*1d70*/  @P1 BRA `(.L_x_1749) ;  /* 0x0000000000081947 */ /* 0x002fea0003800000 */
[----:B------:R-:W1:Y:S02]  /*1d80*/  SYNCS.PHASECHK.TRANS64.TRYWAIT P1, [R5+URZ+0x22830], R12 ;  /* 0x0228300c050075a7 */ /* 0x000e64000802017f */
[----:B-1----:R-:W-:Y:S05]  /*1d90*/  @!P1 BRA `(.L_x_1750) ;  /* 0x0000014000b09947 */ /* 0x002fea0003800000 */
.L_x_1749:
[----:B------:R-:W-:Y:S01]  /*1da0*/  R2UR UR4, R9 ;  /* 0x00000000090472ca */ /* 0x000fe200000e0000 */
[----:B------:R-:W-:Y:S01]  /*1db0*/  ULOP3.LUT UR20, UR46, 0x10000, URZ, 0xfc, !UPT ;  /* 0x000100002e147892 */ /* 0x000fe2000f8efc3f */
[----:B------:R-:W-:Y:S01]  /*1dc0*/  WARPGROUP.ARRIVE ;  /* 0x00000000000079c5 */ /* 0x000fe20000000000 */
[----:B------:R-:W-:Y:S01]  /*1dd0*/  UMOV UR21, 0x40000040 ;  /* 0x4000004000157882 */ /* 0x000fe20000000000 */
[----:B------:R-:W-:Y:S01]  /*1de0*/  UMOV UR23, 0x40000040 ;  /* 0x4000004000177882 */ /* 0x000fe20000000000 */
[----:B------:R-:W-:-:S03]  /*1df0*/  UIADD3 UR8, UR20, 0x2, URZ ;  /* 0x0000000214087890 */ /* 0x000fc6000fffe03f */
[----:B------:R-:W2:Y:S01]  /*1e00*/  S2R R0, SR_TID.X ;  /* 0x0000000000007919 */ /* 0x000ea20000002100 */
[----:B------:R-:W-:Y:S01]  /*1e10*/  UMOV UR9, 0x40000040 ;  /* 0x4000004000097882 */ /* 0x000fe20000000000 */
[----:B------:R-:W-:Y:S01]  /*1e20*/  UMOV UR11, 0x40000040 ;  /* 0x40000040000b7882 */ /* 0x000fe20000000000 */
[----:B------:R-:W-:Y:S01]  /*1e30*/  UIADD3 UR12, UR20, 0x4, URZ ;  /* 0x00000004140c7890 */ /* 0x000fe2000fffe03f */
[----:B------:R-:W-:Y:S01]  /*1e40*/  IMAD.MOV.U32 R7, RZ, RZ, -0x60 ;  /* 0xffffffa0ff077424 */ /* 0x000fe200078e00ff */
[----:B------:R-:W-:Y:S01]  /*1e50*/  UMOV UR13, 0x40000040 ;  /* 0x40000040000d7882 */ /* 0x000fe20000000000 */
[----:B------:R-:W-:Y:S01]  /*1e60*/  UMOV UR15, 0x40000040 ;  /* 0x40000040000f7882 */ /* 0x000fe20000000000 */
[----:B------:R-:W-:Y:S01]  /*1e70*/  UIADD3 UR4, UR4, 0x1c400, URZ ;  /* 0x0001c40004047890 */ /* 0x000fe2000fffe03f */
[----:B------:R-:W-:Y:S01]  /*1e80*/  LOP3.LUT R2, R2, 0xfff7ffff, RZ, 0xc0, !PT ;  /* 0xfff7ffff02027812 */ /* 0x000fe200078ec0ff */
[----:B------:R-:W-:Y:S02]  /*1e90*/  UIADD3 UR16, UR20, 0x6, URZ ;  /* 0x0000000614107890 */ /* 0x000fe4000fffe03f */
[----:B------:R-:W-:Y:S01]  /*1ea0*/  USHF.R.U32.HI UR4, URZ, 0x4, UR4 ;  /* 0x000000043f047899 */ /* 0x000fe20008011604 */
[----:B------:R-:W-:Y:S01]  /*1eb0*/  UMOV UR17, 0x40000040 ;  /* 0x4000004000117882 */ /* 0x000fe20000000000 */
[----:B------:R-:W-:-:S02]  /*1ec0*/  UMOV UR19, 0x40000040 ;  /* 0x4000004000137882 */ /* 0x000fc40000000000 */
[----:B------:R-:W-:Y:S01]  /*1ed0*/  ULOP3.LUT UR4, UR4, 0x3fff, URZ, 0xc0, !UPT ;  /* 0x00003fff04047892 */ /* 0x000fe2000f8ec03f */
[----:B------:R-:W-:-:S03]  /*1ee0*/  ULDC.64 UR6, c[0x0][0x9d8] ;  /* 0x0002760000067ab9 */ /* 0x000fc60000000a00 */
[----:B------:R-:W-:-:S04]  /*1ef0*/  ULOP3.LUT UR4, UR4, 0x10000, URZ, 0xfc, !UPT ;  /* 0x0001000004047892 */ /* 0x000fc8000f8efc3f */
[----:B------:R-:W-:-:S04]  /*1f00*/  UIMAD UR22, UR37, 0x300, UR4 ;  /* 0x00000300251678a4 */ /* 0x000fc8000f8e0204 */
[----:B------:R-:W-:Y:S02]  /*1f10*/  UIADD3 UR10, UR22, 0x2, URZ ;  /* 0x00000002160a7890 */ /* 0x000fe4000fffe03f */
[----:B------:R-:W-:Y:S02]  /*1f20*/  UIADD3 UR14, UR22, 0x4, URZ ;  /* 0x00000004160e7890 */ /* 0x000fe4000fffe03f */
[----:B------:R-:W-:Y:S02]  /*1f30*/  UIADD3 UR18, UR22, 0x6, URZ ;  /* 0x0000000616127890 */ /* 0x000fe4000fffe03f */
[----:B------:R-:W-:Y:S01]  /*1f40*/  HGMMA.64x96x16.F32.BF16 R24, gdesc[UR20], RZ, !UPT, gsb0 ;  /* 0x01600000141879f0 */ /* 0x000fe2000c0018ff */
[----:B--2---:R-:W-:Y:S02]  /*1f50*/  LOP3.LUT P1, RZ, R0, 0x7f, RZ, 0xc0, !PT ;  /* 0x0000007f00ff7812 */ /* 0x004fe4000782c0ff */
[----:B------:R-:W-:-:S04]  /*1f60*/  SHF.R.U32.HI R6, RZ, 0x7, R0 ;  /* 0x00000007ff067819 */ /* 0x000fc80000011600 */
[----:B------:R-:W-:-:S07]  /*1f70*/  IADD3 R8, -R6, 0xb, RZ ;  /* 0x0000000b06087810 */ /* 0x000fce0007ffe1ff */
[----:B------:R-:W-:Y:S01]  /*1f80*/  @!P1 VIADD R0, R5, 0x22840 ;  /* 0x0002284005009836 */ /* 0x000fe20000000000 */
[----:B------:R-:W-:-:S04]  /*1f90*/  @P1 LOP3.LUT R2, R2, 0x80000, RZ, 0xfc, !PT ;  /* 0x0008000002021812 */ /* 0x000fc800078efcff */
[----:B------:R-:W-:Y:S01]  /*1fa0*/  @!P1 PRMT R0, RZ, 0x654, R0 ;  /* 0x00000654ff009816 */ /* 0x000fe20000000000 */
        /* <DEDUP_REMOVED lines=16> */
[----:B------:R2:W3:Y:S01]  /*20b0*/  MUFU.TANH R26, R42 ;  /* 0x0000002a001a7308 */ /* 0x0004e20000002400 */
        /* <DEDUP_REMOVED lines=8> */
[----:B--2---:R-:W-:-:S02]  /*2140*/  IMAD R42, R176, R7, 0x60 ;  /* 0x00000060b02a7424 */ /* 0x004fc400078e0207 */
[----:B------:R-:W-:Y:S01]  /*2150*/  FMUL.FTZ R39, R39, UR6 ;  /* 0x0000000627277c20 */ /* 0x000fe20008410000 */
[----:B------:R-:W-:Y:S01]  /*2160*/  FMUL.FTZ R40, R40, UR6 ;  /* 0x0000000628287c20 */ /* 0x000fe20008410000 */
[----:B------:R-:W-:Y:S01]  /*2170*/  FMUL.FTZ R41, R41, UR6 ;  /* 0x0000000629297c20 */ /* 0x000fe20008410000 */
[----:B------:R-:W-:Y:S02]  /*2180*/  IMAD.IADD R7, R17, 0x1, R42 ;  /* 0x0000000111077824 */ /* 0x000fe400078e022a */
        /* <DEDUP_REMOVED lines=26> */
[----:B------:R4:W-:Y:S01]  /*2330*/  @!P1 SYNCS.ARRIVE.TRANS64.RED.A1T0 RZ, [R0+URZ], RZ ;  /* 0x000000ff00ff99a7 */ /* 0x0009e2000810043f */
[----:B------:R-:W-:Y:S01]  /*2340*/  PLOP3.LUT P1, PT, PT, PT, UP0, 0x40, 0x0 ;  /* 0x000000000000781c */ /* 0x000fe20003f2e808 */
[----:B------:R-:W0:Y:S01]  /*2350*/  MUFU.TANH R21, R35 ;  /* 0x0000002300157308 */ /* 0x000e220000002400 */
[----:B------:R-:W-:Y:S01]  /*2360*/  IADD3 R11, -R18, 0x1, R7 ;  /* 0x00000001120b7810 */ /* 0x000fe20007ffe107 */
[----:B------:R-:W-:Y:S01]  /*2370*/  FMUL.FTZ R27, R27, UR6 ;  /* 0x000000061b1b7c20 */ /* 0x000fe20008410000 */
[----:B------:R-:W-:Y:S01]  /*2380*/  FMUL.FTZ R30, R30, UR6 ;  /* 0x000000061e1e7c20 */ /* 0x000fe20008410000 */
[----:B------:R-:W-:Y:S01]  /*2390*/  FMUL.FTZ R31, R31, UR6 ;  /* 0x000000061f1f7c20 */ /* 0x000fe20008410000 */
[----:B------:R-:W-:Y:S01]  /*23a0*/  FMUL.FTZ R34, R34, UR6 ;  /* 0x0000000622227c20 */ /* 0x000fe20008410000 */
[----:B------:R-:W-:Y:S01]  /*23b0*/  FMUL.FTZ R43, R43, UR6 ;  /* 0x000000062b2b7c20 */ /* 0x000fe20008410000 */
[----:B------:R-:W-:Y:S01]  /*23c0*/  FMUL.FTZ R50, R50, UR6 ;  /* 0x0000000632327c20 */ /* 0x000fe20008410000 */
[----:B------:R-:W0:Y:S01]  /*23d0*/  MUFU.TANH R24, R24 ;  /* 0x0000001800187308 */ /* 0x000e220000002400 */
[----:B------:R-:W-:Y:S01]  /*23e0*/  FMUL.FTZ R51, R51, UR6 ;  /* 0x0000000633337c20 */ /* 0x000fe20008410000 */
[----:B------:R-:W-:Y:S01]  /*23f0*/  FMUL.FTZ R58, R58, UR6 ;  /* 0x000000063a3a7c20 */ /* 0x000fe20008410000 */
[----:B------:R-:W-:Y:S01]  /*2400*/  ULOP3.LUT UR6, URZ, UR7, URZ, 0x33, !UPT ;  /* 0x000000073f067292 */ /* 0x000fe2000f8e333f */
[----:B------:R-:W-:-:S02]  /*2410*/  IMAD.IADD R11, R11, 0x1, -R16 ;  /* 0x000000010b0b7824 */ /* 0x000fc400078e0a10 */
[----:B----4-:R-:W-:Y:S02]  /*2420*/  IMAD R0, R201, 0x80, R206 ;  /* 0x00000080c9007824 */ /* 0x010fe400078e02ce */
[----:B------:R-:W4:Y:S08]  /*2430*/  MUFU.TANH R25, R25 ;  /* 0x0000001900197308 */ /* 0x000f300000002400 */
[----:B------:R-:W0:Y:S08]  /*2440*/  MUFU.TANH R3, R3 ;  /* 0x0000000300037308 */ /* 0x000e300000002400 */
        /* <DEDUP_REMOVED lines=38> */
[----:B------:R5:W0:Y:S08]  /*26b0*/  MUFU.TANH R27, R43 ;  /* 0x0000002b001b7308 */ /* 0x000a300000002400 */
[----:B------:R1:W0:Y:S01]  /*26c0*/  MUFU.TANH R30, R50 ;  /* 0x00000032001e7308 */ /* 0x0002220000002400 */
[----:B-----5:R-:W-:-:S07]  /*26d0*/  IMAD.IADD R43, R7, 0x1, -R16 ;  /* 0x00000001072b7824 */ /* 0x020fce00078e0a10 */
[----:B------:R5:W0:Y:S01]  /*26e0*/  MUFU.TANH R31, R51 ;  /* 0x00000033001f7308 */ /* 0x000a220000002400 */
[----:B-1----:R-:W-:-:S05]  /*26f0*/  VIADD R50, R11, UR14 ;  /* 0x0000000e0b327c36 */ /* 0x002fca0008000000 */
[----:B------:R-:W-:Y:S02]  /*2700*/  VIADDMNMX R6, R0, R50, R43, PT ;  /* 0x0000003200067246 */ /* 0x000fe4000380012b */
[----:B------:R-:W1:Y:S01]  /*2710*/  MUFU.TANH R20, R34 ;  /* 0x0000002200147308 */ /* 0x000e620000002400 */
[----:B-----5:R-:W-:-:S04]  /*2720*/  VIADD R51, R11, UR6 ;  /* 0x000000060b337c36 */ /* 0x020fc80008000000 */
[----:B------:R-:W-:-:S03]  /*2730*/  IMAD.IADD R7, R51, 0x1, R0 ;  /* 0x0000000133077824 */ /* 0x000fc600078e0200 */
[----:B------:R5:W0:Y:S02]  /*2740*/  MUFU.TANH R34, R58 ;  /* 0x0000003a00227308 */ /* 0x000a240000002400 */
[----:B-----5:R-:W-:Y:S01]  /*2750*/  IMAD.IADD R58, R42, 0x1, -R16 ;  /* 0x000000012a3a7824 */ /* 0x020fe200078e0a10 */
[----:B-1234-:R-:W-:Y:S06]  /*2760*/  @P1 BRA `(.L_x_1751) ;  /* 0x0000000000541947 */ /* 0x01efec0003800000 */
[----:B------:R-:W-:Y:S01]  /*2770*/  IADD3 R11, R0, R17, -R18 ;  /* 0x00000011000b7210 */ /* 0x000fe20007ffe812 */
        /* <DEDUP_REMOVED lines=11> */
.L_x_1753:
[----:B------:R-:W-:-:S06]  /*2830*/  UISETP.NE.AND UP1, UPT, UR15, 0x1, UPT ;  /* 0x000000010f00788c */ /* 0x000fcc000bf25270 */
[----:B------:R-:W-:-:S05]  /*2840*/  PLOP3.LUT P1, PT, PT, PT, UP1, 0x80, 0x0 ;  /* 0x000000000000781c */ /* 0x000fca0003f2f018 */
[----:B------:R-:W-:-:S08]  /*2850*/  @UP1 ULDC.64 UR10, c[0x0][0x9e8] ;  /* 0x00027a00000a1ab9 */ /* 0x000fd00000000a00 */
[----:B------:R-:W-:-:S05]  /*2860*/  @P1 IMAD.HI.U32 R59, R11, UR10, RZ ;  /* 0x0000000a0b3b1c27 */ /* 0x000fca000f8e00ff */
[----:B------:R-:W-:-:S07]  /*2870*/  @P1 SHF.R.U32.HI R11, RZ, UR11, R59 ;  /* 0x0000000bff0b1c19 */ /* 0x000fce000801163b */
.L_x_1754:
[----:B------:R-:W-:Y:S05]  /*2880*/  BSYNC B0 ;  /* 0x0000000000007941 */ /* 0x000fea0003800000 */
.L_x_1752:
[----:B------:R-:W-:-:S05]  /*2890*/  IMAD R11, R11, UR15, R58 ;  /* 0x0000000f0b0b7c24 */ /* 0x000fca000f8e023a */
[----:B------:R-:W-:Y:S02]  /*28a0*/  VIMNMX R7, R7, R11, !PT ;  /* 0x0000000b07077248 */ /* 0x000fe40007fe0100 */
[----:B------:R-:W-:-:S07]  /*28b0*/  VIADDMNMX R6, R11, UR15, R6, PT ;  /* 0x0000000f0b067c46 */ /* 0x000fce000b800106 */
.L_x_1751:
[C---:B------:R-:W-:Y:S02]  /*28c0*/  ISETP.GE.AND P1, PT, R42.reuse, 0x2, PT ;  /* 0x000000022a00780c */ /* 0x040fe40003f26270 */
[C---:B------:R-:W-:Y:S02]  /*28d0*/  ISETP.GE.AND P5, PT, R42.reuse, 0xa, PT ;  /* 0x0000000a2a00780c */ /* 0x040fe40003fa6270 */
[C---:B------:R-:W-:Y:S02]  /*28e0*/  ISETP.GT.AND P3, PT, R7.reuse, 0x1, !P1 ;  /* 0x000000010700780c */ /* 0x040fe40004f64270 */
[----:B------:R-:W-:Y:S02]  /*28f0*/  ISETP.GE.AND P2, PT, R42, 0x9, PT ;  /* 0x000000092a00780c */ /* 0x000fe40003f46270 */
[----:B------:R-:W-:Y:S02]  /*2900*/  ISETP.LT.OR P3, PT, R6, 0x2, P3 ;  /* 0x000000020600780c */ /* 0x000fe40001f61670 */
[----:B------:R-:W-:-:S02]  /*2910*/  ISETP.GT.AND P4, PT, R7, 0x8, !P2 ;  /* 0x000000080700780c */ /* 0x000fc40005784270 */
[----:B------:R-:W-:Y:S02]  /*2920*/  FSEL R59, R25, -INF , !P3 ;  /* 0xff800000193b7808 */ /* 0x000fe40005800000 */
[----:B------:R-:W-:Y:S02]  /*2930*/  ISETP.GT.AND P3, PT, R7, 0x9, !P5 ;  /* 0x000000090700780c */ /* 0x000fe40006f64270 */
[----:B------:R-:W-:Y:S02]  /*2940*/  P2R R25, PR, RZ, 0x20 ;  /* 0x00000020ff197803 */ /* 0x000fe40000000000 */
[----:B------:R-:W-:Y:S02]  /*2950*/  ISETP.LT.OR P3, PT, R6, 0xa, P3 ;  /* 0x0000000a0600780c */ /* 0x000fe40001f61670 */
[----:B------:R-:W-:Y:S02]  /*2960*/  ISETP.GE.AND P5, PT, R42, 0x11, PT ;  /* 0x000000112a00780c */ /* 0x000fe40003fa6270 */
[----:B0-----:R-:W-:-:S02]  /*2970*/  FSEL R73, R29, -INF , !P3 ;  /* 0xff8000001d497808 */ /* 0x001fc40005800000 */
        /* <DEDUP_REMOVED lines=88> */
[----:B------:R-:W-:Y:S02]  /*2f00*/  ISETP.GT.AND P4, PT, R7, 0x51, !P3 ;  /* 0x000000510700780c */ /* 0x000fe40005f84270 */
[----:B------:R-:W-:-:S02]  /*2f10*/  IADD3 R11, R51, 0x8, R0 ;  /* 0x00000008330b7810 */ /* 0x000fc40007ffe000 */
        /* <DEDUP_REMOVED lines=14> */
[----:B------:R-:W-:Y:S02]  /*3000*/  FSEL R69, R69, -INF , !P5 ;  /* 0xff80000045457808 */ /* 0x000fe40006800000 */
[----:B------:R-:W-:Y:S02]  /*3010*/  PLOP3.LUT P5, PT, PT, PT, UP0, 0x40, 0x0 ;  /* 0x000000000000781c */ /* 0x000fe40003fae808 */
[----:B------:R-:W-:-:S11]  /*3020*/  VIADDMNMX R6, R6, R50, R43, PT ;  /* 0x0000003206067246 */ /* 0x000fd6000380012b */
[----:B------:R-:W-:Y:S05]  /*3030*/  @P5 BRA `(.L_x_1755) ;  /* 0x0000000000605947 */ /* 0x000fea0003800000 */
[----:B------:R-:W-:Y:S01]  /*3040*/  IADD3 R7, R0, R17, -R18 ;  /* 0x0000001100077210 */ /* 0x000fe20007ffe812 */
[----:B------:R-:W-:Y:S04]  /*3050*/  BSSY B0, `(.L_x_1756) ;  /* 0x0000013000007945 */ /* 0x000fe80003800000 */
[----:B------:R-:W-:-:S05]  /*3060*/  VIADD R7, R7, 0x8 ;  /* 0x0000000807077836 */ /* 0x000fca0000000000 */
        /* <DEDUP_REMOVED lines=11> */
.L_x_1757:
[----:B------:R-:W-:-:S06]  /*3120*/  UISETP.NE.AND UP1, UPT, UR15, 0x1, UPT ;  /* 0x000000010f00788c */ /* 0x000fcc000bf25270 */
[----:B------:R-:W-:-:S05]  /*3130*/  PLOP3.LUT P5, PT, PT, PT, UP1, 0x80, 0x0 ;  /* 0x000000000000781c */ /* 0x000fca0003faf018 */
[----:B------:R-:W-:-:S08]  /*3140*/  @UP1 ULDC.64 UR10, c[0x0][0x9e8] ;  /* 0x00027a00000a1ab9 */ /* 0x000fd00000000a00 */
[----:B------:R-:W-:Y:S01]  /*3150*/  @P5 IMAD.HI.U32 R24, R7, UR10, RZ ;  /* 0x0000000a07185c27 */ /* 0x000fe2000f8e00ff */
[----:B------:R-:W-:-:S13]  /*3160*/  PLOP3.LUT P5, PT, PT, PT, UP1, 0x80, 0x0 ;  /* 0x000000000000781c */ /* 0x000fda0003faf018 */
[----:B------:R-:W-:-:S07]  /*3170*/  @P5 SHF.R.U32.HI R7, RZ, UR11, R24 ;  /* 0x0000000bff075c19 */ /* 0x000fce0008011618 */
.L_x_1758:
[----:B------:R-:W-:Y:S05]  /*3180*/  BSYNC B0 ;  /* 0x0000000000007941 */ /* 0x000fea0003800000 */
.L_x_1756:
[----:B------:R-:W-:-:S05]  /*3190*/  IMAD R7, R7, UR15, R58 ;  /* 0x0000000f07077c24 */ /* 0x000fca000f8e023a */
[----:B------:R-:W-:Y:S02]  /*31a0*/  VIMNMX R11, R11, R7, !PT ;  /* 0x000000070b0b7248 */ /* 0x000fe40007fe0100 */
[----:B------:R-:W-:-:S07]  /*31b0*/  VIADDMNMX R6, R7, UR15, R6, PT ;  /* 0x0000000f07067c46 */ /* 0x000fce000b800106 */
.L_x_1755:
[C---:B------:R-:W-:Y:S01]  /*31c0*/  ISETP.GT.AND P1, PT, R11.reuse, 0x1, !P1 ;  /* 0x000000010b00780c */ /* 0x040fe20004f24270 */
[----:B------:R-:W-:Y:S01]  /*31d0*/  ULDC UR7, c[0x0][0x988] ;  /* 0x0002620000077ab9 */ /* 0x000fe20000000800 */
        /* <DEDUP_REMOVED lines=9> */
[----:B------:R-:W-:Y:S02]  /*3270*/  FMNMX.FTZ R7, R41, R59, !PT ;  /* 0x0000003b29077209 */ /* 0x000fe40007810000 */
[----:B------:R-:W-:-:S02]  /*3280*/  FSEL R15, R15, -INF , !P1 ;  /* 0xff8000000f0f7808 */ /* 0x000fc40004800000 */
[----:B------:R-:W-:Y:S02]  /*3290*/  ISETP.NE.AND P1, PT, R28, RZ, PT ;  /* 0x000000ff1c00720c */ /* 0x000fe40003f25270 */
[----:B------:R-:W-:Y:S02]  /*32a0*/  FMNMX.FTZ R7, R63, R7, !PT ;  /* 0x000000073f077209 */ /* 0x000fe40007810000 */
[----:B------:R-:W-:Y:S02]  /*32b0*/  ISETP.GT.AND P1, PT, R11, 0x10, !P1 ;  /* 0x000000100b00780c */ /* 0x000fe40004f24270 */
[----:B------:R-:W-:Y:S02]  /*32c0*/  ISETP.NE.AND P5, PT, R32, RZ, PT ;  /* 0x000000ff2000720c */ /* 0x000fe40003fa5270 */
[----:B------:R-:W-:Y:S02]  /*32d0*/  ISETP.LT.OR P1, PT, R6, 0x11, P1 ;  /* 0x000000110600780c */ /* 0x000fe40000f21670 */
[----:B------:R-:W-:-:S02]  /*32e0*/  FMNMX.FTZ R7, R73, R7, !PT ;  /* 0x0000000749077209 */ /* 0x000fc40007810000 */
[----:B------:R-:W-:Y:S02]  /*32f0*/  FSEL R20, R20, -INF , !P1 ;  /* 0xff80000014147808 */ /* 0x000fe40004800000 */
[----:B------:R-:W-:Y:S02]  /*3300*/  ISETP.GT.AND P1, PT, R11, 0x11, !P2 ;  /* 0x000000110b00780c */ /* 0x000fe40005724270 */
[----:B------:R-:W-:Y:S02]  /*3310*/  FMNMX.FTZ R7, R75, R7, !PT ;  /* 0x000000074b077209 */ /* 0x000fe40007810000 */
[----:B------:R-:W-:Y:S02]  /*3320*/  ISETP.LT.OR P1, PT, R6, 0x12, P1 ;  /* 0x000000120600780c */ /* 0x000fe40000f21670 */
[----:B------:R-:W-:Y:S02]  /*3330*/  FMNMX.FTZ R7, R77, R7, !PT ;  /* 0x000000074d077209 */ /* 0x000fe40007810000 */
[----:B------:R-:W-:-:S02]  /*3340*/  FSEL R21, R21, -INF , !P1 ;  /* 0xff80000015157808 */ /* 0x000fc40004800000 */
[----:B------:R-:W-:Y:S02]  /*3350*/  ISETP.GT.AND P1, PT, R11, 0x18, !P5 ;  /* 0x000000180b00780c */ /* 0x000fe40006f24270 */
[----:B------:R-:W-:Y:S02]  /*3360*/  FMNMX.FTZ R7, R79, R7, !PT ;  /* 0x000000074f077209 */ /* 0x000fe40007810000 */
[----:B------:R-:W-:Y:S02]  /*3370*/  ISETP.LT.OR P1, PT, R6, 0x19, P1 ;  /* 0x000000190600780c */ /* 0x000fe40000f21670 */
[----:B------:R-:W-:Y:S02]  /*3380*/  FMNMX.FTZ R7, R81, R7, !PT ;  /* 0x0000000751077209 */ /* 0x000fe40007810000 */
[----:B------:R-:W-:Y:S02]  /*3390*/  FSEL R24, R38, -INF , !P1 ;  /* 0xff80000026187808 */ /* 0x000fe40004800000 */
[----:B------:R-:W-:-:S02]  /*33a0*/  ISETP.NE.AND P1, PT, R33, RZ, PT ;  /* 0x000000ff2100720c */ /* 0x000fc40003f25270 */
[----:B------:R-:W-:Y:S02]  /*33b0*/  FMNMX.FTZ R7, R83, R7, !PT ;  /* 0x0000000753077209 */ /* 0x000fe40007810000 */
[----:B------:R-:W-:Y:S02]  /*33c0*/  ISETP.GT.AND P1, PT, R11, 0x19, !P1 ;  /* 0x000000190b00780c */ /* 0x000fe40004f24270 */
[----:B------:R-:W-:Y:S02]  /*33d0*/  FMNMX.FTZ R7, R85, R7, !PT ;  /* 0x0000000755077209 */ /* 0x000fe40007810000 */
[----:B------:R-:W-:Y:S02]  /*33e0*/  ISETP.LT.OR P1, PT, R6, 0x1a, P1 ;  /* 0x0000001a0600780c */ /* 0x000fe40000f21670 */
[----:B------:R-:W-:Y:S02]  /*33f0*/  FMNMX.FTZ R7, R87, R7, !PT ;  /* 0x0000000757077209 */ /* 0x000fe40007810000 */
[----:B------:R-:W-:-:S02]  /*3400*/  FSEL R25, R39, -INF , !P1 ;  /* 0xff80000027197808 */ /* 0x000fc40004800000 */
        /* <DEDUP_REMOVED lines=28> */
[----:B------:R-:W-:Y:S02]  /*35d0*/  ISETP.NE.AND P1, PT, R45, RZ, PT ;  /* 0x000000ff2d00720c */ /* 0x000fe40003f25270 */
[----:B------:R-:W-:-:S02]  /*35e0*/  FMNMX.FTZ R37, R69, R7, !PT ;  /* 0x0000000745257209 */ /* 0x000fc40007810000 */
[C---:B------:R-:W-:Y:S02]  /*35f0*/  ISETP.GT.AND P1, PT, R11.reuse, 0x30, !P1 ;  /* 0x000000300b00780c */ /* 0x040fe40004f24270 */
[----:B------:R-:W-:Y:S01]  /*3600*/  ISETP.GT.AND P6, PT, R11, RZ, !P6 ;  /* 0x000000ff0b00720c */ /* 0x000fe200077c4270 */
[----:B------:R-:W0:Y:S01]  /*3610*/  SHFL.BFLY PT, R36, R37, 0x2, 0x1f ;  /* 0x0c401f0025247f89 */ /* 0x000e2200000e0000 */
[C---:B------:R-:W-:Y:S02]  /*3620*/  ISETP.LT.OR P1, PT, R6.reuse, 0x31, P1 ;  /* 0x000000310600780c */ /* 0x040fe40000f21670 */
[----:B------:R-:W-:Y:S02]  /*3630*/  ISETP.LT.OR P6, PT, R6, 0x1, P6 ;  /* 0x000000010600780c */ /* 0x000fe400037c1670 */
[----:B------:R-:W-:Y:S02]  /*3640*/  FSEL R30, R30, -INF , !P1 ;  /* 0xff8000001e1e7808 */ /* 0x000fe40004800000 */
[----:B------:R-:W-:-:S02]  /*3650*/  ISETP.NE.AND P1, PT, R48, RZ, PT ;  /* 0x000000ff3000720c */ /* 0x000fc40003f25270 */
[----:B------:R-:W-:Y:S02]  /*3660*/  FSEL R3, R3, -INF , !P6 ;  /* 0xff80000003037808 */ /* 0x000fe40007000000 */
[----:B------:R-:W-:Y:S02]  /*3670*/  ISETP.GT.AND P1, PT, R11, 0x31, !P1 ;  /* 0x000000310b00780c */ /* 0x000fe40004f24270 */
[----:B------:R-:W-:Y:S02]  /*3680*/  FMNMX.FTZ R38, R3, R14, !PT ;  /* 0x0000000e03267209 */ /* 0x000fe40007810000 */
[----:B------:R-:W-:Y:S02]  /*3690*/  ISETP.LT.OR P1, PT, R6, 0x32, P1 ;  /* 0x000000320600780c */ /* 0x000fe40000f21670 */
[----:B------:R-:W-:Y:S02]  /*36a0*/  FMNMX.FTZ R38, R13, R38, !PT ;  /* 0x000000260d267209 */ /* 0x000fe40007810000 */
[----:B------:R-:W-:-:S02]  /*36b0*/  FSEL R31, R31, -INF , !P1 ;  /* 0xff8000001f1f7808 */ /* 0x000fc40004800000 */
[----:B------:R-:W-:Y:S02]  /*36c0*/  ISETP.NE.AND P1, PT, R49, RZ, PT ;  /* 0x000000ff3100720c */ /* 0x000fe40003f25270 */
[----:B------:R-:W-:Y:S02]  /*36d0*/  ISETP.NE.AND P2, PT, R53, RZ, PT ;  /* 0x000000ff3500720c */ /* 0x000fe40003f45270 */
[----:B------:R-:W-:Y:S02]  /*36e0*/  ISETP.GT.AND P1, PT, R11, 0x38, !P1 ;  /* 0x000000380b00780c */ /* 0x000fe40004f24270 */
[----:B0-----:R-:W-:Y:S02]  /*36f0*/  FMNMX.FTZ R39, R37, R36, !PT ;  /* 0x0000002425277209 */ /* 0x001fe40007810000 */
[----:B------:R-:W-:Y:S02]  /*3700*/  FMNMX.FTZ R37, R15, R38, !PT ;  /* 0x000000260f257209 */ /* 0x000fe40007810000 */
[----:B------:R-:W-:Y:S01]  /*3710*/  ISETP.LT.OR P1, PT, R6, 0x39, P1 ;  /* 0x000000390600780c */ /* 0x000fe20000f21670 */
[----:B------:R-:W0:Y:S01]  /*3720*/  SHFL.BFLY PT, R36, R39, 0x1, 0x1f ;  /* 0x0c201f0027247f89 */ /* 0x000e2200000e0000 */
        /* <DEDUP_REMOVED lines=9> */
[----:B------:R-:W-:Y:S02]  /*37c0*/  ISETP.GT.AND P1, PT, R11, 0x40, !P2 ;  /* 0x000000400b00780c */ /* 0x000fe40005724270 */
[----:B------:R-:W-:Y:S02]  /*37d0*/  FMNMX.FTZ R38, R26, R37, !PT ;  /* 0x000000251a267209 */ /* 0x000fe40007810000 */
[----:B------:R-:W-:Y:S02]  /*37e0*/  ISETP.LT.OR P1, PT, R6, 0x41, P1 ;  /* 0x000000410600780c */ /* 0x000fe40000f21670 */
[----:B------:R-:W-:-:S02]  /*37f0*/  FMNMX.FTZ R37, R27, R38, !PT ;  /* 0x000000261b257209 */ /* 0x000fc40007810000 */
[----:B------:R-:W-:Y:S02]  /*3800*/  ISETP.NE.AND P5, PT, R56, RZ, PT ;  /* 0x000000ff3800720c */ /* 0x000fe40003fa5270 */
[----:B------:R-:W-:Y:S02]  /*3810*/  FSEL R34, R34, -INF , !P1 ;  /* 0xff80000022227808 */ /* 0x000fe40004800000 */
[----:B------:R-:W-:Y:S02]  /*3820*/  FMNMX.FTZ R38, R28, R37, !PT ;  /* 0x000000251c267209 */ /* 0x000fe40007810000 */
[----:B------:R-:W-:Y:S02]  /*3830*/  ISETP.GT.AND P1, PT, R11, 0x41, !P5 ;  /* 0x000000410b00780c */ /* 0x000fe40006f24270 */
[----:B0-----:R-:W-:Y:S02]  /*3840*/  FMNMX.FTZ R7, R39, R36, !PT ;  /* 0x0000002427077209 */ /* 0x001fe40007810000 */
[----:B------:R-:W-:-:S02]  /*3850*/  FMNMX.FTZ R37, R29, R38, !PT ;  /* 0x000000261d257209 */ /* 0x000fc40007810000 */
[----:B------:R-:W-:Y:S01]  /*3860*/  ISETP.LT.OR P1, PT, R6, 0x42, P1 ;  /* 0x000000420600780c */ /* 0x000fe20000f21670 */
[----:B------:R-:W-:Y:S01]  /*3870*/  FMUL.FTZ R36, R7, UR7 ;  /* 0x0000000707247c20 */ /* 0x000fe20008410000 */
[----:B------:R-:W-:Y:S02]  /*3880*/  FMNMX.FTZ R38, R30, R37, !PT ;  /* 0x000000251e267209 */ /* 0x000fe40007810000 */
[----:B------:R-:W-:Y:S02]  /*3890*/  FSEL R35, R35, -INF , !P1 ;  /* 0xff80000023237808 */ /* 0x000fe40004800000 */
        /* <DEDUP_REMOVED lines=9> */
[----:B------:R-:W-:Y:S01]  /*3930*/  ISETP.NE.AND P6, PT, R60, RZ, PT ;  /* 0x000000ff3c00720c */ /* 0x000fe20003fc5270 */
[----:B------:R0:W-:Y:S01]  /*3940*/  MUFU.EX2 R152, R40 ;  /* 0x0000002800987308 */ /* 0x0001e20000000800 */
[----:B------:R-:W-:Y:S01]  /*3950*/  FMNMX.FTZ R37, R33, R38, !PT ;  /* 0x0000002621257209 */ /* 0x000fe20007810000 */
[--C-:B------:R-:W-:Y:S01]  /*3960*/  FFMA.FTZ R39, R59, UR7, -R42.reuse ;  /* 0x000000073b277c23 */ /* 0x100fe2000801082a */
[----:B------:R-:W-:Y:S01]  /*3970*/  ISETP.NE.AND P2, PT, R72, RZ, PT ;  /* 0x000000ff4800720c */ /* 0x000fe20003f45270 */
[--C-:B------:R-:W-:Y:S01]  /*3980*/  FFMA.FTZ R48, R89, UR7, -R42.reuse ;  /* 0x0000000759307c23 */ /* 0x100fe2000801082a */
[----:B------:R-:W-:Y:S01]  /*3990*/  ISETP.NE.AND P5, PT, R64, RZ, PT ;  /* 0x000000ff4000720c */ /* 0x000fe20003fa5270 */
[--C-:B------:R-:W-:Y:S01]  /*39a0*/  FFMA.FTZ R44, R73, UR7, -R42.reuse ;  /* 0x00000007492c7c23 */ /* 0x100fe2000801082a */
[----:B------:R-:W-:Y:S01]  /*39b0*/  FSEL R36, R62, -INF , !P1 ;  /* 0xff8000003e247808 */ /* 0x000fe20004800000 */
[----:B------:R1:W-:Y:S01]  /*39c0*/  MUFU.EX2 R154, R41 ;  /* 0x00000029009a7308 */ /* 0x0003e20000000800 */
[----:B------:R-:W-:Y:S01]  /*39d0*/  ISETP.GT.AND P1, PT, R11, 0x49, !P6 ;  /* 0x000000490b00780c */ /* 0x000fe20007724270 */
[--C-:B0-----:R-:W-:Y:S01]  /*39e0*/  FFMA.FTZ R40, R75, UR7, -R42.reuse ;  /* 0x000000074b287c23 */ /* 0x101fe2000801082a */
[----:B------:R-:W-:Y:S01]  /*39f0*/  FMNMX.FTZ R38, R34, R37, !PT ;  /* 0x0000002522267209 */ /* 0x000fe20007810000 */
[--C-:B------:R-:W-:Y:S01]  /*3a00*/  FFMA.FTZ R58, R61, UR7, -R42.reuse ;  /* 0x000000073d3a7c23 */ /* 0x100fe2000801082a */
[----:B------:R-:W-:Y:S01]  /*3a10*/  ISETP.GT.AND P2, PT, R11, 0x50, !P2 ;  /* 0x000000500b00780c */ /* 0x000fe20005744270 */
[--C-:B------:R-:W-:Y:S01]  /*3a20*/  FFMA.FTZ R60, R65, UR7, -R42.reuse ;  /* 0x00000007413c7c23 */ /* 0x100fe2000801082a */
[C---:B------:R-:W-:Y:S01]  /*3a30*/  ISETP.GT.AND P3, PT, R11.reuse, 0x51, !P3 ;  /* 0x000000510b00780c */ /* 0x040fe20005f64270 */
[----:B------:R0:W-:Y:S01]  /*3a40*/  MUFU.EX2 R156, R40 ;  /* 0x00000028009c7308 */ /* 0x0001e20000000800 */
[----:B------:R-:W-:Y:S01]  /*3a50*/  ISETP.GT.AND P4, PT, R11, 0x58, !P4 ;  /* 0x000000580b00780c */ /* 0x000fe20006784270 */
[--C-:B-1----:R-:W-:Y:S01]  /*3a60*/  FFMA.FTZ R41, R79, UR7, -R42.reuse ;  /* 0x000000074f297c23 */ /* 0x102fe2000801082a */
[----:B------:R-:W-:Y:S01]  /*3a70*/  ISETP.GT.AND P5, PT, R11, 0x59, !P5 ;  /* 0x000000590b00780c */ /* 0x000fe20006fa4270 */
[--C-:B------:R-:W-:Y:S01]  /*3a80*/  FFMA.FTZ R46, R85, UR7, -R42.reuse ;  /* 0x00000007552e7c23 */ /* 0x100fe2000801082a */
[C---:B------:R-:W-:Y:S01]  /*3a90*/  ISETP.LT.OR P1, PT, R6.reuse, 0x4a, P1 ;  /* 0x0000004a0600780c */ /* 0x040fe20000f21670 */
[--C-:B------:R-:W-:Y:S01]  /*3aa0*/  FFMA.FTZ R50, R91, UR7, -R42.reuse ;  /* 0x000000075b327c23 */ /* 0x100fe2000801082a */
[----:B------:R-:W-:Y:S01]  /*3ab0*/  FMNMX.FTZ R11, R35, R38, !PT ;  /* 0x00000026230b7209 */ /* 0x000fe20007810000 */
[----:B------:R1:W-:Y:S01]  /*3ac0*/  MUFU.EX2 R43, R39 ;  /* 0x00000027002b7308 */ /* 0x0003e20000000800 */
[----:B------:R-:W-:Y:S01]  /*3ad0*/  ISETP.LT.OR P2, PT, R6, 0x51, P2 ;  /* 0x000000510600780c */ /* 0x000fe20001741670 */
[--C-:B0-----:R-:W-:Y:S01]  /*3ae0*/  FFMA.FTZ R40, R81, UR7, -R42.reuse ;  /* 0x0000000751287c23 */ /* 0x101fe2000801082a */
[----:B------:R-:W-:Y:S01]  /*3af0*/  FSEL R4, R4, -INF , !P1 ;  /* 0xff80000004047808 */ /* 0x000fe20004800000 */
[--C-:B------:R-:W-:Y:S01]  /*3b00*/  FFMA.FTZ R52, R95, UR7, -R42.reuse ;  /* 0x000000075f347c23 */ /* 0x100fe2000801082a */
[----:B------:R-:W-:Y:S01]  /*3b10*/  FMNMX.FTZ R37, R36, R11, !PT ;  /* 0x0000000b24257209 */ /* 0x000fe20007810000 */
[--C-:B------:R-:W-:Y:S01]  /*3b20*/  FFMA.FTZ R54, R97, UR7, -R42.reuse ;  /* 0x0000000761367c23 */ /* 0x100fe2000801082a */
[----:B------:R-:W-:Y:S01]  /*3b30*/  ISETP.LT.OR P3, PT, R6, 0x52, P3 ;  /* 0x000000520600780c */ /* 0x000fe20001f61670 */
[----:B------:R0:W-:Y:S01]  /*3b40*/  MUFU.EX2 R49, R40 ;  /* 0x0000002800317308 */ /* 0x0001e20000000800 */
[----:B------:R-:W-:Y:S01]  /*3b50*/  FSEL R11, R66, -INF , !P2 ;  /* 0xff800000420b7808 */ /* 0x000fe20005000000 */
[--C-:B-1----:R-:W-:Y:S01]  /*3b60*/  FFMA.FTZ R39, R77, UR7, -R42.reuse ;  /* 0x000000074d277c23 */ /* 0x102fe2000801082a */
[----:B------:R-:W-:Y:S01]  /*3b70*/  FMNMX.FTZ R38, R4, R37, !PT ;  /* 0x0000002504267209 */ /* 0x000fe20007810000 */
[----:B------:R-:W-:Y:S01]  /*3b80*/  FFMA.FTZ R56, R99, UR7, -R42 ;  /* 0x0000000763387c23 */ /* 0x000fe2000801082a */
[----:B------:R-:W-:-:S02]  /*3b90*/  ISETP.LT.OR P4, PT, R6, 0x59, P4 ;  /* 0x000000590600780c */ /* 0x000fc40002781670 */
[----:B------:R-:W-:Y:S01]  /*3ba0*/  FSEL R37, R67, -INF , !P3 ;  /* 0xff80000043257808 */ /* 0x000fe20005800000 */
[----:B------:R1:W-:Y:S01]  /*3bb0*/  MUFU.EX2 R158, R41 ;  /* 0x00000029009e7308 */ /* 0x0003e20000000800 */
[----:B0-----:R-:W-:Y:S02]  /*3bc0*/  FMNMX.FTZ R40, R11, R38, !PT ;  /* 0x000000260b287209 */ /* 0x001fe40007810000 */
[----:B------:R-:W-:Y:S02]  /*3bd0*/  ISETP.LT.OR P5, PT, R6, 0x5a, P5 ;  /* 0x0000005a0600780c */ /* 0x000fe40002fa1670 */
[----:B------:R-:W-:-:S03]  /*3be0*/  FSEL R38, R70, -INF , !P4 ;  /* 0xff80000046267808 */ /* 0x000fc60006000000 */
[----:B------:R0:W-:Y:S01]  /*3bf0*/  MUFU.EX2 R47, R39 ;  /* 0x00000027002f7308 */ /* 0x0001e20000000800 */
[----:B-1----:R-:W-:Y:S01]  /*3c00*/  FMNMX.FTZ R41, R37, R40, !PT ;  /* 0x0000002825297209 */ /* 0x002fe20007810000 */
[----:B------:R-:W-:-:S03]  /*3c10*/  FFMA.FTZ R40, R87, UR7, -R42 ;  /* 0x0000000757287c23 */ /* 0x000fc6000801082a */
[----:B------:R-:W-:-:S03]  /*3c20*/  FMNMX.FTZ R6, R38, R41, !PT ;  /* 0x0000002926067209 */ /* 0x000fc60007810000 */
[----:B------:R1:W-:Y:S01]  /*3c30*/  MUFU.EX2 R53, R48 ;  /* 0x0000003000357308 */ /* 0x0003e20000000800 */
[----:B0-----:R-:W-:-:S04]  /*3c40*/  FSEL R39, R71, -INF , !P5 ;  /* 0xff80000047277808 */ /* 0x001fc80006800000 */
[----:B------:R-:W-:-:S03]  /*3c50*/  FMNMX.FTZ R6, R39, R6, !PT ;  /* 0x0000000627067209 */ /* 0x000fc60007810000 */
[----:B------:R0:W-:Y:S01]  /*3c60*/  MUFU.EX2 R45, R44 ;  /* 0x0000002c002d7308 */ /* 0x0001e20000000800 */
[--C-:B-1----:R-:W-:Y:S01]  /*3c70*/  FFMA.FTZ R48, R101, UR7, -R42.reuse ;  /* 0x0000000765307c23 */ /* 0x102fe2000801082a */
[----:B------:R-:W1:Y:S06]  /*3c80*/  SHFL.BFLY PT, R41, R6, 0x2, 0x1f ;  /* 0x0c401f0006297f89 */ /* 0x000e6c00000e0000 */
[----:B------:R-:W-:Y:S01]  /*3c90*/  MUFU.EX2 R59, R48 ;  /* 0x00000030003b7308 */ /* 0x000fe20000000800 */
[----:B0-----:R-:W-:-:S07]  /*3ca0*/  FFMA.FTZ R44, R83, UR7, -R42 ;  /* 0x00000007532c7c23 */ /* 0x001fce000801082a */
[----:B------:R-:W-:Y:S08]  /*3cb0*/  MUFU.EX2 R61, R58 ;  /* 0x0000003a003d7308 */ /* 0x000ff00000000800 */
[----:B------:R-:W-:Y:S01]  /*3cc0*/  MUFU.EX2 R63, R60 ;  /* 0x0000003c003f7308 */ /* 0x000fe20000000800 */
[----:B-1----:R-:W-:-:S05]  /*3cd0*/  FMNMX.FTZ R41, R6, R41, !PT ;  /* 0x0000002906297209 */ /* 0x002fca0007810000 */
[----:B------:R-:W0:Y:S02]  /*3ce0*/  SHFL.BFLY PT, R6, R41, 0x1, 0x1f ;  /* 0x0c201f0029067f89 */ /* 0x000e2400000e0000 */
[----:B------:R-:W-:Y:S08]  /*3cf0*/  MUFU.EX2 R44, R44 ;  /* 0x0000002c002c7308 */ /* 0x000ff00000000800 */
[----:B------:R1:W2:Y:S08]  /*3d00*/  MUFU.EX2 R51, R46 ;  /* 0x0000002e00337308 */ /* 0x0002b00000000800 */
[----:B------:R-:W3:Y:S01]  /*3d10*/  MUFU.EX2 R40, R40 ;  /* 0x0000002800287308 */ /* 0x000ee20000000800 */
[----:B-1----:R-:W-:Y:S01]  /*3d20*/  FFMA.FTZ R46, R93, UR7, -R42 ;  /* 0x000000075d2e7c23 */ /* 0x002fe2000801082a */
[----:B0-----:R-:W-:-:S06]  /*3d30*/  FMNMX.FTZ R6, R41, R6, !PT ;  /* 0x0000000629067209 */ /* 0x001fcc0007810000 */
[----:B------:R-:W-:Y:S01]  /*3d40*/  MUFU.EX2 R50, R50 ;  /* 0x0000003200327308 */ /* 0x000fe20000000800 */
[----:B------:R-:W-:Y:S01]  /*3d50*/  FFMA.FTZ R41, R107, UR7, -R42 ;  /* 0x000000076b297c23 */ /* 0x000fe2000801082a */
[----:B--2---:R-:W-:Y:S01]  /*3d60*/  F2FP.BF16.F32.PACK_AB R160, R51, R44 ;  /* 0x0000002c33a0723e */ /* 0x004fe200000010ff */
[C---:B------:R-:W-:Y:S01]  /*3d70*/  FMUL.FTZ R48, R6.reuse, UR7 ;  /* 0x0000000706307c20 */ /* 0x040fe20008410000 */
[----:B------:R-:W-:-:S04]  /*3d80*/  FSETP.NEU.FTZ.AND P1, PT, R6, -INF , PT ;  /* 0xff8000000600780b */ /* 0x000fc80003f3d000 */
[----:B------:R0:W1:Y:S01]  /*3d90*/  MUFU.EX2 R55, R46 ;  /* 0x0000002e00377308 */ /* 0x0000620000000800 */
[----:B------:R-:W-:Y:S02]  /*3da0*/  FSEL R48, R48, RZ, P1 ;  /* 0x000000ff30307208 */ /* 0x000fe40000800000 */
[----:B---3--:R-:W-:-:S03]  /*3db0*/  F2FP.BF16.F32.PACK_AB R162, R53, R40 ;  /* 0x0000002835a2723e */ /* 0x008fc600000010ff */
        /* <DEDUP_REMOVED lines=16> */
[----:B------:R-:W-:Y:S01]  /*3ec0*/  FFMA.FTZ R32, R32, UR7, -R48 ;  /* 0x0000000720207c23 */ /* 0x000fe20008010830 */
[----:B0-----:R-:W-:Y:S01]  /*3ed0*/  FFMA.FTZ R46, R103, UR7, -R42 ;  /* 0x00000007672e7c23 */ /* 0x001fe2000801082a */
        /* <DEDUP_REMOVED lines=8> */
[----:B------:R-:W-:Y:S01]  /*3f60*/  FFMA.FTZ R39, R39, UR7, -R48 ;  /* 0x0000000727277c23 */ /* 0x000fe20008010830 */
[----:B-1----:R-:W-:-:S03]  /*3f70*/  F2FP.BF16.F32.PACK_AB R164, R55, R50 ;  /* 0x0000003237a4723e */ /* 0x002fc600000010ff */
[----:B------:R-:W1:Y:S01]  /*3f80*/  MUFU.EX2 R13, R13 ;  /* 0x0000000d000d7308 */ /* 0x000e620000000800 */
[----:B0-----:R-:W-:Y:S01]  /*3f90*/  FADD.FTZ R15, R152, R43 ;  /* 0x0000002b980f7221 */ /* 0x001fe20000010000 */
[----:B------:R-:W-:Y:S02]  /*3fa0*/  F2FP.BF16.F32.PACK_AB R152, R43, R152 ;  /* 0x000000982b98723e */ /* 0x000fe400000010ff */
[----:B--2---:R-:W-:Y:S01]  /*3fb0*/  F2FP.BF16.F32.PACK_AB R153, R14, R3 ;  /* 0x000000030e99723e */ /* 0x004fe200000010ff */
[----:B------:R-:W-:Y:S01]  /*3fc0*/  FADD.FTZ R60, R154, R15 ;  /* 0x0000000f9a3c7221 */ /* 0x000fe20000010000 */
[C---:B------:R-:W-:Y:S02]  /*3fd0*/  F2FP.BF16.F32.PACK_AB R154, R45.reuse, R154 ;  /* 0x0000009a2d9a723e */ /* 0x040fe400000010ff */
[----:B------:R-:W0:Y:S01]  /*3fe0*/  MUFU.EX2 R20, R20 ;  /* 0x0000001400147308 */ /* 0x000e220000000800 */
[----:B------:R-:W-:Y:S01]  /*3ff0*/  FADD.FTZ R15, R45, R60 ;  /* 0x0000003c2d0f7221 */ /* 0x000fe20000010000 */
[----:B------:R-:W-:-:S03]  /*4000*/  FADD.FTZ R60, R3, R14 ;  /* 0x0000000e033c7221 */ /* 0x000fc60000010000 */
[----:B------:R-:W-:Y:S01]  /*4010*/  FADD.FTZ R62, R156, R15 ;  /* 0x0000000f9c3e7221 */ /* 0x000fe20000010000 */
[C---:B------:R-:W-:Y:S02]  /*4020*/  F2FP.BF16.F32.PACK_AB R156, R47.reuse, R156 ;  /* 0x0000009c2f9c723e */ /* 0x040fe400000010ff */
[----:B------:R-:W2:Y:S01]  /*4030*/  MUFU.EX2 R21, R21 ;  /* 0x0000001500157308 */ /* 0x000ea20000000800 */
[----:B------:R-:W-:Y:S01]  /*4040*/  FADD.FTZ R65, R47, R62 ;  /* 0x0000003e2f417221 */ /* 0x000fe20000010000 */
[----:B-1----:R-:W-:Y:S01]  /*4050*/  FADD.FTZ R15, R13, R60 ;  /* 0x0000003c0d0f7221 */ /* 0x002fe20000010000 */
[----:B------:R-:W-:Y:S02]  /*4060*/  F2FP.BF16.F32.PACK_AB R155, R58, R13 ;  /* 0x0000000d3a9b723e */ /* 0x000fe400000010ff */
[----:B------:R-:W-:Y:S01]  /*4070*/  FADD.FTZ R60, R158, R65 ;  /* 0x000000419e3c7221 */ /* 0x000fe20000010000 */
[----:B------:R-:W-:Y:S01]  /*4080*/  FADD.FTZ R15, R58, R15 ;  /* 0x0000000f3a0f7221 */ /* 0x000fe20000010000 */
[C---:B------:R-:W-:Y:S01]  /*4090*/  F2FP.BF16.F32.PACK_AB R158, R49.reuse, R158 ;  /* 0x0000009e319e723e */ /* 0x040fe200000010ff */
[----:B------:R-:W1:Y:S01]  /*40a0*/  MUFU.EX2 R24, R24 ;  /* 0x0000001800187308 */ /* 0x000e620000000800 */
[----:B------:R-:W-:Y:S01]  /*40b0*/  FADD.FTZ R65, R49, R60 ;  /* 0x0000003c31417221 */ /* 0x000fe20000010000 */
[----:B0-----:R-:W-:-:S03]  /*40c0*/  FADD.FTZ R60, R20, R15 ;  /* 0x0000000f143c7221 */ /* 0x001fc60000010000 */
[----:B------:R-:W-:-:S03]  /*40d0*/  FADD.FTZ R62, R44, R65 ;  /* 0x000000412c3e7221 */ /* 0x000fc60000010000 */
[----:B------:R-:W0:Y:S01]  /*40e0*/  MUFU.EX2 R25, R25 ;  /* 0x0000001900197308 */ /* 0x000e220000000800 */
[----:B--2---:R-:W-:Y:S01]  /*40f0*/  FADD.FTZ R15, R21, R60 ;  /* 0x0000003c150f7221 */ /* 0x004fe20000010000 */
[----:B------:R-:W-:Y:S01]  /*4100*/  FADD.FTZ R65, R51, R62 ;  /* 0x0000003e33417221 */ /* 0x000fe20000010000 */
[----:B------:R-:W-:-:S03]  /*4110*/  F2FP.BF16.F32.PACK_AB R157, R21, R20 ;  /* 0x00000014159d723e */ /* 0x000fc600000010ff */
[----:B------:R-:W-:Y:S02]  /*4120*/  FADD.FTZ R62, R40, R65 ;  /* 0x00000041283e7221 */ /* 0x000fe40000010000 */
[----:B------:R-:W2:Y:S01]  /*4130*/  MUFU.EX2 R26, R26 ;  /* 0x0000001a001a7308 */ /* 0x000ea20000000800 */
[----:B-1----:R-:W-:Y:S01]  /*4140*/  FADD.FTZ R60, R24, R15 ;  /* 0x0000000f183c7221 */ /* 0x002fe20000010000 */
[----:B------:R-:W-:-:S04]  /*4150*/  FADD.FTZ R65, R53, R62 ;  /* 0x0000003e35417221 */ /* 0x000fc80000010000 */
[----:B------:R-:W-:Y:S02]  /*4160*/  FADD.FTZ R62, R50, R65 ;  /* 0x00000041323e7221 */ /* 0x000fe40000010000 */
[----:B------:R-:W1:Y:S01]  /*4170*/  MUFU.EX2 R27, R27 ;  /* 0x0000001b001b7308 */ /* 0x000e620000000800 */
[----:B0-----:R-:W-:Y:S01]  /*4180*/  FADD.FTZ R15, R25, R60 ;  /* 0x0000003c190f7221 */ /* 0x001fe20000010000 */
[----:B------:R-:W-:Y:S01]  /*4190*/  FADD.FTZ R65, R55, R62 ;  /* 0x0000003e37417221 */ /* 0x000fe20000010000 */
[----:B------:R-:W-:-:S05]  /*41a0*/  F2FP.BF16.F32.PACK_AB R159, R25, R24 ;  /* 0x00000018199f723e */ /* 0x000fca00000010ff */
[----:B------:R-:W0:Y:S01]  /*41b0*/  MUFU.EX2 R28, R28 ;  /* 0x0000001c001c7308 */ /* 0x000e220000000800 */
[----:B--2---:R-:W-:-:S07]  /*41c0*/  FADD.FTZ R60, R26, R15 ;  /* 0x0000000f1a3c7221 */ /* 0x004fce0000010000 */
[----:B------:R-:W2:Y:S01]  /*41d0*/  MUFU.EX2 R52, R52 ;  /* 0x0000003400347308 */ /* 0x000ea20000000800 */
[C---:B-1----:R-:W-:Y:S01]  /*41e0*/  FADD.FTZ R15, R27.reuse, R60 ;  /* 0x0000003c1b0f7221 */ /* 0x042fe20000010000 */
[----:B------:R-:W-:-:S06]  /*41f0*/  F2FP.BF16.F32.PACK_AB R161, R27, R26 ;  /* 0x0000001a1ba1723e */ /* 0x000fcc00000010ff */
[----:B------:R-:W1:Y:S01]  /*4200*/  MUFU.EX2 R29, R29 ;  /* 0x0000001d001d7308 */ /* 0x000e620000000800 */
[----:B0-----:R-:W-:Y:S01]  /*4210*/  FADD.FTZ R60, R28, R15 ;  /* 0x0000000f1c3c7221 */ /* 0x001fe20000010000 */
[----:B------:R-:W-:-:S06]  /*4220*/  FFMA.FTZ R15, R38, UR7, -R48 ;  /* 0x00000007260f7c23 */ /* 0x000fcc0008010830 */
[----:B------:R0:W3:Y:S01]  /*4230*/  MUFU.EX2 R57, R54 ;  /* 0x0000003600397308 */ /* 0x0000e20000000800 */
[----:B--2---:R-:W-:-:S07]  /*4240*/  FADD.FTZ R62, R52, R65 ;  /* 0x00000041343e7221 */ /* 0x004fce0000010000 */
[----:B------:R-:W2:Y:S01]  /*4250*/  MUFU.EX2 R30, R30 ;  /* 0x0000001e001e7308 */ /* 0x000ea20000000800 */
[----:B0-----:R-:W-:Y:S01]  /*4260*/  FFMA.FTZ R54, R105, UR7, -R42 ;  /* 0x0000000769367c23 */ /* 0x001fe2000801082a */
[----:B-1----:R-:W-:Y:S01]  /*4270*/  FADD.FTZ R65, R29, R60 ;  /* 0x0000003c1d417221 */ /* 0x002fe20000010000 */
[----:B------:R-:W-:Y:S01]  /*4280*/  FFMA.FTZ R42, R69, UR7, -R42 ;  /* 0x00000007452a7c23 */ /* 0x000fe2000801082a */
[----:B------:R-:W-:-:S04]  /*4290*/  F2FP.BF16.F32.PACK_AB R163, R29, R28 ;  /* 0x0000001c1da3723e */ /* 0x000fc800000010ff */
[----:B------:R-:W0:Y:S01]  /*42a0*/  MUFU.EX2 R56, R56 ;  /* 0x0000003800387308 */ /* 0x000e220000000800 */
[C---:B---3--:R-:W-:Y:S01]  /*42b0*/  FADD.FTZ R67, R57.reuse, R62 ;  /* 0x0000003e39437221 */ /* 0x048fe20000010000 */
[----:B------:R-:W-:-:S06]  /*42c0*/  F2FP.BF16.F32.PACK_AB R166, R57, R52 ;  /* 0x0000003439a6723e */ /* 0x000fcc00000010ff */
[----:B------:R-:W1:Y:S01]  /*42d0*/  MUFU.EX2 R31, R31 ;  /* 0x0000001f001f7308 */ /* 0x000e620000000800 */
[----:B--2---:R-:W-:-:S07]  /*42e0*/  FADD.FTZ R38, R30, R65 ;  /* 0x000000411e267221 */ /* 0x004fce0000010000 */
[----:B------:R-:W-:Y:S01]  /*42f0*/  MUFU.EX2 R32, R32 ;  /* 0x0000002000207308 */ /* 0x000fe20000000800 */
[----:B0-----:R-:W-:Y:S01]  /*4300*/  FADD.FTZ R48, R56, R67 ;  /* 0x0000004338307221 */ /* 0x001fe20000010000 */
[----:B------:R-:W-:-:S03]  /*4310*/  F2FP.BF16.F32.PACK_AB R168, R59, R56 ;  /* 0x000000383ba8723e */ /* 0x000fc600000010ff */
[----:B------:R-:W-:-:S03]  /*4320*/  FADD.FTZ R45, R59, R48 ;  /* 0x000000303b2d7221 */ /* 0x000fc60000010000 */
[----:B------:R-:W0:Y:S01]  /*4330*/  MUFU.EX2 R46, R46 ;  /* 0x0000002e002e7308 */ /* 0x000e220000000800 */
[C---:B-1----:R-:W-:Y:S01]  /*4340*/  FADD.FTZ R43, R31.reuse, R38 ;  /* 0x000000261f2b7221 */ /* 0x042fe20000010000 */
[----:B------:R-:W-:-:S06]  /*4350*/  F2FP.BF16.F32.PACK_AB R165, R31, R30 ;  /* 0x0000001e1fa5723e */ /* 0x000fcc00000010ff */
[----:B------:R-:W1:Y:S08]  /*4360*/  MUFU.EX2 R33, R33 ;  /* 0x0000002100217308 */ /* 0x000e700000000800 */
[----:B------:R-:W-:Y:S01]  /*4370*/  MUFU.EX2 R34, R34 ;  /* 0x0000002200227308 */ /* 0x000fe20000000800 */
[----:B0-----:R-:W-:Y:S01]  /*4380*/  FADD.FTZ R48, R46, R45 ;  /* 0x0000002d2e307221 */ /* 0x001fe20000010000 */
[----:B------:R-:W-:-:S03]  /*4390*/  F2FP.BF16.F32.PACK_AB R170, R61, R46 ;  /* 0x0000002e3daa723e */ /* 0x000fc600000010ff */
[----:B------:R-:W-:-:S03]  /*43a0*/  FADD.FTZ R45, R61, R48 ;  /* 0x000000303d2d7221 */ /* 0x000fc60000010000 */
[----:B------:R-:W0:Y:S01]  /*43b0*/  MUFU.EX2 R54, R54 ;  /* 0x0000003600367308 */ /* 0x000e220000000800 */
[----:B-1----:R-:W-:-:S07]  /*43c0*/  F2FP.BF16.F32.PACK_AB R167, R33, R32 ;  /* 0x0000002021a7723e */ /* 0x002fce00000010ff */
[----:B------:R-:W1:Y:S08]  /*43d0*/  MUFU.EX2 R35, R35 ;  /* 0x0000002300237308 */ /* 0x000e700000000800 */
[----:B------:R-:W2:Y:S01]  /*43e0*/  MUFU.EX2 R36, R36 ;  /* 0x0000002400247308 */ /* 0x000ea20000000800 */
[----:B0-----:R-:W-:Y:S01]  /*43f0*/  FADD.FTZ R40, R54, R45 ;  /* 0x0000002d36287221 */ /* 0x001fe20000010000 */
[----:B------:R-:W-:-:S03]  /*4400*/  F2FP.BF16.F32.PACK_AB R172, R63, R54 ;  /* 0x000000363fac723e */ /* 0x000fc600000010ff */
[----:B------:R-:W-:-:S03]  /*4410*/  FADD.FTZ R40, R63, R40 ;  /* 0x000000283f287221 */ /* 0x000fc60000010000 */
[----:B------:R0:W3:Y:S01]  /*4420*/  MUFU.EX2 R171, R4 ;  /* 0x0000000400ab7308 */ /* 0x0000e20000000800 */
[----:B-1----:R-:W-:-:S07]  /*4430*/  F2FP.BF16.F32.PACK_AB R169, R35, R34 ;  /* 0x0000002223a9723e */ /* 0x002fce00000010ff */
[----:B------:R-:W1:Y:S01]  /*4440*/  MUFU.EX2 R41, R41 ;  /* 0x0000002900297308 */ /* 0x000e620000000800 */
[----:B0-----:R-:W-:-:S04]  /*4450*/  FADD.FTZ R4, R32, R43 ;  /* 0x0000002b20047221 */ /* 0x001fc80000010000 */
[----:B------:R-:W-:-:S03]  /*4460*/  FADD.FTZ R43, R33, R4 ;  /* 0x00000004212b7221 */ /* 0x000fc60000010000 */
[----:B------:R-:W0:Y:S01]  /*4470*/  MUFU.EX2 R11, R11 ;  /* 0x0000000b000b7308 */ /* 0x000e220000000800 */
[----:B------:R-:W-:-:S04]  /*4480*/  FADD.FTZ R4, R34, R43 ;  /* 0x0000002b22047221 */ /* 0x000fc80000010000 */
[----:B------:R-:W-:-:S03]  /*4490*/  FADD.FTZ R43, R35, R4 ;  /* 0x00000004232b7221 */ /* 0x000fc60000010000 */
[----:B------:R1:W4:Y:S01]  /*44a0*/  MUFU.EX2 R38, R37 ;  /* 0x0000002500267308 */ /* 0x0003220000000800 */
[----:B--2---:R-:W-:-:S04]  /*44b0*/  FADD.FTZ R4, R36, R43 ;  /* 0x0000002b24047221 */ /* 0x004fc80000010000 */
[C---:B---3--:R-:W-:Y:S01]  /*44c0*/  FADD.FTZ R44, R171.reuse, R4 ;  /* 0x00000004ab2c7221 */ /* 0x048fe20000010000 */
[----:B------:R-:W-:Y:S02]  /*44d0*/  F2FP.BF16.F32.PACK_AB R171, R171, R36 ;  /* 0x00000024abab723e */ /* 0x000fe400000010ff */
[----:B------:R-:W2:Y:S01]  /*44e0*/  MUFU.EX2 R15, R15 ;  /* 0x0000000f000f7308 */ /* 0x000ea20000000800 */
[----:B-1----:R-:W-:Y:S01]  /*44f0*/  FADD.FTZ R37, R41, R40 ;  /* 0x0000002829257221 */ /* 0x002fe20000010000 */
[----:B0-----:R-:W-:-:S06]  /*4500*/  FADD.FTZ R3, R11, R44 ;  /* 0x0000002c0b037221 */ /* 0x001fcc0000010000 */
[----:B------:R-:W0:Y:S01]  /*4510*/  MUFU.EX2 R42, R42 ;  /* 0x0000002a002a7308 */ /* 0x000e220000000800 */
[C---:B----4-:R-:W-:Y:S01]  /*4520*/  FADD.FTZ R14, R38.reuse, R3 ;  /* 0x00000003260e7221 */ /* 0x050fe20000010000 */
[----:B------:R-:W-:-:S06]  /*4530*/  F2FP.BF16.F32.PACK_AB R173, R38, R11 ;  /* 0x0000000b26ad723e */ /* 0x000fcc00000010ff */
[----:B------:R-:W1:Y:S01]  /*4540*/  MUFU.EX2 R40, R39 ;  /* 0x0000002700287308 */ /* 0x000e620000000800 */
[----:B--2---:R-:W-:Y:S01]  /*4550*/  FADD.FTZ R3, R15, R14 ;  /* 0x0000000e0f037221 */ /* 0x004fe20000010000 */
[C---:B0-----:R-:W-:Y:S01]  /*4560*/  FADD.FTZ R4, R42.reuse, R37 ;  /* 0x000000252a047221 */ /* 0x041fe20000010000 */
[----:B------:R-:W-:Y:S02]  /*4570*/  F2FP.BF16.F32.PACK_AB R174, R42, R41 ;  /* 0x000000292aae723e */ /* 0x000fe400000010ff */
[C---:B-1----:R-:W-:Y:S01]  /*4580*/  FADD.FTZ R3, R40.reuse, R3 ;  /* 0x0000000328037221 */ /* 0x042fe20000010000 */
[----:B------:R-:W-:Y:S01]  /*4590*/  F2FP.BF16.F32.PACK_AB R175, R40, R15 ;  /* 0x0000000f28af723e */ /* 0x000fe200000010ff */
[----:B------:R-:W-:Y:S06]  /*45a0*/  @!P0 BRA `(.L_x_1759) ;  /* 0x0000000000048947 */ /* 0x000fec0003800000 */
[----:B------:R-:W-:Y:S01]  /*45b0*/  BPT.TRAP 0x1 ;  /* 0x000000040000795c */ /* 0x000fe20000300000 */
.L_x_1759:
[----:B------:R0:W1:Y:S01]  /*45c0*/  SYNCS.PHASECHK.TRANS64.TRYWAIT P1, [R5+URZ+0x22850], R12 ;  /* 0x0228500c050075a7 */ /* 0x000062000802017f */
[----:B------:R-:W-:Y:S05]  /*45d0*/  @!P0 BRA `(.L_x_1760) ;  /* 0x0000000000048947 */ /* 0x000fea0003800000 */
[----:B------:R-:W-:Y:S01]  /*45e0*/  BPT.TRAP 0x1 ;  /* 0x000000040000795c */ /* 0x000fe20000300000 */
.L_x_1760:
[----:B-1----:R-:W-:Y:S05]  /*45f0*/  @P1 BRA `(.L_x_1761) ;  /* 0x0000000000081947 */ /* 0x002fea0003800000 */
[----:B------:R-:W1:Y:S02]  /*4600*/  SYNCS.PHASECHK.TRANS64.TRYWAIT P1, [R5+URZ+0x22850], R12 ;  /* 0x0228500c050075a7 */ /* 0x000e64000802017f */
[----:B-1----:R-:W-:Y:S05]  /*4610*/  @!P1 BRA `(.L_x_1762) ;  /* 0x0000011800a49947 */ /* 0x002fea0003800000 */
.L_x_1761:
[----:B------:R-:W-:Y:S01]  /*4620*/  R2UR UR5, R9 ;  /* 0x00000000090572ca */ /* 0x000fe200000e0000 */
[----:B------:R2:W-:Y:S01]  /*4630*/  BAR.SYNC.DEFER_BLOCKING R10, 0x100 ;  /* 0x0004000a0000751d */ /* 0x0005e20000010000 */
[----:B------:R-:W-:-:S05]  /*4640*/  IMAD.IADD R9, R17, 0x1, -R18 ;  /* 0x0000000111097824 */ /* 0x000fca00078e0a12 */
[----:B------:R-:W-:Y:S01]  /*4650*/  UMOV UR11, 0x40000040 ;  /* 0x40000040000b7882 */ /* 0x000fe20000000000 */
[----:B------:R-:W3:Y:S05]  /*4660*/  S2R R11, SR_TID.X ;  /* 0x00000000000b7919 */ /* 0x000eea0000002100 */
        /* <DEDUP_REMOVED lines=10> */
[----:B---3--:R-:W-:Y:S01]  /*4710*/  LOP3.LUT P1, RZ, R11, 0x7f, RZ, 0xc0, !PT ;  /* 0x0000007f0bff7812 */ /* 0x008fe2000782c0ff */
[----:B------:R-:W-:-:S12]  /*4720*/  IMAD R11, R201, 0x80, R9 ;  /* 0x00000080c90b7824 */ /* 0x000fd800078e0209 */
[----:B01----:R-:W-:-:S05]  /*4730*/  @!P1 VIADD R5, R5, 0x22860 ;  /* 0x0002286005059836 */ /* 0x003fca0000000000 */
        /* <DEDUP_REMOVED lines=33> */
[----:B0-----:R-:W-:-:S12]  /*4950*/  VIADD R5, R176, 0xfffffffe ;  /* 0xfffffffeb0057836 */ /* 0x001fd80000000000 */
[----:B--2---:R-:W-:Y:S05]  /*4960*/  @P1 BRA `(.L_x_1763) ;  /* 0x0000000000481947 */ /* 0x004fea0003800000 */
        /* <DEDUP_REMOVED lines=11> */
.L_x_1764:
[----:B------:R-:W-:-:S11]  /*4a20*/  UISETP.NE.AND UP1, UPT, UR15, 0x1, UPT ;  /* 0x000000010f00788c */ /* 0x000fd6000bf25270 */
[----:B------:R-:W-:Y:S02]  /*4a30*/  @UP1 ULDC.64 UR22, c[0x0][0x9e8] ;  /* 0x00027a0000161ab9 */ /* 0x000fe40000000a00 */
[----:B------:R-:W-:-:S04]  /*4a40*/  UIMAD.WIDE.U32 UR10, UR18, UR22, URZ ;  /* 0x00000016120a72a5 */ /* 0x000fc8000f8e003f */
[----:B------:R-:W-:-:S12]  /*4a50*/  @UP1 USHF.R.U32.HI UR18, URZ, UR23, UR11 ;  /* 0x000000173f121299 */ /* 0x000fd8000801160b */
.L_x_1765:
[----:B------:R-:W-:-:S04]  /*4a60*/  UIMAD UR15, UR18, UR15, UR15 ;  /* 0x0000000f120f72a4 */ /* 0x000fc8000f8e020f */
[----:B------:R-:W-:-:S04]  /*4a70*/  UISETP.LT.AND UP1, UPT, UR14, UR15, UPT ;  /* 0x0000000f0e00728c */ /* 0x000fc8000bf21270 */
[----:B------:R-:W-:-:S12]  /*4a80*/  USEL UR14, UR14, UR15, UP1 ;  /* 0x0000000f0e0e7287 */ /* 0x000fd80008800000 */
.L_x_1763:
        /* <DEDUP_REMOVED lines=11> */
[----:B------:R-:W-:Y:S01]  /*4b40*/  VIADD R13, R15, 0x8 ;  /* 0x000000080f0d7836 */ /* 0x000fe20000000000 */
[----:B------:R-:W-:-:S04]  /*4b50*/  ULDC UR27, c[0x0][0x9e0] ;  /* 0x00027800001b7ab9 */ /* 0x000fc80000000800 */
[----:B------:R-:W-:-:S07]  /*4b60*/  LOP3.LUT R11, RZ, R13, RZ, 0x33, !PT ;  /* 0x0000000dff0b7212 */ /* 0x000fce00078e33ff */
.L_x_1783:
[----:B------:R-:W-:-:S04]  /*4b70*/  UIADD3 UR37, UR37, 0x1, URZ ;  /* 0x0000000125257890 */ /* 0x000fc8000fffe03f */
[----:B------:R-:W-:-:S04]  /*4b80*/  UISETP.NE.AND UP1, UPT, UR37, 0x2, UPT ;  /* 0x000000022500788c */ /* 0x000fc8000bf25270 */
[----:B------:R-:W-:Y:S02]  /*4b90*/  USEL UR10, URZ, 0x1, UP1 ;  /* 0x000000013f0a7887 */ /* 0x000fe40008800000 */
[----:B------:R-:W-:Y:S02]  /*4ba0*/  USEL UR37, UR37, URZ, UP1 ;  /* 0x0000003f25257287 */ /* 0x000fe40008800000 */
[----:B------:R-:W-:Y:S01]  /*4bb0*/  ULOP3.LUT UR40, UR40, UR10, URZ, 0x3c, !UPT ;  /* 0x0000000a28287292 */ /* 0x000fe2000f8e3c3f */
[----:B0-----:R-:W-:Y:S11]  /*4bc0*/  @!P0 BRA `(.L_x_1767) ;  /* 0x0000000000048947 */ /* 0x001ff60003800000 */
[----:B------:R-:W-:Y:S01]  /*4bd0*/  BPT.TRAP 0x1 ;  /* 0x000000040000795c */ /* 0x000fe20000300000 */
.L_x_1767:
        /* <DEDUP_REMOVED lines=9> */
.L_x_1768:
[----:B-1----:R-:W-:Y:S05]  /*4c70*/  @P1 BRA `(.L_x_1769) ;  /* 0x0000000000081947 */ /* 0x002fea0003800000 */
[----:B------:R-:W1:Y:S02]  /*4c80*/  SYNCS.PHASECHK.TRANS64.TRYWAIT P1, [UR28+0x22830], R10 ;  /* 0x0228300aff0075a7 */ /* 0x000e64000802015c */
[----:B-1----:R-:W-:Y:S05]  /*4c90*/  @!P1 BRA `(.L_x_1770) ;  /* 0x0000011400189947 */ /* 0x002fea0003800000 */
.L_x_1769:
[----:B------:R-:W-:Y:S01]  /*4ca0*/  UIMAD UR22, UR37, 0x300, UR4 ;  /* 0x00000300251678a4 */ /* 0x000fe2000f8e0204 */
[----:B------:R-:W-:Y:S01]  /*4cb0*/  WARPGROUP.ARRIVE ;  /* 0x00000000000079c5 */ /* 0x000fe20000000000 */
[----:B------:R-:W-:Y:S01]  /*4cc0*/  UMOV UR23, 0x40000040 ;  /* 0x4000004000177882 */ /* 0x000fe20000000000 */
[----:B------:R-:W-:Y:S01]  /*4cd0*/  UMOV UR11, 0x40000040 ;  /* 0x40000040000b7882 */ /* 0x000fe20000000000 */
[----:B------:R-:W-:-:S03]  /*4ce0*/  UIADD3 UR10, UR22, 0x2, URZ ;  /* 0x00000002160a7890 */ /* 0x000fc6000fffe03f */
[----:B------:R-:W2:Y:S01]  /*4cf0*/  S2R R8, SR_TID.X ;  /* 0x0000000000087919 */ /* 0x000ea20000002100 */
[----:B------:R-:W-:Y:S01]  /*4d00*/  UIADD3 UR14, UR22, 0x4, URZ ;  /* 0x00000004160e7890 */ /* 0x000fe2000fffe03f */
[----:B-1----:R-:W-:Y:S01]  /*4d10*/  IMAD R21, R5, -0x60, R17 ;  /* 0xffffffa005157824 */ /* 0x002fe200078e0211 */
[----:B------:R-:W-:Y:S01]  /*4d20*/  UMOV UR15, 0x40000040 ;  /* 0x40000040000f7882 */ /* 0x000fe20000000000 */
[----:B------:R-:W-:Y:S01]  /*4d30*/  HGMMA.64x96x16.F32.BF16 R152, gdesc[UR20], RZ, !UPT, gsb0 ;  /* 0x01600000149879f0 */ /* 0x000fe2000c0018ff */
[----:B------:R-:W-:Y:S01]  /*4d40*/  UIADD3 UR18, UR22, 0x6, URZ ;  /* 0x0000000616127890 */ /* 0x000fe2000fffe03f */
[----:B------:R-:W-:Y:S01]  /*4d50*/  UMOV UR19, 0x40000040 ;  /* 0x4000004000137882 */ /* 0x000fe20000000000 */
[----:B------:R-:W-:-:S05]  /*4d60*/  IADD3 R21, -R18, 0x1, R21 ;  /* 0x0000000112157810 */ /* 0x000fca0007ffe115 */
[----:B------:R-:W-:Y:S01]  /*4d70*/  IMAD.IADD R21, R21, 0x1, -R16 ;  /* 0x0000000115157824 */ /* 0x000fe200078e0a10 */
[----:B--2---:R-:W-:Y:S02]  /*4d80*/  LOP3.LUT P1, RZ, R8, 0x7f, RZ, 0xc0, !PT ;  /* 0x0000007f08ff7812 */ /* 0x004fe4000782c0ff */
[----:B------:R-:W-:-:S04]  /*4d90*/  SHF.R.U32.HI R8, RZ, 0x7, R8 ;  /* 0x00000007ff087819 */ /* 0x000fc80000011608 */
        /* <DEDUP_REMOVED lines=12> */
[----:B------:R-:W-:Y:S02]  /*4e60*/  IMAD.U32 R177, RZ, RZ, UR28 ;  /* 0x0000001cffb17e24 */ /* 0x000fe4000f8e00ff */
        /* <DEDUP_REMOVED lines=8> */
[----:B------:R-:W-:-:S02]  /*4ef0*/  @!P1 VIADD R20, R177, 0x22840 ;  /* 0x00022840b1149836 */ /* 0x000fc40000000000 */
        /* <DEDUP_REMOVED lines=43> */
[----:B------:R-:W2:Y:S01]  /*51b0*/  MUFU.TANH R152, R152 ;  /* 0x0000009800987308 */ /* 0x000ea20000002400 */
[----:B------:R-:W-:-:S02]  /*51c0*/  VIADD R195, R21, UR27 ;  /* 0x0000001b15c37c36 */ /* 0x000fc40008000000 */
[----:B------:R-:W-:Y:S02]  /*51d0*/  VIADD R199, R21, UR6 ;  /* 0x0000000615c77c36 */ /* 0x000fe40008000000 */
[C---:B------:R-:W-:Y:S02]  /*51e0*/  IMAD.IADD R198, R0.reuse, 0x1, R195 ;  /* 0x0000000100c67824 */ /* 0x040fe400078e02c3 */
[----:B------:R-:W-:Y:S01]  /*51f0*/  IMAD.IADD R196, R0, 0x1, R199 ;  /* 0x0000000100c47824 */ /* 0x000fe200078e02c7 */
[----:B------:R-:W3:Y:S08]  /*5200*/  MUFU.TANH R153, R153 ;  /* 0x0000009900997308 */ /* 0x000ef00000002400 */
        /* <DEDUP_REMOVED lines=45> */
[----:B------:R-:W0:Y:S01]  /*54e0*/  MUFU.TANH R187, R187 ;  /* 0x000000bb00bb7308 */ /* 0x000e220000002400 */
[----:B-1234-:R-:W-:Y:S05]  /*54f0*/  @P1 BRA `(.L_x_1771) ;  /* 0x00000000005c1947 */ /* 0x01efea0003800000 */
[----:B------:R-:W-:Y:S01]  /*5500*/  ISETP.GT.AND P1, PT, R15, -0x1, PT ;  /* 0xffffffff0f00780c */ /* 0x000fe20003f24270 */
[----:B------:R-:W-:-:S12]  /*5510*/  BSSY B0, `(.L_x_1772) ;  /* 0x0000011000007945 */ /* 0x000fd80003800000 */
[----:B------:R-:W-:Y:S05]  /*5520*/  @P1 BRA `(.L_x_1773) ;  /* 0x0000000000241947 */ /* 0x000fea0003800000 */
[----:B------:R-:W-:Y:S02]  /*5530*/  IMAD.U32 R212, RZ, RZ, UR25 ;  /* 0x00000019ffd47e24 */ /* 0x000fe4000f8e00ff */
[----:B------:R-:W-:-:S03]  /*5540*/  IMAD.IADD R197, R0, 0x1, R9 ;  /* 0x0000000100c57824 */ /* 0x000fc600078e0209 */
[----:B------:R-:W-:Y:S02]  /*5550*/  ISETP.NE.AND P1, PT, R212, 0x1, PT ;  /* 0x00000001d400780c */ /* 0x000fe40003f25270 */
[----:B------:R-:W-:-:S11]  /*5560*/  LOP3.LUT R197, RZ, R197, RZ, 0x33, !PT ;  /* 0x000000c5ffc57212 */ /* 0x000fd600078e33ff */
[----:B------:R-:W1:Y:S02]  /*5570*/  @P1 LDC.64 R20, c[0x0][0x9e8] ;  /* 0x00027a00ff141b82 */ /* 0x000e640000000a00 */
[----:B-1----:R-:W-:-:S05]  /*5580*/  @P1 IMAD.HI.U32 R20, R197, R20, RZ ;  /* 0x00000014c5141227 */ /* 0x002fca00078e00ff */
[----:B------:R-:W-:-:S04]  /*5590*/  @P1 SHF.R.U32.HI R197, RZ, R21, R20 ;  /* 0x00000015ffc51219 */ /* 0x000fc80000011614 */
[----:B------:R-:W-:Y:S01]  /*55a0*/  LOP3.LUT R20, RZ, R197, RZ, 0x33, !PT ;  /* 0x000000c5ff147212 */ /* 0x000fe200078e33ff */
[----:B------:R-:W-:Y:S06]  /*55b0*/  BRA `(.L_x_1774) ;  /* 0x0000000000187947 */ /* 0x000fec0003800000 */
.L_x_1773:
[----:B------:R-:W-:-:S05]  /*55c0*/  IMAD.U32 R212, RZ, RZ, UR25 ;  /* 0x00000019ffd47e24 */ /* 0x000fca000f8e00ff */
[----:B------:R-:W-:-:S13]  /*55d0*/  ISETP.NE.AND P1, PT, R212, 0x1, PT ;  /* 0x00000001d400780c */ /* 0x000fda0003f25270 */
[----:B------:R-:W1:Y:S02]  /*55e0*/  @P1 LDC.64 R20, c[0x0][0x9e8] ;  /* 0x00027a00ff141b82 */ /* 0x000e640000000a00 */
[----:B-1----:R-:W-:-:S04]  /*55f0*/  @P1 IMAD.HI.U32 R194, R15, R20, RZ ;  /* 0x000000140fc21227 */ /* 0x002fc800078e00ff */
[----:B------:R-:W-:Y:S01]  /*5600*/  IMAD.MOV.U32 R20, RZ, RZ, R15 ;  /* 0x000000ffff147224 */ /* 0x000fe200078e000f */
[----:B------:R-:W-:-:S07]  /*5610*/  @P1 SHF.R.U32.HI R20, RZ, R21, R194 ;  /* 0x00000015ff141219 */ /* 0x000fce00000116c2 */
.L_x_1774:
[----:B------:R-:W-:Y:S05]  /*5620*/  BSYNC B0 ;  /* 0x0000000000007941 */ /* 0x000fea0003800000 */
.L_x_1772:
[----:B------:R-:W-:-:S04]  /*5630*/  IMAD R21, R5, -0x60, -R16 ;  /* 0xffffffa005157824 */ /* 0x000fc800078e0a10 */
[----:B------:R-:W-:-:S05]  /*5640*/  IMAD R21, R20, R212, R21 ;  /* 0x000000d414157224 */ /* 0x000fca00078e0215 */
[----:B------:R-:W-:Y:S02]  /*5650*/  VIADDMNMX R198, R21, R212, R198, PT ;  /* 0x000000d415c67246 */ /* 0x000fe400038001c6 */
[----:B------:R-:W-:-:S07]  /*5660*/  VIMNMX R196, R196, R21, !PT ;  /* 0x00000015c4c47248 */ /* 0x000fce0007fe0100 */
.L_x_1771:
[----:B------:R-:W-:Y:S01]  /*5670*/  IMAD R197, R5, -0x60, RZ ;  /* 0xffffffa005c57824 */ /* 0x000fe200078e02ff */
[----:B------:R-:W-:Y:S02]  /*5680*/  LOP3.LUT R2, R2, 0xfffbffff, RZ, 0xc0, !PT ;  /* 0xfffbffff02027812 */ /* 0x000fe400078ec0ff */
[----:B------:R-:W-:Y:S02]  /*5690*/  IADD3 R195, R195, 0x8, R0 ;  /* 0x00000008c3c37810 */ /* 0x000fe40007ffe000 */
        /* <DEDUP_REMOVED lines=17> */
[----:B0-----:R-:W-:Y:S02]  /*57b0*/  FSEL R156, R156, -INF , !P2 ;  /* 0xff8000009c9c7808 */ /* 0x001fe40005000000 */
        /* <DEDUP_REMOVED lines=106> */
[----:B------:R-:W-:Y:S02]  /*5e60*/  ISETP.GE.AND P5, PT, R197, 0x59, PT ;  /* 0x00000059c500780c */ /* 0x000fe40003fa6270 */
[----:B------:R-:W-:Y:S02]  /*5e70*/  IADD3 R191, R199, 0x8, R0 ;  /* 0x00000008c7bf7810 */ /* 0x000fe40007ffe000 */
[----:B------:R-:W-:-:S04]  /*5e80*/  ISETP.GT.AND P6, PT, R196, 0x58, !P5 ;  /* 0x00000058c400780c */ /* 0x000fc80006fc4270 */
[----:B------:R-:W-:-:S04]  /*5e90*/  ISETP.LT.OR P6, PT, R198, 0x59, P6 ;  /* 0x00000059c600780c */ /* 0x000fc800037c1670 */
[----:B------:R-:W-:Y:S02]  /*5ea0*/  FSEL R192, R192, -INF , !P6 ;  /* 0xff800000c0c07808 */ /* 0x000fe40007000000 */
[----:B------:R-:W-:-:S13]  /*5eb0*/  ISETP.GE.AND P6, PT, R197, 0x5a, PT ;  /* 0x0000005ac500780c */ /* 0x000fda0003fc6270 */
[----:B------:R-:W-:Y:S02]  /*5ec0*/  @P6 LOP3.LUT R2, R2, 0x1, RZ, 0xfc, !PT ;  /* 0x0000000102026812 */ /* 0x000fe400078efcff */
[----:B------:R-:W-:-:S04]  /*5ed0*/  ISETP.GT.AND P6, PT, R196, 0x59, !P6 ;  /* 0x00000059c400780c */ /* 0x000fc800077c4270 */
[----:B------:R-:W-:-:S04]  /*5ee0*/  ISETP.LT.OR P6, PT, R198, 0x5a, P6 ;  /* 0x0000005ac600780c */ /* 0x000fc800037c1670 */
[----:B------:R-:W-:Y:S02]  /*5ef0*/  FSEL R193, R193, -INF , !P6 ;  /* 0xff800000c1c17808 */ /* 0x000fe40007000000 */
[----:B------:R-:W-:-:S13]  /*5f00*/  PLOP3.LUT P6, PT, PT, PT, UP0, 0x40, 0x0 ;  /* 0x000000000000781c */ /* 0x000fda0003fce808 */
[----:B------:R-:W-:Y:S05]  /*5f10*/  @P6 BRA `(.L_x_1775) ;  /* 0x0000000000586947 */ /* 0x000fea0003800000 */
[----:B------:R-:W-:Y:S01]  /*5f20*/  ISETP.GT.AND P6, PT, R13, -0x1, PT ;  /* 0xffffffff0d00780c */ /* 0x000fe20003fc4270 */
[----:B------:R-:W-:-:S12]  /*5f30*/  BSSY B0, `(.L_x_1776) ;  /* 0x0000010000007945 */ /* 0x000fd80003800000 */
[----:B------:R-:W-:Y:S05]  /*5f40*/  @P6 BRA `(.L_x_1777) ;  /* 0x0000000000206947 */ /* 0x000fea0003800000 */
[----:B------:R-:W-:-:S05]  /*5f50*/  IMAD.U32 R198, RZ, RZ, UR25 ;  /* 0x00000019ffc67e24 */ /* 0x000fca000f8e00ff */
[----:B------:R-:W-:-:S13]  /*5f60*/  ISETP.NE.AND P6, PT, R198, 0x1, PT ;  /* 0x00000001c600780c */ /* 0x000fda0003fc5270 */
[----:B------:R-:W0:Y:S02]  /*5f70*/  @P6 LDC.64 R20, c[0x0][0x9e8] ;  /* 0x00027a00ff146b82 */ /* 0x000e240000000a00 */
[----:B0-----:R-:W-:-:S04]  /*5f80*/  @P6 IMAD.HI.U32 R196, R11, R20, RZ ;  /* 0x000000140bc46227 */ /* 0x001fc800078e00ff */
[----:B------:R-:W-:Y:S01]  /*5f90*/  IMAD.MOV.U32 R20, RZ, RZ, R11 ;  /* 0x000000ffff147224 */ /* 0x000fe200078e000b */
[----:B------:R-:W-:-:S04]  /*5fa0*/  @P6 SHF.R.U32.HI R20, RZ, R21, R196 ;  /* 0x00000015ff146219 */ /* 0x000fc800000116c4 */
[----:B------:R-:W-:Y:S01]  /*5fb0*/  LOP3.LUT R20, RZ, R20, RZ, 0x33, !PT ;  /* 0x00000014ff147212 */ /* 0x000fe200078e33ff */
[----:B------:R-:W-:Y:S06]  /*5fc0*/  BRA `(.L_x_1778) ;  /* 0x0000000000187947 */ /* 0x000fec0003800000 */
.L_x_1777:
[----:B------:R-:W-:-:S05]  /*5fd0*/  IMAD.U32 R198, RZ, RZ, UR25 ;  /* 0x00000019ffc67e24 */ /* 0x000fca000f8e00ff */
[----:B------:R-:W-:-:S13]  /*5fe0*/  ISETP.NE.AND P6, PT, R198, 0x1, PT ;  /* 0x00000001c600780c */ /* 0x000fda0003fc5270 */
[----:B------:R-:W0:Y:S02]  /*5ff0*/  @P6 LDC.64 R20, c[0x0][0x9e8] ;  /* 0x00027a00ff146b82 */ /* 0x000e240000000a00 */
[----:B0-----:R-:W-:-:S04]  /*6000*/  @P6 IMAD.HI.U32 R196, R13, R20, RZ ;  /* 0x000000140dc46227 */ /* 0x001fc800078e00ff */
[----:B------:R-:W-:Y:S01]  /*6010*/  IMAD.MOV.U32 R20, RZ, RZ, R13 ;  /* 0x000000ffff147224 */ /* 0x000fe200078e000d */
[----:B------:R-:W-:-:S07]  /*6020*/  @P6 SHF.R.U32.HI R20, RZ, R21, R196 ;  /* 0x00000015ff146219 */ /* 0x000fce00000116c4 */
.L_x_1778:
[----:B------:R-:W-:Y:S05]  /*6030*/  BSYNC B0 ;  /* 0x0000000000007941 */ /* 0x000fea0003800000 */
.L_x_1776:
[----:B------:R-:W-:-:S04]  /*6040*/  IMAD.IADD R197, R197, 0x1, -R16 ;  /* 0x00000001c5c57824 */ /* 0x000fc800078e0a10 */
[----:B------:R-:W-:-:S05]  /*6050*/  IMAD R20, R20, R198, R197 ;  /* 0x000000c614147224 */ /* 0x000fca00078e02c5 */
[----:B------:R-:W-:Y:S02]  /*6060*/  VIADDMNMX R195, R20, R198, R195, PT ;  /* 0x000000c614c37246 */ /* 0x000fe400038001c3 */
[----:B------:R-:W-:-:S07]  /*6070*/  VIMNMX R191, R191, R20, !PT ;  /* 0x00000014bfbf7248 */ /* 0x000fce0007fe0100 */
.L_x_1775:
[----:B------:R-:W-:Y:S02]  /*6080*/  ISETP.GT.AND P1, PT, R191, 0x1, !P1 ;  /* 0x00000001bf00780c */ /* 0x000fe40004f24270 */
[----:B------:R-:W-:Y:S02]  /*6090*/  LOP3.LUT P6, RZ, R2, 0x10000, RZ, 0xc0, !PT ;  /* 0x0001000002ff7812 */ /* 0x000fe400078cc0ff */
[----:B------:R-:W-:Y:S02]  /*60a0*/  ISETP.LT.OR P1, PT, R195, 0x2, P1 ;  /* 0x00000002c300780c */ /* 0x000fe40000f21670 */
[----:B------:R-:W-:Y:S02]  /*60b0*/  ISETP.GT.AND P2, PT, R191, 0x49, !P2 ;  /* 0x00000049bf00780c */ /* 0x000fe40005744270 */
        /* <DEDUP_REMOVED lines=55> */
[----:B------:R-:W-:-:S02]  /*6430*/  LOP3.LUT P1, RZ, R2, 0x2000, RZ, 0xc0, !PT ;  /* 0x0000200002ff7812 */ /* 0x000fc4000782c0ff */
[----:B------:R-:W-:Y:S02]  /*6440*/  FMNMX.FTZ R196, R193, R14, !PT ;  /* 0x0000000ec1c47209 */ /* 0x000fe40007810000 */
[----:B------:R-:W-:Y:S02]  /*6450*/  ISETP.GT.AND P1, PT, R191, 0x28, !P1 ;  /* 0x00000028bf00780c */ /* 0x000fe40004f24270 */
[----:B------:R-:W-:Y:S01]  /*6460*/  LOP3.LUT P6, RZ, R2, 0x20, RZ, 0xc0, !PT ;  /* 0x0000002002ff7812 */ /* 0x000fe200078cc0ff */
[----:B------:R-:W0:Y:S01]  /*6470*/  SHFL.BFLY PT, R21, R196, 0x2, 0x1f ;  /* 0x0c401f00c4157f89 */ /* 0x000e2200000e0000 */
[C---:B------:R-:W-:Y:S02]  /*6480*/  ISETP.LT.OR P1, PT, R195.reuse, 0x29, P1 ;  /* 0x00000029c300780c */ /* 0x040fe40000f21670 */
[----:B------:R-:W-:Y:S02]  /*6490*/  ISETP.LT.OR P2, PT, R195, 0x4a, P2 ;  /* 0x0000004ac300780c */ /* 0x000fe40001741670 */
[----:B------:R-:W-:-:S02]  /*64a0*/  FSEL R170, R170, -INF , !P1 ;  /* 0xff800000aaaa7808 */ /* 0x000fc40004800000 */
[----:B------:R-:W-:Y:S02]  /*64b0*/  LOP3.LUT P1, RZ, R2, 0x1000, RZ, 0xc0, !PT ;  /* 0x0000100002ff7812 */ /* 0x000fe4000782c0ff */
[C---:B------:R-:W-:Y:S02]  /*64c0*/  ISETP.GT.AND P3, PT, R191.reuse, 0x50, !P3 ;  /* 0x00000050bf00780c */ /* 0x040fe40005f64270 */
[----:B------:R-:W-:Y:S02]  /*64d0*/  ISETP.GT.AND P1, PT, R191, 0x29, !P1 ;  /* 0x00000029bf00780c */ /* 0x000fe40004f24270 */
[----:B------:R-:W-:Y:S02]  /*64e0*/  FSEL R183, R183, -INF , !P2 ;  /* 0xff800000b7b77808 */ /* 0x000fe40005000000 */
[----:B------:R-:W-:Y:S02]  /*64f0*/  ISETP.LT.OR P1, PT, R195, 0x2a, P1 ;  /* 0x0000002ac300780c */ /* 0x000fe40000f21670 */
[----:B------:R-:W-:-:S02]  /*6500*/  ISETP.GT.AND P4, PT, R191, 0x51, !P4 ;  /* 0x00000051bf00780c */ /* 0x000fc40006784270 */
[----:B------:R-:W-:Y:S02]  /*6510*/  FSEL R171, R171, -INF , !P1 ;  /* 0xff800000abab7808 */ /* 0x000fe40004800000 */
[----:B------:R-:W-:Y:S02]  /*6520*/  LOP3.LUT P1, RZ, R2, 0x800, RZ, 0xc0, !PT ;  /* 0x0000080002ff7812 */ /* 0x000fe4000782c0ff */
[----:B------:R-:W-:Y:S02]  /*6530*/  ISETP.LT.OR P3, PT, R195, 0x51, P3 ;  /* 0x00000051c300780c */ /* 0x000fe40001f61670 */
[----:B------:R-:W-:Y:S02]  /*6540*/  ISETP.GT.AND P1, PT, R191, 0x30, !P1 ;  /* 0x00000030bf00780c */ /* 0x000fe40004f24270 */
[----:B0-----:R-:W-:Y:S02]  /*6550*/  FMNMX.FTZ R198, R196, R21, !PT ;  /* 0x00000015c4c67209 */ /* 0x001fe40007810000 */
[----:B------:R-:W-:-:S02]  /*6560*/  ISETP.LT.OR P1, PT, R195, 0x31, P1 ;  /* 0x00000031c300780c */ /* 0x000fc40000f21670 */
[----:B------:R-:W-:Y:S01]  /*6570*/  ISETP.GT.AND P5, PT, R191, 0x58, !P5 ;  /* 0x00000058bf00780c */ /* 0x000fe20006fa4270 */
[----:B------:R-:W0:Y:S01]  /*6580*/  SHFL.BFLY PT, R21, R198, 0x1, 0x1f ;  /* 0x0c201f00c6157f89 */ /* 0x000e2200000e0000 */
[----:B------:R-:W-:Y:S02]  /*6590*/  FSEL R174, R174, -INF , !P1 ;  /* 0xff800000aeae7808 */ /* 0x000fe40004800000 */
[----:B------:R-:W-:Y:S02]  /*65a0*/  LOP3.LUT P1, RZ, R2, 0x400, RZ, 0xc0, !PT ;  /* 0x0000040002ff7812 */ /* 0x000fe4000782c0ff */
[----:B------:R-:W-:Y:S02]  /*65b0*/  ISETP.LT.OR P4, PT, R195, 0x52, P4 ;  /* 0x00000052c300780c */ /* 0x000fe40002781670 */
[----:B------:R-:W-:Y:S02]  /*65c0*/  ISETP.GT.AND P1, PT, R191, 0x31, !P1 ;  /* 0x00000031bf00780c */ /* 0x000fe40004f24270 */
[----:B------:R-:W-:-:S02]  /*65d0*/  FSEL R184, R184, -INF , !P3 ;  /* 0xff800000b8b87808 */ /* 0x000fc40005800000 */
[C---:B------:R-:W-:Y:S02]  /*65e0*/  ISETP.LT.OR P1, PT, R195.reuse, 0x32, P1 ;  /* 0x00000032c300780c */ /* 0x040fe40000f21670 */
[----:B------:R-:W-:Y:S02]  /*65f0*/  ISETP.LT.OR P5, PT, R195, 0x59, P5 ;  /* 0x00000059c300780c */ /* 0x000fe40002fa1670 */
[----:B------:R-:W-:Y:S02]  /*6600*/  FSEL R175, R175, -INF , !P1 ;  /* 0xff800000afaf7808 */ /* 0x000fe40004800000 */
[----:B------:R-:W-:Y:S02]  /*6610*/  LOP3.LUT P1, RZ, R2, 0x200, RZ, 0xc0, !PT ;  /* 0x0000020002ff7812 */ /* 0x000fe4000782c0ff */
[----:B------:R-:W-:Y:S02]  /*6620*/  FSEL R185, R185, -INF , !P4 ;  /* 0xff800000b9b97808 */ /* 0x000fe40006000000 */
[----:B------:R-:W-:-:S02]  /*6630*/  ISETP.GT.AND P1, PT, R191, 0x38, !P1 ;  /* 0x00000038bf00780c */ /* 0x000fc40004f24270 */
[----:B0-----:R-:W-:Y:S02]  /*6640*/  FMNMX.FTZ R14, R198, R21, !PT ;  /* 0x00000015c60e7209 */ /* 0x001fe40007810000 */
[----:B------:R-:W-:-:S03]  /*6650*/  ISETP.LT.OR P1, PT, R195, 0x39, P1 ;  /* 0x00000039c300780c */ /* 0x000fc60000f21670 */
[----:B------:R-:W-:Y:S01]  /*6660*/  FMUL.FTZ R197, R14, UR7 ;  /* 0x000000070ec57c20 */ /* 0x000fe20008410000 */
        /* <DEDUP_REMOVED lines=26> */
[----:B------:R-:W-:Y:S01]  /*6810*/  ISETP.LT.OR P2, PT, R195, 0x5a, P2 ;  /* 0x0000005ac300780c */ /* 0x000fe20001741670 */
[--C-:B------:R-:W-:Y:S01]  /*6820*/  FFMA.FTZ R199, R152, UR7, -R197.reuse ;  /* 0x0000000798c77c23 */ /* 0x100fe200080108c5 */
[----:B------:R-:W-:Y:S01]  /*6830*/  FMNMX.FTZ R12, R154, R213, !PT ;  /* 0x000000d59a0c7209 */ /* 0x000fe20007810000 */
[--C-:B------:R-:W-:Y:S01]  /*6840*/  FFMA.FTZ R152, R153, UR7, -R197.reuse ;  /* 0x0000000799987c23 */ /* 0x100fe200080108c5 */
[--C-:B------:R-:W-:Y:S01]  /*6850*/  FFMA.FTZ R196, R156, UR7, -R197.reuse ;  /* 0x000000079cc47c23 */ /* 0x100fe200080108c5 */
[--C-:B------:R-:W-:Y:S01]  /*6860*/  FFMA.FTZ R198, R160, UR7, -R197.reuse ;  /* 0x00000007a0c67c23 */ /* 0x100fe200080108c5 */
[----:B------:R-:W-:Y:S01]  /*6870*/  FMNMX.FTZ R153, R155, R12, !PT ;  /* 0x0000000c9b997209 */ /* 0x000fe20007810000 */
[--C-:B------:R-:W-:Y:S01]  /*6880*/  FFMA.FTZ R191, R172, UR7, -R197.reuse ;  /* 0x00000007acbf7c23 */ /* 0x100fe200080108c5 */
[----:B------:R0:W-:Y:S01]  /*6890*/  MUFU.EX2 R12, R196 ;  /* 0x000000c4000c7308 */ /* 0x0001e20000000800 */
[----:B------:R-:W-:Y:S01]  /*68a0*/  FSEL R195, R186, -INF , !P5 ;  /* 0xff800000bac37808 */ /* 0x000fe20006800000 */
[--C-:B------:R-:W-:Y:S01]  /*68b0*/  FFMA.FTZ R186, R203, UR7, -R197.reuse ;  /* 0x00000007cbba7c23 */ /* 0x100fe200080108c5 */
[----:B------:R-:W-:Y:S01]  /*68c0*/  FMNMX.FTZ R156, R158, R153, !PT ;  /* 0x000000999e9c7209 */ /* 0x000fe20007810000 */
[--C-:B------:R-:W-:Y:S01]  /*68d0*/  FFMA.FTZ R153, R157, UR7, -R197.reuse ;  /* 0x000000079d997c23 */ /* 0x100fe200080108c5 */
[--C-:B------:R-:W-:Y:S01]  /*68e0*/  FFMA.FTZ R203, R194, UR7, -R197.reuse ;  /* 0x00000007c2cb7c23 */ /* 0x100fe200080108c5 */
[----:B------:R-:W-:Y:S01]  /*68f0*/  FSEL R194, R14, RZ, P1 ;  /* 0x000000ff0ec27208 */ /* 0x000fe20000800000 */
[--C-:B------:R-:W-:Y:S01]  /*6900*/  FFMA.FTZ R188, R188, UR7, -R197.reuse ;  /* 0x00000007bcbc7c23 */ /* 0x100fe200080108c5 */
[----:B------:R-:W-:Y:S01]  /*6910*/  FMNMX.FTZ R157, R159, R156, !PT ;  /* 0x0000009c9f9d7209 */ /* 0x000fe20007810000 */
[----:B0-----:R-:W-:Y:S01]  /*6920*/  FFMA.FTZ R196, R164, UR7, -R197 ;  /* 0x00000007a4c47c23 */ /* 0x001fe200080108c5 */
[----:B------:R-:W-:Y:S01]  /*6930*/  MUFU.EX2 R199, R199 ;  /* 0x000000c700c77308 */ /* 0x000fe20000000800 */
[----:B------:R-:W-:Y:S01]  /*6940*/  FADD.FTZ R194, -R194, R7 ;  /* 0x00000007c2c27221 */ /* 0x000fe20000010100 */
[----:B------:R-:W-:Y:S01]  /*6950*/  FMNMX.FTZ R156, R162, R157, !PT ;  /* 0x0000009da29c7209 */ /* 0x000fe20007810000 */
[--C-:B------:R-:W-:Y:S01]  /*6960*/  FFMA.FTZ R189, R189, UR7, -R197.reuse ;  /* 0x00000007bdbd7c23 */ /* 0x100fe200080108c5 */
[----:B------:R-:W-:-:S02]  /*6970*/  FFMA.FTZ R190, R190, UR7, -R197 ;  /* 0x00000007bebe7c23 */ /* 0x000fc400080108c5 */
[----:B------:R-:W-:Y:S02]  /*6980*/  FMNMX.FTZ R157, R163, R156, !PT ;  /* 0x0000009ca39d7209 */ /* 0x000fe40007810000 */
[----:B------:R0:W-:Y:S02]  /*6990*/  MUFU.EX2 R156, R198 ;  /* 0x000000c6009c7308 */ /* 0x0001e40000000800 */
[----:B------:R-:W-:Y:S01]  /*69a0*/  FMNMX.FTZ R160, R166, R157, !PT ;  /* 0x0000009da6a07209 */ /* 0x000fe20007810000 */
[----:B------:R-:W-:-:S03]  /*69b0*/  FFMA.FTZ R157, R161, UR7, -R197 ;  /* 0x00000007a19d7c23 */ /* 0x000fc600080108c5 */
[----:B------:R-:W-:Y:S02]  /*69c0*/  FMNMX.FTZ R161, R167, R160, !PT ;  /* 0x000000a0a7a17209 */ /* 0x000fe40007810000 */
[----:B------:R-:W-:Y:S01]  /*69d0*/  MUFU.EX2 R152, R152 ;  /* 0x0000009800987308 */ /* 0x000fe20000000800 */
[----:B0-----:R-:W-:Y:S01]  /*69e0*/  FFMA.FTZ R198, R168, UR7, -R197 ;  /* 0x00000007a8c67c23 */ /* 0x001fe200080108c5 */
[----:B------:R-:W-:-:S04]  /*69f0*/  FMNMX.FTZ R160, R170, R161, !PT ;  /* 0x000000a1aaa07209 */ /* 0x000fc80007810000 */
[----:B------:R-:W-:Y:S02]  /*6a00*/  FMNMX.FTZ R161, R171, R160, !PT ;  /* 0x000000a0aba17209 */ /* 0x000fe40007810000 */
[----:B------:R-:W-:Y:S02]  /*6a10*/  MUFU.EX2 R153, R153 ;  /* 0x0000009900997308 */ /* 0x000fe40000000800 */
[----:B------:R-:W-:Y:S01]  /*6a20*/  FMNMX.FTZ R164, R174, R161, !PT ;  /* 0x000000a1aea47209 */ /* 0x000fe20007810000 */
[----:B------:R-:W-:-:S03]  /*6a30*/  FFMA.FTZ R161, R165, UR7, -R197 ;  /* 0x00000007a5a17c23 */ /* 0x000fc600080108c5 */
[----:B------:R-:W-:Y:S02]  /*6a40*/  FMNMX.FTZ R165, R175, R164, !PT ;  /* 0x000000a4afa57209 */ /* 0x000fe40007810000 */
[----:B------:R-:W-:Y:S02]  /*6a50*/  MUFU.EX2 R157, R157 ;  /* 0x0000009d009d7308 */ /* 0x000fe40000000800 */
[----:B------:R-:W-:-:S04]  /*6a60*/  FMNMX.FTZ R164, R178, R165, !PT ;  /* 0x000000a5b2a47209 */ /* 0x000fc80007810000 */
[----:B------:R-:W-:Y:S02]  /*6a70*/  FMNMX.FTZ R165, R179, R164, !PT ;  /* 0x000000a4b3a57209 */ /* 0x000fe40007810000 */
[----:B------:R0:W-:Y:S02]  /*6a80*/  MUFU.EX2 R164, R198 ;  /* 0x000000c600a47308 */ /* 0x0001e40000000800 */
[----:B------:R-:W-:Y:S01]  /*6a90*/  FMNMX.FTZ R168, R180, R165, !PT ;  /* 0x000000a5b4a87209 */ /* 0x000fe20007810000 */
[----:B------:R-:W-:-:S03]  /*6aa0*/  FFMA.FTZ R165, R169, UR7, -R197 ;  /* 0x00000007a9a57c23 */ /* 0x000fc600080108c5 */
[----:B------:R-:W-:Y:S02]  /*6ab0*/  FMNMX.FTZ R169, R181, R168, !PT ;  /* 0x000000a8b5a97209 */ /* 0x000fe40007810000 */
[----:B------:R1:W-:Y:S01]  /*6ac0*/  MUFU.EX2 R160, R196 ;  /* 0x000000c400a07308 */ /* 0x0003e20000000800 */
[----:B0-----:R-:W-:Y:S01]  /*6ad0*/  FSEL R198, R187, -INF , !P2 ;  /* 0xff800000bbc67808 */ /* 0x001fe20005000000 */
[--C-:B------:R-:W-:Y:S01]  /*6ae0*/  FFMA.FTZ R187, R202, UR7, -R197.reuse ;  /* 0x00000007cabb7c23 */ /* 0x100fe200080108c5 */
[----:B------:R-:W-:Y:S01]  /*6af0*/  FMNMX.FTZ R168, R182, R169, !PT ;  /* 0x000000a9b6a87209 */ /* 0x000fe20007810000 */
[--C-:B------:R-:W-:Y:S01]  /*6b00*/  FFMA.FTZ R202, R192, UR7, -R197.reuse ;  /* 0x00000007c0ca7c23 */ /* 0x100fe200080108c5 */
[----:B------:R-:W-:Y:S01]  /*6b10*/  FMUL.FTZ R192, R194, UR7 ;  /* 0x00000007c2c07c20 */ /* 0x000fe20008410000 */
[--C-:B------:R-:W-:Y:S01]  /*6b20*/  FFMA.FTZ R194, R193, UR7, -R197.reuse ;  /* 0x00000007c1c27c23 */ /* 0x100fe200080108c5 */
[----:B------:R-:W-:Y:S01]  /*6b30*/  FMNMX.FTZ R169, R183, R168, !PT ;  /* 0x000000a8b7a97209 */ /* 0x000fe20007810000 */
[----:B------:R-:W-:Y:S01]  /*6b40*/  MUFU.EX2 R161, R161 ;  /* 0x000000a100a17308 */ /* 0x000fe20000000800 */
[----:B-1----:R-:W-:-:S02]  /*6b50*/  FFMA.FTZ R196, R210, UR7, -R197 ;  /* 0x00000007d2c47c23 */ /* 0x002fc400080108c5 */
[----:B------:R-:W-:Y:S01]  /*6b60*/  FMNMX.FTZ R172, R184, R169, !PT ;  /* 0x000000a9b8ac7209 */ /* 0x000fe20007810000 */
[----:B------:R-:W-:-:S03]  /*6b70*/  FFMA.FTZ R169, R173, UR7, -R197 ;  /* 0x00000007ada97c23 */ /* 0x000fc600080108c5 */
[----:B------:R-:W-:Y:S01]  /*6b80*/  FMNMX.FTZ R172, R185, R172, !PT ;  /* 0x000000acb9ac7209 */ /* 0x000fe20007810000 */
[----:B------:R-:W0:Y:S03]  /*6b90*/  MUFU.EX2 R192, R192 ;  /* 0x000000c000c07308 */ /* 0x000e260000000800 */
[----:B------:R-:W-:Y:S01]  /*6ba0*/  FMNMX.FTZ R173, R195, R172, !PT ;  /* 0x000000acc3ad7209 */ /* 0x000fe20007810000 */
[----:B------:R-:W-:-:S03]  /*6bb0*/  FFMA.FTZ R172, R176, UR7, -R197 ;  /* 0x00000007b0ac7c23 */ /* 0x000fc600080108c5 */
[----:B------:R-:W-:Y:S01]  /*6bc0*/  FMNMX.FTZ R176, R198, R173, !PT ;  /* 0x000000adc6b07209 */ /* 0x000fe20007810000 */
[----:B------:R1:W-:Y:S01]  /*6bd0*/  MUFU.EX2 R168, R191 ;  /* 0x000000bf00a87308 */ /* 0x0003e20000000800 */
[----:B------:R-:W-:-:S03]  /*6be0*/  FFMA.FTZ R173, R200, UR7, -R197 ;  /* 0x00000007c8ad7c23 */ /* 0x000fc600080108c5 */
[----:B------:R-:W2:Y:S04]  /*6bf0*/  SHFL.BFLY PT, R213, R176, 0x2, 0x1f ;  /* 0x0c401f00b0d57f89 */ /* 0x000ea800000e0000 */
[----:B------:R-:W3:Y:S01]  /*6c00*/  MUFU.EX2 R165, R165 ;  /* 0x000000a500a57308 */ /* 0x000ee20000000800 */
[----:B0-----:R-:W-:Y:S01]  /*6c10*/  FFMA.FTZ R193, R192, R4, R199 ;  /* 0x00000004c0c17223 */ /* 0x001fe200000100c7 */
[----:B-1----:R-:W-:Y:S01]  /*6c20*/  FFMA.FTZ R191, R211, UR7, -R197 ;  /* 0x00000007d3bf7c23 */ /* 0x002fe200080108c5 */
[-C--:B------:R-:W-:Y:S01]  /*6c30*/  FMUL.FTZ R24, R24, R192.reuse ;  /* 0x000000c018187220 */ /* 0x080fe20000410000 */
[-C--:B------:R-:W-:Y:S01]  /*6c40*/  FMUL.FTZ R25, R25, R192.reuse ;  /* 0x000000c019197220 */ /* 0x080fe20000410000 */
[C---:B------:R-:W-:Y:S01]  /*6c50*/  FADD.FTZ R193, R152.reuse, R193 ;  /* 0x000000c198c17221 */ /* 0x040fe20000010000 */
[----:B------:R-:W-:Y:S01]  /*6c60*/  F2FP.BF16.F32.PACK_AB R152, R152, R199 ;  /* 0x000000c79898723e */ /* 0x000fe200000010ff */
[-C--:B------:R-:W-:Y:S01]  /*6c70*/  FMUL.FTZ R28, R28, R192.reuse ;  /* 0x000000c01c1c7220 */ /* 0x080fe20000410000 */
[----:B------:R-:W0:Y:S01]  /*6c80*/  MUFU.EX2 R169, R169 ;  /* 0x000000a900a97308 */ /* 0x000e220000000800 */
[----:B------:R-:W-:Y:S01]  /*6c90*/  FADD.FTZ R4, R12, R193 ;  /* 0x000000c10c047221 */ /* 0x000fe20000010000 */
[-C--:B------:R-:W-:Y:S01]  /*6ca0*/  FMUL.FTZ R29, R29, R192.reuse ;  /* 0x000000c01d1d7220 */ /* 0x080fe20000410000 */
[-C--:B------:R-:W-:Y:S01]  /*6cb0*/  FMUL.FTZ R32, R32, R192.reuse ;  /* 0x000000c020207220 */ /* 0x080fe20000410000 */
[-C--:B------:R-:W-:Y:S01]  /*6cc0*/  FMUL.FTZ R33, R33, R192.reuse ;  /* 0x000000c021217220 */ /* 0x080fe20000410000 */
[----:B------:R-:W-:Y:S01]  /*6cd0*/  FADD.FTZ R193, R153, R4 ;  /* 0x0000000499c17221 */ /* 0x000fe20000010000 */
[-C--:B------:R-:W-:Y:S01]  /*6ce0*/  FMUL.FTZ R36, R36, R192.reuse ;  /* 0x000000c024247220 */ /* 0x080fe20000410000 */
[----:B------:R-:W-:Y:S01]  /*6cf0*/  FMUL.FTZ R37, R37, R192 ;  /* 0x000000c025257220 */ /* 0x000fe20000410000 */
[----:B------:R-:W1:Y:S01]  /*6d00*/  MUFU.EX2 R172, R172 ;  /* 0x000000ac00ac7308 */ /* 0x000e620000000800 */
[----:B------:R-:W-:Y:S01]  /*6d10*/  FADD.FTZ R4, R156, R193 ;  /* 0x000000c19c047221 */ /* 0x000fe20000010000 */
[C---:B------:R-:W-:Y:S01]  /*6d20*/  F2FP.BF16.F32.PACK_AB R156, R157.reuse, R156 ;  /* 0x0000009c9d9c723e */ /* 0x040fe200000010ff */
[-C--:B------:R-:W-:Y:S01]  /*6d30*/  FMUL.FTZ R40, R40, R192.reuse ;  /* 0x000000c028287220 */ /* 0x080fe20000410000 */
[----:B--2---:R-:W-:Y:S01]  /*6d40*/  FMNMX.FTZ R213, R176, R213, !PT ;  /* 0x000000d5b0d57209 */ /* 0x004fe20007810000 */
[----:B------:R-:W-:Y:S01]  /*6d50*/  FADD.FTZ R211, R157, R4 ;  /* 0x000000049dd37221 */ /* 0x000fe20000010000 */
[-C--:B------:R-:W-:Y:S01]  /*6d60*/  FMUL.FTZ R41, R41, R192.reuse ;  /* 0x000000c029297220 */ /* 0x080fe20000410000 */
[-C--:B------:R-:W-:Y:S01]  /*6d70*/  FMUL.FTZ R44, R44, R192.reuse ;  /* 0x000000c02c2c7220 */ /* 0x080fe20000410000 */
[----:B------:R-:W2:Y:S01]  /*6d80*/  MUFU.EX2 R173, R173 ;  /* 0x000000ad00ad7308 */ /* 0x000ea20000000800 */
[----:B------:R-:W4:Y:S01]  /*6d90*/  SHFL.BFLY PT, R176, R213, 0x1, 0x1f ;  /* 0x0c201f00d5b07f89 */ /* 0x000f2200000e0000 */
[----:B------:R-:W-:Y:S01]  /*6da0*/  FADD.FTZ R4, R160, R211 ;  /* 0x000000d3a0047221 */ /* 0x000fe20000010000 */
[-C--:B------:R-:W-:Y:S01]  /*6db0*/  FMUL.FTZ R45, R45, R192.reuse ;  /* 0x000000c02d2d7220 */ /* 0x080fe20000410000 */
[-C--:B------:R-:W-:Y:S01]  /*6dc0*/  FMUL.FTZ R48, R48, R192.reuse ;  /* 0x000000c030307220 */ /* 0x080fe20000410000 */
[-C--:B------:R-:W-:Y:S01]  /*6dd0*/  FMUL.FTZ R49, R49, R192.reuse ;  /* 0x000000c031317220 */ /* 0x080fe20000410000 */
[----:B------:R-:W-:Y:S01]  /*6de0*/  FADD.FTZ R211, R161, R4 ;  /* 0x00000004a1d37221 */ /* 0x000fe20000010000 */
[-C--:B------:R-:W-:Y:S01]  /*6df0*/  FMUL.FTZ R52, R52, R192.reuse ;  /* 0x000000c034347220 */ /* 0x080fe20000410000 */
[----:B------:R-:W5:Y:S01]  /*6e00*/  MUFU.EX2 R186, R186 ;  /* 0x000000ba00ba7308 */ /* 0x000f620000000800 */
[-C--:B------:R-:W-:Y:S01]  /*6e10*/  FMUL.FTZ R53, R53, R192.reuse ;  /* 0x000000c035357220 */ /* 0x080fe20000410000 */
[----:B------:R-:W-:Y:S01]  /*6e20*/  FADD.FTZ R4, R164, R211 ;  /* 0x000000d3a4047221 */ /* 0x000fe20000010000 */
        /* <DEDUP_REMOVED lines=12> */
[----:B------:R-:W-:Y:S01]  /*6ef0*/  FMUL.FTZ R77, R77, R192 ;  /* 0x000000c04d4d7220 */ /* 0x000fe20000410000 */
[----:B------:R-:W5:Y:S01]  /*6f00*/  MUFU.EX2 R191, R191 ;  /* 0x000000bf00bf7308 */ /* 0x000f620000000800 */
[----:B----4-:R-:W-:Y:S01]  /*6f10*/  FMNMX.FTZ R176, R213, R176, !PT ;  /* 0x000000b0d5b07209 */ /* 0x010fe20007810000 */
[----:B---3--:R-:W-:Y:S01]  /*6f20*/  FADD.FTZ R213, R165, R4 ;  /* 0x00000004a5d57221 */ /* 0x008fe20000010000 */
[-C--:B------:R-:W-:Y:S01]  /*6f30*/  FMUL.FTZ R80, R80, R192.reuse ;  /* 0x000000c050507220 */ /* 0x080fe20000410000 */
[-C--:B------:R-:W-:Y:S01]  /*6f40*/  FMUL.FTZ R81, R81, R192.reuse ;  /* 0x000000c051517220 */ /* 0x080fe20000410000 */
[C---:B------:R-:W-:Y:S01]  /*6f50*/  FSETP.NEU.FTZ.AND P1, PT, R176.reuse, -INF , PT ;  /* 0xff800000b000780b */ /* 0x040fe20003f3d000 */
[----:B------:R-:W-:Y:S01]  /*6f60*/  FMUL.FTZ R200, R176, UR7 ;  /* 0x00000007b0c87c20 */ /* 0x000fe20008410000 */
[----:B------:R-:W-:Y:S01]  /*6f70*/  FADD.FTZ R4, R168, R213 ;  /* 0x000000d5a8047221 */ /* 0x000fe20000010000 */
[----:B------:R-:W3:Y:S01]  /*6f80*/  MUFU.EX2 R196, R196 ;  /* 0x000000c400c47308 */ /* 0x000ee20000000800 */
[----:B------:R-:W-:Y:S01]  /*6f90*/  FSEL R211, R176, RZ, P1 ;  /* 0x000000ffb0d37208 */ /* 0x000fe20000800000 */
[-C--:B------:R-:W-:Y:S01]  /*6fa0*/  FMUL.FTZ R84, R84, R192.reuse ;  /* 0x000000c054547220 */ /* 0x080fe20000410000 */
[----:B------:R-:W-:Y:S01]  /*6fb0*/  FSEL R197, R200, RZ, P1 ;  /* 0x000000ffc8c57208 */ /* 0x000fe20000800000 */
[----:B0-----:R-:W-:Y:S01]  /*6fc0*/  FADD.FTZ R213, R169, R4 ;  /* 0x00000004a9d57221 */ /* 0x001fe20000010000 */
[-C--:B------:R-:W-:Y:S01]  /*6fd0*/  FMUL.FTZ R85, R85, R192.reuse ;  /* 0x000000c055557220 */ /* 0x080fe20000410000 */
[----:B------:R-:W-:Y:S01]  /*6fe0*/  FADD.FTZ R4, -R211, R6 ;  /* 0x00000006d3047221 */ /* 0x000fe20000010100 */
[----:B------:R-:W-:Y:S01]  /*6ff0*/  FMUL.FTZ R88, R88, R192 ;  /* 0x000000c058587220 */ /* 0x000fe20000410000 */
[--C-:B------:R-:W-:Y:S01]  /*7000*/  FFMA.FTZ R200, R21, UR7, -R197.reuse ;  /* 0x0000000715c87c23 */ /* 0x100fe200080108c5 */
[--C-:B------:R-:W-:Y:S01]  /*7010*/  FFMA.FTZ R21, R20, UR7, -R197.reuse ;  /* 0x0000000714157c23 */ /* 0x100fe200080108c5 */
[----:B------:R-:W-:Y:S01]  /*7020*/  FFMA.FTZ R20, R154, UR7, -R197 ;  /* 0x000000079a147c23 */ /* 0x000fe200080108c5 */
[----:B-1----:R-:W-:Y:S01]  /*7030*/  FADD.FTZ R154, R172, R213 ;  /* 0x000000d5ac9a7221 */ /* 0x002fe20000010000 */
[--C-:B------:R-:W-:Y:S01]  /*7040*/  FFMA.FTZ R193, R158, UR7, -R197.reuse ;  /* 0x000000079ec17c23 */ /* 0x100fe200080108c5 */
[--C-:B------:R-:W-:Y:S01]  /*7050*/  FFMA.FTZ R158, R167, UR7, -R197.reuse ;  /* 0x00000007a79e7c23 */ /* 0x100fe200080108c5 */
[----:B------:R-:W0:Y:S01]  /*7060*/  MUFU.EX2 R188, R188 ;  /* 0x000000bc00bc7308 */ /* 0x000e220000000800 */
[----:B--2---:R-:W-:Y:S01]  /*7070*/  FADD.FTZ R167, R173, R154 ;  /* 0x0000009aada77221 */ /* 0x004fe20000010000 */
[--C-:B------:R-:W-:Y:S01]  /*7080*/  FFMA.FTZ R6, R163, UR7, -R197.reuse ;  /* 0x00000007a3067c23 */ /* 0x100fe200080108c5 */
[--C-:B------:R-:W-:Y:S01]  /*7090*/  FFMA.FTZ R163, R166, UR7, -R197.reuse ;  /* 0x00000007a6a37c23 */ /* 0x100fe200080108c5 */
[----:B------:R-:W-:Y:S01]  /*70a0*/  FFMA.FTZ R155, R155, UR7, -R197 ;  /* 0x000000079b9b7c23 */ /* 0x000fe200080108c5 */
[----:B-----5:R-:W-:Y:S01]  /*70b0*/  FADD.FTZ R154, R186, R167 ;  /* 0x000000a7ba9a7221 */ /* 0x020fe20000010000 */
[--C-:B------:R-:W-:Y:S01]  /*70c0*/  FFMA.FTZ R167, R178, UR7, -R197.reuse ;  /* 0x00000007b2a77c23 */ /* 0x100fe200080108c5 */
[--C-:B------:R-:W-:Y:S01]  /*70d0*/  FFMA.FTZ R170, R170, UR7, -R197.reuse ;  /* 0x00000007aaaa7c23 */ /* 0x100fe200080108c5 */
[----:B------:R-:W1:Y:S01]  /*70e0*/  MUFU.EX2 R189, R189 ;  /* 0x000000bd00bd7308 */ /* 0x000e620000000800 */
[----:B------:R-:W-:Y:S01]  /*70f0*/  FADD.FTZ R154, R187, R154 ;  /* 0x0000009abb9a7221 */ /* 0x000fe20000010000 */
[--C-:B------:R-:W-:Y:S01]  /*7100*/  FFMA.FTZ R210, R171, UR7, -R197.reuse ;  /* 0x00000007abd27c23 */ /* 0x100fe200080108c5 */
[--C-:B------:R-:W-:Y:S01]  /*7110*/  FFMA.FTZ R171, R174, UR7, -R197.reuse ;  /* 0x00000007aeab7c23 */ /* 0x100fe200080108c5 */
[--C-:B------:R-:W-:Y:S01]  /*7120*/  FFMA.FTZ R175, R175, UR7, -R197.reuse ;  /* 0x00000007afaf7c23 */ /* 0x100fe200080108c5 */
[----:B------:R-:W-:Y:S01]  /*7130*/  FADD.FTZ R211, R191, R154 ;  /* 0x0000009abfd37221 */ /* 0x000fe20000010000 */
[----:B------:R-:W-:Y:S01]  /*7140*/  F2FP.BF16.F32.PACK_AB R154, R153, R12 ;  /* 0x0000000c999a723e */ /* 0x000fe200000010ff */
[----:B------:R-:W-:Y:S01]  /*7150*/  FFMA.FTZ R180, R180, UR7, -R197 ;  /* 0x00000007b4b47c23 */ /* 0x000fe200080108c5 */
[----:B------:R-:W2:Y:S01]  /*7160*/  MUFU.EX2 R190, R190 ;  /* 0x000000be00be7308 */ /* 0x000ea20000000800 */
[----:B---3--:R-:W-:Y:S01]  /*7170*/  FADD.FTZ R211, R196, R211 ;  /* 0x000000d3c4d37221 */ /* 0x008fe20000010000 */
[--C-:B------:R-:W-:Y:S01]  /*7180*/  FFMA.FTZ R179, R179, UR7, -R197.reuse ;  /* 0x00000007b3b37c23 */ /* 0x100fe200080108c5 */
[--C-:B------:R-:W-:Y:S01]  /*7190*/  FFMA.FTZ R181, R181, UR7, -R197.reuse ;  /* 0x00000007b5b57c23 */ /* 0x100fe200080108c5 */
[--C-:B------:R-:W-:Y:S01]  /*71a0*/  FFMA.FTZ R182, R182, UR7, -R197.reuse ;  /* 0x00000007b6b67c23 */ /* 0x100fe200080108c5 */
[--C-:B------:R-:W-:Y:S01]  /*71b0*/  FFMA.FTZ R183, R183, UR7, -R197.reuse ;  /* 0x00000007b7b77c23 */ /* 0x100fe200080108c5 */
[--C-:B------:R-:W-:Y:S01]  /*71c0*/  FFMA.FTZ R184, R184, UR7, -R197.reuse ;  /* 0x00000007b8b87c23 */ /* 0x100fe200080108c5 */
[--C-:B------:R-:W-:Y:S01]  /*71d0*/  FFMA.FTZ R185, R185, UR7, -R197.reuse ;  /* 0x00000007b9b97c23 */ /* 0x100fe200080108c5 */
[----:B------:R-:W3:Y:S01]  /*71e0*/  MUFU.EX2 R203, R203 ;  /* 0x000000cb00cb7308 */ /* 0x000ee20000000800 */
[--C-:B------:R-:W-:Y:S01]  /*71f0*/  FFMA.FTZ R195, R195, UR7, -R197.reuse ;  /* 0x00000007c3c37c23 */ /* 0x100fe200080108c5 */
[-C--:B------:R-:W-:Y:S01]  /*7200*/  FMUL.FTZ R89, R89, R192.reuse ;  /* 0x000000c059597220 */ /* 0x080fe20000410000 */
[-C--:B------:R-:W-:Y:S01]  /*7210*/  FMUL.FTZ R92, R92, R192.reuse ;  /* 0x000000c05c5c7220 */ /* 0x080fe20000410000 */
[-C--:B------:R-:W-:Y:S01]  /*7220*/  FMUL.FTZ R93, R93, R192.reuse ;  /* 0x000000c05d5d7220 */ /* 0x080fe20000410000 */
[-C--:B------:R-:W-:Y:S01]  /*7230*/  FMUL.FTZ R96, R96, R192.reuse ;  /* 0x000000c060607220 */ /* 0x080fe20000410000 */
[-C--:B------:R-:W-:Y:S01]  /*7240*/  FMUL.FTZ R97, R97, R192.reuse ;  /* 0x000000c061617220 */ /* 0x080fe20000410000 */
[-C--:B------:R-:W-:Y:S01]  /*7250*/  FMUL.FTZ R100, R100, R192.reuse ;  /* 0x000000c064647220 */ /* 0x080fe20000410000 */
[----:B------:R4:W5:Y:S01]  /*7260*/  MUFU.EX2 R7, R202 ;  /* 0x000000ca00077308 */ /* 0x0009620000000800 */
        /* <DEDUP_REMOVED lines=8> */
[--C-:B----4-:R-:W-:Y:S01]  /*72f0*/  FFMA.FTZ R202, R159, UR7, -R197.reuse ;  /* 0x000000079fca7c23 */ /* 0x110fe200080108c5 */
[----:B------:R-:W-:Y:S01]  /*7300*/  FFMA.FTZ R159, R162, UR7, -R197 ;  /* 0x00000007a29f7c23 */ /* 0x000fe200080108c5 */
[----:B0-----:R-:W-:Y:S01]  /*7310*/  FADD.FTZ R162, R188, R211 ;  /* 0x000000d3bca27221 */ /* 0x001fe20000010000 */
[----:B------:R-:W-:Y:S01]  /*7320*/  FFMA.FTZ R197, R198, UR7, -R197 ;  /* 0x00000007c6c57c23 */ /* 0x000fe200080108c5 */
[-C--:B------:R-:W-:Y:S01]  /*7330*/  FMUL.FTZ R116, R116, R192.reuse ;  /* 0x000000c074747220 */ /* 0x080fe20000410000 */
[----:B------:R-:W-:Y:S01]  /*7340*/  FMUL.FTZ R117, R117, R192 ;  /* 0x000000c075757220 */ /* 0x000fe20000410000 */
[----:B-1----:R-:W-:Y:S01]  /*7350*/  FADD.FTZ R153, R189, R162 ;  /* 0x000000a2bd997221 */ /* 0x002fe20000010000 */
[----:B------:R-:W-:Y:S01]  /*7360*/  MUFU.EX2 R200, R200 ;  /* 0x000000c800c87308 */ /* 0x000fe20000000800 */
[----:B--2---:R-:W-:Y:S01]  /*7370*/  F2FP.BF16.F32.PACK_AB R158, R161, R160 ;  /* 0x000000a0a19e723e */ /* 0x004fe200000010ff */
[----:B------:R-:W-:Y:S01]  /*7380*/  FMUL.FTZ R120, R120, R192 ;  /* 0x000000c078787220 */ /* 0x000fe20000410000 */
[----:B------:R-:W-:Y:S01]  /*7390*/  FADD.FTZ R166, R190, R153 ;  /* 0x00000099bea67221 */ /* 0x000fe20000010000 */
[----:B------:R-:W-:Y:S01]  /*73a0*/  F2FP.BF16.F32.PACK_AB R160, R165, R164 ;  /* 0x000000a4a5a0723e */ /* 0x000fe200000010ff */
[----:B------:R-:W-:Y:S01]  /*73b0*/  FMUL.FTZ R121, R121, R192 ;  /* 0x000000c079797220 */ /* 0x000fe20000410000 */
[----:B------:R-:W-:Y:S01]  /*73c0*/  F2FP.BF16.F32.PACK_AB R164, R173, R172 ;  /* 0x000000acada4723e */ /* 0x000fe200000010ff */
[----:B---3--:R-:W-:Y:S01]  /*73d0*/  FADD.FTZ R172, R203, R166 ;  /* 0x000000a6cbac7221 */ /* 0x008fe20000010000 */
[----:B------:R-:W-:Y:S01]  /*73e0*/  F2FP.BF16.F32.PACK_AB R166, R187, R186 ;  /* 0x000000babba6723e */ /* 0x000fe200000010ff */
[----:B------:R-:W-:Y:S01]  /*73f0*/  FMUL.FTZ R187, R4, UR7 ;  /* 0x0000000704bb7c20 */ /* 0x000fe20008410000 */
[----:B------:R-:W-:Y:S01]  /*7400*/  MUFU.EX2 R21, R21 ;  /* 0x0000001500157308 */ /* 0x000fe20000000800 */
[----:B-----5:R-:W-:Y:S01]  /*7410*/  FADD.FTZ R153, R7, R172 ;  /* 0x000000ac07997221 */ /* 0x020fe20000010000 */
[----:B------:R-:W-:Y:S01]  /*7420*/  F2FP.BF16.F32.PACK_AB R172, R203, R190 ;  /* 0x000000becbac723e */ /* 0x000fe200000010ff */
[----:B------:R-:W-:Y:S01]  /*7430*/  FMUL.FTZ R124, R124, R192 ;  /* 0x000000c07c7c7220 */ /* 0x000fe20000410000 */
[----:B------:R-:W-:Y:S01]  /*7440*/  F2FP.BF16.F32.PACK_AB R162, R169, R168 ;  /* 0x000000a8a9a2723e */ /* 0x000fe200000010ff */
[-C--:B------:R-:W-:Y:S01]  /*7450*/  FMUL.FTZ R125, R125, R192.reuse ;  /* 0x000000c07d7d7220 */ /* 0x080fe20000410000 */
[----:B------:R-:W-:Y:S01]  /*7460*/  F2FP.BF16.F32.PACK_AB R168, R196, R191 ;  /* 0x000000bfc4a8723e */ /* 0x000fe200000010ff */
[-C--:B------:R-:W-:Y:S01]  /*7470*/  FMUL.FTZ R128, R128, R192.reuse ;  /* 0x000000c080807220 */ /* 0x080fe20000410000 */
[----:B------:R-:W0:Y:S01]  /*7480*/  MUFU.EX2 R187, R187 ;  /* 0x000000bb00bb7308 */ /* 0x000e220000000800 */
        /* <DEDUP_REMOVED lines=11> */
[----:B------:R-:W-:-:S04]  /*7540*/  FMUL.FTZ R149, R149, R192 ;  /* 0x000000c095957220 */ /* 0x000fc80000410000 */
[----:B------:R-:W2:Y:S01]  /*7550*/  MUFU.EX2 R155, R155 ;  /* 0x0000009b009b7308 */ /* 0x000ea20000000800 */
[-C--:B0-----:R-:W-:Y:S01]  /*7560*/  FMUL.FTZ R26, R26, R187.reuse ;  /* 0x000000bb1a1a7220 */ /* 0x081fe20000410000 */
        /* <DEDUP_REMOVED lines=13> */
[----:B------:R-:W-:Y:S01]  /*7640*/  FMUL.FTZ R51, R51, R187 ;  /* 0x000000bb33337220 */ /* 0x000fe20000410000 */
[----:B------:R-:W3:Y:S01]  /*7650*/  MUFU.EX2 R193, R193 ;  /* 0x000000c100c17308 */ /* 0x000ee20000000800 */
[----:B0-----:R-:W-:Y:S01]  /*7660*/  F2FP.BF16.F32.PACK_AB R170, R189, R188 ;  /* 0x000000bcbdaa723e */ /* 0x001fe200000010ff */
[----:B------:R-:W-:Y:S01]  /*7670*/  FFMA.FTZ R188, R187, R3, R200 ;  /* 0x00000003bbbc7223 */ /* 0x000fe200000100c8 */
[-C--:B------:R-:W-:Y:S01]  /*7680*/  FMUL.FTZ R54, R54, R187.reuse ;  /* 0x000000bb36367220 */ /* 0x080fe20000410000 */
[-C--:B------:R-:W-:Y:S01]  /*7690*/  FMUL.FTZ R55, R55, R187.reuse ;  /* 0x000000bb37377220 */ /* 0x080fe20000410000 */
[-C--:B------:R-:W-:Y:S01]  /*76a0*/  FMUL.FTZ R58, R58, R187.reuse ;  /* 0x000000bb3a3a7220 */ /* 0x080fe20000410000 */
[----:B------:R-:W-:Y:S01]  /*76b0*/  FADD.FTZ R3, R21, R188 ;  /* 0x000000bc15037221 */ /* 0x000fe20000010000 */
[-C--:B------:R-:W-:Y:S01]  /*76c0*/  FMUL.FTZ R59, R59, R187.reuse ;  /* 0x000000bb3b3b7220 */ /* 0x080fe20000410000 */
[----:B------:R-:W0:Y:S01]  /*76d0*/  MUFU.EX2 R202, R202 ;  /* 0x000000ca00ca7308 */ /* 0x000e220000000800 */
[-C--:B------:R-:W-:Y:S01]  /*76e0*/  FMUL.FTZ R62, R62, R187.reuse ;  /* 0x000000bb3e3e7220 */ /* 0x080fe20000410000 */
[----:B-1----:R-:W-:Y:S01]  /*76f0*/  FADD.FTZ R190, R20, R3 ;  /* 0x0000000314be7221 */ /* 0x002fe20000010000 */
[-C--:B------:R-:W-:Y:S01]  /*7700*/  FMUL.FTZ R63, R63, R187.reuse ;  /* 0x000000bb3f3f7220 */ /* 0x080fe20000410000 */
[-C--:B------:R-:W-:Y:S01]  /*7710*/  FMUL.FTZ R66, R66, R187.reuse ;  /* 0x000000bb42427220 */ /* 0x080fe20000410000 */
[-C--:B------:R-:W-:Y:S01]  /*7720*/  FMUL.FTZ R67, R67, R187.reuse ;  /* 0x000000bb43437220 */ /* 0x080fe20000410000 */
[C---:B--2---:R-:W-:Y:S01]  /*7730*/  FADD.FTZ R190, R155.reuse, R190 ;  /* 0x000000be9bbe7221 */ /* 0x044fe20000010000 */
[----:B------:R-:W-:Y:S01]  /*7740*/  F2FP.BF16.F32.PACK_AB R155, R155, R20 ;  /* 0x000000149b9b723e */ /* 0x000fe200000010ff */
[----:B------:R-:W1:Y:S01]  /*7750*/  MUFU.EX2 R159, R159 ;  /* 0x0000009f009f7308 */ /* 0x000e620000000800 */
[-C--:B------:R-:W-:Y:S01]  /*7760*/  FMUL.FTZ R70, R70, R187.reuse ;  /* 0x000000bb46467220 */ /* 0x080fe20000410000 */
[----:B---3--:R-:W-:Y:S01]  /*7770*/  FADD.FTZ R3, R193, R190 ;  /* 0x000000bec1037221 */ /* 0x008fe20000010000 */
[-C--:B------:R-:W-:Y:S01]  /*7780*/  FMUL.FTZ R71, R71, R187.reuse ;  /* 0x000000bb47477220 */ /* 0x080fe20000410000 */
[-C--:B------:R-:W-:Y:S01]  /*7790*/  FMUL.FTZ R74, R74, R187.reuse ;  /* 0x000000bb4a4a7220 */ /* 0x080fe20000410000 */
[-C--:B------:R-:W-:Y:S01]  /*77a0*/  FMUL.FTZ R75, R75, R187.reuse ;  /* 0x000000bb4b4b7220 */ /* 0x080fe20000410000 */
[-C--:B------:R-:W-:Y:S01]  /*77b0*/  FMUL.FTZ R78, R78, R187.reuse ;  /* 0x000000bb4e4e7220 */ /* 0x080fe20000410000 */
[----:B------:R-:W-:Y:S01]  /*77c0*/  FMUL.FTZ R79, R79, R187 ;  /* 0x000000bb4f4f7220 */ /* 0x000fe20000410000 */
[----:B------:R-:W2:Y:S01]  /*77d0*/  MUFU.EX2 R194, R194 ;  /* 0x000000c200c27308 */ /* 0x000ea20000000800 */
[C---:B0-----:R-:W-:Y:S01]  /*77e0*/  FADD.FTZ R190, R202.reuse, R3 ;  /* 0x00000003cabe7221 */ /* 0x041fe20000010000 */
[----:B------:R-:W-:Y:S01]  /*77f0*/  F2FP.BF16.F32.PACK_AB R157, R202, R193 ;  /* 0x000000c1ca9d723e */ /* 0x000fe200000010ff */
        /* <DEDUP_REMOVED lines=14> */
[C---:B--2---:R-:W-:Y:S01]  /*78e0*/  FADD.FTZ R4, R194.reuse, R153 ;  /* 0x00000099c2047221 */ /* 0x044fe20000010000 */
[----:B------:R-:W-:Y:S01]  /*78f0*/  F2FP.BF16.F32.PACK_AB R174, R194, R7 ;  /* 0x00000007c2ae723e */ /* 0x000fe200000010ff */
[-C--:B------:R-:W-:Y:S01]  /*7900*/  FMUL.FTZ R103, R103, R187.reuse ;  /* 0x000000bb67677220 */ /* 0x080fe20000410000 */
[----:B------:R-:W-:Y:S01]  /*7910*/  F2FP.BF16.F32.PACK_AB R153, R21, R200 ;  /* 0x000000c81599723e */ /* 0x000fe200000010ff */
        /* <DEDUP_REMOVED lines=10> */
[----:B------:R-:W-:Y:S01]  /*79c0*/  FMUL.FTZ R119, R119, R187 ;  /* 0x000000bb77777220 */ /* 0x000fe20000410000 */
[----:B------:R-:W-:Y:S01]  /*79d0*/  MUFU.EX2 R171, R171 ;  /* 0x000000ab00ab7308 */ /* 0x000fe20000000800 */
[----:B-1----:R-:W-:Y:S01]  /*79e0*/  FADD.FTZ R3, R163, R194 ;  /* 0x000000c2a3037221 */ /* 0x002fe20000010000 */
[----:B------:R-:W-:Y:S01]  /*79f0*/  F2FP.BF16.F32.PACK_AB R161, R178, R163 ;  /* 0x000000a3b2a1723e */ /* 0x000fe200000010ff */
[-C--:B------:R-:W-:Y:S01]  /*7a00*/  FMUL.FTZ R122, R122, R187.reuse ;  /* 0x000000bb7a7a7220 */ /* 0x080fe20000410000 */
[-C--:B------:R-:W-:Y:S01]  /*7a10*/  FMUL.FTZ R123, R123, R187.reuse ;  /* 0x000000bb7b7b7220 */ /* 0x080fe20000410000 */
[----:B------:R-:W-:Y:S01]  /*7a20*/  FADD.FTZ R3, R178, R3 ;  /* 0x00000003b2037221 */ /* 0x000fe20000010000 */
[-C--:B------:R-:W-:Y:S01]  /*7a30*/  FMUL.FTZ R126, R126, R187.reuse ;  /* 0x000000bb7e7e7220 */ /* 0x080fe20000410000 */
[-C--:B------:R-:W-:Y:S01]  /*7a40*/  FMUL.FTZ R127, R127, R187.reuse ;  /* 0x000000bb7f7f7220 */ /* 0x080fe20000410000 */
[----:B------:R-:W0:Y:S01]  /*7a50*/  MUFU.EX2 R186, R175 ;  /* 0x000000af00ba7308 */ /* 0x000e220000000800 */
[----:B--2---:R-:W-:Y:S01]  /*7a60*/  F2FP.BF16.F32.PACK_AB R163, R165, R12 ;  /* 0x0000000ca5a3723e */ /* 0x004fe200000010ff */
        /* <DEDUP_REMOVED lines=12> */
[----:B------:R-:W-:-:S02]  /*7b30*/  FMUL.FTZ R151, R151, R187 ;  /* 0x000000bb97977220 */ /* 0x000fc40000410000 */
[----:B------:R2:W-:Y:S08]  /*7b40*/  MUFU.EX2 R169, R180 ;  /* 0x000000b400a97308 */ /* 0x0005f00000000800 */
[----:B------:R-:W3:Y:S01]  /*7b50*/  MUFU.EX2 R188, R179 ;  /* 0x000000b300bc7308 */ /* 0x000ee20000000800 */
[----:B--2---:R-:W-:-:S04]  /*7b60*/  FADD.FTZ R180, R12, R3 ;  /* 0x000000030cb47221 */ /* 0x004fc80000010000 */
[----:B------:R-:W-:Y:S01]  /*7b70*/  FADD.FTZ R180, R165, R180 ;  /* 0x000000b4a5b47221 */ /* 0x000fe20000010000 */
[----:B0-----:R-:W-:Y:S02]  /*7b80*/  F2FP.BF16.F32.PACK_AB R165, R186, R171 ;  /* 0x000000abbaa5723e */ /* 0x001fe400000010ff */
[----:B------:R-:W0:Y:S01]  /*7b90*/  MUFU.EX2 R190, R181 ;  /* 0x000000b500be7308 */ /* 0x000e220000000800 */
[----:B------:R-:W-:-:S04]  /*7ba0*/  FADD.FTZ R3, R171, R180 ;  /* 0x000000b4ab037221 */ /* 0x000fc80000010000 */
[----:B------:R-:W-:-:S03]  /*7bb0*/  FADD.FTZ R180, R186, R3 ;  /* 0x00000003bab47221 */ /* 0x000fc60000010000 */
[----:B------:R-:W2:Y:S01]  /*7bc0*/  MUFU.EX2 R182, R182 ;  /* 0x000000b600b67308 */ /* 0x000ea20000000800 */
[----:B-1----:R-:W-:Y:S01]  /*7bd0*/  FADD.FTZ R3, R167, R180 ;  /* 0x000000b4a7037221 */ /* 0x002fe20000010000 */
[----:B---3--:R-:W-:-:S03]  /*7be0*/  F2FP.BF16.F32.PACK_AB R167, R188, R167 ;  /* 0x000000a7bca7723e */ /* 0x008fc600000010ff */
[----:B------:R-:W-:-:S03]  /*7bf0*/  FADD.FTZ R194, R188, R3 ;  /* 0x00000003bcc27221 */ /* 0x000fc60000010000 */
[----:B------:R-:W1:Y:S01]  /*7c00*/  MUFU.EX2 R183, R183 ;  /* 0x000000b700b77308 */ /* 0x000e620000000800 */
[----:B------:R-:W-:Y:S01]  /*7c10*/  FADD.FTZ R3, R169, R194 ;  /* 0x000000c2a9037221 */ /* 0x000fe20000010000 */
[----:B0-----:R-:W-:-:S03]  /*7c20*/  F2FP.BF16.F32.PACK_AB R169, R190, R169 ;  /* 0x000000a9bea9723e */ /* 0x001fc600000010ff */
[----:B------:R-:W-:-:S03]  /*7c30*/  FADD.FTZ R3, R190, R3 ;  /* 0x00000003be037221 */ /* 0x000fc60000010000 */
[----:B------:R-:W0:Y:S01]  /*7c40*/  MUFU.EX2 R173, R184 ;  /* 0x000000b800ad7308 */ /* 0x000e220000000800 */
[----:B--2---:R-:W-:-:S07]  /*7c50*/  FADD.FTZ R194, R182, R3 ;  /* 0x00000003b6c27221 */ /* 0x004fce0000010000 */
[----:B------:R-:W2:Y:S01]  /*7c60*/  MUFU.EX2 R180, R185 ;  /* 0x000000b900b47308 */ /* 0x000ea20000000800 */
[C---:B-1----:R-:W-:Y:S01]  /*7c70*/  FADD.FTZ R194, R183.reuse, R194 ;  /* 0x000000c2b7c27221 */ /* 0x042fe20000010000 */
[----:B------:R-:W-:-:S06]  /*7c80*/  F2FP.BF16.F32.PACK_AB R171, R183, R182 ;  /* 0x000000b6b7ab723e */ /* 0x000fcc00000010ff */
[----:B------:R-:W1:Y:S01]  /*7c90*/  MUFU.EX2 R175, R195 ;  /* 0x000000c300af7308 */ /* 0x000e620000000800 */
[----:B0-----:R-:W-:-:S07]  /*7ca0*/  FADD.FTZ R3, R173, R194 ;  /* 0x000000c2ad037221 */ /* 0x001fce0000010000 */
[----:B------:R-:W0:Y:S01]  /*7cb0*/  MUFU.EX2 R184, R197 ;  /* 0x000000c500b87308 */ /* 0x000e220000000800 */
[C---:B--2---:R-:W-:Y:S01]  /*7cc0*/  FADD.FTZ R6, R180.reuse, R3 ;  /* 0x00000003b4067221 */ /* 0x044fe20000010000 */
[----:B------:R-:W-:-:S03]  /*7cd0*/  F2FP.BF16.F32.PACK_AB R173, R180, R173 ;  /* 0x000000adb4ad723e */ /* 0x000fc600000010ff */
[----:B-1----:R-:W-:-:S04]  /*7ce0*/  FADD.FTZ R3, R175, R6 ;  /* 0x00000006af037221 */ /* 0x002fc80000010000 */
[C---:B0-----:R-:W-:Y:S01]  /*7cf0*/  FADD.FTZ R3, R184.reuse, R3 ;  /* 0x00000003b8037221 */ /* 0x041fe20000010000 */
[----:B------:R-:W-:Y:S01]  /*7d00*/  F2FP.BF16.F32.PACK_AB R175, R184, R175 ;  /* 0x000000afb8af723e */ /* 0x000fe200000010ff */
[----:B------:R-:W-:Y:S06]  /*7d10*/  @!P0 BRA `(.L_x_1779) ;  /* 0x0000000000048947 */ /* 0x000fec0003800000 */
[----:B------:R-:W-:Y:S01]  /*7d20*/  BPT.TRAP 0x1 ;  /* 0x000000040000795c */ /* 0x000fe20000300000 */
.L_x_1779:
[----:B------:R0:W1:Y:S01]  /*7d30*/  SYNCS.PHASECHK.TRANS64.TRYWAIT P1, [UR28+0x22850], R10 ;  /* 0x0228500aff0075a7 */ /* 0x000062000802015c */
[----:B------:R-:W-:Y:S05]  /*7d40*/  @!P0 BRA `(.L_x_1780) ;  /* 0x0000000000048947 */ /* 0x000fea0003800000 */
[----:B------:R-:W-:Y:S01]  /*7d50*/  BPT.TRAP 0x1 ;  /* 0x000000040000795c */ /* 0x000fe20000300000 */
.L_x_1780:
[----:B-1----:R-:W-:Y:S05]  /*7d60*/  @P1 BRA `(.L_x_1781) ;  /* 0x0000000000081947 */ /* 0x002fea0003800000 */
[----:B------:R-:W1:Y:S02]  /*7d70*/  SYNCS.PHASECHK.TRANS64.TRYWAIT P1, [UR28+0x22850], R10 ;  /* 0x0228500aff0075a7 */ /* 0x000e64000802015c */
[----:B-1----:R-:W-:Y:S05]  /*7d80*/  @!P1 BRA `(.L_x_1782) ;  /* 0x000000e000f49947 */ /* 0x002fea0003800000 */
.L_x_1781:
[----:B------:R-:W2:Y:S01]  /*7d90*/  S2R R6, SR_TID.X ;  /* 0x0000000000067919 */ /* 0x000ea20000002100 */
[----:B------:R-:W-:Y:S01]  /*7da0*/  UIMAD UR14, UR37, 0xc00, UR5 ;  /* 0x00000c00250e78a4 */ /* 0x000fe2000f8e0205 */
[----:B------:R-:W-:Y:S01]  /*7db0*/  UMOV UR11, 0x40000040 ;  /* 0x40000040000b7882 */ /* 0x000fe20000000000 */
[----:B------:R-:W3:Y:S05]  /*7dc0*/  S2R R7, SR_TID.X ;  /* 0x0000000000077919 */ /* 0x000eea0000002100 */
[----:B------:R-:W-:Y:S01]  /*7dd0*/  UMOV UR10, UR14 ;  /* 0x0000000e000a7c82 */ /* 0x000fe20008000000 */
[----:B--2---:R-:W-:Y:S02]  /*7de0*/  SHF.R.U32.HI R6, RZ, 0x7, R6 ;  /* 0x00000007ff067819 */ /* 0x004fe40000011606 */
[----:B---3--:R-:W-:-:S03]  /*7df0*/  LOP3.LUT P1, RZ, R7, 0x7f, RZ, 0xc0, !PT ;  /* 0x0000007f07ff7812 */ /* 0x008fc6000782c0ff */
[----:B------:R-:W-:Y:S02]  /*7e00*/  VIADD R6, R6, 0x8 ;  /* 0x0000000806067836 */ /* 0x000fe40000000000 */
[----:B------:R-:W-:-:S03]  /*7e10*/  IMAD.MOV.U32 R7, RZ, RZ, R14 ;  /* 0x000000ffff077224 */ /* 0x000fc600078e000e */
[----:B------:R2:W-:Y:S05]  /*7e20*/  BAR.SYNC.DEFER_BLOCKING R6, 0x100 ;  /* 0x000400060000751d */ /* 0x0005ea0000010000 */
[----:B-1----:R-:W-:Y:S02]  /*7e30*/  @!P1 VIADD R177, R177, 0x22860 ;  /* 0x00022860b1b19836 */ /* 0x002fe40000000000 */
[----:B--2---:R-:W-:-:S03]  /*7e40*/  IMAD.MOV.U32 R6, RZ, RZ, R176 ;  /* 0x000000ffff067224 */ /* 0x004fc600078e00b0 */
[----:B------:R-:W-:Y:S01]  /*7e50*/  @!P1 PRMT R177, RZ, 0x654, R177 ;  /* 0x00000654ffb19816 */ /* 0x000fe200000000b1 */
        /* <DEDUP_REMOVED lines=36> */
[----:B-1----:R-:W-:Y:S05]  /*80a0*/  @P1 BRA `(.L_x_1783) ;  /* 0xffffffc800b01947 */ /* 0x002fea000383ffff */
[----:B------:R-:W-:Y:S02]  /*80b0*/  IMAD.MOV.U32 R6, RZ, RZ, R176 ;  /* 0x000000ffff067224 */ /* 0x000fe400078e00b0 */
[----:B------:R-:W-:-:S07]  /*80c0*/  IMAD.MOV.U32 R7, RZ, RZ, R14 ;  /* 0x000000ffff077224 */ /* 0x000fce00078e000e */
.L_x_1766:
[----:B0-----:R-:W-:Y:S01]  /*80d0*/  IADD3 R10, R17, 0x80, -R18 ;  /* 0x00000080110a7810 */ /* 0x001fe20007ffe812 */
[----:B------:R-:W-:Y:S01]  /*80e0*/  ULDC UR18, c[0x0][0x9e4] ;  /* 0x0002790000127ab9 */ /* 0x000fe20000000800 */
[----:B------:R-:W-:Y:S01]  /*80f0*/  ULDC UR15, c[0x0][0x9dc] ;  /* 0x00027700000f7ab9 */ /* 0x000fe20000000800 */
[----:B------:R-:W-:Y:S02]  /*8100*/  UISETP.GE.AND UP0, UPT, UR18, 0x1, UPT ;  /* 0x000000011200788c */ /* 0x000fe4000bf06270 */
[----:B------:R-:W-:-:S04]  /*8110*/  IMAD R10, R201, 0x80, R10 ;  /* 0x00000080c90a7824 */ /* 0x000fc800078e020a */
[----:B------:R-:W-:Y:S02]  /*8120*/  PLOP3.LUT P1, PT, PT, PT, UP0, 0x40, 0x0 ;  /* 0x000000000000781c */ /* 0x000fe40003f2e808 */
[----:B------:R-:W-:-:S13]  /*8130*/  R2UR UR14, R10 ;  /* 0x000000000a0e72ca */ /* 0x000fda00000e0000 */
[----:B------:R-:W-:Y:S01]  /*8140*/  UIADD3 UR15, UR14, -UR15, URZ ;  /* 0x8000000f0e0f7290 */ /* 0x000fe2000fffe03f */
[----:B------:R-:W-:Y:S11]  /*8150*/  @P1 BRA `(.L_x_1784) ;  /* 0x0000000000441947 */ /* 0x000ff60003800000 */
        /* <DEDUP_REMOVED lines=10> */
.L_x_1785:
[----:B------:R-:W-:-:S11]  /*8200*/  UISETP.NE.AND UP1, UPT, UR18, 0x1, UPT ;  /* 0x000000011200788c */ /* 0x000fd6000bf25270 */
[----:B------:R-:W-:Y:S02]  /*8210*/  @UP1 ULDC.64 UR22, c[0x0][0x9e8] ;  /* 0x00027a0000161ab9 */ /* 0x000fe40000000a00 */
[----:B------:R-:W-:-:S04]  /*8220*/  UIMAD.WIDE.U32 UR10, UR14, UR22, URZ ;  /* 0x000000160e0a72a5 */ /* 0x000fc8000f8e003f */
[----:B------:R-:W-:-:S12]  /*8230*/  @UP1 USHF.R.U32.HI UR14, URZ, UR23, UR11 ;  /* 0x000000173f0e1299 */ /* 0x000fd8000801160b */
.L_x_1786:
[----:B------:R-:W-:-:S04]  /*8240*/  UIMAD UR14, UR14, UR18, URZ ;  /* 0x000000120e0e72a4 */ /* 0x000fc8000f8e023f */
[----:B------:R-:W-:-:S04]  /*8250*/  UISETP.LT.AND UP1, UPT, UR15, UR14, UPT ;  /* 0x0000000e0f00728c */ /* 0x000fc8000bf21270 */
[----:B------:R-:W-:-:S12]  /*8260*/  USEL UR15, UR15, UR14, !UP1 ;  /* 0x0000000e0f0f7287 */ /* 0x000fd8000c800000 */
.L_x_1784:
        /* <DEDUP_REMOVED lines=13> */
.L_x_1796:
[----:B------:R-:W-:Y:S01]  /*8340*/  UIADD3 UR37, UR37, 0x1, URZ ;  /* 0x0000000125257890 */ /* 0x000fe2000fffe03f */
[C---:B------:R-:W-:Y:S01]  /*8350*/  ISETP.GT.AND P1, PT, R9.reuse, UR24, PT ;  /* 0x0000001809007c0c */ /* 0x040fe2000bf24270 */
[----:B------:R-:W-:Y:S02]  /*8360*/  VIADD R9, R9, 0xffffffff ;  /* 0xffffffff09097836 */ /* 0x000fe40000000000 */
[----:B------:R-:W-:-:S04]  /*8370*/  UISETP.NE.AND UP1, UPT, UR37, 0x2, UPT ;  /* 0x000000022500788c */ /* 0x000fc8000bf25270 */
[----:B------:R-:W-:Y:S02]  /*8380*/  USEL UR10, URZ, 0x1, UP1 ;  /* 0x000000013f0a7887 */ /* 0x000fe40008800000 */
[----:B------:R-:W-:Y:S02]  /*8390*/  USEL UR37, UR37, URZ, UP1 ;  /* 0x0000003f25257287 */ /* 0x000fe40008800000 */
[----:B------:R-:W-:Y:S01]  /*83a0*/  ULOP3.LUT UR40, UR40, UR10, URZ, 0x3c, !UPT ;  /* 0x0000000a28287292 */ /* 0x000fe2000f8e3c3f */
[----:B-1----:R-:W-:Y:S11]  /*83b0*/  @!P0 BRA `(.L_x_1788) ;  /* 0x0000000000048947 */ /* 0x002ff60003800000 */
[----:B------:R-:W-:Y:S01]  /*83c0*/  BPT.TRAP 0x1 ;  /* 0x000000040000795c */ /* 0x000fe20000300000 */
.L_x_1788:
        /* <DEDUP_REMOVED lines=9> */
.L_x_1789:
[----:B-1----:R-:W-:Y:S05]  /*8460*/  @P2 BRA `(.L_x_1790) ;  /* 0x0000000000082947 */ /* 0x002fea0003800000 */
[----:B------:R-:W1:Y:S02]  /*8470*/  SYNCS.PHASECHK.TRANS64.TRYWAIT P2, [UR25+0x22830], R5 ;  /* 0x02283005ff0075a7 */ /* 0x000e640008040159 */
[----:B-1----:R-:W-:Y:S05]  /*8480*/  @!P2 BRA `(.L_x_1791) ;  /* 0x000000dc0048a947 */ /* 0x002fea0003800000 */
.L_x_1790:
[----:B------:R-:W-:Y:S01]  /*8490*/  UIMAD UR22, UR37, 0x300, UR4 ;  /* 0x00000300251678a4 */ /* 0x000fe2000f8e0204 */
[----:B------:R-:W-:Y:S01]  /*84a0*/  WARPGROUP.ARRIVE ;  /* 0x00000000000079c5 */ /* 0x000fe20000000000 */
[----:B------:R-:W-:Y:S01]  /*84b0*/  UMOV UR23, 0x40000040 ;  /* 0x4000004000177882 */ /* 0x000fe20000000000 */
[----:B------:R-:W-:Y:S01]  /*84c0*/  UMOV UR11, 0x40000040 ;  /* 0x40000040000b7882 */ /* 0x000fe20000000000 */
[----:B------:R-:W-:-:S03]  /*84d0*/  UIADD3 UR10, UR22, 0x2, URZ ;  /* 0x00000002160a7890 */ /* 0x000fc6000fffe03f */
[----:B------:R-:W2:Y:S01]  /*84e0*/  S2R R213, SR_TID.X ;  /* 0x0000000000d57919 */ /* 0x000ea20000002100 */
[----:B------:R-:W-:Y:S01]  /*84f0*/  UIADD3 UR14, UR22, 0x4, URZ ;  /* 0x00000004160e7890 */ /* 0x000fe2000fffe03f */
[----:B------:R-:W-:Y:S01]  /*8500*/  IMAD.U32 R214, RZ, RZ, UR25 ;  /* 0x00000019ffd67e24 */ /* 0x000fe2000f8e00ff */
[----:B------:R-:W-:Y:S01]  /*8510*/  UMOV UR15, 0x40000040 ;  /* 0x40000040000f7882 */ /* 0x000fe20000000000 */
[----:B------:R-:W-:Y:S01]  /*8520*/  HGMMA.64x96x16.F32.BF16 R152, gdesc[UR20], RZ, !UPT, gsb0 ;  /* 0x01600000149879f0 */ /* 0x000fe2000c0018ff */
[----:B------:R-:W-:Y:S01]  /*8530*/  UIADD3 UR18, UR22, 0x6, URZ ;  /* 0x0000000616127890 */ /* 0x000fe2000fffe03f */
[----:B------:R-:W-:Y:S01]  /*8540*/  UMOV UR19, 0x40000040 ;  /* 0x4000004000137882 */ /* 0x000fe20000000000 */
[----:B--2---:R-:W-:Y:S02]  /*8550*/  LOP3.LUT P2, RZ, R213, 0x7f, RZ, 0xc0, !PT ;  /* 0x0000007fd5ff7812 */ /* 0x004fe4000784c0ff */
[----:B------:R-:W-:Y:S01]  /*8560*/  SHF.R.U32.HI R213, RZ, 0x7, R213 ;  /* 0x00000007ffd57819 */ /* 0x000fe200000116d5 */
        /* <DEDUP_REMOVED lines=11> */
[----:B-1----:R-:W-:Y:S01]  /*8620*/  FMUL.FTZ R6, R153, UR26 ;  /* 0x0000001a99067c20 */ /* 0x002fe20008410000 */
        /* <DEDUP_REMOVED lines=48> */
[----:B------:R-:W-:-:S04]  /*8930*/  FMUL.FTZ R186, R199, UR26 ;  /* 0x0000001ac7ba7c20 */ /* 0x000fc80008410000 */
[----:B------:R-:W1:Y:S01]  /*8940*/  MUFU.TANH R156, R156 ;  /* 0x0000009c009c7308 */ /* 0x000e620000002400 */
[----:B--2---:R-:W-:-:S07]  /*8950*/  FMNMX.FTZ R7, R152, R7, !PT ;  /* 0x0000000798077209 */ /* 0x004fce0007810000 */
[----:B------:R-:W2:Y:S01]  /*8960*/  MUFU.TANH R157, R157 ;  /* 0x0000009d009d7308 */ /* 0x000ea20000002400 */
[----:B---3--:R-:W-:-:S07]  /*8970*/  FMNMX.FTZ R7, R154, R7, !PT ;  /* 0x000000079a077209 */ /* 0x008fce0007810000 */
[----:B------:R-:W3:Y:S01]  /*8980*/  MUFU.TANH R160, R160 ;  /* 0x000000a000a07308 */ /* 0x000ee20000002400 */
[----:B-1----:R-:W-:-:S07]  /*8990*/  FMNMX.FTZ R168, R156, R7, !PT ;  /* 0x000000079ca87209 */ /* 0x002fce0007810000 */
        /* <DEDUP_REMOVED lines=19> */
[----:B--2---:R-:W-:Y:S01]  /*8ad0*/  FMNMX.FTZ R7, R201, R168, !PT ;  /* 0x000000a8c9077209 */ /* 0x004fe20007810000 */
[----:B------:R-:W-:Y:S01]  /*8ae0*/  FMUL.FTZ R168, R175, UR26 ;  /* 0x0000001aafa87c20 */ /* 0x000fe20008410000 */
[----:B------:R-:W-:-:S05]  /*8af0*/  FMUL.FTZ R175, R190, UR26 ;  /* 0x0000001abeaf7c20 */ /* 0x000fca0008410000 */
        /* <DEDUP_REMOVED lines=15> */
[----:B---3--:R-:W-:Y:S01]  /*8bf0*/  FMNMX.FTZ R7, R167, R172, !PT ;  /* 0x000000aca7077209 */ /* 0x008fe20007810000 */
[----:B------:R-:W-:Y:S01]  /*8c00*/  FMUL.FTZ R172, R183, UR26 ;  /* 0x0000001ab7ac7c20 */ /* 0x000fe20008410000 */
[----:B------:R-:W-:-:S03]  /*8c10*/  FMUL.FTZ R183, R198, UR26 ;  /* 0x0000001ac6b77c20 */ /* 0x000fc60008410000 */
[----:B------:R-:W3:Y:S02]  /*8c20*/  SHFL.BFLY PT, R178, R7, 0x2, 0x1f ;  /* 0x0c401f0007b27f89 */ /* 0x000ee400000e0000 */
[----:B------:R-:W4:Y:S01]  /*8c30*/  MUFU.TANH R15, R15 ;  /* 0x0000000f000f7308 */ /* 0x000f220000002400 */
[----:B-1----:R-:W-:-:S07]  /*8c40*/  FMNMX.FTZ R189, R8, R11, !PT ;  /* 0x0000000b08bd7209 */ /* 0x002fce0007810000 */
[----:B------:R-:W1:Y:S08]  /*8c50*/  MUFU.TANH R21, R21 ;  /* 0x0000001500157308 */ /* 0x000e700000002400 */
[----:B------:R-:W5:Y:S01]  /*8c60*/  MUFU.TANH R153, R153 ;  /* 0x0000009900997308 */ /* 0x000f620000002400 */
[----:B---3--:R-:W-:Y:S01]  /*8c70*/  FMNMX.FTZ R187, R7, R178, !PT ;  /* 0x000000b207bb7209 */ /* 0x008fe20007810000 */
[----:B------:R-:W-:-:S06]  /*8c80*/  FMUL.FTZ R178, R191, UR26 ;  /* 0x0000001abfb27c20 */ /* 0x000fcc0008410000 */
[----:B------:R-:W3:Y:S01]  /*8c90*/  MUFU.TANH R155, R155 ;  /* 0x0000009b009b7308 */ /* 0x000ee20000002400 */
[----:B------:R-:W0:Y:S07]  /*8ca0*/  SHFL.BFLY PT, R190, R187, 0x1, 0x1f ;  /* 0x0c201f00bbbe7f89 */ /* 0x000e2e00000e0000 */
[----:B------:R-:W3:Y:S08]  /*8cb0*/  MUFU.TANH R158, R158 ;  /* 0x0000009e009e7308 */ /* 0x000ef00000002400 */
[----:B------:R-:W3:Y:S08]  /*8cc0*/  MUFU.TANH R159, R159 ;  /* 0x0000009f009f7308 */ /* 0x000ef00000002400 */
[----:B------:R-:W3:Y:S01]  /*8cd0*/  MUFU.TANH R162, R162 ;  /* 0x000000a200a27308 */ /* 0x000ee20000002400 */
[----:B0-----:R-:W-:-:S02]  /*8ce0*/  FMNMX.FTZ R7, R187, R190, !PT ;  /* 0x000000bebb077209 */ /* 0x001fc40007810000 */
[----:B--2---:R-:W-:-:S03]  /*8cf0*/  FMNMX.FTZ R190, R12, R189, !PT ;  /* 0x000000bd0cbe7209 */ /* 0x004fc60007810000 */
[----:B------:R-:W-:Y:S01]  /*8d00*/  FADD.FTZ R10, -R7, R10 ;  /* 0x0000000a070a7221 */ /* 0x000fe20000010100 */
[----:B----4-:R-:W-:Y:S01]  /*8d10*/  FMNMX.FTZ R190, R15, R190, !PT ;  /* 0x000000be0fbe7209 */ /* 0x010fe20007810000 */
[----:B------:R-:W-:Y:S01]  /*8d20*/  FMUL.FTZ R211, R7, UR7 ;  /* 0x0000000707d37c20 */ /* 0x000fe20008410000 */
[----:B------:R-:W0:Y:S01]  /*8d30*/  MUFU.TANH R163, R163 ;  /* 0x000000a300a37308 */ /* 0x000e220000002400 */
[----:B------:R-:W-:Y:S01]  /*8d40*/  FMUL.FTZ R187, R10, UR7 ;  /* 0x000000070abb7c20 */ /* 0x000fe20008410000 */
[----:B-1----:R-:W-:Y:S01]  /*8d50*/  FMNMX.FTZ R190, R21, R190, !PT ;  /* 0x000000be15be7209 */ /* 0x002fe20007810000 */
[--C-:B------:R-:W-:Y:S01]  /*8d60*/  FFMA.FTZ R10, R13, UR7, -R211.reuse ;  /* 0x000000070d0a7c23 */ /* 0x100fe200080108d3 */
[--C-:B------:R-:W-:Y:S01]  /*8d70*/  FFMA.FTZ R13, R6, UR7, -R211.reuse ;  /* 0x00000007060d7c23 */ /* 0x100fe200080108d3 */
[--C-:B------:R-:W-:Y:S01]  /*8d80*/  FFMA.FTZ R194, R201, UR7, -R211.reuse ;  /* 0x00000007c9c27c23 */ /* 0x100fe200080108d3 */
[----:B-----5:R-:W-:Y:S01]  /*8d90*/  FMNMX.FTZ R190, R153, R190, !PT ;  /* 0x000000be99be7209 */ /* 0x020fe20007810000 */
[--C-:B------:R-:W-:Y:S01]  /*8da0*/  FFMA.FTZ R14, R14, UR7, -R211.reuse ;  /* 0x000000070e0e7c23 */ /* 0x100fe200080108d3 */
[----:B------:R-:W1:Y:S01]  /*8db0*/  MUFU.TANH R165, R165 ;  /* 0x000000a500a57308 */ /* 0x000e620000002400 */
[--C-:B------:R-:W-:Y:S01]  /*8dc0*/  FFMA.FTZ R154, R154, UR7, -R211.reuse ;  /* 0x000000079a9a7c23 */ /* 0x100fe200080108d3 */
[----:B---3--:R-:W-:Y:S01]  /*8dd0*/  FMNMX.FTZ R189, R155, R190, !PT ;  /* 0x000000be9bbd7209 */ /* 0x008fe20007810000 */
[--C-:B------:R-:W-:Y:S01]  /*8de0*/  FFMA.FTZ R199, R188, UR7, -R211.reuse ;  /* 0x00000007bcc77c23 */ /* 0x100fe200080108d3 */
[--C-:B------:R-:W-:Y:S01]  /*8df0*/  FFMA.FTZ R188, R167, UR7, -R211.reuse ;  /* 0x00000007a7bc7c23 */ /* 0x100fe200080108d3 */
[--C-:B------:R-:W-:Y:S01]  /*8e00*/  FFMA.FTZ R190, R156, UR7, -R211.reuse ;  /* 0x000000079cbe7c23 */ /* 0x100fe200080108d3 */
[----:B------:R-:W-:Y:S01]  /*8e10*/  FMNMX.FTZ R6, R158, R189, !PT ;  /* 0x000000bd9e067209 */ /* 0x000fe20007810000 */
[--C-:B------:R-:W-:Y:S01]  /*8e20*/  FFMA.FTZ R189, R20, UR7, -R211.reuse ;  /* 0x0000000714bd7c23 */ /* 0x100fe200080108d3 */
[----:B------:R-:W2:Y:S01]  /*8e30*/  MUFU.TANH R168, R168 ;  /* 0x000000a800a87308 */ /* 0x000ea20000002400 */
[--C-:B------:R-:W-:Y:S01]  /*8e40*/  FFMA.FTZ R20, R152, UR7, -R211.reuse ;  /* 0x0000000798147c23 */ /* 0x100fe200080108d3 */
[----:B------:R-:W-:Y:S01]  /*8e50*/  FMNMX.FTZ R191, R159, R6, !PT ;  /* 0x000000069fbf7209 */ /* 0x000fe20007810000 */
[--C-:B------:R-:W-:Y:S01]  /*8e60*/  FFMA.FTZ R152, R166, UR7, -R211.reuse ;  /* 0x00000007a6987c23 */ /* 0x100fe200080108d3 */
[--C-:B------:R-:W-:Y:S01]  /*8e70*/  FFMA.FTZ R166, R200, UR7, -R211.reuse ;  /* 0x00000007c8a67c23 */ /* 0x100fe200080108d3 */
[--C-:B------:R-:W-:Y:S01]  /*8e80*/  FFMA.FTZ R157, R157, UR7, -R211.reuse ;  /* 0x000000079d9d7c23 */ /* 0x100fe200080108d3 */
[----:B------:R-:W-:Y:S01]  /*8e90*/  FMNMX.FTZ R6, R162, R191, !PT ;  /* 0x000000bfa2067209 */ /* 0x000fe20007810000 */
[--C-:B------:R-:W-:Y:S01]  /*8ea0*/  FFMA.FTZ R160, R160, UR7, -R211.reuse ;  /* 0x00000007a0a07c23 */ /* 0x100fe200080108d3 */
[----:B------:R-:W3:Y:S01]  /*8eb0*/  MUFU.TANH R169, R169 ;  /* 0x000000a900a97308 */ /* 0x000ee20000002400 */
[--C-:B------:R-:W-:Y:S01]  /*8ec0*/  FFMA.FTZ R192, R202, UR7, -R211.reuse ;  /* 0x00000007cac07c23 */ /* 0x100fe200080108d3 */
[----:B0-----:R-:W-:Y:S01]  /*8ed0*/  FMNMX.FTZ R6, R163, R6, !PT ;  /* 0x00000006a3067209 */ /* 0x001fe20007810000 */
[--C-:B------:R-:W-:Y:S01]  /*8ee0*/  FFMA.FTZ R161, R161, UR7, -R211.reuse ;  /* 0x00000007a1a17c23 */ /* 0x100fe200080108d3 */
[--C-:B------:R-:W-:Y:S01]  /*8ef0*/  FFMA.FTZ R164, R164, UR7, -R211.reuse ;  /* 0x00000007a4a47c23 */ /* 0x100fe200080108d3 */
[--C-:B------:R-:W-:Y:S01]  /*8f00*/  FFMA.FTZ R195, R203, UR7, -R211.reuse ;  /* 0x00000007cbc37c23 */ /* 0x100fe200080108d3 */
[----:B-1----:R-:W-:Y:S01]  /*8f10*/  FMNMX.FTZ R191, R165, R6, !PT ;  /* 0x00000006a5bf7209 */ /* 0x002fe20007810000 */
[--C-:B------:R-:W-:Y:S01]  /*8f20*/  FFMA.FTZ R177, R177, UR7, -R211.reuse ;  /* 0x00000007b1b17c23 */ /* 0x100fe200080108d3 */
[----:B------:R-:W0:Y:S01]  /*8f30*/  MUFU.TANH R170, R170 ;  /* 0x000000aa00aa7308 */ /* 0x000e220000002400 */
[--C-:B------:R-:W-:Y:S01]  /*8f40*/  FFMA.FTZ R176, R176, UR7, -R211.reuse ;  /* 0x00000007b0b07c23 */ /* 0x100fe200080108d3 */
[----:B--2---:R-:W-:Y:S01]  /*8f50*/  FMNMX.FTZ R6, R168, R191, !PT ;  /* 0x000000bfa8067209 */ /* 0x004fe20007810000 */
[--C-:B------:R-:W-:Y:S01]  /*8f60*/  FFMA.FTZ R180, R180, UR7, -R211.reuse ;  /* 0x00000007b4b47c23 */ /* 0x100fe200080108d3 */
[--C-:B------:R-:W-:Y:S01]  /*8f70*/  FFMA.FTZ R185, R185, UR7, -R211.reuse ;  /* 0x00000007b9b97c23 */ /* 0x100fe200080108d3 */
[----:B------:R-:W-:-:S03]  /*8f80*/  FFMA.FTZ R181, R181, UR7, -R211 ;  /* 0x00000007b5b57c23 */ /* 0x000fc600080108d3 */
[----:B------:R-:W1:Y:S01]  /*8f90*/  MUFU.TANH R171, R171 ;  /* 0x000000ab00ab7308 */ /* 0x000e620000002400 */
[----:B---3--:R-:W-:-:S07]  /*8fa0*/  FMNMX.FTZ R193, R169, R6, !PT ;  /* 0x00000006a9c17209 */ /* 0x008fce0007810000 */
        /* <DEDUP_REMOVED lines=18> */
[----:B------:R-:W2:Y:S01]  /*90d0*/  MUFU.EX2 R187, R187 ;  /* 0x000000bb00bb7308 */ /* 0x000ea20000000800 */
[----:B0-----:R-:W-:-:S07]  /*90e0*/  FMNMX.FTZ R193, R183, R6, !PT ;  /* 0x00000006b7c17209 */ /* 0x001fce0007810000 */
[----:B------:R-:W0:Y:S01]  /*90f0*/  MUFU.EX2 R10, R10 ;  /* 0x0000000a000a7308 */ /* 0x000e220000000800 */
[----:B-1----:R-:W-:-:S05]  /*9100*/  FMNMX.FTZ R6, R186, R193, !PT ;  /* 0x000000c1ba067209 */ /* 0x002fca0007810000 */
[----:B------:R-:W1:Y:S02]  /*9110*/  SHFL.BFLY PT, R197, R6, 0x2, 0x1f ;  /* 0x0c401f0006c57f89 */ /* 0x000e6400000e0000 */
[----:B------:R1:W-:Y:S01]  /*9120*/  MUFU.EX2 R193, R152 ;  /* 0x0000009800c17308 */ /* 0x0003e20000000800 */
[-C--:B--2---:R-:W-:Y:S01]  /*9130*/  FMUL.FTZ R24, R24, R187.reuse ;  /* 0x000000bb18187220 */ /* 0x084fe20000410000 */
[-C--:B------:R-:W-:Y:S01]  /*9140*/  FMUL.FTZ R25, R25, R187.reuse ;  /* 0x000000bb19197220 */ /* 0x080fe20000410000 */
[-C--:B------:R-:W-:Y:S01]  /*9150*/  FMUL.FTZ R28, R28, R187.reuse ;  /* 0x000000bb1c1c7220 */ /* 0x080fe20000410000 */
[-C--:B------:R-:W-:Y:S01]  /*9160*/  FMUL.FTZ R29, R29, R187.reuse ;  /* 0x000000bb1d1d7220 */ /* 0x080fe20000410000 */
[-C--:B------:R-:W-:Y:S01]  /*9170*/  FMUL.FTZ R32, R32, R187.reuse ;  /* 0x000000bb20207220 */ /* 0x080fe20000410000 */
[-C--:B------:R-:W-:Y:S01]  /*9180*/  FMUL.FTZ R33, R33, R187.reuse ;  /* 0x000000bb21217220 */ /* 0x080fe20000410000 */
[-C--:B------:R-:W-:Y:S01]  /*9190*/  FMUL.FTZ R36, R36, R187.reuse ;  /* 0x000000bb24247220 */ /* 0x080fe20000410000 */
[----:B------:R-:W-:Y:S01]  /*91a0*/  MUFU.EX2 R13, R13 ;  /* 0x0000000d000d7308 */ /* 0x000fe20000000800 */
[----:B0-----:R-:W-:Y:S01]  /*91b0*/  FFMA.FTZ R4, R187, R4, R10 ;  /* 0x00000004bb047223 */ /* 0x001fe2000001000a */
        /* <DEDUP_REMOVED lines=12> */
[----:B-1----:R-:W-:Y:S01]  /*9280*/  FMNMX.FTZ R152, R6, R197, !PT ;  /* 0x000000c506987209 */ /* 0x002fe20007810000 */
[----:B------:R-:W-:Y:S01]  /*9290*/  FFMA.FTZ R197, R184, UR7, -R211 ;  /* 0x00000007b8c57c23 */ /* 0x000fe200080108d3 */
[----:B------:R-:W0:Y:S01]  /*92a0*/  MUFU.EX2 R189, R189 ;  /* 0x000000bd00bd7308 */ /* 0x000e220000000800 */
        /* <DEDUP_REMOVED lines=24> */
[----:B0-----:R-:W-:Y:S01]  /*9430*/  F2FP.BF16.F32.PACK_AB R154, R189, R14 ;  /* 0x0000000ebd9a723e */ /* 0x001fe200000010ff */
[----:B------:R-:W-:Y:S01]  /*9440*/  FMUL.FTZ R100, R100, R187 ;  /* 0x000000bb64647220 */ /* 0x000fe20000410000 */
[----:B-1----:R-:W-:Y:S01]  /*9450*/  FMNMX.FTZ R6, R152, R201, !PT ;  /* 0x000000c998067209 */ /* 0x002fe20007810000 */
[-C--:B------:R-:W-:Y:S01]  /*9460*/  FMUL.FTZ R101, R101, R187.reuse ;  /* 0x000000bb65657220 */ /* 0x080fe20000410000 */
[-C--:B------:R-:W-:Y:S01]  /*9470*/  FMUL.FTZ R104, R104, R187.reuse ;  /* 0x000000bb68687220 */ /* 0x080fe20000410000 */
[-C--:B------:R-:W-:Y:S01]  /*9480*/  FMUL.FTZ R105, R105, R187.reuse ;  /* 0x000000bb69697220 */ /* 0x080fe20000410000 */
[-C--:B------:R-:W-:Y:S01]  /*9490*/  FMUL.FTZ R108, R108, R187.reuse ;  /* 0x000000bb6c6c7220 */ /* 0x080fe20000410000 */
[C---:B------:R-:W-:Y:S01]  /*94a0*/  FADD.FTZ R11, -R6.reuse, R11 ;  /* 0x0000000b060b7221 */ /* 0x040fe20000010100 */
[----:B------:R-:W-:Y:S01]  /*94b0*/  FMUL.FTZ R152, R6, UR7 ;  /* 0x0000000706987c20 */ /* 0x000fe20008410000 */
[----:B------:R-:W-:Y:S01]  /*94c0*/  MUFU.EX2 R157, R157 ;  /* 0x0000009d009d7308 */ /* 0x000fe20000000800 */
[----:B------:R-:W-:Y:S01]  /*94d0*/  FMUL.FTZ R109, R109, R187 ;  /* 0x000000bb6d6d7220 */ /* 0x000fe20000410000 */
[----:B------:R-:W-:Y:S01]  /*94e0*/  FMUL.FTZ R184, R11, UR7 ;  /* 0x000000070bb87c20 */ /* 0x000fe20008410000 */
[--C-:B------:R-:W-:Y:S01]  /*94f0*/  FFMA.FTZ R11, R8, UR7, -R152.reuse ;  /* 0x00000007080b7c23 */ /* 0x100fe20008010898 */
[--C-:B------:R-:W-:Y:S01]  /*9500*/  FFMA.FTZ R12, R12, UR7, -R152.reuse ;  /* 0x000000070c0c7c23 */ /* 0x100fe20008010898 */
[--C-:B------:R-:W-:Y:S01]  /*9510*/  FFMA.FTZ R15, R15, UR7, -R152.reuse ;  /* 0x000000070f0f7c23 */ /* 0x100fe20008010898 */
[--C-:B------:R-:W-:Y:S01]  /*9520*/  FFMA.FTZ R196, R21, UR7, -R152.reuse ;  /* 0x0000000715c47c23 */ /* 0x100fe20008010898 */
[--C-:B------:R-:W-:Y:S01]  /*9530*/  FFMA.FTZ R21, R153, UR7, -R152.reuse ;  /* 0x0000000799157c23 */ /* 0x100fe20008010898 */
[----:B------:R-:W-:Y:S01]  /*9540*/  MUFU.EX2 R184, R184 ;  /* 0x000000b800b87308 */ /* 0x000fe20000000800 */
[----:B------:R-:W-:Y:S01]  /*9550*/  @!P2 VIADD R153, R214, 0x22840 ;  /* 0x00022840d699a836 */ /* 0x000fe20000000000 */
[----:B------:R-:W-:Y:S01]  /*9560*/  IADD3 R8, -R213, 0xb, RZ ;  /* 0x0000000bd5087810 */ /* 0x000fe20007ffe1ff */
[--C-:B------:R-:W-:Y:S01]  /*9570*/  FFMA.FTZ R198, R155, UR7, -R152.reuse ;  /* 0x000000079bc67c23 */ /* 0x100fe20008010898 */
[--C-:B------:R-:W-:Y:S01]  /*9580*/  FFMA.FTZ R167, R158, UR7, -R152.reuse ;  /* 0x000000079ea77c23 */ /* 0x100fe20008010898 */
[--C-:B------:R-:W-:Y:S01]  /*9590*/  FFMA.FTZ R200, R159, UR7, -R152.reuse ;  /* 0x000000079fc87c23 */ /* 0x100fe20008010898 */
[----:B------:R-:W-:Y:S01]  /*95a0*/  @!P2 PRMT R153, RZ, 0x654, R153 ;  /* 0x00000654ff99a816 */ /* 0x000fe20000000099 */
[----:B------:R0:W-:Y:S06]  /*95b0*/  BAR.ARV R8, 0x100 ;  /* 0x000400080000751d */ /* 0x0001ec0000002000 */
[----:B------:R-:W1:Y:S01]  /*95c0*/  MUFU.EX2 R11, R11 ;  /* 0x0000000b000b7308 */ /* 0x000e620000000800 */
[----:B------:R2:W-:Y:S01]  /*95d0*/  @!P2 SYNCS.ARRIVE.TRANS64.RED.A1T0 RZ, [R153+URZ], RZ ;  /* 0x000000ff99ffa9a7 */ /* 0x0005e2000810043f */
[--C-:B------:R-:W-:Y:S01]  /*95e0*/  FFMA.FTZ R201, R162, UR7, -R152.reuse ;  /* 0x00000007a2c97c23 */ /* 0x100fe20008010898 */
[--C-:B------:R-:W-:Y:S01]  /*95f0*/  FFMA.FTZ R202, R163, UR7, -R152.reuse ;  /* 0x00000007a3ca7c23 */ /* 0x100fe20008010898 */
[--C-:B------:R-:W-:Y:S01]  /*9600*/  FFMA.FTZ R163, R165, UR7, -R152.reuse ;  /* 0x00000007a5a37c23 */ /* 0x100fe20008010898 */
[--C-:B------:R-:W-:Y:S01]  /*9610*/  FFMA.FTZ R210, R168, UR7, -R152.reuse ;  /* 0x00000007a8d27c23 */ /* 0x100fe20008010898 */
[--C-:B------:R-:W-:Y:S01]  /*9620*/  FFMA.FTZ R165, R169, UR7, -R152.reuse ;  /* 0x00000007a9a57c23 */ /* 0x100fe20008010898 */
[----:B------:R-:W-:Y:S01]  /*9630*/  FFMA.FTZ R212, R170, UR7, -R152 ;  /* 0x00000007aad47c23 */ /* 0x000fe20008010898 */
[----:B------:R-:W3:Y:S01]  /*9640*/  MUFU.EX2 R12, R12 ;  /* 0x0000000c000c7308 */ /* 0x000ee20000000800 */
[----:B--2---:R-:W-:Y:S01]  /*9650*/  FADD.FTZ R153, R13, R4 ;  /* 0x000000040d997221 */ /* 0x004fe20000010000 */
[--C-:B------:R-:W-:Y:S01]  /*9660*/  FFMA.FTZ R169, R171, UR7, -R152.reuse ;  /* 0x00000007aba97c23 */ /* 0x100fe20008010898 */
[--C-:B------:R-:W-:Y:S01]  /*9670*/  FFMA.FTZ R216, R172, UR7, -R152.reuse ;  /* 0x00000007acd87c23 */ /* 0x100fe20008010898 */
[--C-:B------:R-:W-:Y:S01]  /*9680*/  FFMA.FTZ R171, R173, UR7, -R152.reuse ;  /* 0x00000007adab7c23 */ /* 0x100fe20008010898 */
[----:B------:R-:W-:Y:S01]  /*9690*/  FADD.FTZ R4, R14, R153 ;  /* 0x000000990e047221 */ /* 0x000fe20000010000 */
[--C-:B------:R-:W-:Y:S01]  /*96a0*/  FFMA.FTZ R218, R174, UR7, -R152.reuse ;  /* 0x00000007aeda7c23 */ /* 0x100fe20008010898 */
[----:B------:R-:W-:Y:S01]  /*96b0*/  FFMA.FTZ R173, R175, UR7, -R152 ;  /* 0x00000007afad7c23 */ /* 0x000fe20008010898 */
[----:B------:R-:W2:Y:S01]  /*96c0*/  MUFU.EX2 R15, R15 ;  /* 0x0000000f000f7308 */ /* 0x000ea20000000800 */
[----:B-1----:R-:W-:Y:S01]  /*96d0*/  FFMA.FTZ R3, R184, R3, R11 ;  /* 0x00000003b8037223 */ /* 0x002fe2000001000b */
[----:B------:R-:W-:Y:S01]  /*96e0*/  FADD.FTZ R153, R189, R4 ;  /* 0x00000004bd997221 */ /* 0x000fe20000010000 */
[--C-:B------:R-:W-:Y:S01]  /*96f0*/  FFMA.FTZ R178, R178, UR7, -R152.reuse ;  /* 0x00000007b2b27c23 */ /* 0x100fe20008010898 */
[--C-:B------:R-:W-:Y:S01]  /*9700*/  FFMA.FTZ R175, R179, UR7, -R152.reuse ;  /* 0x00000007b3af7c23 */ /* 0x100fe20008010898 */
[--C-:B------:R-:W-:Y:S01]  /*9710*/  FFMA.FTZ R182, R182, UR7, -R152.reuse ;  /* 0x00000007b6b67c23 */ /* 0x100fe20008010898 */
[----:B------:R-:W-:Y:S01]  /*9720*/  FADD.FTZ R4, R20, R153 ;  /* 0x0000009914047221 */ /* 0x000fe20000010000 */
[----:B------:R-:W-:Y:S01]  /*9730*/  FFMA.FTZ R183, R183, UR7, -R152 ;  /* 0x00000007b7b77c23 */ /* 0x000fe20008010898 */
[----:B------:R-:W1:Y:S01]  /*9740*/  MUFU.EX2 R196, R196 ;  /* 0x000000c400c47308 */ /* 0x000e620000000800 */
[----:B---3--:R-:W-:Y:S01]  /*9750*/  FADD.FTZ R14, R12, R3 ;  /* 0x000000030c0e7221 */ /* 0x008fe20000010000 */
[----:B------:R-:W-:Y:S01]  /*9760*/  FADD.FTZ R153, R191, R4 ;  /* 0x00000004bf997221 */ /* 0x000fe20000010000 */
[----:B------:R-:W-:Y:S01]  /*9770*/  FFMA.FTZ R186, R186, UR7, -R152 ;  /* 0x00000007baba7c23 */ /* 0x000fe20008010898 */
[----:B------:R-:W-:Y:S01]  /*9780*/  F2FP.BF16.F32.PACK_AB R152, R13, R10 ;  /* 0x0000000a0d98723e */ /* 0x000fe200000010ff */
[-C--:B------:R-:W-:Y:S01]  /*9790*/  FMUL.FTZ R112, R112, R187.reuse ;  /* 0x000000bb70707220 */ /* 0x080fe20000410000 */
[----:B------:R-:W-:Y:S01]  /*97a0*/  FADD.FTZ R4, R190, R153 ;  /* 0x00000099be047221 */ /* 0x000fe20000010000 */
[----:B------:R-:W-:Y:S01]  /*97b0*/  F2FP.BF16.F32.PACK_AB R158, R157, R190 ;  /* 0x000000be9d9e723e */ /* 0x000fe200000010ff */
[----:B------:R-:W3:Y:S01]  /*97c0*/  MUFU.EX2 R21, R21 ;  /* 0x0000001500157308 */ /* 0x000ee20000000800 */
[----:B--2---:R-:W-:Y:S01]  /*97d0*/  FADD.FTZ R3, R15, R14 ;  /* 0x0000000e0f037221 */ /* 0x004fe20000010000 */
[----:B------:R-:W-:Y:S01]  /*97e0*/  FADD.FTZ R153, R157, R4 ;  /* 0x000000049d997221 */ /* 0x000fe20000010000 */
        /* <DEDUP_REMOVED lines=22> */
[----:B--2---:R-:W-:Y:S01]  /*9950*/  FADD.FTZ R14, R198, R3 ;  /* 0x00000003c60e7221 */ /* 0x004fe20000010000 */
[-C--:B------:R-:W-:Y:S01]  /*9960*/  FMUL.FTZ R148, R148, R187.reuse ;  /* 0x000000bb94947220 */ /* 0x080fe20000410000 */
[----:B------:R-:W-:Y:S01]  /*9970*/  FMUL.FTZ R149, R149, R187 ;  /* 0x000000bb95957220 */ /* 0x000fe20000410000 */
[----:B------:R-:W-:Y:S01]  /*9980*/  F2FP.BF16.F32.PACK_AB R156, R191, R20 ;  /* 0x00000014bf9c723e */ /* 0x000fe200000010ff */
        /* <DEDUP_REMOVED lines=56> */
[----:B------:R-:W-:Y:S01]  /*9d10*/  FADD.FTZ R153, R193, R4 ;  /* 0x00000004c1997221 */ /* 0x000fe20000010000 */
        /* <DEDUP_REMOVED lines=32> */
[----:B------:R-:W-:Y:S01]  /*9f20*/  FMUL.FTZ R151, R151, R184 ;  /* 0x000000b897977220 */ /* 0x000fe20000410000 */
[----:B------:R-:W-:Y:S01]  /*9f30*/  F2FP.BF16.F32.PACK_AB R155, R196, R15 ;  /* 0x0000000fc49b723e */ /* 0x000fe200000010ff */
[----:B------:R-:W3:Y:S01]  /*9f40*/  MUFU.EX2 R177, R177 ;  /* 0x000000b100b17308 */ /* 0x000ee20000000800 */
[C---:B--2---:R-:W-:Y:S01]  /*9f50*/  FADD.FTZ R4, R195.reuse, R4 ;  /* 0x00000004c3047221 */ /* 0x044fe20000010000 */
[----:B------:R-:W-:-:S02]  /*9f60*/  F2FP.BF16.F32.PACK_AB R164, R195, R166 ;  /* 0x000000a6c3a4723e */ /* 0x000fc400000010ff */
[----:B------:R-:W-:Y:S02]  /*9f70*/  F2FP.BF16.F32.PACK_AB R157, R198, R21 ;  /* 0x00000015c69d723e */ /* 0x000fe400000010ff */
[----:B------:R-:W-:Y:S02]  /*9f80*/  F2FP.BF16.F32.PACK_AB R161, R202, R201 ;  /* 0x000000c9caa1723e */ /* 0x000fe400000010ff */
[----:B------:R-:W2:Y:S01]  /*9f90*/  MUFU.EX2 R169, R169 ;  /* 0x000000a900a97308 */ /* 0x000ea20000000800 */
[----:B-1----:R-:W-:Y:S01]  /*9fa0*/  FADD.FTZ R14, R212, R3 ;  /* 0x00000003d40e7221 */ /* 0x002fe20000010000 */
[----:B------:R-:W-:Y:S02]  /*9fb0*/  F2FP.BF16.F32.PACK_AB R163, R210, R163 ;  /* 0x000000a3d2a3723e */ /* 0x000fe400000010ff */
[----:B------:R-:W-:-:S04]  /*9fc0*/  F2FP.BF16.F32.PACK_AB R165, R212, R165 ;  /* 0x000000a5d4a5723e */ /* 0x000fc800000010ff */
[----:B------:R-:W1:Y:S01]  /*9fd0*/  MUFU.EX2 R192, R192 ;  /* 0x000000c000c07308 */ /* 0x000e620000000800 */
[----:B---3--:R-:W-:-:S07]  /*9fe0*/  FADD.FTZ R153, R177, R4 ;  /* 0x00000004b1997221 */ /* 0x008fce0000010000 */
[----:B------:R-:W3:Y:S01]  /*9ff0*/  MUFU.EX2 R216, R216 ;  /* 0x000000d800d87308 */ /* 0x000ee20000000800 */
[----:B--2---:R-:W-:-:S07]  /*a000*/  FADD.FTZ R3, R169, R14 ;  /* 0x0000000ea9037221 */ /* 0x004fce0000010000 */
[----:B------:R-:W2:Y:S01]  /*a010*/  MUFU.EX2 R194, R194 ;  /* 0x000000c200c27308 */ /* 0x000ea20000000800 */
[C---:B-1----:R-:W-:Y:S01]  /*a020*/  FADD.FTZ R153, R192.reuse, R153 ;  /* 0x00000099c0997221 */ /* 0x042fe20000010000 */
[----:B------:R-:W-:-:S06]  /*a030*/  F2FP.BF16.F32.PACK_AB R166, R192, R177 ;  /* 0x000000b1c0a6723e */ /* 0x000fcc00000010ff */
[----:B------:R-:W1:Y:S01]  /*a040*/  MUFU.EX2 R171, R171 ;  /* 0x000000ab00ab7308 */ /* 0x000e620000000800 */
[C---:B---3--:R-:W-:Y:S01]  /*a050*/  FADD.FTZ R14, R216.reuse, R3 ;  /* 0x00000003d80e7221 */ /* 0x048fe20000010000 */
[----:B------:R-:W-:-:S06]  /*a060*/  F2FP.BF16.F32.PACK_AB R167, R216, R169 ;  /* 0x000000a9d8a7723e */ /* 0x000fcc00000010ff */
[----:B------:R-:W3:Y:S01]  /*a070*/  MUFU.EX2 R197, R197 ;  /* 0x000000c500c57308 */ /* 0x000ee20000000800 */
[----:B--2---:R-:W-:-:S07]  /*a080*/  FADD.FTZ R4, R194, R153 ;  /* 0x00000099c2047221 */ /* 0x004fce0000010000 */
[----:B------:R-:W2:Y:S01]  /*a090*/  MUFU.EX2 R218, R218 ;  /* 0x000000da00da7308 */ /* 0x000ea20000000800 */
[----:B-1----:R-:W-:-:S07]  /*a0a0*/  FADD.FTZ R3, R171, R14 ;  /* 0x0000000eab037221 */ /* 0x002fce0000010000 */
[----:B------:R-:W1:Y:S01]  /*a0b0*/  MUFU.EX2 R176, R176 ;  /* 0x000000b000b07308 */ /* 0x000e620000000800 */
[C---:B---3--:R-:W-:Y:S01]  /*a0c0*/  FADD.FTZ R153, R197.reuse, R4 ;  /* 0x00000004c5997221 */ /* 0x048fe20000010000 */
[----:B------:R-:W-:-:S06]  /*a0d0*/  F2FP.BF16.F32.PACK_AB R168, R197, R194 ;  /* 0x000000c2c5a8723e */ /* 0x000fcc00000010ff */
[----:B------:R-:W3:Y:S01]  /*a0e0*/  MUFU.EX2 R173, R173 ;  /* 0x000000ad00ad7308 */ /* 0x000ee20000000800 */
[C---:B--2---:R-:W-:Y:S01]  /*a0f0*/  FADD.FTZ R14, R218.reuse, R3 ;  /* 0x00000003da0e7221 */ /* 0x044fe20000010000 */
[----:B------:R-:W-:-:S06]  /*a100*/  F2FP.BF16.F32.PACK_AB R169, R218, R171 ;  /* 0x000000abdaa9723e */ /* 0x000fcc00000010ff */
[----:B------:R-:W2:Y:S01]  /*a110*/  MUFU.EX2 R199, R199 ;  /* 0x000000c700c77308 */ /* 0x000ea20000000800 */
[----:B-1----:R-:W-:Y:S01]  /*a120*/  FADD.FTZ R4, R176, R153 ;  /* 0x00000099b0047221 */ /* 0x002fe20000010000 */
[----:B------:R-:W-:-:S06]  /*a130*/  F2FP.BF16.F32.PACK_AB R153, R12, R11 ;  /* 0x0000000b0c99723e */ /* 0x000fcc00000010ff */
        /* <DEDUP_REMOVED lines=21> */
[----:B-1----:R-:W-:Y:S01]  /*a290*/  FADD.FTZ R3, R183, R12 ;  /* 0x0000000cb7037221 */ /* 0x002fe20000010000 */
[C---:B---3--:R-:W-:Y:S01]  /*a2a0*/  FADD.FTZ R4, R188.reuse, R13 ;  /* 0x0000000dbc047221 */ /* 0x048fe20000010000 */
[----:B------:R-:W-:Y:S02]  /*a2b0*/  F2FP.BF16.F32.PACK_AB R174, R188, R181 ;  /* 0x000000b5bcae723e */ /* 0x000fe400000010ff */
[C---:B--2---:R-:W-:Y:S01]  /*a2c0*/  FADD.FTZ R3, R186.reuse, R3 ;  /* 0x00000003ba037221 */ /* 0x044fe20000010000 */
[----:B------:R-:W-:Y:S01]  /*a2d0*/  F2FP.BF16.F32.PACK_AB R175, R186, R183 ;  /* 0x000000b7baaf723e */ /* 0x000fe200000010ff */
[----:B0-----:R-:W-:Y:S06]  /*a2e0*/  @!P0 BRA `(.L_x_1792) ;  /* 0x0000000000048947 */ /* 0x001fec0003800000 */
[----:B------:R-:W-:Y:S01]  /*a2f0*/  BPT.TRAP 0x1 ;  /* 0x000000040000795c */ /* 0x000fe20000300000 */
.L_x_1792:
[----:B------:R0:W1:Y:S01]  /*a300*/  SYNCS.PHASECHK.TRANS64.TRYWAIT P2, [UR25+0x22850], R5 ;  /* 0x02285005ff0075a7 */ /* 0x0000620008040159 */
[----:B------:R-:W-:Y:S05]  /*a310*/  @!P0 BRA `(.L_x_1793) ;  /* 0x0000000000048947 */ /* 0x000fea0003800000 */
[----:B------:R-:W-:Y:S01]  /*a320*/  BPT.TRAP 0x1 ;  /* 0x000000040000795c */ /* 0x000fe20000300000 */
.L_x_1793:
[----:B-1----:R-:W-:Y:S05]  /*a330*/  @P2 BRA `(.L_x_1794) ;  /* 0x0000000000082947 */ /* 0x002fea0003800000 */
[----:B------:R-:W1:Y:S02]  /*a340*/  SYNCS.PHASECHK.TRANS64.TRYWAIT P2, [UR25+0x22850], R5 ;  /* 0x02285005ff0075a7 */ /* 0x000e640008040159 */
[----:B-1----:R-:W-:Y:S05]  /*a350*/  @!P2 BRA `(.L_x_1795) ;  /* 0x000000bc00aca947 */ /* 0x002fea0003800000 */
.L_x_1794:
[----:B------:R-:W2:Y:S01]  /*a360*/  S2R R10, SR_TID.X ;  /* 0x00000000000a7919 */ /* 0x000ea20000002100 */
[----:B------:R-:W-:Y:S01]  /*a370*/  UIMAD UR14, UR37, 0xc00, UR5 ;  /* 0x00000c00250e78a4 */ /* 0x000fe2000f8e0205 */
[----:B------:R-:W-:Y:S01]  /*a380*/  IMAD.MOV.U32 R11, RZ, RZ, R6 ;  /* 0x000000ffff0b7224 */ /* 0x000fe200078e0006 */
[----:B------:R-:W-:-:S05]  /*a390*/  UMOV UR11, 0x40000040 ;  /* 0x40000040000b7882 */ /* 0x000fca0000000000 */
[----:B------:R-:W-:Y:S01]  /*a3a0*/  UMOV UR10, UR14 ;  /* 0x0000000e000a7c82 */ /* 0x000fe20008000000 */
[----:B--2---:R-:W-:-:S05]  /*a3b0*/  SHF.R.U32.HI R10, RZ, 0x7, R10 ;  /* 0x00000007ff0a7819 */ /* 0x004fca000001160a */
[----:B01----:R-:W-:Y:S02]  /*a3c0*/  VIADD R5, R10, 0x8 ;  /* 0x000000080a057836 */ /* 0x003fe40000000000 */
[----:B------:R-:W0:Y:S03]  /*a3d0*/  S2R R10, SR_TID.X ;  /* 0x00000000000a7919 */ /* 0x000e260000002100 */
[----:B------:R1:W-:Y:S06]  /*a3e0*/  BAR.SYNC.DEFER_BLOCKING R5, 0x100 ;  /* 0x000400050000751d */ /* 0x0003ec0000010000 */
[----:B------:R-:W-:Y:S01]  /*a3f0*/  WARPGROUP.ARRIVE ;  /* 0x00000000000079c5 */ /* 0x000fe20000000000 */
[----:B0-----:R-:W-:Y:S01]  /*a400*/  LOP3.LUT P2, RZ, R10, 0x7f, RZ, 0xc0, !PT ;  /* 0x0000007f0aff7812 */ /* 0x001fe2000784c0ff */
        /* <DEDUP_REMOVED lines=36> */
[----:B-1----:R-:W-:-:S07]  /*a650*/  IMAD.MOV.U32 R5, RZ, RZ, R9 ;  /* 0x000000ffff057224 */ /* 0x002fce00078e0009 */
.L_x_1787:
[----:B------:R-:W-:-:S13]  /*a660*/  ISETP.GE.AND P1, PT, R5, UR42, PT ;  /* 0x0000002a05007c0c */ /* 0x000fda000bf26270 */
[----:B------:R-:W-:Y:S05]  /*a670*/  @!P1 BRA `(.L_x_1797) ;  /* 0x0000003400749947 */ /* 0x000fea0003800000 */
[----:B------:R-:W-:Y:S01]  /*a680*/  IMAD.IADD R13, R17, 0x1, -R18 ;  /* 0x00000001110d7824 */ /* 0x000fe200078e0a12 */
[----:B------:R-:W-:Y:S01]  /*a690*/  ULDC UR26, c[0x0][0x9e4] ;  /* 0x00027900001a7ab9 */ /* 0x000fe20000000800 */
[----:B------:R-:W-:Y:S01]  /*a6a0*/  IMAD.MOV.U32 R12, RZ, RZ, R6 ;  /* 0x000000ffff0c7224 */ /* 0x000fe200078e0006 */
[----:B------:R-:W-:Y:S01]  /*a6b0*/  ULDC UR7, c[0x0][0x988] ;  /* 0x0002620000077ab9 */ /* 0x000fe20000000800 */
[----:B------:R-:W-:Y:S01]  /*a6c0*/  IMAD.MOV.U32 R10, RZ, RZ, R7 ;  /* 0x000000ffff0a7224 */ /* 0x000fe200078e0007 */
[----:B------:R-:W-:Y:S01]  /*a6d0*/  IADD3 R15, R13, 0x8, R0 ;  /* 0x000000080d0f7810 */ /* 0x000fe20007ffe000 */
[----:B------:R-:W-:Y:S01]  /*a6e0*/  IMAD.IADD R13, R0, 0x1, R13 ;  /* 0x00000001000d7824 */ /* 0x000fe200078e020d */
[----:B------:R-:W-:Y:S01]  /*a6f0*/  ULDC UR25, c[0x0][0x9d8] ;  /* 0x0002760000197ab9 */ /* 0x000fe20000000800 */
[----:B------:R-:W-:Y:S01]  /*a700*/  ULDC UR24, c[0x0][0x9e0] ;  /* 0x0002780000187ab9 */ /* 0x000fe20000000800 */
[----:B------:R-:W-:-:S07]  /*a710*/  LOP3.LUT R11, RZ, R15, RZ, 0x33, !PT ;  /* 0x0000000fff0b7212 */ /* 0x000fce00078e33ff */
.L_x_1814:
[----:B------:R-:W-:-:S04]  /*a720*/  UIADD3 UR37, UR37, 0x1, URZ ;  /* 0x0000000125257890 */ /* 0x000fc8000fffe03f */
[----:B------:R-:W-:-:S04]  /*a730*/  UISETP.NE.AND UP1, UPT, UR37, 0x2, UPT ;  /* 0x000000022500788c */ /* 0x000fc8000bf25270 */
[----:B------:R-:W-:Y:S02]  /*a740*/  USEL UR10, URZ, 0x1, UP1 ;  /* 0x000000013f0a7887 */ /* 0x000fe40008800000 */
[----:B------:R-:W-:Y:S02]  /*a750*/  USEL UR37, UR37, URZ, UP1 ;  /* 0x0000003f25257287 */ /* 0x000fe40008800000 */
[----:B------:R-:W-:Y:S01]  /*a760*/  ULOP3.LUT UR40, UR40, UR10, URZ, 0x3c, !UPT ;  /* 0x0000000a28287292 */ /* 0x000fe2000f8e3c3f */
[----:B------:R-:W-:Y:S11]  /*a770*/  @!P0 BRA `(.L_x_1798) ;  /* 0x0000000000048947 */ /* 0x000ff60003800000 */
[----:B------:R-:W-:Y:S01]  /*a780*/  BPT.TRAP 0x1 ;  /* 0x000000040000795c */ /* 0x000fe20000300000 */
.L_x_1798:
        /* <DEDUP_REMOVED lines=9> */
.L_x_1799:
[----:B-1----:R-:W-:Y:S05]  /*a820*/  @P1 BRA `(.L_x_1800) ;  /* 0x0000000000081947 */ /* 0x002fea0003800000 */
[----:B------:R-:W1:Y:S02]  /*a830*/  SYNCS.PHASECHK.TRANS64.TRYWAIT P1, [UR27+0x22830], R9 ;  /* 0x02283009ff0075a7 */ /* 0x000e64000802015b */
[----:B-1----:R-:W-:Y:S05]  /*a840*/  @!P1 BRA `(.L_x_1801) ;  /* 0x000000b800849947 */ /* 0x002fea0003800000 */
.L_x_1800:
[----:B------:R-:W-:Y:S01]  /*a850*/  UIMAD UR22, UR37, 0x300, UR4 ;  /* 0x00000300251678a4 */ /* 0x000fe2000f8e0204 */
[----:B------:R-:W-:Y:S01]  /*a860*/  WARPGROUP.ARRIVE ;  /* 0x00000000000079c5 */ /* 0x000fe20000000000 */
[----:B------:R-:W-:Y:S01]  /*a870*/  UMOV UR23, 0x40000040 ;  /* 0x4000004000177882 */ /* 0x000fe20000000000 */
[----:B------:R-:W-:Y:S01]  /*a880*/  UMOV UR11, 0x40000040 ;  /* 0x40000040000b7882 */ /* 0x000fe20000000000 */
[----:B------:R-:W-:-:S03]  /*a890*/  UIADD3 UR10, UR22, 0x2, URZ ;  /* 0x00000002160a7890 */ /* 0x000fc6000fffe03f */
[----:B-1----:R-:W1:Y:S01]  /*a8a0*/  S2R R6, SR_TID.X ;  /* 0x0000000000067919 */ /* 0x002e620000002100 */
[----:B------:R-:W-:Y:S01]  /*a8b0*/  UIADD3 UR14, UR22, 0x4, URZ ;  /* 0x00000004160e7890 */ /* 0x000fe2000fffe03f */
[----:B------:R-:W-:Y:S01]  /*a8c0*/  UMOV UR15, 0x40000040 ;  /* 0x40000040000f7882 */ /* 0x000fe20000000000 */
[----:B------:R-:W-:Y:S01]  /*a8d0*/  HGMMA.64x96x16.F32.BF16 R152, gdesc[UR20], RZ, !UPT, gsb0 ;  /* 0x01600000149879f0 */ /* 0x000fe2000c0018ff */
[----:B------:R-:W-:Y:S01]  /*a8e0*/  UIADD3 UR18, UR22, 0x6, URZ ;  /* 0x0000000616127890 */ /* 0x000fe2000fffe03f */
[----:B------:R-:W-:Y:S01]  /*a8f0*/  UMOV UR19, 0x40000040 ;  /* 0x4000004000137882 */ /* 0x000fe20000000000 */
[----:B-1----:R-:W-:Y:S02]  /*a900*/  LOP3.LUT P1, RZ, R6, 0x7f, RZ, 0xc0, !PT ;  /* 0x0000007f06ff7812 */ /* 0x002fe4000782c0ff */
[----:B------:R-:W-:-:S04]  /*a910*/  SHF.R.U32.HI R7, RZ, 0x7, R6 ;  /* 0x00000007ff077819 */ /* 0x000fc80000011606 */
[----:B------:R-:W-:Y:S01]  /*a920*/  IADD3 R8, -R7, 0xb, RZ ;  /* 0x0000000b07087810 */ /* 0x000fe20007ffe1ff */
[----:B------:R-:W-:-:S05]  /*a930*/  IMAD R7, R5, -0x60, R17 ;  /* 0xffffffa005077824 */ /* 0x000fca00078e0211 */
[----:B------:R-:W-:-:S05]  /*a940*/  IADD3 R7, -R18, 0x1, R7 ;  /* 0x0000000112077810 */ /* 0x000fca0007ffe107 */
[----:B------:R-:W-:Y:S01]  /*a950*/  IMAD.IADD R7, R7, 0x1, -R16 ;  /* 0x0000000107077824 */ /* 0x000fe200078e0a10 */
        /* <DEDUP_REMOVED lines=120> */
[----:B------:R-:W-:Y:S01]  /*b0e0*/  IMAD.U32 R180, RZ, RZ, UR26 ;  /* 0x0000001affb47e24 */ /* 0x000fe2000f8e00ff */
[----:B------:R-:W-:-:S04]  /*b0f0*/  IADD3 R179, R0, R17, -R18 ;  /* 0x0000001100b37210 */ /* 0x000fc80007ffe812 */
[----:B------:R-:W-:Y:S02]  /*b100*/  ISETP.NE.AND P1, PT, R180, 0x1, PT ;  /* 0x00000001b400780c */ /* 0x000fe40003f25270 */
[----:B------:R-:W-:-:S11]  /*b110*/  LOP3.LUT R179, RZ, R179, RZ, 0x33, !PT ;  /* 0x000000b3ffb37212 */ /* 0x000fd600078e33ff */
[----:B------:R-:W1:Y:S02]  /*b120*/  @P1 LDC.64 R6, c[0x0][0x9e8] ;  /* 0x00027a00ff061b82 */ /* 0x000e640000000a00 */
[----:B-1----:R-:W-:-:S05]  /*b130*/  @P1 IMAD.HI.U32 R6, R179, R6, RZ ;  /* 0x00000006b3061227 */ /* 0x002fca00078e00ff */
[----:B------:R-:W-:-:S04]  /*b140*/  @P1 SHF.R.U32.HI R179, RZ, R7, R6 ;  /* 0x00000007ffb31219 */ /* 0x000fc80000011606 */
[----:B------:R-:W-:Y:S01]  /*b150*/  LOP3.LUT R6, RZ, R179, RZ, 0x33, !PT ;  /* 0x000000b3ff067212 */ /* 0x000fe200078e33ff */
[----:B------:R-:W-:Y:S06]  /*b160*/  BRA `(.L_x_1805) ;  /* 0x0000000000187947 */ /* 0x000fec0003800000 */
.L_x_1804:
[----:B------:R-:W-:-:S05]  /*b170*/  IMAD.U32 R180, RZ, RZ, UR26 ;  /* 0x0000001affb47e24 */ /* 0x000fca000f8e00ff */
[----:B------:R-:W-:-:S13]  /*b180*/  ISETP.NE.AND P1, PT, R180, 0x1, PT ;  /* 0x00000001b400780c */ /* 0x000fda0003f25270 */
[----:B------:R-:W1:Y:S02]  /*b190*/  @P1 LDC.64 R6, c[0x0][0x9e8] ;  /* 0x00027a00ff061b82 */ /* 0x000e640000000a00 */
[----:B-1----:R-:W-:-:S04]  /*b1a0*/  @P1 IMAD.HI.U32 R178, R13, R6, RZ ;  /* 0x000000060db21227 */ /* 0x002fc800078e00ff */
[----:B------:R-:W-:Y:S01]  /*b1b0*/  IMAD.MOV.U32 R6, RZ, RZ, R13 ;  /* 0x000000ffff067224 */ /* 0x000fe200078e000d */
[----:B------:R-:W-:-:S07]  /*b1c0*/  @P1 SHF.R.U32.HI R6, RZ, R7, R178 ;  /* 0x00000007ff061219 */ /* 0x000fce00000116b2 */
.L_x_1805:
[----:B------:R-:W-:Y:S05]  /*b1d0*/  BSYNC B0 ;  /* 0x0000000000007941 */ /* 0x000fea0003800000 */
.L_x_1803:
[----:B------:R-:W-:-:S04]  /*b1e0*/  IMAD R7, R5, -0x60, -R16 ;  /* 0xffffffa005077824 */ /* 0x000fc800078e0a10 */
[----:B------:R-:W-:-:S05]  /*b1f0*/  IMAD R7, R6, R180, R7 ;  /* 0x000000b406077224 */ /* 0x000fca00078e0207 */
[----:B------:R-:W-:Y:S02]  /*b200*/  VIADDMNMX R196, R7, R180, R196, PT ;  /* 0x000000b407c47246 */ /* 0x000fe400038001c4 */
[----:B------:R-:W-:-:S07]  /*b210*/  VIMNMX R198, R198, R7, !PT ;  /* 0x00000007c6c67248 */ /* 0x000fce0007fe0100 */
.L_x_1802:
[----:B------:R-:W-:Y:S01]  /*b220*/  IMAD R195, R5, -0x60, RZ ;  /* 0xffffffa005c37824 */ /* 0x000fe200078e02ff */
[----:B------:R-:W-:-:S04]  /*b230*/  LOP3.LUT R2, R2, 0xfffbffff, RZ, 0xc0, !PT ;  /* 0xfffbffff02027812 */ /* 0x000fc800078ec0ff */
        /* <DEDUP_REMOVED lines=11> */
[C---:B------:R-:W-:Y:S02]  /*b2f0*/  ISETP.GE.AND P4, PT, R195.reuse, 0xa, PT ;  /* 0x0000000ac300780c */ /* 0x040fe40003f86270 */
        /* <DEDUP_REMOVED lines=89> */
[----:B------:R-:W-:Y:S02]  /*b890*/  ISETP.GT.AND P2, PT, R198, 0x41, !P3 ;  /* 0x00000041c600780c */ /* 0x000fe40005f44270 */
[----:B------:R-:W-:-:S02]  /*b8a0*/  IADD3 R184, R197, 0x8, R0 ;  /* 0x00000008c5b87810 */ /* 0x000fc40007ffe000 */
        /* <DEDUP_REMOVED lines=27> */
[----:B------:R-:W-:-:S11]  /*ba60*/  IADD3 R193, R199, 0x8, R0 ;  /* 0x00000008c7c17810 */ /* 0x000fd60007ffe000 */
        /* <DEDUP_REMOVED lines=17> */
.L_x_1808:
[----:B------:R-:W-:-:S05]  /*bb80*/  IMAD.U32 R196, RZ, RZ, UR26 ;  /* 0x0000001affc47e24 */ /* 0x000fca000f8e00ff */
[----:B------:R-:W-:-:S13]  /*bb90*/  ISETP.NE.AND P6, PT, R196, 0x1, PT ;  /* 0x00000001c400780c */ /* 0x000fda0003fc5270 */
[----:B------:R-:W0:Y:S02]  /*bba0*/  @P6 LDC.64 R6, c[0x0][0x9e8] ;  /* 0x00027a00ff066b82 */ /* 0x000e240000000a00 */
[----:B0-----:R-:W-:-:S04]  /*bbb0*/  @P6 IMAD.HI.U32 R194, R15, R6, RZ ;  /* 0x000000060fc26227 */ /* 0x001fc800078e00ff */
[----:B------:R-:W-:Y:S01]  /*bbc0*/  IMAD.MOV.U32 R6, RZ, RZ, R15 ;  /* 0x000000ffff067224 */ /* 0x000fe200078e000f */
[----:B------:R-:W-:-:S07]  /*bbd0*/  @P6 SHF.R.U32.HI R6, RZ, R7, R194 ;  /* 0x00000007ff066219 */ /* 0x000fce00000116c2 */
.L_x_1809:
[----:B------:R-:W-:Y:S05]  /*bbe0*/  BSYNC B0 ;  /* 0x0000000000007941 */ /* 0x000fea0003800000 */
.L_x_1807:
[----:B------:R-:W-:-:S04]  /*bbf0*/  IMAD.IADD R195, R195, 0x1, -R16 ;  /* 0x00000001c3c37824 */ /* 0x000fc800078e0a10 */
[----:B------:R-:W-:-:S05]  /*bc00*/  IMAD R195, R6, R196, R195 ;  /* 0x000000c406c37224 */ /* 0x000fca00078e02c3 */
[----:B------:R-:W-:Y:S02]  /*bc10*/  VIADDMNMX R193, R195, R196, R193, PT ;  /* 0x000000c4c3c17246 */ /* 0x000fe400038001c1 */
[----:B------:R-:W-:-:S07]  /*bc20*/  VIMNMX R184, R184, R195, !PT ;  /* 0x000000c3b8b87248 */ /* 0x000fce0007fe0100 */
.L_x_1806:
[----:B------:R-:W-:Y:S02]  /*bc30*/  ISETP.GT.AND P1, PT, R184, 0x1, !P1 ;  /* 0x00000001b800780c */ /* 0x000fe40004f24270 */
        /* <DEDUP_REMOVED lines=59> */
[----:B------:R-:W0:Y:S01]  /*bff0*/  SHFL.BFLY PT, R7, R6, 0x2, 0x1f ;  /* 0x0c401f0006077f89 */ /* 0x000e2200000e0000 */
        /* <DEDUP_REMOVED lines=10> */
[----:B------:R-:W-:Y:S02]  /*c0a0*/  ISETP.LT.OR P1, PT, R193, 0x2a, P1 ;  /* 0x0000002ac100780c */ /* 0x000fe40000f21670 */
[----:B------:R-:W-:Y:S02]  /*c0b0*/  ISETP.GT.AND P4, PT, R184, 0x51, !P4 ;  /* 0x00000051b800780c */ /* 0x000fe40006784270 */
[----:B------:R-:W-:-:S02]  /*c0c0*/  FSEL R164, R164, -INF , !P1 ;  /* 0xff800000a4a47808 */ /* 0x000fc40004800000 */
[----:B------:R-:W-:Y:S02]  /*c0d0*/  LOP3.LUT P1, RZ, R2, 0x800, RZ, 0xc0, !PT ;  /* 0x0000080002ff7812 */ /* 0x000fe4000782c0ff */
[----:B0-----:R-:W-:Y:S02]  /*c0e0*/  FMNMX.FTZ R194, R6, R7, !PT ;  /* 0x0000000706c27209 */ /* 0x001fe40007810000 */
[C---:B------:R-:W-:Y:S02]  /*c0f0*/  ISETP.GT.AND P1, PT, R184.reuse, 0x30, !P1 ;  /* 0x00000030b800780c */ /* 0x040fe40004f24270 */
[C---:B------:R-:W-:Y:S01]  /*c100*/  ISETP.LT.OR P3, PT, R193.reuse, 0x51, P3 ;  /* 0x00000051c100780c */ /* 0x040fe20001f61670 */
[----:B------:R-:W0:Y:S01]  /*c110*/  SHFL.BFLY PT, R7, R194, 0x1, 0x1f ;  /* 0x0c201f00c2077f89 */ /* 0x000e2200000e0000 */
[----:B------:R-:W-:Y:S02]  /*c120*/  ISETP.LT.OR P1, PT, R193, 0x31, P1 ;  /* 0x00000031c100780c */ /* 0x000fe40000f21670 */
[----:B------:R-:W-:-:S02]  /*c130*/  ISETP.GT.AND P5, PT, R184, 0x58, !P5 ;  /* 0x00000058b800780c */ /* 0x000fc40006fa4270 */
[----:B------:R-:W-:Y:S02]  /*c140*/  FSEL R165, R165, -INF , !P1 ;  /* 0xff800000a5a57808 */ /* 0x000fe40004800000 */
[----:B------:R-:W-:Y:S02]  /*c150*/  LOP3.LUT P1, RZ, R2, 0x400, RZ, 0xc0, !PT ;  /* 0x0000040002ff7812 */ /* 0x000fe4000782c0ff */
[C---:B------:R-:W-:Y:S02]  /*c160*/  ISETP.LT.OR P4, PT, R193.reuse, 0x52, P4 ;  /* 0x00000052c100780c */ /* 0x040fe40002781670 */
[----:B------:R-:W-:Y:S02]  /*c170*/  ISETP.GT.AND P1, PT, R184, 0x31, !P1 ;  /* 0x00000031b800780c */ /* 0x000fe40004f24270 */
[C---:B------:R-:W-:Y:S02]  /*c180*/  ISETP.LT.OR P5, PT, R193.reuse, 0x59, P5 ;  /* 0x00000059c100780c */ /* 0x040fe40002fa1670 */
[----:B------:R-:W-:-:S02]  /*c190*/  ISETP.LT.OR P1, PT, R193, 0x32, P1 ;  /* 0x00000032c100780c */ /* 0x000fc40000f21670 */
[----:B------:R-:W-:Y:S02]  /*c1a0*/  FSEL R198, R174, -INF , !P4 ;  /* 0xff800000aec67808 */ /* 0x000fe40006000000 */
[----:B------:R-:W-:Y:S02]  /*c1b0*/  FSEL R166, R166, -INF , !P1 ;  /* 0xff800000a6a67808 */ /* 0x000fe40004800000 */
[----:B------:R-:W-:Y:S02]  /*c1c0*/  LOP3.LUT P1, RZ, R2, 0x200, RZ, 0xc0, !PT ;  /* 0x0000020002ff7812 */ /* 0x000fe4000782c0ff */
[----:B0-----:R-:W-:Y:S02]  /*c1d0*/  FMNMX.FTZ R7, R194, R7, !PT ;  /* 0x00000007c2077209 */ /* 0x001fe40007810000 */
        /* <DEDUP_REMOVED lines=33> */
[--C-:B------:R-:W-:Y:S01]  /*c3f0*/  FFMA.FTZ R156, R201, UR7, -R212.reuse ;  /* 0x00000007c99c7c23 */ /* 0x100fe200080108d4 */
[--C-:B------:R-:W-:Y:S01]  /*c400*/  FFMA.FTZ R200, R200, UR7, -R212.reuse ;  /* 0x00000007c8c87c23 */ /* 0x100fe200080108d4 */
[----:B------:R-:W-:Y:S01]  /*c410*/  FMNMX.FTZ R6, R154, R195, !PT ;  /* 0x000000c39a067209 */ /* 0x000fe20007810000 */
[--C-:B------:R-:W-:Y:S01]  /*c420*/  FFMA.FTZ R173, R178, UR7, -R212.reuse ;  /* 0x00000007b2ad7c23 */ /* 0x100fe200080108d4 */
[----:B------:R-:W-:Y:S01]  /*c430*/  ISETP.LT.OR P2, PT, R193, 0x5a, P2 ;  /* 0x0000005ac100780c */ /* 0x000fe20001741670 */
[--C-:B------:R-:W-:Y:S01]  /*c440*/  FFMA.FTZ R178, R181, UR7, -R212.reuse ;  /* 0x00000007b5b27c23 */ /* 0x100fe200080108d4 */
[----:B------:R-:W-:Y:S01]  /*c450*/  FMNMX.FTZ R155, R157, R6, !PT ;  /* 0x000000069d9b7209 */ /* 0x000fe20007810000 */
[--C-:B------:R-:W-:Y:S01]  /*c460*/  FFMA.FTZ R174, R179, UR7, -R212.reuse ;  /* 0x00000007b3ae7c23 */ /* 0x100fe200080108d4 */
        /* <DEDUP_REMOVED lines=8> */
[----:B------:R-:W-:Y:S01]  /*c4f0*/  FFMA.FTZ R152, R152, UR7, -R212 ;  /* 0x0000000798987c23 */ /* 0x000fe200080108d4 */
[----:B------:R-:W-:Y:S01]  /*c500*/  MUFU.EX2 R14, R14 ;  /* 0x0000000e000e7308 */ /* 0x000fe20000000800 */
[----:B------:R-:W-:Y:S01]  /*c510*/  FADD.FTZ R189, -R189, R10 ;  /* 0x0000000abdbd7221 */ /* 0x000fe20000010100 */
[----:B------:R-:W-:Y:S01]  /*c520*/  FMNMX.FTZ R6, R160, R195, !PT ;  /* 0x000000c3a0067209 */ /* 0x000fe20007810000 */
[--C-:B------:R-:W-:Y:S01]  /*c530*/  FFMA.FTZ R203, R203, UR7, -R212.reuse ;  /* 0x00000007cbcb7c23 */ /* 0x100fe200080108d4 */
[--C-:B------:R-:W-:Y:S01]  /*c540*/  FFMA.FTZ R202, R202, UR7, -R212.reuse ;  /* 0x00000007caca7c23 */ /* 0x100fe200080108d4 */
[----:B------:R-:W-:Y:S01]  /*c550*/  FMUL.FTZ R10, R189, UR7 ;  /* 0x00000007bd0a7c20 */ /* 0x000fe20008410000 */
[----:B------:R-:W-:Y:S01]  /*c560*/  FMNMX.FTZ R195, R161, R6, !PT ;  /* 0x00000006a1c37209 */ /* 0x000fe20007810000 */
[--C-:B------:R-:W-:Y:S01]  /*c570*/  FFMA.FTZ R196, R211, UR7, -R212.reuse ;  /* 0x00000007d3c47c23 */ /* 0x100fe200080108d4 */
[----:B------:R-:W-:Y:S01]  /*c580*/  MUFU.EX2 R21, R21 ;  /* 0x0000001500157308 */ /* 0x000fe20000000800 */
[--C-:B------:R-:W-:Y:S01]  /*c590*/  FFMA.FTZ R210, R210, UR7, -R212.reuse ;  /* 0x00000007d2d27c23 */ /* 0x100fe200080108d4 */
[----:B------:R-:W-:Y:S01]  /*c5a0*/  FMNMX.FTZ R6, R162, R195, !PT ;  /* 0x000000c3a2067209 */ /* 0x000fe20007810000 */
[--C-:B------:R-:W-:Y:S01]  /*c5b0*/  FFMA.FTZ R187, R187, UR7, -R212.reuse ;  /* 0x00000007bbbb7c23 */ /* 0x100fe200080108d4 */
[----:B------:R-:W-:-:S02]  /*c5c0*/  FFMA.FTZ R185, R185, UR7, -R212 ;  /* 0x00000007b9b97c23 */ /* 0x000fc400080108d4 */
[----:B------:R-:W-:Y:S02]  /*c5d0*/  FMNMX.FTZ R197, R163, R6, !PT ;  /* 0x00000006a3c57209 */ /* 0x000fe40007810000 */
[----:B------:R0:W-:Y:S02]  /*c5e0*/  MUFU.EX2 R195, R200 ;  /* 0x000000c800c37308 */ /* 0x0001e40000000800 */
[----:B------:R-:W-:-:S04]  /*c5f0*/  FMNMX.FTZ R6, R164, R197, !PT ;  /* 0x000000c5a4067209 */ /* 0x000fc80007810000 */
[----:B------:R-:W-:Y:S02]  /*c600*/  FMNMX.FTZ R197, R165, R6, !PT ;  /* 0x00000006a5c57209 */ /* 0x000fe40007810000 */
[----:B------:R-:W1:Y:S01]  /*c610*/  MUFU.EX2 R10, R10 ;  /* 0x0000000a000a7308 */ /* 0x000e620000000800 */
[----:B0-----:R-:W-:Y:S01]  /*c620*/  FSEL R200, R177, -INF , !P2 ;  /* 0xff800000b1c87808 */ /* 0x001fe20005000000 */
[--C-:B------:R-:W-:Y:S01]  /*c630*/  FFMA.FTZ R177, R182, UR7, -R212.reuse ;  /* 0x00000007b6b17c23 */ /* 0x100fe200080108d4 */
[----:B------:R-:W-:Y:S01]  /*c640*/  FMNMX.FTZ R6, R166, R197, !PT ;  /* 0x000000c5a6067209 */ /* 0x000fe20007810000 */
[----:B------:R-:W-:-:S03]  /*c650*/  FFMA.FTZ R182, R191, UR7, -R212 ;  /* 0x00000007bfb67c23 */ /* 0x000fc600080108d4 */
[----:B------:R-:W-:Y:S01]  /*c660*/  FMNMX.FTZ R199, R167, R6, !PT ;  /* 0x00000006a7c77209 */ /* 0x000fe20007810000 */
[----:B------:R-:W0:Y:S03]  /*c670*/  MUFU.EX2 R152, R152 ;  /* 0x0000009800987308 */ /* 0x000e260000000800 */
[----:B------:R-:W-:-:S04]  /*c680*/  FMNMX.FTZ R6, R168, R199, !PT ;  /* 0x000000c7a8067209 */ /* 0x000fc80007810000 */
[----:B------:R-:W-:Y:S01]  /*c690*/  FMNMX.FTZ R199, R169, R6, !PT ;  /* 0x00000006a9c77209 */ /* 0x000fe20007810000 */
[----:B------:R-:W2:Y:S01]  /*c6a0*/  MUFU.EX2 R155, R194 ;  /* 0x000000c2009b7308 */ /* 0x000ea20000000800 */
[----:B-1----:R-:W-:Y:S01]  /*c6b0*/  FFMA.FTZ R189, R10, R4, R21 ;  /* 0x000000040abd7223 */ /* 0x002fe20000010015 */
[-C--:B------:R-:W-:Y:S01]  /*c6c0*/  FMUL.FTZ R24, R24, R10.reuse ;  /* 0x0000000a18187220 */ /* 0x080fe20000410000 */
[----:B------:R-:W-:Y:S01]  /*c6d0*/  FMNMX.FTZ R6, R170, R199, !PT ;  /* 0x000000c7aa067209 */ /* 0x000fe20007810000 */
[-C--:B------:R-:W-:Y:S01]  /*c6e0*/  FMUL.FTZ R25, R25, R10.reuse ;  /* 0x0000000a19197220 */ /* 0x080fe20000410000 */
[-C--:B------:R-:W-:Y:S01]  /*c6f0*/  FMUL.FTZ R28, R28, R10.reuse ;  /* 0x0000000a1c1c7220 */ /* 0x080fe20000410000 */
[----:B------:R-:W-:Y:S01]  /*c700*/  FMUL.FTZ R29, R29, R10 ;  /* 0x0000000a1d1d7220 */ /* 0x000fe20000410000 */
[----:B------:R-:W-:Y:S01]  /*c710*/  FMNMX.FTZ R201, R171, R6, !PT ;  /* 0x00000006abc97209 */ /* 0x000fe20007810000 */
[----:B------:R-:W1:Y:S01]  /*c720*/  MUFU.EX2 R156, R156 ;  /* 0x0000009c009c7308 */ /* 0x000e620000000800 */
[C---:B0-----:R-:W-:Y:S01]  /*c730*/  FADD.FTZ R189, R152.reuse, R189 ;  /* 0x000000bd98bd7221 */ /* 0x041fe20000010000 */
[----:B------:R-:W-:Y:S01]  /*c740*/  F2FP.BF16.F32.PACK_AB R152, R152, R21 ;  /* 0x000000159898723e */ /* 0x000fe200000010ff */
[-C--:B------:R-:W-:Y:S01]  /*c750*/  FMUL.FTZ R32, R32, R10.reuse ;  /* 0x0000000a20207220 */ /* 0x080fe20000410000 */
[----:B------:R-:W-:Y:S01]  /*c760*/  FMNMX.FTZ R201, R172, R201, !PT ;  /* 0x000000c9acc97209 */ /* 0x000fe20007810000 */
[----:B------:R-:W-:Y:S01]  /*c770*/  FADD.FTZ R4, R14, R189 ;  /* 0x000000bd0e047221 */ /* 0x000fe20000010000 */
[-C--:B------:R-:W-:Y:S01]  /*c780*/  FMUL.FTZ R33, R33, R10.reuse ;  /* 0x0000000a21217220 */ /* 0x080fe20000410000 */
[-C--:B------:R-:W-:Y:S01]  /*c790*/  FMUL.FTZ R36, R36, R10.reuse ;  /* 0x0000000a24247220 */ /* 0x080fe20000410000 */
[----:B------:R-:W-:Y:S01]  /*c7a0*/  FMNMX.FTZ R201, R184, R201, !PT ;  /* 0x000000c9b8c97209 */ /* 0x000fe20007810000 */
[----:B------:R0:W-:Y:S01]  /*c7b0*/  MUFU.EX2 R194, R203 ;  /* 0x000000cb00c27308 */ /* 0x0001e20000000800 */
[-C--:B------:R-:W-:Y:S01]  /*c7c0*/  FMUL.FTZ R37, R37, R10.reuse ;  /* 0x0000000a25257220 */ /* 0x080fe20000410000 */
[-C--:B------:R-:W-:Y:S01]  /*c7d0*/  FMUL.FTZ R40, R40, R10.reuse ;  /* 0x0000000a28287220 */ /* 0x080fe20000410000 */
[----:B------:R-:W-:Y:S01]  /*c7e0*/  FMNMX.FTZ R6, R198, R201, !PT ;  /* 0x000000c9c6067209 */ /* 0x000fe20007810000 */
[--C-:B------:R-:W-:Y:S01]  /*c7f0*/  FFMA.FTZ R201, R180, UR7, -R212.reuse ;  /* 0x00000007b4c97c23 */ /* 0x100fe200080108d4 */
[--C-:B------:R-:W-:Y:S01]  /*c800*/  FFMA.FTZ R180, R192, UR7, -R212.reuse ;  /* 0x00000007c0b47c23 */ /* 0x100fe200080108d4 */
[----:B------:R-:W-:Y:S01]  /*c810*/  FMUL.FTZ R41, R41, R10 ;  /* 0x0000000a29297220 */ /* 0x000fe20000410000 */
[----:B------:R-:W-:Y:S01]  /*c820*/  FMNMX.FTZ R175, R193, R6, !PT ;  /* 0x00000006c1af7209 */ /* 0x000fe20007810000 */
[----:B------:R-:W-:Y:S01]  /*c830*/  MUFU.EX2 R197, R202 ;  /* 0x000000ca00c57308 */ /* 0x000fe20000000800 */
[-C--:B------:R-:W-:Y:S01]  /*c840*/  FMUL.FTZ R44, R44, R10.reuse ;  /* 0x0000000a2c2c7220 */ /* 0x080fe20000410000 */
[-C--:B------:R-:W-:Y:S01]  /*c850*/  FMUL.FTZ R45, R45, R10.reuse ;  /* 0x0000000a2d2d7220 */ /* 0x080fe20000410000 */
[----:B------:R-:W-:Y:S01]  /*c860*/  FMNMX.FTZ R6, R200, R175, !PT ;  /* 0x000000afc8067209 */ /* 0x000fe20007810000 */
[-C--:B------:R-:W-:Y:S01]  /*c870*/  FMUL.FTZ R48, R48, R10.reuse ;  /* 0x0000000a30307220 */ /* 0x080fe20000410000 */
[-C--:B------:R-:W-:Y:S01]  /*c880*/  FMUL.FTZ R49, R49, R10.reuse ;  /* 0x0000000a31317220 */ /* 0x080fe20000410000 */
[-C--:B------:R-:W-:Y:S01]  /*c890*/  FMUL.FTZ R52, R52, R10.reuse ;  /* 0x0000000a34347220 */ /* 0x080fe20000410000 */
[-C--:B------:R-:W-:Y:S01]  /*c8a0*/  FMUL.FTZ R53, R53, R10.reuse ;  /* 0x0000000a35357220 */ /* 0x080fe20000410000 */
[----:B------:R-:W3:Y:S01]  /*c8b0*/  SHFL.BFLY PT, R181, R6, 0x2, 0x1f ;  /* 0x0c401f0006b57f89 */ /* 0x000ee200000e0000 */
        /* <DEDUP_REMOVED lines=23> */
[----:B---3--:R-:W-:Y:S01]  /*ca30*/  FMNMX.FTZ R191, R6, R181, !PT ;  /* 0x000000b506bf7209 */ /* 0x008fe20007810000 */
[--C-:B------:R-:W-:Y:S01]  /*ca40*/  FFMA.FTZ R181, R190, UR7, -R212.reuse ;  /* 0x00000007beb57c23 */ /* 0x100fe200080108d4 */
[----:B------:R-:W-:Y:S01]  /*ca50*/  FFMA.FTZ R190, R183, UR7, -R212 ;  /* 0x00000007b7be7c23 */ /* 0x000fe200080108d4 */
[----:B------:R-:W-:Y:S01]  /*ca60*/  MUFU.EX2 R174, R174 ;  /* 0x000000ae00ae7308 */ /* 0x000fe20000000800 */
[-C--:B------:R-:W-:Y:S01]  /*ca70*/  FMUL.FTZ R96, R96, R10.reuse ;  /* 0x0000000a60607220 */ /* 0x080fe20000410000 */
[----:B------:R-:W3:Y:S01]  /*ca80*/  SHFL.BFLY PT, R6, R191, 0x1, 0x1f ;  /* 0x0c201f00bf067f89 */ /* 0x000ee200000e0000 */
        /* <DEDUP_REMOVED lines=22> */
[----:B------:R-:W-:Y:S01]  /*cbf0*/  FMUL.FTZ R136, R136, R10 ;  /* 0x0000000a88887220 */ /* 0x000fe20000410000 */
[----:B---3--:R-:W-:Y:S01]  /*cc00*/  FMNMX.FTZ R6, R191, R6, !PT ;  /* 0x00000006bf067209 */ /* 0x008fe20007810000 */
[-C--:B------:R-:W-:Y:S01]  /*cc10*/  FMUL.FTZ R137, R137, R10.reuse ;  /* 0x0000000a89897220 */ /* 0x080fe20000410000 */
[-C--:B------:R-:W-:Y:S01]  /*cc20*/  FMUL.FTZ R140, R140, R10.reuse ;  /* 0x0000000a8c8c7220 */ /* 0x080fe20000410000 */
[-C--:B------:R-:W-:Y:S01]  /*cc30*/  FMUL.FTZ R141, R141, R10.reuse ;  /* 0x0000000a8d8d7220 */ /* 0x080fe20000410000 */
[C---:B------:R-:W-:Y:S01]  /*cc40*/  FSETP.NEU.FTZ.AND P1, PT, R6.reuse, -INF , PT ;  /* 0xff8000000600780b */ /* 0x040fe20003f3d000 */
[----:B------:R-:W-:Y:S01]  /*cc50*/  FMUL.FTZ R191, R6, UR7 ;  /* 0x0000000706bf7c20 */ /* 0x000fe20008410000 */
[----:B------:R-:W3:Y:S01]  /*cc60*/  MUFU.EX2 R180, R180 ;  /* 0x000000b400b47308 */ /* 0x000ee20000000800 */
[-C--:B------:R-:W-:Y:S01]  /*cc70*/  FMUL.FTZ R144, R144, R10.reuse ;  /* 0x0000000a90907220 */ /* 0x080fe20000410000 */
[-C--:B------:R-:W-:Y:S01]  /*cc80*/  FMUL.FTZ R145, R145, R10.reuse ;  /* 0x0000000a91917220 */ /* 0x080fe20000410000 */
[-C--:B------:R-:W-:Y:S01]  /*cc90*/  FMUL.FTZ R148, R148, R10.reuse ;  /* 0x0000000a94947220 */ /* 0x080fe20000410000 */
[----:B------:R-:W-:Y:S01]  /*cca0*/  FSEL R191, R191, RZ, P1 ;  /* 0x000000ffbfbf7208 */ /* 0x000fe20000800000 */
[----:B------:R-:W-:-:S03]  /*ccb0*/  FMUL.FTZ R149, R149, R10 ;  /* 0x0000000a95957220 */ /* 0x000fc60000410000 */
[----:B------:R-:W-:Y:S01]  /*ccc0*/  MUFU.EX2 R179, R179 ;  /* 0x000000b300b37308 */ /* 0x000fe20000000800 */
[--C-:B------:R-:W-:Y:S01]  /*ccd0*/  FFMA.FTZ R183, R20, UR7, -R191.reuse ;  /* 0x0000000714b77c23 */ /* 0x100fe200080108bf */
[--C-:B------:R-:W-:Y:S01]  /*cce0*/  FFMA.FTZ R20, R153, UR7, -R191.reuse ;  /* 0x0000000799147c23 */ /* 0x100fe200080108bf */
[----:B--2---:R-:W-:Y:S01]  /*ccf0*/  FADD.FTZ R153, R155, R4 ;  /* 0x000000049b997221 */ /* 0x004fe20000010000 */
[--C-:B------:R-:W-:Y:S01]  /*cd00*/  FFMA.FTZ R189, R154, UR7, -R191.reuse ;  /* 0x000000079abd7c23 */ /* 0x100fe200080108bf */
[--C-:B------:R-:W-:Y:S01]  /*cd10*/  FFMA.FTZ R211, R163, UR7, -R191.reuse ;  /* 0x00000007a3d37c23 */ /* 0x100fe200080108bf */
[----:B0-----:R-:W-:Y:S01]  /*cd20*/  FFMA.FTZ R203, R166, UR7, -R191 ;  /* 0x00000007a6cb7c23 */ /* 0x001fe200080108bf */
[----:B-1----:R-:W-:Y:S01]  /*cd30*/  FADD.FTZ R4, R156, R153 ;  /* 0x000000999c047221 */ /* 0x002fe20000010000 */
[----:B------:R-:W0:Y:S01]  /*cd40*/  MUFU.EX2 R182, R182 ;  /* 0x000000b600b67308 */ /* 0x000e220000000800 */
[----:B---3--:R-:W-:Y:S01]  /*cd50*/  F2FP.BF16.F32.PACK_AB R166, R180, R177 ;  /* 0x000000b1b4a6723e */ /* 0x008fe200000010ff */
        /* <DEDUP_REMOVED lines=14> */
[----:B------:R-:W-:Y:S01]  /*ce40*/  FSEL R153, R6, RZ, P1 ;  /* 0x000000ff06997208 */ /* 0x000fe20000800000 */
[----:B------:R-:W2:Y:S01]  /*ce50*/  MUFU.EX2 R186, R186 ;  /* 0x000000ba00ba7308 */ /* 0x000ea20000000800 */
[--C-:B------:R-:W-:Y:S01]  /*ce60*/  FFMA.FTZ R169, R169, UR7, -R191.reuse ;  /* 0x00000007a9a97c23 */ /* 0x100fe200080108bf */
[----:B------:R-:W-:Y:S01]  /*ce70*/  FADD.FTZ R4, R199, R4 ;  /* 0x00000004c7047221 */ /* 0x000fe20000010000 */
[--C-:B------:R-:W-:Y:S01]  /*ce80*/  FFMA.FTZ R171, R171, UR7, -R191.reuse ;  /* 0x00000007abab7c23 */ /* 0x100fe200080108bf */
[--C-:B------:R-:W-:Y:S01]  /*ce90*/  FFMA.FTZ R198, R198, UR7, -R191.reuse ;  /* 0x00000007c6c67c23 */ /* 0x100fe200080108bf */
[--C-:B------:R-:W-:Y:S01]  /*cea0*/  FFMA.FTZ R193, R193, UR7, -R191.reuse ;  /* 0x00000007c1c17c23 */ /* 0x100fe200080108bf */
[----:B------:R-:W-:Y:S01]  /*ceb0*/  FADD.FTZ R201, R173, R4 ;  /* 0x00000004adc97221 */ /* 0x000fe20000010000 */
[----:B------:R-:W-:Y:S01]  /*cec0*/  FADD.FTZ R4, -R153, R12 ;  /* 0x0000000c99047221 */ /* 0x000fe20000010100 */
[----:B------:R-:W-:Y:S01]  /*ced0*/  MUFU.EX2 R192, R192 ;  /* 0x000000c000c07308 */ /* 0x000fe20000000800 */
[----:B------:R-:W-:Y:S01]  /*cee0*/  FFMA.FTZ R12, R160, UR7, -R191 ;  /* 0x00000007a00c7c23 */ /* 0x000fe200080108bf */
[----:B------:R-:W-:Y:S01]  /*cef0*/  FADD.FTZ R154, R174, R201 ;  /* 0x000000c9ae9a7221 */ /* 0x000fe20000010000 */
[--C-:B------:R-:W-:Y:S01]  /*cf00*/  FFMA.FTZ R201, R165, UR7, -R191.reuse ;  /* 0x00000007a5c97c23 */ /* 0x100fe200080108bf */
[----:B------:R-:W-:Y:S01]  /*cf10*/  FFMA.FTZ R165, R172, UR7, -R191 ;  /* 0x00000007aca57c23 */ /* 0x000fe200080108bf */
[----:B------:R-:W-:Y:S01]  /*cf20*/  F2FP.BF16.F32.PACK_AB R156, R195, R156 ;  /* 0x0000009cc39c723e */ /* 0x000fe200000010ff */
[----:B------:R-:W-:Y:S01]  /*cf30*/  FADD.FTZ R153, R175, R154 ;  /* 0x0000009aaf997221 */ /* 0x000fe20000010000 */
[----:B------:R-:W-:Y:S01]  /*cf40*/  F2FP.BF16.F32.PACK_AB R158, R197, R194 ;  /* 0x000000c2c59e723e */ /* 0x000fe200000010ff */
[----:B------:R-:W3:Y:S01]  /*cf50*/  MUFU.EX2 R187, R187 ;  /* 0x000000bb00bb7308 */ /* 0x000ee20000000800 */
[----:B------:R-:W-:Y:S01]  /*cf60*/  F2FP.BF16.F32.PACK_AB R160, R199, R196 ;  /* 0x000000c4c7a0723e */ /* 0x000fe200000010ff */
[----:B------:R-:W-:Y:S01]  /*cf70*/  FADD.FTZ R154, R178, R153 ;  /* 0x00000099b29a7221 */ /* 0x000fe20000010000 */
[----:B------:R-:W-:Y:S01]  /*cf80*/  FFMA.FTZ R153, R168, UR7, -R191 ;  /* 0x00000007a8997c23 */ /* 0x000fe200080108bf */
[----:B0-----:R-:W-:-:S02]  /*cf90*/  F2FP.BF16.F32.PACK_AB R168, R182, R179 ;  /* 0x000000b3b6a8723e */ /* 0x001fc400000010ff */
[----:B------:R-:W-:Y:S01]  /*cfa0*/  FADD.FTZ R163, R177, R154 ;  /* 0x0000009ab1a37221 */ /* 0x000fe20000010000 */
[----:B------:R-:W-:Y:S01]  /*cfb0*/  FMUL.FTZ R177, R4, UR7 ;  /* 0x0000000704b17c20 */ /* 0x000fe20008410000 */
[----:B------:R-:W-:Y:S02]  /*cfc0*/  MUFU.EX2 R183, R183 ;  /* 0x000000b700b77308 */ /* 0x000fe40000000800 */
[----:B------:R-:W-:Y:S01]  /*cfd0*/  FADD.FTZ R154, R180, R163 ;  /* 0x000000a3b49a7221 */ /* 0x000fe20000010000 */
[--C-:B------:R-:W-:Y:S01]  /*cfe0*/  FFMA.FTZ R163, R170, UR7, -R191.reuse ;  /* 0x00000007aaa37c23 */ /* 0x100fe200080108bf */
[----:B------:R-:W-:Y:S02]  /*cff0*/  FFMA.FTZ R191, R200, UR7, -R191 ;  /* 0x00000007c8bf7c23 */ /* 0x000fe400080108bf */
[----:B------:R-:W-:Y:S02]  /*d000*/  FADD.FTZ R213, R179, R154 ;  /* 0x0000009ab3d57221 */ /* 0x000fe40000010000 */
[----:B------:R-:W0:Y:S02]  /*d010*/  MUFU.EX2 R177, R177 ;  /* 0x000000b100b17308 */ /* 0x000e240000000800 */
[----:B------:R-:W-:-:S04]  /*d020*/  FADD.FTZ R154, R182, R213 ;  /* 0x000000d5b69a7221 */ /* 0x000fc80000010000 */
[----:B-1----:R-:W-:Y:S01]  /*d030*/  FADD.FTZ R213, R181, R154 ;  /* 0x0000009ab5d57221 */ /* 0x002fe20000010000 */
[----:B------:R-:W-:Y:S01]  /*d040*/  F2FP.BF16.F32.PACK_AB R154, R155, R14 ;  /* 0x0000000e9b9a723e */ /* 0x000fe200000010ff */
[----:B------:R-:W1:Y:S02]  /*d050*/  MUFU.EX2 R188, R188 ;  /* 0x000000bc00bc7308 */ /* 0x000e640000000800 */
[----:B--2---:R-:W-:-:S04]  /*d060*/  FADD.FTZ R164, R186, R213 ;  /* 0x000000d5baa47221 */ /* 0x004fc80000010000 */
[----:B---3--:R-:W-:Y:S01]  /*d070*/  FADD.FTZ R155, R187, R164 ;  /* 0x000000a4bb9b7221 */ /* 0x008fe20000010000 */
[----:B------:R-:W-:Y:S01]  /*d080*/  F2FP.BF16.F32.PACK_AB R164, R178, R175 ;  /* 0x000000afb2a4723e */ /* 0x000fe200000010ff */
[----:B------:R-:W2:Y:S01]  /*d090*/  MUFU.EX2 R20, R20 ;  /* 0x0000001400147308 */ /* 0x000ea20000000800 */
[----:B0-----:R-:W-:Y:S01]  /*d0a0*/  FFMA.FTZ R180, R177, R3, R192 ;  /* 0x00000003b1b47223 */ /* 0x001fe200000100c0 */
[-C--:B------:R-:W-:Y:S01]  /*d0b0*/  FMUL.FTZ R26, R26, R177.reuse ;  /* 0x000000b11a1a7220 */ /* 0x080fe20000410000 */
[-C--:B------:R-:W-:Y:S01]  /*d0c0*/  FMUL.FTZ R27, R27, R177.reuse ;  /* 0x000000b11b1b7220 */ /* 0x080fe20000410000 */
[-C--:B------:R-:W-:Y:S01]  /*d0d0*/  FMUL.FTZ R30, R30, R177.reuse ;  /* 0x000000b11e1e7220 */ /* 0x080fe20000410000 */
[----:B------:R-:W-:Y:S01]  /*d0e0*/  FADD.FTZ R3, R183, R180 ;  /* 0x000000b4b7037221 */ /* 0x000fe20000010000 */
[-C--:B------:R-:W-:Y:S01]  /*d0f0*/  FMUL.FTZ R31, R31, R177.reuse ;  /* 0x000000b11f1f7220 */ /* 0x080fe20000410000 */
[----:B------:R-:W-:Y:S01]  /*d100*/  FMUL.FTZ R34, R34, R177 ;  /* 0x000000b122227220 */ /* 0x000fe20000410000 */
[----:B------:R-:W0:Y:S01]  /*d110*/  MUFU.EX2 R185, R185 ;  /* 0x000000b900b97308 */ /* 0x000e220000000800 */
[C---:B-1----:R-:W-:Y:S01]  /*d120*/  FADD.FTZ R170, R188.reuse, R155 ;  /* 0x0000009bbcaa7221 */ /* 0x042fe20000010000 */
        /* <DEDUP_REMOVED lines=47> */
[C---:B-1----:R-:W-:Y:S01]  /*d420*/  FADD.FTZ R180, R202.reuse, R155 ;  /* 0x0000009bcab47221 */ /* 0x042fe20000010000 */
[----:B------:R-:W-:Y:S01]  /*d430*/  F2FP.BF16.F32.PACK_AB R155, R189, R20 ;  /* 0x00000014bd9b723e */ /* 0x000fe200000010ff */
[----:B------:R-:W-:Y:S01]  /*d440*/  FMUL.FTZ R103, R103, R177 ;  /* 0x000000b167677220 */ /* 0x000fe20000410000 */
[----:B------:R-:W-:Y:S01]  /*d450*/  F2FP.BF16.F32.PACK_AB R157, R202, R157 ;  /* 0x0000009dca9d723e */ /* 0x000fe200000010ff */
        /* <DEDUP_REMOVED lines=11> */
[----:B------:R3:W4:Y:S01]  /*d510*/  MUFU.EX2 R184, R162 ;  /* 0x000000a200b87308 */ /* 0x0007220000000800 */
        /* <DEDUP_REMOVED lines=8> */
[----:B---3--:R-:W-:Y:S01]  /*d5a0*/  F2FP.BF16.F32.PACK_AB R162, R174, R173 ;  /* 0x000000adaea2723e */ /* 0x008fe200000010ff */
[----:B------:R-:W-:Y:S01]  /*d5b0*/  FMUL.FTZ R139, R139, R177 ;  /* 0x000000b18b8b7220 */ /* 0x000fe20000410000 */
[----:B------:R-:W-:Y:S01]  /*d5c0*/  F2FP.BF16.F32.PACK_AB R174, R190, R185 ;  /* 0x000000b9beae723e */ /* 0x000fe200000010ff */
[-C--:B------:R-:W-:Y:S01]  /*d5d0*/  FMUL.FTZ R142, R142, R177.reuse ;  /* 0x000000b18e8e7220 */ /* 0x080fe20000410000 */
[-C--:B------:R-:W-:Y:S01]  /*d5e0*/  FMUL.FTZ R143, R143, R177.reuse ;  /* 0x000000b18f8f7220 */ /* 0x080fe20000410000 */
[-C--:B------:R-:W-:Y:S01]  /*d5f0*/  FMUL.FTZ R146, R146, R177.reuse ;  /* 0x000000b192927220 */ /* 0x080fe20000410000 */
[-C--:B------:R-:W-:Y:S01]  /*d600*/  FMUL.FTZ R147, R147, R177.reuse ;  /* 0x000000b193937220 */ /* 0x080fe20000410000 */
[----:B------:R2:W-:Y:S01]  /*d610*/  MUFU.EX2 R3, R153 ;  /* 0x0000009900037308 */ /* 0x0005e20000000800 */
[-C--:B------:R-:W-:Y:S01]  /*d620*/  FMUL.FTZ R150, R150, R177.reuse ;  /* 0x000000b196967220 */ /* 0x080fe20000410000 */
[----:B------:R-:W-:-:S06]  /*d630*/  FMUL.FTZ R151, R151, R177 ;  /* 0x000000b197977220 */ /* 0x000fcc0000410000 */
[----:B------:R-:W3:Y:S01]  /*d640*/  MUFU.EX2 R21, R212 ;  /* 0x000000d400157308 */ /* 0x000ee20000000800 */
[----:B--2---:R-:W-:Y:S01]  /*d650*/  FADD.FTZ R153, R159, R180 ;  /* 0x000000b49f997221 */ /* 0x004fe20000010000 */
[----:B0-----:R-:W-:-:S03]  /*d660*/  F2FP.BF16.F32.PACK_AB R159, R12, R159 ;  /* 0x0000009f0c9f723e */ /* 0x001fc600000010ff */
[----:B------:R-:W-:-:S03]  /*d670*/  FADD.FTZ R182, R12, R153 ;  /* 0x000000990cb67221 */ /* 0x000fc60000010000 */
[----:B------:R-:W0:Y:S01]  /*d680*/  MUFU.EX2 R201, R201 ;  /* 0x000000c900c97308 */ /* 0x000e220000000800 */
[----:B-1----:R-:W-:Y:S01]  /*d690*/  FADD.FTZ R153, R161, R182 ;  /* 0x000000b6a1997221 */ /* 0x002fe20000010000 */
[----:B----4-:R-:W-:-:S03]  /*d6a0*/  F2FP.BF16.F32.PACK_AB R161, R184, R161 ;  /* 0x000000a1b8a1723e */ /* 0x010fc600000010ff */
[----:B------:R-:W-:-:S03]  /*d6b0*/  FADD.FTZ R153, R184, R153 ;  /* 0x00000099b8997221 */ /* 0x000fc60000010000 */
[----:B------:R-:W1:Y:S01]  /*d6c0*/  MUFU.EX2 R178, R203 ;  /* 0x000000cb00b27308 */ /* 0x000e620000000800 */
[----:B-----5:R-:W-:-:S04]  /*d6d0*/  FADD.FTZ R186, R14, R153 ;  /* 0x000000990eba7221 */ /* 0x020fc80000010000 */
[----:B---3--:R-:W-:-:S03]  /*d6e0*/  FADD.FTZ R186, R21, R186 ;  /* 0x000000ba15ba7221 */ /* 0x008fc60000010000 */
[----:B------:R-:W2:Y:S01]  /*d6f0*/  MUFU.EX2 R210, R210 ;  /* 0x000000d200d27308 */ /* 0x000ea20000000800 */
[----:B0-----:R-:W-:-:S07]  /*d700*/  FADD.FTZ R153, R201, R186 ;  /* 0x000000bac9997221 */ /* 0x001fce0000010000 */
[----:B------:R-:W0:Y:S01]  /*d710*/  MUFU.EX2 R169, R169 ;  /* 0x000000a900a97308 */ /* 0x000e220000000800 */
[----:B-1----:R-:W-:-:S07]  /*d720*/  FADD.FTZ R153, R178, R153 ;  /* 0x00000099b2997221 */ /* 0x002fce0000010000 */
[----:B------:R-:W1:Y:S01]  /*d730*/  MUFU.EX2 R180, R163 ;  /* 0x000000a300b47308 */ /* 0x000e620000000800 */
[----:B--2---:R-:W-:-:S04]  /*d740*/  FADD.FTZ R186, R210, R153 ;  /* 0x00000099d2ba7221 */ /* 0x004fc80000010000 */
[----:B------:R-:W-:-:S03]  /*d750*/  FADD.FTZ R186, R3, R186 ;  /* 0x000000ba03ba7221 */ /* 0x000fc60000010000 */
[----:B------:R-:W2:Y:S01]  /*d760*/  MUFU.EX2 R171, R171 ;  /* 0x000000ab00ab7308 */ /* 0x000ea20000000800 */
[----:B0-----:R-:W-:-:S07]  /*d770*/  FADD.FTZ R153, R169, R186 ;  /* 0x000000baa9997221 */ /* 0x001fce0000010000 */
[----:B------:R0:W3:Y:S01]  /*d780*/  MUFU.EX2 R182, R165 ;  /* 0x000000a500b67308 */ /* 0x0000e20000000800 */
[C---:B-1----:R-:W-:Y:S01]  /*d790*/  FADD.FTZ R186, R180.reuse, R153 ;  /* 0x00000099b4ba7221 */ /* 0x042fe20000010000 */
[----:B------:R-:W-:-:S06]  /*d7a0*/  F2FP.BF16.F32.PACK_AB R169, R180, R169 ;  /* 0x000000a9b4a9723e */ /* 0x000fcc00000010ff */
[----:B------:R1:W4:Y:S01]  /*d7b0*/  MUFU.EX2 R173, R167 ;  /* 0x000000a700ad7308 */ /* 0x0003220000000800 */
[----:B--2---:R-:W-:Y:S01]  /*d7c0*/  FADD.FTZ R153, R171, R186 ;  /* 0x000000baab997221 */ /* 0x004fe20000010000 */
[----:B0-----:R-:W-:-:S06]  /*d7d0*/  F2FP.BF16.F32.PACK_AB R165, R178, R201 ;  /* 0x000000c9b2a5723e */ /* 0x001fcc00000010ff */
[----:B------:R-:W0:Y:S01]  /*d7e0*/  MUFU.EX2 R198, R198 ;  /* 0x000000c600c67308 */ /* 0x000e220000000800 */
[C---:B---3--:R-:W-:Y:S01]  /*d7f0*/  FADD.FTZ R188, R182.reuse, R153 ;  /* 0x00000099b6bc7221 */ /* 0x048fe20000010000 */
[----:B-1----:R-:W-:Y:S02]  /*d800*/  F2FP.BF16.F32.PACK_AB R167, R3, R210 ;  /* 0x000000d203a7723e */ /* 0x002fe400000010ff */
[----:B------:R-:W-:Y:S02]  /*d810*/  F2FP.BF16.F32.PACK_AB R153, R183, R192 ;  /* 0x000000c0b799723e */ /* 0x000fe400000010ff */
[----:B------:R-:W-:Y:S02]  /*d820*/  F2FP.BF16.F32.PACK_AB R171, R182, R171 ;  /* 0x000000abb6ab723e */ /* 0x000fe400000010ff */
[----:B------:R-:W1:Y:S01]  /*d830*/  MUFU.EX2 R175, R193 ;  /* 0x000000c100af7308 */ /* 0x000e620000000800 */
[----:B----4-:R-:W-:-:S07]  /*d840*/  FADD.FTZ R163, R173, R188 ;  /* 0x000000bcada37221 */ /* 0x010fce0000010000 */
[----:B------:R-:W2:Y:S01]  /*d850*/  MUFU.EX2 R186, R191 ;  /* 0x000000bf00ba7308 */ /* 0x000ea20000000800 */
[C---:B0-----:R-:W-:Y:S01]  /*d860*/  FADD.FTZ R10, R198.reuse, R163 ;  /* 0x000000a3c60a7221 */ /* 0x041fe20000010000 */
[----:B------:R-:W-:Y:S02]  /*d870*/  F2FP.BF16.F32.PACK_AB R163, R21, R14 ;  /* 0x0000000e15a3723e */ /* 0x000fe400000010ff */
[----:B------:R-:W-:Y:S01]  /*d880*/  F2FP.BF16.F32.PACK_AB R173, R198, R173 ;  /* 0x000000adc6ad723e */ /* 0x000fe200000010ff */
[----:B-1----:R-:W-:-:S04]  /*d890*/  FADD.FTZ R3, R175, R10 ;  /* 0x0000000aaf037221 */ /* 0x002fc80000010000 */
[C---:B--2---:R-:W-:Y:S01]  /*d8a0*/  FADD.FTZ R3, R186.reuse, R3 ;  /* 0x00000003ba037221 */ /* 0x044fe20000010000 */
[----:B------:R-:W-:Y:S01]  /*d8b0*/  F2FP.BF16.F32.PACK_AB R175, R186, R175 ;  /* 0x000000afbaaf723e */ /* 0x000fe200000010ff */
[----:B------:R-:W-:Y:S06]  /*d8c0*/  @!P0 BRA `(.L_x_1810) ;  /* 0x0000000000048947 */ /* 0x000fec0003800000 */
[----:B------:R-:W-:Y:S01]  /*d8d0*/  BPT.TRAP 0x1 ;  /* 0x000000040000795c */ /* 0x000fe20000300000 */
.L_x_1810:
[----:B------:R0:W1:Y:S01]  /*d8e0*/  SYNCS.PHASECHK.TRANS64.TRYWAIT P1, [UR27+0x22850], R9 ;  /* 0x02285009ff0075a7 */ /* 0x000062000802015b */
[----:B------:R-:W-:Y:S05]  /*d8f0*/  @!P0 BRA `(.L_x_1811) ;  /* 0x0000000000048947 */ /* 0x000fea0003800000 */
[----:B------:R-:W-:Y:S01]  /*d900*/  BPT.TRAP 0x1 ;  /* 0x000000040000795c */ /* 0x000fe20000300000 */
.L_x_1811:
[----:B-1----:R-:W-:Y:S05]  /*d910*/  @P1 BRA `(.L_x_1812) ;  /* 0x0000000000081947 */ /* 0x002fea0003800000 */
[----:B------:R-:W1:Y:S02]  /*d920*/  SYNCS.PHASECHK.TRANS64.TRYWAIT P1, [UR27+0x22850], R9 ;  /* 0x02285009ff0075a7 */ /* 0x000e64000802015b */
[----:B-1----:R-:W-:Y:S05]  /*d930*/  @!P1 BRA `(.L_x_1813) ;  /* 0x0000008800609947 */ /* 0x002fea0003800000 */
.L_x_1812:
        /* <DEDUP_REMOVED lines=49> */
.L_x_1797:
[----:B------:R-:W0:Y:S01]  /*dc50*/  SHFL.BFLY PT, R5, R4, 0x2, 0x1f ;  /* 0x0c401f0004057f89 */ /* 0x000e2200000e0000 */
[----:B------:R-:W-:Y:S01]  /*dc60*/  IMAD.MOV.U32 R17, RZ, RZ, RZ ;  /* 0x000000ffff117224 */ /* 0x000fe200078e00ff */
[----:B------:R-:W-:Y:S01]  /*dc70*/  UIADD3 UR37, UR37, 0x1, URZ ;  /* 0x0000000125257890 */ /* 0x000fe2000fffe03f */
[----:B------:R-:W-:Y:S01]  /*dc80*/  IMAD.MOV.U32 R13, RZ, RZ, RZ ;  /* 0x000000ffff0d7224 */ /* 0x000fe200078e00ff */
[----:B------:R-:W1:Y:S01]  /*dc90*/  SHFL.BFLY PT, R10, R3, 0x2, 0x1f ;  /* 0x0c401f00030a7f89 */ /* 0x000e6200000e0000 */
[----:B------:R-:W-:Y:S01]  /*dca0*/  IMAD.U32 R18, RZ, RZ, UR7 ;  /* 0x00000007ff127e24 */ /* 0x000fe2000f8e00ff */
[----:B------:R-:W-:Y:S01]  /*dcb0*/  UISETP.NE.AND UP0, UPT, UR37, 0x2, UPT ;  /* 0x000000022500788c */ /* 0x000fe2000bf05270 */
[----:B------:R-:W-:Y:S01]  /*dcc0*/  IMAD.MOV.U32 R20, RZ, RZ, -0x800000 ;  /* 0xff800000ff147424 */ /* 0x000fe200078e00ff */
[----:B------:R2:W-:Y:S06]  /*dcd0*/  BAR.ARV R8, 0x100 ;  /* 0x000400080000751d */ /* 0x0005ec0000002000 */
[----:B------:R-:W-:-:S02]  /*dce0*/  USEL UR4, URZ, 0x1, UP0 ;  /* 0x000000013f047887 */ /* 0x000fc40008000000 */
[----:B------:R-:W-:Y:S06]  /*dcf0*/  BAR.ARV 0x8, 0x120 ;  /* 0x0204800000007b1d */ /* 0x000fec0000002000 */
[----:B------:R-:W-:Y:S01]  /*dd00*/  PLOP3.LUT P0, PT, PT, PT, PT, 0x8, 0x0 ;  /* 0x000000000000781c */ /* 0x000fe20003f0e170 */
[----:B------:R-:W-:Y:S01]  /*dd10*/  UIADD3 UR41, UR41, 0x1, URZ ;  /* 0x0000000129297890 */ /* 0x000fe2000fffe03f */
[----:B0-----:R-:W-:Y:S01]  /*dd20*/  FADD.FTZ R5, R5, R4 ;  /* 0x0000000405057221 */ /* 0x001fe20000010000 */
[----:B------:R-:W-:Y:S02]  /*dd30*/  USEL UR37, UR37, URZ, UP0 ;  /* 0x0000003f25257287 */ /* 0x000fe40008000000 */
[----:B------:R-:W-:Y:S01]  /*dd40*/  ULOP3.LUT UR40, UR40, UR4, URZ, 0x3c, !UPT ;  /* 0x0000000428287292 */ /* 0x000fe2000f8e3c3f */
[----:B-1----:R-:W-:Y:S01]  /*dd50*/  FADD.FTZ R10, R10, R3 ;  /* 0x000000030a0a7221 */ /* 0x002fe20000010000 */
[----:B------:R-:W0:Y:S04]  /*dd60*/  SHFL.BFLY PT, R0, R5, 0x1, 0x1f ;  /* 0x0c201f0005007f89 */ /* 0x000e2800000e0000 */
[----:B------:R-:W1:Y:S01]  /*dd70*/  SHFL.BFLY PT, R9, R10, 0x1, 0x1f ;  /* 0x0c201f000a097f89 */ /* 0x000e6200000e0000 */
[----:B0-----:R-:W-:Y:S01]  /*dd80*/  FADD.FTZ R152, R5, R0 ;  /* 0x0000000005987221 */ /* 0x001fe20000010000 */
[----:B-1----:R-:W-:-:S04]  /*dd90*/  FADD.FTZ R153, R10, R9 ;  /* 0x000000090a997221 */ /* 0x002fc80000010000 */
[----:B------:R-:W-:Y:S02]  /*dda0*/  FSETP.NE.FTZ.AND P1, PT, R152, RZ, PT ;  /* 0x000000ff9800720b */ /* 0x000fe40003f35000 */
[----:B------:R-:W-:-:S11]  /*ddb0*/  FSETP.NE.FTZ.AND P2, PT, R153, RZ, PT ;  /* 0x000000ff9900720b */ /* 0x000fd60003f55000 */
[----:B------:R-:W0:Y:S01]  /*ddc0*/  @P1 MUFU.RCP R17, R152 ;  /* 0x0000009800111308 */ /* 0x000e220000001000 */
[----:B------:R-:W-:-:S07]  /*ddd0*/  @P1 FMUL.FTZ R18, R18, 0.69314718246459960938 ;  /* 0x3f31721812121820 */ /* 0x000fce0000410000 */
[----:B------:R-:W1:Y:S01]  /*dde0*/  @P2 MUFU.RCP R13, R153 ;  /* 0x00000099000d2308 */ /* 0x000e620000001000 */
[-C--:B0-----:R-:W-:Y:S01]  /*ddf0*/  FMUL.FTZ R5, R24, R17.reuse ;  /* 0x0000001118057220 */ /* 0x081fe20000410000 */
        /* <DEDUP_REMOVED lines=63> */
[----:B------:R-:W0:Y:S01]  /*e1f0*/  @P2 MUFU.LG2 R44, R153 ;  /* 0x00000099002c2308 */ /* 0x000e220000000c00 */
[----:B------:R-:W-:-:S02]  /*e200*/  IMAD.U32 R52, RZ, RZ, UR7 ;  /* 0x00000007ff347e24 */ /* 0x000fc4000f8e00ff */
[-C--:B-1----:R-:W-:Y:S01]  /*e210*/  FMUL.FTZ R175, R27, R13.reuse ;  /* 0x0000000d1baf7220 */ /* 0x082fe20000410000 */
[-C--:B------:R-:W-:Y:S01]  /*e220*/  FMUL.FTZ R159, R79, R13.reuse ;  /* 0x0000000d4f9f7220 */ /* 0x080fe20000410000 */
[-C--:B------:R-:W-:Y:S01]  /*e230*/  FMUL.FTZ R161, R75, R13.reuse ;  /* 0x0000000d4ba17220 */ /* 0x080fe20000410000 */
[----:B------:R-:W-:Y:S01]  /*e240*/  @P2 FMUL.FTZ R52, R52, 0.69314718246459960938 ;  /* 0x3f31721834342820 */ /* 0x000fe20000410000 */
[-C--:B------:R-:W-:Y:S01]  /*e250*/  FMUL.FTZ R79, R83, R13.reuse ;  /* 0x0000000d534f7220 */ /* 0x080fe20000410000 */
[----:B------:R-:W-:Y:S01]  /*e260*/  IMAD.MOV.U32 R40, RZ, RZ, -0x800000 ;  /* 0xff800000ff287424 */ /* 0x000fe200078e00ff */
        /* <DEDUP_REMOVED lines=65> */
.L_x_1744:
[----:B------:R-:W0:Y:S01]  /*e680*/  S2R R6, SR_CgaCtaId ;  /* 0x0000000000067919 */ /* 0x000e220000008800 */
[----:B------:R-:W-:Y:S01]  /*e690*/  MOV R17, 0x400 ;  /* 0x0000040000117802 */ /* 0x000fe20000000f00 */
[----:B------:R-:W-:Y:S01]  /*e6a0*/  BSSY B0, `(.L_x_1815) ;  /* 0x00002a6000007945 */ /* 0x000fe20003800000 */
[----:B------:R-:W-:Y:S02]  /*e6b0*/  BAR.SYNC.DEFER_BLOCKING 0x5, 0x120 ;  /* 0x0144800000007b1d */ /* 0x000fe40000010000 */
[----:B0-----:R-:W-:-:S05]  /*e6c0*/  LEA R17, R6, R17, 0x18 ;  /* 0x0000001106117211 */ /* 0x001fca00078ec0ff */
[----:B------:R-:W0:Y:S02]  /*e6d0*/  LDS.128 R200, [R17+0x228d0] ;  /* 0x0228d00011c87984 */ /* 0x000e240000000c00 */
[----:B0-----:R-:W-:Y:S02]  /*e6e0*/  R2UR UR6, R202 ;  /* 0x00000000ca0672ca */ /* 0x001fe400000e0000 */
[----:B------:R-:W-:Y:S01]  /*e6f0*/  R2UR UR5, R203 ;  /* 0x00000000cb0572ca */ /* 0x000fe200000e0000 */
[----:B------:R-:W-:Y:S06]  /*e700*/  BAR.ARV 0x4, 0x120 ;  /* 0x0104800000007b1d */ /* 0x000fec0000002000 */
[----:B------:R-:W-:Y:S08]  /*e710*/  @P0 BRA `(.L_x_1816) ;  /* 0x0000001c00740947 */ /* 0x000ff00003800000 */
[----:B------:R-:W0:Y:S01]  /*e720*/  S2R R6, SR_SWINHI ;  /* 0x0000000000067919 */ /* 0x000e220000002f00 */
[----:B------:R-:W-:Y:S01]  /*e730*/  F2FP.BF16.F32.PACK_AB R4, R4, R5 ;  /* 0x000000050404723e */ /* 0x000fe200000010ff */
[----:B------:R-:W-:Y:S01]  /*e740*/  ULDC.64 UR8, c[0x0][0xbd8] ;  /* 0x0002f60000087ab9 */ /* 0x000fe20000000a00 */
[----:B------:R-:W-:Y:S01]  /*e750*/  F2FP.BF16.F32.PACK_AB R5, R175, R26 ;  /* 0x0000001aaf05723e */ /* 0x000fe200000010ff */
[----:B------:R-:W-:Y:S01]  /*e760*/  UISETP.NE.U32.AND UP0, UPT, UR8, URZ, UPT ;  /* 0x0000003f0800728c */ /* 0x000fe2000bf05070 */
[----:B------:R-:W-:Y:S02]  /*e770*/  F2FP.BF16.F32.PACK_AB R8, R8, R9 ;  /* 0x000000090808723e */ /* 0x000fe400000010ff */
[----:B------:R-:W-:Y:S01]  /*e780*/  F2FP.BF16.F32.PACK_AB R10, R10, R11 ;  /* 0x0000000b0a0a723e */ /* 0x000fe200000010ff */
[----:B------:R-:W-:Y:S01]  /*e790*/  UISETP.NE.AND.EX UP0, UPT, UR9, URZ, UPT, UP0 ;  /* 0x0000003f0900728c */ /* 0x000fe2000bf05300 */
[----:B------:R-:W-:Y:S02]  /*e7a0*/  F2FP.BF16.F32.PACK_AB R9, R169, R156 ;  /* 0x0000009ca909723e */ /* 0x000fe400000010ff */
[----:B------:R-:W-:Y:S01]  /*e7b0*/  F2FP.BF16.F32.PACK_AB R11, R168, R155 ;  /* 0x0000009ba80b723e */ /* 0x000fe200000010ff */
[----:B------:R-:W-:Y:S01]  /*e7c0*/  ULDC.64 UR8, c[0x0][0xbd8] ;  /* 0x0002f60000087ab9 */ /* 0x000fe20000000a00 */
[----:B------:R-:W-:Y:S01]  /*e7d0*/  F2FP.BF16.F32.PACK_AB R14, R14, R15 ;  /* 0x0000000f0e0e723e */ /* 0x000fe200000010ff */
[----:B------:R-:W-:Y:S01]  /*e7e0*/  UIMAD.WIDE UR8, UR43, 0x4, UR8 ;  /* 0x000000042b0878a5 */ /* 0x000fe2000f8e0208 */
        /* <DEDUP_REMOVED lines=9> */
[----:B------:R-:W-:Y:S02]  /*e880*/  MOV R34, R17 ;  /* 0x0000001100227202 */ /* 0x000fe40000000f00 */
[----:B0-----:R-:W-:Y:S02]  /*e890*/  MOV R35, R6 ;  /* 0x0000000600237202 */ /* 0x001fe40000000f00 */
[----:B------:R-:W-:Y:S02]  /*e8a0*/  F2FP.BF16.F32.PACK_AB R83, R160, R83 ;  /* 0x00000053a053723e */ /* 0x000fe400000010ff */
[----:B------:R-:W-:Y:S01]  /*e8b0*/  F2FP.BF16.F32.PACK_AB R89, R75, R90 ;  /* 0x0000005a4b59723e */ /* 0x000fe200000010ff */
[----:B------:R-:W-:Y:S01]  /*e8c0*/  IMAD.WIDE R6, R208, 0x2, R34 ;  /* 0x00000002d0067825 */ /* 0x000fe200078e0222 */
[----:B------:R-:W-:-:S02]  /*e8d0*/  F2FP.BF16.F32.PACK_AB R96, R97, R96 ;  /* 0x000000606160723e */ /* 0x000fc400000010ff */
[----:B------:R-:W-:Y:S02]  /*e8e0*/  F2FP.BF16.F32.PACK_AB R90, R93, R92 ;  /* 0x0000005c5d5a723e */ /* 0x000fe400000010ff */
        /* <DEDUP_REMOVED lines=36> */
[----:B------:R-:W-:Y:S02]  /*eb30*/  LOP3.LUT R44, R95, 0x380, RZ, 0xc0, !PT ;  /* 0x000003805f2c7812 */ /* 0x000fe400078ec0ff */
[----:B------:R-:W-:Y:S02]  /*eb40*/  LOP3.LUT R38, R13, R18, RZ, 0x3c, !PT ;  /* 0x000000120d267212 */ /* 0x000fe400078e3cff */
[----:B------:R-:W-:Y:S02]  /*eb50*/  LOP3.LUT R13, R50, 0x380, RZ, 0xc0, !PT ;  /* 0x00000380320d7812 */ /* 0x000fe400078ec0ff */
[----:B------:R-:W-:Y:S02]  /*eb60*/  LOP3.LUT R18, R179, 0x380, RZ, 0xc0, !PT ;  /* 0x00000380b3127812 */ /* 0x000fe400078ec0ff */
[----:B------:R-:W-:-:S02]  /*eb70*/  SHF.R.U64 R13, R13, 0x3, RZ ;  /* 0x000000030d0d7819 */ /* 0x000fc400000012ff */
[----:B------:R-:W-:Y:S02]  /*eb80*/  SHF.R.U64 R18, R18, 0x3, RZ ;  /* 0x0000000312127819 */ /* 0x000fe400000012ff */
[----:B------:R-:W-:Y:S02]  /*eb90*/  LOP3.LUT R50, R13, R50, RZ, 0x3c, !PT ;  /* 0x000000320d327212 */ /* 0x000fe400078e3cff */
[----:B------:R-:W-:Y:S02]  /*eba0*/  LOP3.LUT R13, R58, 0x380, RZ, 0xc0, !PT ;  /* 0x000003803a0d7812 */ /* 0x000fe400078ec0ff */
[----:B------:R-:W-:Y:S02]  /*ebb0*/  LOP3.LUT R52, R18, R179, RZ, 0x3c, !PT ;  /* 0x000000b312347212 */ /* 0x000fe400078e3cff */
[----:B------:R-:W-:Y:S02]  /*ebc0*/  LOP3.LUT R18, R185, 0x380, RZ, 0xc0, !PT ;  /* 0x00000380b9127812 */ /* 0x000fe400078ec0ff */
[----:B------:R-:W-:-:S02]  /*ebd0*/  SHF.R.U64 R13, R13, 0x3, RZ ;  /* 0x000000030d0d7819 */ /* 0x000fc400000012ff */
[----:B------:R-:W-:Y:S02]  /*ebe0*/  SHF.R.U64 R18, R18, 0x3, RZ ;  /* 0x0000000312127819 */ /* 0x000fe400000012ff */
[----:B------:R-:W-:Y:S02]  /*ebf0*/  LOP3.LUT R58, R13, R58, RZ, 0x3c, !PT ;  /* 0x0000003a0d3a7212 */ /* 0x000fe400078e3cff */
[----:B------:R-:W-:Y:S02]  /*ec00*/  MOV R13, R6 ;  /* 0x00000006000d7202 */ /* 0x000fe40000000f00 */
[----:B------:R-:W-:Y:S02]  /*ec10*/  LOP3.LUT R7, R191, 0x380, RZ, 0xc0, !PT ;  /* 0x00000380bf077812 */ /* 0x000fe400078ec0ff */
[----:B------:R-:W-:Y:S02]  /*ec20*/  LOP3.LUT R62, R18, R185, RZ, 0x3c, !PT ;  /* 0x000000b9123e7212 */ /* 0x000fe400078e3cff */
[----:B------:R-:W-:-:S02]  /*ec30*/  LOP3.LUT R18, R193, 0x380, RZ, 0xc0, !PT ;  /* 0x00000380c1127812 */ /* 0x000fc400078ec0ff */
[----:B------:R-:W-:Y:S02]  /*ec40*/  LOP3.LUT R46, R177, 0x380, RZ, 0xc0, !PT ;  /* 0x00000380b12e7812 */ /* 0x000fe400078ec0ff */
[----:B------:R-:W-:Y:S02]  /*ec50*/  LOP3.LUT R26, R94, 0x380, RZ, 0xc0, !PT ;  /* 0x000003805e1a7812 */ /* 0x000fe400078ec0ff */
[----:B------:R-:W-:Y:S02]  /*ec60*/  F2FP.BF16.F32.PACK_AB R6, R29, R0 ;  /* 0x000000001d06723e */ /* 0x000fe400000010ff */
[----:B------:R-:W-:Y:S02]  /*ec70*/  SHF.R.U64 R0, R7, 0x3, RZ ;  /* 0x0000000307007819 */ /* 0x000fe400000012ff */
[----:B------:R-:W-:Y:S02]  /*ec80*/  SHF.R.U64 R42, R42, 0x3, RZ ;  /* 0x000000032a2a7819 */ /* 0x000fe400000012ff */
[----:B------:R-:W-:Y:S01]  /*ec90*/  F2FP.BF16.F32.PACK_AB R7, R173, R30 ;  /* 0x0000001ead07723e */ /* 0x000fe200000010ff */
[----:B------:R-:W-:Y:S01]  /*eca0*/  BAR.SYNC.DEFER_BLOCKING 0x1, 0x100 ;  /* 0x0044000000007b1d */ /* 0x000fe20000010000 */
[----:B------:R-:W-:-:S02]  /*ecb0*/  SHF.R.U64 R44, R44, 0x3, RZ ;  /* 0x000000032c2c7819 */ /* 0x000fc400000012ff */
[----:B------:R-:W-:Y:S02]  /*ecc0*/  LOP3.LUT R54, R181, 0x380, RZ, 0xc0, !PT ;  /* 0x00000380b5367812 */ /* 0x000fe400078ec0ff */
[----:B------:R-:W-:Y:S02]  /*ecd0*/  SHF.R.U64 R18, R18, 0x3, RZ ;  /* 0x0000000312127819 */ /* 0x000fe400000012ff */
[----:B------:R-:W-:Y:S02]  /*ece0*/  SHF.R.U64 R46, R46, 0x3, RZ ;  /* 0x000000032e2e7819 */ /* 0x000fe400000012ff */
[----:B------:R-:W-:Y:S02]  /*ecf0*/  LOP3.LUT R56, R183, 0x380, RZ, 0xc0, !PT ;  /* 0x00000380b7387812 */ /* 0x000fe400078ec0ff */
[----:B------:R-:W-:Y:S02]  /*ed00*/  SHF.R.U64 R29, R26, 0x3, RZ ;  /* 0x000000031a1d7819 */ /* 0x000fe400000012ff */
[----:B------:R-:W-:-:S02]  /*ed10*/  LOP3.LUT R42, R42, R87, RZ, 0x3c, !PT ;  /* 0x000000572a2a7212 */ /* 0x000fc400078e3cff */
[----:B------:R-:W-:Y:S02]  /*ed20*/  LOP3.LUT R44, R44, R95, RZ, 0x3c, !PT ;  /* 0x0000005f2c2c7212 */ /* 0x000fe400078e3cff */
[----:B------:R-:W-:Y:S02]  /*ed30*/  SHF.R.U64 R54, R54, 0x3, RZ ;  /* 0x0000000336367819 */ /* 0x000fe400000012ff */
[----:B------:R-:W-:Y:S02]  /*ed40*/  LOP3.LUT R64, R187, 0x380, RZ, 0xc0, !PT ;  /* 0x00000380bb407812 */ /* 0x000fe400078ec0ff */
[----:B------:R-:W-:Y:S02]  /*ed50*/  LOP3.LUT R26, R18, R193, RZ, 0x3c, !PT ;  /* 0x000000c1121a7212 */ /* 0x000fe400078e3cff */
[----:B------:R-:W-:Y:S01]  /*ed60*/  LOP3.LUT R46, R46, R177, RZ, 0x3c, !PT ;  /* 0x000000b12e2e7212 */ /* 0x000fe200078e3cff */
[----:B------:R0:W-:Y:S01]  /*ed70*/  STSM.16.M88.4 [R13], R4 ;  /* 0x000000040d007844 */ /* 0x0001e20000000200 */
[----:B------:R-:W-:-:S02]  /*ed80*/  SHF.R.U64 R56, R56, 0x3, RZ ;  /* 0x0000000338387819 */ /* 0x000fc400000012ff */
[----:B------:R-:W-:Y:S02]  /*ed90*/  LOP3.LUT R66, R189, 0x380, RZ, 0xc0, !PT ;  /* 0x00000380bd427812 */ /* 0x000fe400078ec0ff */
[----:B------:R-:W-:Y:S02]  /*eda0*/  LOP3.LUT R30, R29, R94, RZ, 0x3c, !PT ;  /* 0x0000005e1d1e7212 */ /* 0x000fe400078e3cff */
[----:B------:R-:W-:Y:S02]  /*edb0*/  MOV R38, R38 ;  /* 0x0000002600267202 */ /* 0x000fe40000000f00 */
[----:B------:R-:W-:Y:S02]  /*edc0*/  MOV R42, R42 ;  /* 0x0000002a002a7202 */ /* 0x000fe40000000f00 */
[----:B------:R-:W-:Y:S02]  /*edd0*/  LOP3.LUT R54, R54, R181, RZ, 0x3c, !PT ;  /* 0x000000b536367212 */ /* 0x000fe400078e3cff */
[----:B------:R-:W-:-:S02]  /*ede0*/  SHF.R.U64 R64, R64, 0x3, RZ ;  /* 0x0000000340407819 */ /* 0x000fc400000012ff */
[----:B------:R-:W-:Y:S02]  /*edf0*/  MOV R44, R44 ;  /* 0x0000002c002c7202 */ /* 0x000fe40000000f00 */
[----:B0-----:R-:W-:Y:S02]  /*ee00*/  F2FP.BF16.F32.PACK_AB R4, R33, R32 ;  /* 0x000000202104723e */ /* 0x001fe400000010ff */
[----:B------:R-:W-:Y:S02]  /*ee10*/  F2FP.BF16.F32.PACK_AB R5, R171, R158 ;  /* 0x0000009eab05723e */ /* 0x000fe400000010ff */
[----:B------:R-:W-:Y:S02]  /*ee20*/  F2FP.BF16.F32.PACK_AB R6, R37, R36 ;  /* 0x000000242506723e */ /* 0x000fe400000010ff */
[----:B------:R-:W-:Y:S02]  /*ee30*/  F2FP.BF16.F32.PACK_AB R7, R170, R157 ;  /* 0x0000009daa07723e */ /* 0x000fe400000010ff */
[----:B------:R-:W-:-:S02]  /*ee40*/  MOV R32, R26 ;  /* 0x0000001a00207202 */ /* 0x000fc40000000f00 */
[----:B------:R-:W-:Y:S01]  /*ee50*/  F2FP.BF16.F32.PACK_AB R13, R167, R154 ;  /* 0x0000009aa70d723e */ /* 0x000fe200000010ff */
[----:B------:R0:W-:Y:S01]  /*ee60*/  STSM.16.M88.4 [R38], R4 ;  /* 0x0000000426007844 */ /* 0x0001e20000000200 */
[----:B------:R-:W-:Y:S02]  /*ee70*/  LOP3.LUT R56, R56, R183, RZ, 0x3c, !PT ;  /* 0x000000b738387212 */ /* 0x000fe400078e3cff */
[----:B------:R-:W-:Y:S01]  /*ee80*/  SHF.R.U64 R66, R66, 0x3, RZ ;  /* 0x0000000342427819 */ /* 0x000fe200000012ff */
[----:B------:R-:W-:Y:S01]  /*ee90*/  STSM.16.M88.4 [R42], R8 ;  /* 0x000000082a007844 */ /* 0x000fe20000000200 */
[----:B------:R-:W-:Y:S02]  /*eea0*/  MOV R46, R46 ;  /* 0x0000002e002e7202 */ /* 0x000fe40000000f00 */
[----:B------:R-:W-:Y:S01]  /*eeb0*/  MOV R18, R30 ;  /* 0x0000001e00127202 */ /* 0x000fe20000000f00 */
[----:B------:R-:W-:Y:S01]  /*eec0*/  STSM.16.M88.4 [R44], R12 ;  /* 0x0000000c2c007844 */ /* 0x000fe20000000200 */
        /* <DEDUP_REMOVED lines=8> */
[----:B0-----:R-:W-:Y:S01]  /*ef50*/  F2FP.BF16.F32.PACK_AB R4, R73, R72 ;  /* 0x000000484904723e */ /* 0x001fe200000010ff */
[----:B------:R-:W-:Y:S01]  /*ef60*/  STSM.16.M88.4 [R50], R28 ;  /* 0x0000001c32007844 */ /* 0x000fe20000000200 */
[----:B------:R-:W-:Y:S02]  /*ef70*/  F2FP.BF16.F32.PACK_AB R5, R161, R74 ;  /* 0x0000004aa105723e */ /* 0x000fe400000010ff */
[----:B------:R-:W-:Y:S02]  /*ef80*/  F2FP.BF16.F32.PACK_AB R6, R77, R76 ;  /* 0x0000004c4d06723e */ /* 0x000fe400000010ff */
[----:B------:R-:W-:Y:S02]  /*ef90*/  F2FP.BF16.F32.PACK_AB R7, R159, R78 ;  /* 0x0000004e9f07723e */ /* 0x000fe400000010ff */
[----:B------:R-:W-:Y:S02]  /*efa0*/  LOP3.LUT R64, R64, R187, RZ, 0x3c, !PT ;  /* 0x000000bb40407212 */ /* 0x000fe400078e3cff */
[----:B------:R-:W-:Y:S01]  /*efb0*/  MOV R54, R54 ;  /* 0x0000003600367202 */ /* 0x000fe20000000f00 */
[----:B------:R0:W-:Y:S01]  /*efc0*/  STSM.16.M88.4 [R52], R4 ;  /* 0x0000000434007844 */ /* 0x0001e20000000200 */
[----:B------:R-:W-:-:S02]  /*efd0*/  LOP3.LUT R66, R66, R189, RZ, 0x3c, !PT ;  /* 0x000000bd42427212 */ /* 0x000fc400078e3cff */
[----:B------:R-:W-:Y:S01]  /*efe0*/  MOV R56, R56 ;  /* 0x0000003800387202 */ /* 0x000fe20000000f00 */
[----:B------:R1:W-:Y:S01]  /*eff0*/  STSM.16.M88.4 [R54], R80 ;  /* 0x0000005036007844 */ /* 0x0003e20000000200 */
[----:B------:R-:W-:Y:S02]  /*f000*/  F2FP.BF16.F32.PACK_AB R91, R86, R91 ;  /* 0x0000005b565b723e */ /* 0x000fe400000010ff */
[----:B------:R-:W-:Y:S02]  /*f010*/  F2FP.BF16.F32.PACK_AB R97, R99, R98 ;  /* 0x000000626361723e */ /* 0x000fe400000010ff */
[----:B------:R-:W-:Y:S01]  /*f020*/  F2FP.BF16.F32.PACK_AB R104, R105, R104 ;  /* 0x000000686968723e */ /* 0x000fe200000010ff */
[----:B------:R1:W-:Y:S01]  /*f030*/  STSM.16.M88.4 [R56], R88 ;  /* 0x0000005838007844 */ /* 0x0003e20000000200 */
[----:B------:R-:W-:Y:S02]  /*f040*/  LOP3.LUT R70, R0, R191, RZ, 0x3c, !PT ;  /* 0x000000bf00467212 */ /* 0x000fe400078e3cff */
[----:B------:R-:W-:-:S02]  /*f050*/  MOV R58, R58 ;  /* 0x0000003a003a7202 */ /* 0x000fc40000000f00 */
[----:B------:R-:W-:Y:S01]  /*f060*/  F2FP.BF16.F32.PACK_AB R98, R101, R100 ;  /* 0x000000646562723e */ /* 0x000fe200000010ff */
[----:B0-----:R-:W-:Y:S01]  /*f070*/  IMAD.U32 R4, RZ, RZ, UR8 ;  /* 0x00000008ff047e24 */ /* 0x001fe2000f8e00ff */
[----:B------:R-:W-:Y:S01]  /*f080*/  F2FP.BF16.F32.PACK_AB R99, R103, R102 ;  /* 0x000000666763723e */ /* 0x000fe200000010ff */
[----:B------:R-:W-:Y:S01]  /*f090*/  IMAD.U32 R5, RZ, RZ, UR9 ;  /* 0x00000009ff057e24 */ /* 0x000fe2000f8e00ff */
[----:B------:R-:W-:Y:S01]  /*f0a0*/  F2FP.BF16.F32.PACK_AB R105, R107, R106 ;  /* 0x0000006a6b69723e */ /* 0x000fe200000010ff */
[----:B------:R-:W-:Y:S01]  /*f0b0*/  ULDC.64 UR8, c[0x0][0xbe0] ;  /* 0x0002f80000087ab9 */ /* 0x000fe20000000a00 */
        /* <DEDUP_REMOVED lines=26> */
[----:B------:R-:W-:-:S02]  /*f260*/  F2FP.BF16.F32.PACK_AB R138, R141, R140 ;  /* 0x0000008c8d8a723e */ /* 0x000fc400000010ff */
[----:B------:R-:W-:Y:S02]  /*f270*/  F2FP.BF16.F32.PACK_AB R139, R143, R142 ;  /* 0x0000008e8f8b723e */ /* 0x000fe400000010ff */
[----:B------:R-:W-:Y:S02]  /*f280*/  F2FP.BF16.F32.PACK_AB R145, R147, R146 ;  /* 0x000000929391723e */ /* 0x000fe400000010ff */
[----:B------:R-:W-:Y:S01]  /*f290*/  F2FP.BF16.F32.PACK_AB R146, R149, R148 ;  /* 0x000000949592723e */ /* 0x000fe200000010ff */
[----:B------:R1:W-:Y:S01]  /*f2a0*/  STSM.16.M88.4 [R32], R136 ;  /* 0x0000008820007844 */ /* 0x0003e20000000200 */
[----:B------:R-:W-:Y:S01]  /*f2b0*/  F2FP.BF16.F32.PACK_AB R147, R151, R150 ;  /* 0x000000969793723e */ /* 0x000fe200000010ff */
[----:B------:R-:W-:Y:S01]  /*f2c0*/  UISETP.NE.U32.AND UP1, UPT, UR8, URZ, UPT ;  /* 0x0000003f0800728c */ /* 0x000fe2000bf25070 */
[----:B------:R-:W0:Y:S01]  /*f2d0*/  LDC R3, c[0x0][0xa88] ;  /* 0x0002a200ff037b82 */ /* 0x000e220000000800 */
[----:B------:R-:W-:Y:S02]  /*f2e0*/  PLOP3.LUT P1, PT, PT, PT, UP0, 0x80, 0x0 ;  /* 0x000000000000781c */ /* 0x000fe40003f2f008 */
[----:B------:R1:W-:Y:S05]  /*f2f0*/  STSM.16.M88.4 [R18], R144 ;  /* 0x0000009012007844 */ /* 0x0003ea0000000200 */
[----:B------:R-:W-:Y:S01]  /*f300*/  BAR.SYNC.DEFER_BLOCKING 0x1, 0x100 ;  /* 0x0044000000007b1d */ /* 0x000fe20000010000 */
[----:B------:R-:W-:Y:S01]  /*f310*/  UISETP.NE.AND.EX UP1, UPT, UR9, URZ, UPT, UP1 ;  /* 0x0000003f0900728c */ /* 0x000fe2000bf25310 */
[----:B------:R-:W-:-:S05]  /*f320*/  IMAD R7, R22, 0x40, R19 ;  /* 0x0000004016077824 */ /* 0x000fca00078e0213 */
[----:B------:R-:W-:-:S05]  /*f330*/  PLOP3.LUT P2, PT, PT, PT, UP1, 0x80, 0x0 ;  /* 0x000000000000781c */ /* 0x000fca0003f4f018 */
[----:B------:R-:W-:Y:S02]  /*f340*/  @UP1 ULDC.64 UR8, c[0x0][0xbe0] ;  /* 0x0002f80000081ab9 */ /* 0x000fe40000000a00 */
[----:B------:R-:W-:Y:S01]  /*f350*/  @UP1 UIMAD.WIDE UR8, UR43, 0x4, UR8 ;  /* 0x000000042b0818a5 */ /* 0x000fe2000f8e0208 */
[----:B------:R-:W-:-:S05]  /*f360*/  IMAD.WIDE R34, R7, 0x2, R34 ;  /* 0x0000000207227825 */ /* 0x000fca00078e0222 */
[----:B------:R-:W-:Y:S02]  /*f370*/  IMAD.U32 R6, RZ, RZ, UR8 ;  /* 0x00000008ff067e24 */ /* 0x000fe4000f8e00ff */
[----:B------:R-:W-:Y:S01]  /*f380*/  IMAD.U32 R7, RZ, RZ, UR9 ;  /* 0x00000009ff077e24 */ /* 0x000fe2000f8e00ff */
[----:B------:R-:W2:Y:S01]  /*f390*/  @P1 LDG.E R0, desc[UR38][R4.64] ;  /* 0x0000002604001981 */ /* 0x000ea2000c1e1900 */
[----:B------:R-:W-:Y:S01]  /*f3a0*/  UMOV UR4, URZ ;  /* 0x0000003f00047c82 */ /* 0x000fe20008000000 */
[----:B------:R-:W-:Y:S02]  /*f3b0*/  IADD3 R13, P0, R34, 0x1000, RZ ;  /* 0x00001000220d7810 */ /* 0x000fe40007f1e0ff */
[----:B0-----:R1:W5:Y:S01]  /*f3c0*/  @P2 LDG.E R3, desc[UR38][R6.64] ;  /* 0x0000002606032981 */ /* 0x001362000c1e1900 */
[----:B--2---:R-:W-:Y:S01]  /*f3d0*/  @P1 R2UR UR4, R0 ;  /* 0x00000000000412ca */ /* 0x004fe200000e0000 */
[----:B-1----:R-:W-:-:S14]  /*f3e0*/  @P2 BRA `(.L_x_1817) ;  /* 0x0000000000102947 */ /* 0x002fdc0003800000 */
[----:B------:R-:W-:Y:S05]  /*f3f0*/  @!P1 BRA `(.L_x_1817) ;  /* 0x00000000000c9947 */ /* 0x000fea0003800000 */
[----:B------:R-:W2:Y:S04]  /*f400*/  LDG.E R0, desc[UR38][R4.64] ;  /* 0x0000002604007981 */ /* 0x000ea8000c1e1900 */
[----:B-----5:R-:W2:Y:S02]  /*f410*/  LDG.E R3, desc[UR38][R4.64+0x4] ;  /* 0x0000042604037981 */ /* 0x020ea4000c1e1900 */
[----:B--2---:R-:W-:-:S07]  /*f420*/  IMAD.IADD R3, R3, 0x1, -R0 ;  /* 0x0000000103037824 */ /* 0x004fce00078e0a00 */
.L_x_1817:
        /* <DEDUP_REMOVED lines=9> */
[----:B------:R-:W-:Y:S01]  /*f4c0*/  SHF.R.S32.HI R0, RZ, 0x1f, R6 ;  /* 0x0000001fff007819 */ /* 0x000fe20000011406 */
[----:B------:R-:W-:Y:S01]  /*f4d0*/  UIMAD.WIDE.U32 UR8, UR44, UR12, UR10 ;  /* 0x0000000c2c0872a5 */ /* 0x000fe2000f8e000a */
[----:B------:R-:W-:Y:S01]  /*f4e0*/  SHF.R.U64 R4, R4, 0x3, RZ ;  /* 0x0000000304047819 */ /* 0x000fe200000012ff */
[----:B------:R-:W-:Y:S01]  /*f4f0*/  UIMAD UR10, UR44, UR13, UR7 ;  /* 0x0000000d2c0a72a4 */ /* 0x000fe2000f8e0207 */
[----:B------:R-:W-:Y:S01]  /*f500*/  LOP3.LUT R12, R13, 0x380, RZ, 0xc0, !PT ;  /* 0x000003800d0c7812 */ /* 0x000fe200078ec0ff */
[----:B------:R-:W-:Y:S01]  /*f510*/  USHF.R.S32.HI UR7, URZ, 0x1f, UR43 ;  /* 0x0000001f3f077899 */ /* 0x000fe2000801142b */
[----:B------:R-:W-:Y:S01]  /*f520*/  LOP3.LUT R4, R4, R5, RZ, 0x3c, !PT ;  /* 0x0000000504047212 */ /* 0x000fe200078e3cff */
[----:B------:R-:W-:Y:S01]  /*f530*/  ULDC.64 UR12, c[0x0][0xb78] ;  /* 0x0002de00000c7ab9 */ /* 0x000fe20000000a00 */
[----:B------:R-:W-:Y:S01]  /*f540*/  UIADD3 UR9, UR9, UR10, URZ ;  /* 0x0000000a09097290 */ /* 0x000fe2000fffe03f */
[----:B------:R-:W-:Y:S01]  /*f550*/  IADD3 R9, P1, R34, 0x2000, RZ ;  /* 0x0000200022097810 */ /* 0x000fe20007f3e0ff */
[----:B------:R-:W-:Y:S01]  /*f560*/  USEL UR16, UR7, URZ, !UP0 ;  /* 0x0000003f07107287 */ /* 0x000fe2000c000000 */
[----:B------:R-:W-:Y:S01]  /*f570*/  SHF.R.U64 R12, R12, 0x3, RZ ;  /* 0x000000030c0c7819 */ /* 0x000fe200000012ff */
[----:B------:R-:W-:Y:S01]  /*f580*/  UIMAD.WIDE.U32 UR8, UR15, UR12, UR8 ;  /* 0x0000000c0f0872a5 */ /* 0x000fe2000f8e0008 */
[----:B------:R-:W-:Y:S01]  /*f590*/  LOP3.LUT R8, R9, 0x380, RZ, 0xc0, !PT ;  /* 0x0000038009087812 */ /* 0x000fe200078ec0ff */
[----:B------:R-:W-:Y:S01]  /*f5a0*/  UIMAD UR7, UR16, UR12, URZ ;  /* 0x0000000c100772a4 */ /* 0x000fe2000f8e023f */
[----:B------:R-:W-:Y:S01]  /*f5b0*/  LOP3.LUT R12, R12, R13, RZ, 0x3c, !PT ;  /* 0x0000000d0c0c7212 */ /* 0x000fe200078e3cff */
[----:B------:R-:W-:Y:S01]  /*f5c0*/  IMAD.X R13, RZ, RZ, R35, P0 ;  /* 0x000000ffff0d7224 */ /* 0x000fe200000e0623 */
[----:B------:R-:W-:Y:S01]  /*f5d0*/  SHF.R.U64 R8, R8, 0x3, RZ ;  /* 0x0000000308087819 */ /* 0x000fe200000012ff */
[----:B------:R-:W-:Y:S01]  /*f5e0*/  UIMAD UR7, UR15, UR13, UR7 ;  /* 0x0000000d0f0772a4 */ /* 0x000fe2000f8e0207 */
[----:B------:R-:W-:-:S02]  /*f5f0*/  IADD3 R5, P3, R6, UR8, RZ ;  /* 0x0000000806057c10 */ /* 0x000fc4000ff7e0ff */
[C---:B------:R-:W-:Y:S02]  /*f600*/  IADD3 R69, P0, R34.reuse, 0x8000, RZ ;  /* 0x0000800022457810 */ /* 0x040fe40007f1e0ff */
[C---:B------:R-:W-:Y:S01]  /*f610*/  IADD3 R61, P6, R34.reuse, 0x4000, RZ ;  /* 0x00004000223d7810 */ /* 0x040fe20007fde0ff */
[----:B------:R-:W-:Y:S01]  /*f620*/  IMAD.U32 R7, RZ, RZ, UR7 ;  /* 0x00000007ff077e24 */ /* 0x000fe2000f8e00ff */
[C---:B------:R-:W-:Y:S02]  /*f630*/  IADD3 R37, P5, R34.reuse, 0x5000, RZ ;  /* 0x0000500022257810 */ /* 0x040fe40007fbe0ff */
[----:B------:R-:W-:Y:S02]  /*f640*/  IADD3 R33, P4, R34, 0x6000, RZ ;  /* 0x0000600022217810 */ /* 0x000fe40007f9e0ff */
[----:B------:R-:W-:Y:S01]  /*f650*/  IADD3.X R0, R0, UR9, R7, P3, !PT ;  /* 0x0000000900007c10 */ /* 0x000fe20009ffe407 */
[----:B------:R-:W-:Y:S01]  /*f660*/  ULDC.64 UR8, c[0x0][0xb40] ;  /* 0x0002d00000087ab9 */ /* 0x000fe20000000a00 */
[----:B------:R-:W-:Y:S01]  /*f670*/  LOP3.LUT R8, R8, R9, RZ, 0x3c, !PT ;  /* 0x0000000908087212 */ /* 0x000fe200078e3cff */
[----:B------:R-:W-:Y:S01]  /*f680*/  IMAD.X R9, RZ, RZ, R35, P1 ;  /* 0x000000ffff097224 */ /* 0x000fe200008e0623 */
[----:B------:R-:W-:-:S02]  /*f690*/  LEA R46, P3, R5, UR8, 0x2 ;  /* 0x00000008052e7c11 */ /* 0x000fc4000f8610ff */
[C---:B------:R-:W-:Y:S02]  /*f6a0*/  IADD3 R57, P1, R34.reuse, 0x9000, RZ ;  /* 0x0000900022397810 */ /* 0x040fe40007f3e0ff */
[----:B------:R-:W-:Y:S01]  /*f6b0*/  LEA.HI.X R47, R5, UR9, R0, 0x2, P3 ;  /* 0x00000009052f7c11 */ /* 0x000fe200098f1400 */
[----:B------:R-:W-:Y:S01]  /*f6c0*/  IMAD.X R5, RZ, RZ, R35, P2 ;  /* 0x000000ffff057224 */ /* 0x000fe200010e0623 */
[----:B------:R-:W-:Y:S01]  /*f6d0*/  IADD3 R25, P3, R34, 0x7000, RZ ;  /* 0x0000700022197810 */ /* 0x000fe20007f7e0ff */
[----:B------:R-:W-:Y:S01]  /*f6e0*/  VIADD R0, R6, 0x8 ;  /* 0x0000000806007836 */ /* 0x000fe20000000000 */
[----:B------:R-:W-:Y:S01]  /*f6f0*/  IADD3 R49, P2, R34, 0xa000, RZ ;  /* 0x0000a00022317810 */ /* 0x000fe20007f5e0ff */
[----:B------:R-:W-:Y:S01]  /*f700*/  ULDC.64 UR8, c[0x0][0xaa0] ;  /* 0x0002a80000087ab9 */ /* 0x000fe20000000a00 */
[----:B------:R-:W-:Y:S02]  /*f710*/  LOP3.LUT R68, R69, 0x380, RZ, 0xc0, !PT ;  /* 0x0000038045447812 */ /* 0x000fe400078ec0ff */
[----:B------:R-:W-:-:S02]  /*f720*/  LOP3.LUT R60, R61, 0x380, RZ, 0xc0, !PT ;  /* 0x000003803d3c7812 */ /* 0x000fc400078ec0ff */
[----:B------:R-:W-:Y:S02]  /*f730*/  LOP3.LUT R36, R37, 0x380, RZ, 0xc0, !PT ;  /* 0x0000038025247812 */ /* 0x000fe400078ec0ff */
[----:B------:R-:W-:Y:S02]  /*f740*/  LOP3.LUT R32, R33, 0x380, RZ, 0xc0, !PT ;  /* 0x0000038021207812 */ /* 0x000fe400078ec0ff */
[----:B------:R-:W-:Y:S02]  /*f750*/  LOP3.LUT R24, R25, 0x380, RZ, 0xc0, !PT ;  /* 0x0000038019187812 */ /* 0x000fe400078ec0ff */
[----:B------:R-:W-:Y:S02]  /*f760*/  LOP3.LUT R48, R49, 0x380, RZ, 0xc0, !PT ;  /* 0x0000038031307812 */ /* 0x000fe400078ec0ff */
[----:B------:R-:W-:Y:S02]  /*f770*/  LOP3.LUT R56, R57, 0x380, RZ, 0xc0, !PT ;  /* 0x0000038039387812 */ /* 0x000fe400078ec0ff */
[----:B------:R-:W-:-:S02]  /*f780*/  SHF.R.U64 R68, R68, 0x3, RZ ;  /* 0x0000000344447819 */ /* 0x000fc400000012ff */
[----:B------:R-:W-:Y:S02]  /*f790*/  SHF.R.U64 R60, R60, 0x3, RZ ;  /* 0x000000033c3c7819 */ /* 0x000fe400000012ff */
[----:B------:R-:W-:Y:S02]  /*f7a0*/  SHF.R.U64 R36, R36, 0x3, RZ ;  /* 0x0000000324247819 */ /* 0x000fe400000012ff */
[----:B------:R-:W-:Y:S02]  /*f7b0*/  SHF.R.U64 R32, R32, 0x3, RZ ;  /* 0x0000000320207819 */ /* 0x000fe400000012ff */
[----:B------:R-:W-:Y:S02]  /*f7c0*/  SHF.R.U64 R24, R24, 0x3, RZ ;  /* 0x0000000318187819 */ /* 0x000fe400000012ff */
[----:B------:R-:W-:Y:S02]  /*f7d0*/  SHF.R.U64 R48, R48, 0x3, RZ ;  /* 0x0000000330307819 */ /* 0x000fe400000012ff */
[----:B------:R-:W-:-:S02]  /*f7e0*/  SHF.R.U64 R56, R56, 0x3, RZ ;  /* 0x0000000338387819 */ /* 0x000fc400000012ff */
        /* <DEDUP_REMOVED lines=12> */
[----:B------:R-:W-:-:S02]  /*f8b0*/  LOP3.LUT P0, RZ, R205, 0x3, RZ, 0xc0, !PT ;  /* 0x00000003cdff7812 */ /* 0x000fc4000780c0ff */
[C---:B------:R-:W-:Y:S02]  /*f8c0*/  IADD3 R43, P6, R34.reuse, 0xb000, RZ ;  /* 0x0000b000222b7810 */ /* 0x040fe40007fde0ff */
[C---:B------:R-:W-:Y:S02]  /*f8d0*/  IADD3 R73, P5, R34.reuse, 0xc000, RZ ;  /* 0x0000c00022497810 */ /* 0x040fe40007fbe0ff */
[C---:B------:R-:W-:Y:S02]  /*f8e0*/  IADD3 R65, P4, R34.reuse, 0xd000, RZ ;  /* 0x0000d00022417810 */ /* 0x040fe40007f9e0ff */
[----:B------:R-:W-:Y:S02]  /*f8f0*/  IADD3 R53, P3, R34, 0xe000, RZ ;  /* 0x0000e00022357810 */ /* 0x000fe40007f7e0ff */
[----:B------:R-:W-:Y:S01]  /*f900*/  LOP3.LUT R56, R56, R57, RZ, 0x3c, !PT ;  /* 0x0000003938387212 */ /* 0x000fe200078e3cff */
[----:B------:R-:W-:Y:S01]  /*f910*/  IMAD.X R57, RZ, RZ, R35, P1 ;  /* 0x000000ffff397224 */ /* 0x000fe200008e0623 */
[----:B------:R-:W-:-:S02]  /*f920*/  IADD3 R7, P2, R34, 0xf000, RZ ;  /* 0x0000f00022077810 */ /* 0x000fc40007f5e0ff */
[----:B-----5:R-:W-:Y:S02]  /*f930*/  ISETP.GE.OR P1, PT, R6, R3, P0 ;  /* 0x000000030600720c */ /* 0x020fe40000726670 */
[----:B------:R-:W-:Y:S01]  /*f940*/  LOP3.LUT R42, R43, 0x380, RZ, 0xc0, !PT ;  /* 0x000003802b2a7812 */ /* 0x000fe200078ec0ff */
[----:B------:R-:W-:Y:S01]  /*f950*/  IMAD.X R45, RZ, RZ, R35, P2 ;  /* 0x000000ffff2d7224 */ /* 0x000fe200010e0623 */
[----:B------:R-:W-:Y:S02]  /*f960*/  LOP3.LUT R72, R73, 0x380, RZ, 0xc0, !PT ;  /* 0x0000038049487812 */ /* 0x000fe400078ec0ff */
[----:B------:R-:W-:Y:S02]  /*f970*/  LOP3.LUT R64, R65, 0x380, RZ, 0xc0, !PT ;  /* 0x0000038041407812 */ /* 0x000fe400078ec0ff */
[----:B------:R-:W-:Y:S02]  /*f980*/  LOP3.LUT R52, R53, 0x380, RZ, 0xc0, !PT ;  /* 0x0000038035347812 */ /* 0x000fe400078ec0ff */
[----:B------:R-:W-:-:S02]  /*f990*/  LOP3.LUT R29, R34, 0x380, RZ, 0xc0, !PT ;  /* 0x00000380221d7812 */ /* 0x000fc400078ec0ff */
[----:B------:R-:W-:Y:S01]  /*f9a0*/  ISETP.GE.OR P0, PT, R0, R3, P0 ;  /* 0x000000030000720c */ /* 0x000fe20000706670 */
[----:B------:R-:W-:Y:S01]  /*f9b0*/  UIMAD UR7, UR11, UR8, URZ ;  /* 0x000000080b0772a4 */ /* 0x000fe2000f8e023f */
[----:B------:R-:W-:Y:S01]  /*f9c0*/  LOP3.LUT R0, R7, 0x380, RZ, 0xc0, !PT ;  /* 0x0000038007007812 */ /* 0x000fe200078ec0ff */
[----:B------:R0:W-:Y:S01]  /*f9d0*/  @!P1 STG.E desc[UR38][R46.64], R20 ;  /* 0x000000142e009986 */ /* 0x0001e2000c101926 */
[----:B------:R-:W-:Y:S02]  /*f9e0*/  SHF.R.U64 R42, R42, 0x3, RZ ;  /* 0x000000032a2a7819 */ /* 0x000fe400000012ff */
[----:B------:R-:W-:Y:S02]  /*f9f0*/  SHF.R.U64 R72, R72, 0x3, RZ ;  /* 0x0000000348487819 */ /* 0x000fe400000012ff */
[----:B------:R-:W-:Y:S02]  /*fa00*/  SHF.R.U64 R64, R64, 0x3, RZ ;  /* 0x0000000340407819 */ /* 0x000fe400000012ff */
[----:B------:R-:W-:-:S02]  /*fa10*/  SHF.R.U64 R52, R52, 0x3, RZ ;  /* 0x0000000334347819 */ /* 0x000fc400000012ff */
[----:B------:R-:W-:Y:S01]  /*fa20*/  SHF.R.U64 R29, R29, 0x3, RZ ;  /* 0x000000031d1d7819 */ /* 0x000fe200000012ff */
[----:B------:R1:W-:Y:S01]  /*fa30*/  @!P0 STG.E desc[UR38][R46.64+0x20], R40 ;  /* 0x000020282e008986 */ /* 0x0003e2000c101926 */
[----:B------:R-:W-:Y:S02]  /*fa40*/  SHF.R.U64 R0, R0, 0x3, RZ ;  /* 0x0000000300007819 */ /* 0x000fe400000012ff */
        /* <DEDUP_REMOVED lines=9> */
[----:B------:R-:W-:Y:S01]  /*fae0*/  IMAD.MOV.U32 R29, RZ, RZ, R35 ;  /* 0x000000ffff1d7224 */ /* 0x000fe200078e0023 */
[----:B------:R-:W-:Y:S01]  /*faf0*/  LOP3.LUT R44, R0, R7, RZ, 0x3c, !PT ;  /* 0x00000007002c7212 */ /* 0x000fe200078e3cff */
[----:B------:R-:W-:Y:S01]  /*fb00*/  IMAD.U32 R23, RZ, RZ, UR8 ;  /* 0x00000008ff177e24 */ /* 0x000fe2000f8e00ff */
[--C-:B------:R-:W-:Y:S01]  /*fb10*/  SHF.R.S32.HI R21, RZ, 0x1f, R19.reuse ;  /* 0x0000001fff157819 */ /* 0x100fe20000011413 */
[----:B0-----:R-:W-:Y:S01]  /*fb20*/  IMAD.MOV.U32 R20, RZ, RZ, R19 ;  /* 0x000000ffff147224 */ /* 0x001fe200078e0013 */
[----:B------:R-:W5:Y:S01]  /*fb30*/  LD.E.128 R12, desc[UR38][R12.64] ;  /* 0x000000260c0c7980 */ /* 0x000f62000c101d00 */
[----:B------:R-:W-:-:S03]  /*fb40*/  UIMAD UR7, UR4, UR9, UR7 ;  /* 0x00000009040772a4 */ /* 0x000fc6000f8e0207 */
[----:B------:R-:W5:Y:S01]  /*fb50*/  LD.E.128 R28, desc[UR38][R28.64] ;  /* 0x000000261c1c7980 */ /* 0x000f62000c101d00 */
[----:B------:R-:W-:Y:S01]  /*fb60*/  IMAD.WIDE.U32 R20, R23, UR4, R20 ;  /* 0x0000000417147c25 */ /* 0x000fe2000f8e0014 */
[----:B------:R-:W-:Y:S02]  /*fb70*/  ULDC.64 UR8, c[0x0][0xae0] ;  /* 0x0002b80000087ab9 */ /* 0x000fe40000000a00 */
        /* <DEDUP_REMOVED lines=19> */
[----:B0-----:R-:W0:Y:S01]  /*fcb0*/  FENCE.VIEW.ASYNC.S ;  /* 0x00000000000073c6 */ /* 0x001e220000000000 */
[----:B------:R-:W-:Y:S01]  /*fcc0*/  UIMAD UR4, UR14, UR8, URZ ;  /* 0x000000080e0472a4 */ /* 0x000fe2000f8e023f */
[----:B------:R-:W-:-:S02]  /*fcd0*/  VIADD R21, R21, UR7 ;  /* 0x0000000715157c36 */ /* 0x000fc40008000000 */
[----:B------:R-:W-:Y:S01]  /*fce0*/  IMAD.U32 R77, RZ, RZ, UR8 ;  /* 0x00000008ff4d7e24 */ /* 0x000fe2000f8e00ff */
[----:B------:R-:W-:Y:S01]  /*fcf0*/  UIMAD UR4, UR44, UR9, UR4 ;  /* 0x000000092c0472a4 */ /* 0x000fe2000f8e0204 */
[----:B------:R-:W-:Y:S02]  /*fd00*/  IMAD R23, R204, -0x80, R3 ;  /* 0xffffff80cc177824 */ /* 0x000fe400078e0203 */
[----:B------:R-:W-:Y:S01]  /*fd10*/  IMAD.WIDE.U32 R20, R77, UR44, R20 ;  /* 0x0000002c4d147c25 */ /* 0x000fe2000f8e0014 */
[----:B------:R-:W-:-:S03]  /*fd20*/  ULDC.64 UR8, c[0x0][0xae8] ;  /* 0x0002ba0000087ab9 */ /* 0x000fc60000000a00 */
[C---:B------:R-:W-:Y:S01]  /*fd30*/  VIADD R0, R22.reuse, 0x20 ;  /* 0x0000002016007836 */ /* 0x040fe20000000000 */
[-C--:B------:R-:W-:Y:S01]  /*fd40*/  ISETP.GE.AND P3, PT, R22, R23.reuse, PT ;  /* 0x000000171600720c */ /* 0x080fe20003f66270 */
[----:B------:R-:W-:Y:S01]  /*fd50*/  VIADD R21, R21, UR4 ;  /* 0x0000000415157c36 */ /* 0x000fe20008000000 */
[----:B------:R-:W-:Y:S01]  /*fd60*/  UIMAD UR4, UR16, UR8, URZ ;  /* 0x00000008100472a4 */ /* 0x000fe2000f8e023f */
[----:B------:R-:W-:Y:S01]  /*fd70*/  VIADD R17, R17, 0x22820 ;  /* 0x0002282011117836 */ /* 0x000fe20000000000 */
[----:B------:R-:W-:Y:S01]  /*fd80*/  ISETP.GE.AND P0, PT, R0, R23, PT ;  /* 0x000000170000720c */ /* 0x000fe20003f06270 */
[C---:B------:R-:W-:Y:S02]  /*fd90*/  VIADD R0, R22.reuse, 0x40 ;  /* 0x0000004016007836 */ /* 0x040fe40000000000 */
[----:B------:R-:W-:Y:S02]  /*fda0*/  VIADD R3, R22, 0x60 ;  /* 0x0000006016037836 */ /* 0x000fe40000000000 */
[----:B------:R-:W-:Y:S01]  /*fdb0*/  IMAD.U32 R79, RZ, RZ, UR8 ;  /* 0x00000008ff4f7e24 */ /* 0x000fe2000f8e00ff */
[----:B------:R-:W-:Y:S01]  /*fdc0*/  UIMAD UR4, UR15, UR9, UR4 ;  /* 0x000000090f0472a4 */ /* 0x000fe2000f8e0204 */
[----:B------:R-:W-:-:S02]  /*fdd0*/  PRMT R17, RZ, 0x654, R17 ;  /* 0x00000654ff117816 */ /* 0x000fc40000000011 */
[----:B------:R-:W-:Y:S01]  /*fde0*/  IMAD.WIDE.U32 R78, R79, UR15, R20 ;  /* 0x0000000f4f4e7c25 */ /* 0x000fe2000f8e0014 */
[-C--:B------:R-:W-:Y:S01]  /*fdf0*/  ISETP.GE.AND P1, PT, R0, R23.reuse, PT ;  /* 0x000000170000720c */ /* 0x080fe20003f26270 */
[----:B0-----:R0:W-:Y:S01]  /*fe00*/  SYNCS.ARRIVE.TRANS64.RED.A1T0 RZ, [R17+URZ], RZ ;  /* 0x000000ff11ff79a7 */ /* 0x0011e2000810043f */
[----:B------:R-:W-:Y:S02]  /*fe10*/  ISETP.GE.AND P2, PT, R3, R23, PT ;  /* 0x000000170300720c */ /* 0x000fe40003f46270 */
[--C-:B------:R-:W-:Y:S01]  /*fe20*/  SHF.R.S32.HI R23, RZ, 0x1f, R22.reuse ;  /* 0x0000001fff177819 */ /* 0x100fe20000011416 */
[----:B------:R-:W-:Y:S01]  /*fe30*/  BSSY B1, `(.L_x_1818) ;  /* 0x000001a000017945 */ /* 0x000fe20003800000 */
[----:B0-----:R-:W-:Y:S02]  /*fe40*/  VIADD R17, R79, UR4 ;  /* 0x000000044f117c36 */ /* 0x001fe40008000000 */
[----:B------:R-:W-:Y:S01]  /*fe50*/  IMAD.WIDE R76, R204, 0x80, R22 ;  /* 0x00000080cc4c7825 */ /* 0x000fe200078e0216 */
[----:B------:R-:W-:Y:S06]  /*fe60*/  @P3 BRA `(.L_x_1819) ;  /* 0x0000000000583947 */ /* 0x000fec0003800000 */
        /* <DEDUP_REMOVED lines=22> */
.L_x_1819:
[----:B------:R-:W-:Y:S05]  /*ffd0*/  BSYNC B1 ;  /* 0x0000000000017941 */ /* 0x000fea0003800000 */
.L_x_1818:
[----:B------:R-:W-:Y:S04]  /*ffe0*/  BSSY B1, `(.L_x_1820) ;  /* 0x000001a000017945 */ /* 0x000fe80003800000 */
[----:B------:R-:W-:Y:S05]  /*fff0*/  @P0 BRA `(.L_x_1821) ;  /* 0x0000000000600947 */ /* 0x000fea0003800000 */
[----:B------:R-:W-:Y:S01]  /*10000*/  IADD3 R3, P0, R76, 0x20, RZ ;  /* 0x000000204c037810 */ /* 0x000fe20007f1e0ff */
[C---:B------:R-:W-:Y:S01]  /*10010*/  VIADD R20, R19.reuse, 0x80 ;  /* 0x0000008013147836 */ /* 0x040fe20000000000 */
[----:B------:R-:W-:Y:S01]  /*10020*/  ULDC UR4, c[0x0][0xa8c] ;  /* 0x0002a30000047ab9 */ /* 0x000fe20000000800 */
[C---:B------:R-:W-:Y:S01]  /*10030*/  VIADD R18, R19.reuse, 0x40 ;  /* 0x0000004013127836 */ /* 0x040fe20000000000 */
        /* <DEDUP_REMOVED lines=20> */
.L_x_1821:
[----:B------:R-:W-:Y:S05]  /*10180*/  BSYNC B1 ;  /* 0x0000000000017941 */ /* 0x000fea0003800000 */
.L_x_1820:
        /* <DEDUP_REMOVED lines=26> */
.L_x_1823:
[----:B------:R-:W-:Y:S05]  /*10330*/  BSYNC B1 ;  /* 0x0000000000017941 */ /* 0x000fea0003800000 */
.L_x_1822:
        /* <DEDUP_REMOVED lines=27> */
.L_x_1816:
[----:B------:R-:W-:Y:S01]  /*104f0*/  ULDC.64 UR8, c[0x0][0xbd8] ;  /* 0x0002f60000087ab9 */ /* 0x000fe20000000a00 */
[----:B------:R-:W-:Y:S01]  /*10500*/  IMAD.MOV.U32 R9, RZ, RZ, RZ ;  /* 0x000000ffff097224 */ /* 0x000fe200078e00ff */
[----:B------:R-:W-:-:S04]  /*10510*/  UISETP.NE.U32.AND UP0, UPT, UR8, URZ, UPT ;  /* 0x0000003f0800728c */ /* 0x000fc8000bf05070 */
[----:B------:R-:W-:-:S03]  /*10520*/  UISETP.NE.AND.EX UP0, UPT, UR9, URZ, UPT, UP0 ;  /* 0x0000003f0900728c */ /* 0x000fc6000bf05300 */
[----:B------:R-:W-:Y:S02]  /*10530*/  ULDC.64 UR8, c[0x0][0xbd8] ;  /* 0x0002f60000087ab9 */ /* 0x000fe40000000a00 */
[----:B------:R-:W-:Y:S01]  /*10540*/  UIMAD.WIDE UR8, UR43, 0x4, UR8 ;  /* 0x000000042b0878a5 */ /* 0x000fe2000f8e0208 */
[----:B------:R-:W0:Y:S01]  /*10550*/  LDC R3, c[0x0][0xa88] ;  /* 0x0002a200ff037b82 */ /* 0x000e220000000800 */
[----:B------:R-:W-:-:S04]  /*10560*/  PLOP3.LUT P1, PT, PT, PT, UP0, 0x80, 0x0 ;  /* 0x000000000000781c */ /* 0x000fc80003f2f008 */
[----:B------:R-:W-:Y:S02]  /*10570*/  IMAD.U32 R4, RZ, RZ, UR8 ;  /* 0x00000008ff047e24 */ /* 0x000fe4000f8e00ff */
[----:B------:R-:W-:Y:S01]  /*10580*/  IMAD.U32 R5, RZ, RZ, UR9 ;  /* 0x00000009ff057e24 */ /* 0x000fe2000f8e00ff */
[----:B------:R-:W-:Y:S02]  /*10590*/  ULDC.64 UR8, c[0x0][0xbe0] ;  /* 0x0002f80000087ab9 */ /* 0x000fe40000000a00 */
[----:B------:R-:W-:-:S04]  /*105a0*/  UISETP.NE.U32.AND UP1, UPT, UR8, URZ, UPT ;  /* 0x0000003f0800728c */ /* 0x000fc8000bf25070 */
[----:B------:R-:W-:Y:S01]  /*105b0*/  UISETP.NE.AND.EX UP1, UPT, UR9, URZ, UPT, UP1 ;  /* 0x0000003f0900728c */ /* 0x000fe2000bf25310 */
[----:B------:R1:W5:Y:S05]  /*105c0*/  @P1 LDG.E R9, desc[UR38][R4.64] ;  /* 0x0000002604091981 */ /* 0x00036a000c1e1900 */
[----:B------:R-:W-:-:S05]  /*105d0*/  PLOP3.LUT P2, PT, PT, PT, UP1, 0x80, 0x0 ;  /* 0x000000000000781c */ /* 0x000fca0003f4f018 */
[----:B------:R-:W-:Y:S02]  /*105e0*/  @UP1 ULDC.64 UR8, c[0x0][0xbe0] ;  /* 0x0002f80000081ab9 */ /* 0x000fe40000000a00 */
[----:B------:R-:W-:-:S06]  /*105f0*/  @UP1 UIMAD.WIDE UR8, UR43, 0x4, UR8 ;  /* 0x000000042b0818a5 */ /* 0x000fcc000f8e0208 */
[----:B------:R-:W-:Y:S02]  /*10600*/  IMAD.U32 R6, RZ, RZ, UR8 ;  /* 0x00000008ff067e24 */ /* 0x000fe4000f8e00ff */
[----:B------:R-:W-:-:S05]  /*10610*/  IMAD.U32 R7, RZ, RZ, UR9 ;  /* 0x00000009ff077e24 */ /* 0x000fca000f8e00ff */
[----:B0-----:R1:W5:Y:S01]  /*10620*/  @P2 LDG.E R3, desc[UR38][R6.64] ;  /* 0x0000002606032981 */ /* 0x001362000c1e1900 */
[----:B------:R-:W-:Y:S01]  /*10630*/  USHF.R.S32.HI UR8, URZ, 0x1f, UR44 ;  /* 0x0000001f3f087899 */ /* 0x000fe2000801142c */
[----:B------:R-:W-:Y:S01]  /*10640*/  ISETP.GT.AND P0, PT, R209, 0x7f, PT ;  /* 0x0000007fd100780c */ /* 0x000fe20003f04270 */
[----:B------:R-:W-:-:S12]  /*10650*/  @P2 BRA `(.L_x_1825) ;  /* 0x0000000000102947 */ /* 0x000fd80003800000 */
[----:B------:R-:W-:Y:S05]  /*10660*/  @!P1 BRA `(.L_x_1825) ;  /* 0x00000000000c9947 */ /* 0x000fea0003800000 */
[----:B------:R-:W2:Y:S04]  /*10670*/  LDG.E R0, desc[UR38][R4.64] ;  /* 0x0000002604007981 */ /* 0x000ea8000c1e1900 */
[----:B-----5:R-:W2:Y:S02]  /*10680*/  LDG.E R3, desc[UR38][R4.64+0x4] ;  /* 0x0000042604037981 */ /* 0x020ea4000c1e1900 */
[----:B--2---:R-:W-:-:S07]  /*10690*/  IMAD.IADD R3, R3, 0x1, -R0 ;  /* 0x0000000103037824 */ /* 0x004fce00078e0a00 */
.L_x_1825:
        /* <DEDUP_REMOVED lines=8> */
[----:B0-----:R-:W-:-:S04]  /*10720*/  IMAD R0, R204, 0x80, R0 ;  /* 0x00000080cc007824 */ /* 0x001fc800078e0200 */
[----:B------:R-:W-:-:S05]  /*10730*/  VIADD R0, R0, 0xffffff80 ;  /* 0xffffff8000007836 */ /* 0x000fca0000000000 */
        /* <DEDUP_REMOVED lines=21> */
.L_x_1827:
[----:B------:R-:W-:Y:S05]  /*10890*/  BSYNC B1 ;  /* 0x0000000000017941 */ /* 0x000fea0003800000 */
.L_x_1826:
[----:B------:R-:W-:Y:S01]  /*108a0*/  ULDC.64 UR12, c[0x0][0xaa0] ;  /* 0x0002a800000c7ab9 */ /* 0x000fe20000000a00 */
[----:B-1----:R-:W-:Y:S01]  /*108b0*/  IMAD.MOV.U32 R4, RZ, RZ, R19 ;  /* 0x000000ffff047224 */ /* 0x002fe200078e0013 */
[----:B------:R-:W-:Y:S01]  /*108c0*/  BSSY B1, `(.L_x_1828) ;  /* 0x0000033000017945 */ /* 0x000fe20003800000 */
[----:B0-----:R-:W-:Y:S02]  /*108d0*/  IMAD.MOV.U32 R5, RZ, RZ, R10 ;  /* 0x000000ffff057224 */ /* 0x001fe400078e000a */
[----:B------:R-:W-:Y:S02]  /*108e0*/  IMAD R0, R8, UR12, RZ ;  /* 0x0000000c08007c24 */ /* 0x000fe4000f8e02ff */
[----:B------:R-:W-:-:S04]  /*108f0*/  IMAD.WIDE.U32 R4, R9, UR12, R4 ;  /* 0x0000000c09047c25 */ /* 0x000fc8000f8e0004 */
[----:B------:R-:W-:Y:S01]  /*10900*/  IMAD R9, R9, UR13, R0 ;  /* 0x0000000d09097c24 */ /* 0x000fe2000f8e0200 */
[----:B------:R-:W-:Y:S01]  /*10910*/  ULDC.64 UR12, c[0x0][0xae0] ;  /* 0x0002b800000c7ab9 */ /* 0x000fe20000000a00 */
[----:B------:R-:W-:Y:S01]  /*10920*/  IMAD R11, R204, -0x80, R3 ;  /* 0xffffff80cc0b7824 */ /* 0x000fe200078e0203 */
[----:B------:R-:W-:Y:S01]  /*10930*/  UIMAD UR4, UR8, UR12, URZ ;  /* 0x0000000c080472a4 */ /* 0x000fe2000f8e023f */
[----:B------:R-:W-:Y:S01]  /*10940*/  IMAD.IADD R5, R5, 0x1, R9 ;  /* 0x0000000105057824 */ /* 0x000fe200078e0209 */
[----:B------:R-:W-:Y:S01]  /*10950*/  SHF.R.S32.HI R9, RZ, 0x1f, R22 ;  /* 0x0000001fff097819 */ /* 0x000fe20000011416 */
[----:B------:R-:W-:Y:S01]  /*10960*/  IMAD.U32 R7, RZ, RZ, UR12 ;  /* 0x0000000cff077e24 */ /* 0x000fe2000f8e00ff */
[----:B------:R-:W-:Y:S01]  /*10970*/  UIMAD UR4, UR44, UR13, UR4 ;  /* 0x0000000d2c0472a4 */ /* 0x000fe2000f8e0204 */
[C---:B------:R-:W-:Y:S01]  /*10980*/  ISETP.GE.AND P2, PT, R22.reuse, R11, PT ;  /* 0x0000000b1600720c */ /* 0x040fe20003f46270 */
[----:B------:R-:W-:Y:S01]  /*10990*/  VIADD R6, R22, 0x40 ;  /* 0x0000004016067836 */ /* 0x000fe20000000000 */
[----:B------:R-:W-:Y:S01]  /*109a0*/  ULDC.64 UR12, c[0x0][0xae8] ;  /* 0x0002ba00000c7ab9 */ /* 0x000fe20000000a00 */
[----:B------:R-:W-:-:S03]  /*109b0*/  IMAD.WIDE.U32 R4, R7, UR44, R4 ;  /* 0x0000002c07047c25 */ /* 0x000fc6000f8e0004 */
[-C--:B------:R-:W-:Y:S01]  /*109c0*/  ISETP.GE.AND P0, PT, R6, R11.reuse, PT ;  /* 0x0000000b0600720c */ /* 0x080fe20003f06270 */
[----:B------:R-:W-:Y:S01]  /*109d0*/  VIADD R5, R5, UR4 ;  /* 0x0000000405057c36 */ /* 0x000fe20008000000 */
[----:B------:R-:W-:Y:S02]  /*109e0*/  UIMAD UR4, UR9, UR12, URZ ;  /* 0x0000000c090472a4 */ /* 0x000fe4000f8e023f */
[----:B------:R-:W-:Y:S02]  /*109f0*/  IMAD.U32 R7, RZ, RZ, UR12 ;  /* 0x0000000cff077e24 */ /* 0x000fe4000f8e00ff */
        /* <DEDUP_REMOVED lines=31> */
.L_x_1829:
[----:B------:R-:W-:Y:S05]  /*10bf0*/  BSYNC B1 ;  /* 0x0000000000017941 */ /* 0x000fea0003800000 */
.L_x_1828:
        /* <DEDUP_REMOVED lines=27> */
.L_x_1831:
[----:B------:R-:W-:Y:S05]  /*10db0*/  BSYNC B1 ;  /* 0x0000000000017941 */ /* 0x000fea0003800000 */
.L_x_1830:
        /* <DEDUP_REMOVED lines=26> */
.L_x_1833:
[----:B------:R-:W-:Y:S05]  /*10f60*/  BSYNC B1 ;  /* 0x0000000000017941 */ /* 0x000fea0003800000 */
.L_x_1832:
        /* <DEDUP_REMOVED lines=25> */
.L_x_1824:
[----:B------:R-:W-:Y:S05]  /*11100*/  BSYNC B0 ;  /* 0x0000000000007941 */ /* 0x000fea0003800000 */
.L_x_1815:
[----:B------:R-:W-:Y:S02]  /*11110*/  ULDC UR4, c[0x0][0xc14] ;  /* 0x0003050000047ab9 */ /* 0x000fe40000000800 */
[----:B------:R-:W-:-:S06]  /*11120*/  UISETP.GE.AND UP0, UPT, UR5, UR4, UPT ;  /* 0x000000040500728c */ /* 0x000fcc000bf06270 */
[----:B------:R-:W-:-:S13]  /*11130*/  PLOP3.LUT P0, PT, PT, PT, UP0, 0x80, 0x0 ;  /* 0x000000000000781c */ /* 0x000fda0003f0f008 */
[----:B------:R-:W-:Y:S05]  /*11140*/  @!P0 BRA `(.L_x_1834) ;  /* 0xfffffefc00188947 */ /* 0x000fea000383ffff */
[----:B------:R-:W-:Y:S05]  /*11150*/  EXIT ;  /* 0x000000000000794d */ /* 0x000fea0003800000 */
.L_x_1733:
        /* <DEDUP_REMOVED lines=21> */
[----:B------:R-:W-:Y:S02]  /*112b0*/  ISETP.GE.U32.AND P0, PT, R7, 0x2, PT ;  /* 0x000000020700780c */ /* 0x000fe40003f06070 */
        /* <DEDUP_REMOVED lines=15> */
[----:B0-----:R-:W-:Y:S01]  /*113b0*/  SEL R5, R6, RZ, P0 ;  /* 0x000000ff06057207 */ /* 0x001fe20000000000 */
[----:B------:R-:W-:Y:S01]  /*113c0*/  IMAD.MOV.U32 R6, RZ, RZ, RZ ;  /* 0x000000ffff067224 */ /* 0x000fe200078e00ff */
        /* <DEDUP_REMOVED lines=22> */
.L_x_1839:
[----:B------:R-:W-:Y:S02]  /*11530*/  VIADD R6, R6, 0x1f ;  /* 0x0000001f06067836 */ /* 0x000fe40000000000 */
[----:B------:R-:W-:-:S03]  /*11540*/  IMAD.U32 R19, RZ, RZ, UR7 ;  /* 0x00000007ff137e24 */ /* 0x000fc6000f8e00ff */
[----:B------:R-:W-:-:S13]  /*11550*/  ISETP.GE.AND P0, PT, R6, UR5, PT ;  /* 0x0000000506007c0c */ /* 0x000fda000bf06270 */
[----:B------:R-:W-:Y:S05]  /*11560*/  @P0 BRA `(.L_x_1836) ;  /* 0x0000000400c80947 */ /* 0x000fea0003800000 */
[----:B------:R-:W0:Y:S01]  /*11570*/  S2R R0, SR_TID.X ;  /* 0x0000000000007919 */ /* 0x000e220000002100 */
        /* <DEDUP_REMOVED lines=10> */
.L_x_1838:
[----:B------:R-:W-:Y:S05]  /*11620*/  BSYNC B0 ;  /* 0x0000000000007941 */ /* 0x000fea0003800000 */
.L_x_1837:
[----:B-----5:R-:W0:Y:S01]  /*11630*/  SHFL.UP PT, R0, R8, 0x1, RZ ;  /* 0x0420000008007989 */ /* 0x020e2200000e00ff */
[C---:B------:R-:W-:Y:S02]  /*11640*/  ISETP.NE.AND P0, PT, R9.reuse, RZ, PT ;  /* 0x000000ff0900720c */ /* 0x040fe40003f05270 */
[C---:B------:R-:W-:Y:S02]  /*11650*/  ISETP.GE.U32.AND P1, PT, R9.reuse, 0x2, PT ;  /* 0x000000020900780c */ /* 0x040fe40003f26070 */
        /* <DEDUP_REMOVED lines=23> */
.L_x_1835:
[----:B------:R-:W-:Y:S02]  /*117d0*/  IMAD.IADD R7, R3, 0x1, -R4 ;  /* 0x0000000103077824 */ /* 0x000fe400078e0a04 */
[----:B------:R-:W0:Y:S02]  /*117e0*/  LDC.64 R4, c[0x0][0xc68] ;  /* 0x00031a00ff047b82 */ /* 0x000e240000000a00 */
[----:B------:R-:W-:-:S05]  /*117f0*/  IMAD R3, R0, UR4, R7 ;  /* 0x0000000400037c24 */ /* 0x000fca000f8e0207 */
[----:B------:R-:W-:-:S13]  /*11800*/  ISETP.GT.AND P0, PT, R3, UR6, PT ;  /* 0x0000000603007c0c */ /* 0x000fda000bf04270 */
[----:B------:R-:W-:-:S04]  /*11810*/  VOTE.ANY R9, PT, !P0 ;  /* 0x0000000000097806 */ /* 0x000fc800040e0100 */
[----:B------:R-:W1:Y:S02]  /*11820*/  POPC R3, R9 ;  /* 0x0000000900037309 */ /* 0x000e640000000000 */
[----:B-1----:R-:W-:-:S04]  /*11830*/  IMAD.IADD R19, R3, 0x1, R6 ;  /* 0x0000000103137824 */ /* 0x002fc800078e0206 */
[----:B0-----:R-:W-:-:S05]  /*11840*/  IMAD.WIDE R4, R19, 0x4, R4 ;  /* 0x0000000413047825 */ /* 0x001fca00078e0204 */
[----:B------:R-:W2:Y:S01]  /*11850*/  LDG.E R10, desc[UR38][R4.64] ;  /* 0x00000026040a7981 */ /* 0x000ea2000c1e1900 */
[----:B------:R-:W-:-:S03]  /*11860*/  ISETP.NE.AND P0, PT, R9, RZ, PT ;  /* 0x000000ff0900720c */ /* 0x000fc60003f05270 */
[----:B------:R-:W2:Y:S02]  /*11870*/  SHFL.IDX PT, R17, R8, R3, 0x1f ;  /* 0x00001f0308117589 */ /* 0x000ea400000e0000 */
[----:B--2---:R-:W-:-:S05]  /*11880*/  IMAD R6, R17, R10, RZ ;  /* 0x0000000a11067224 */ /* 0x004fca00078e02ff */
[----:B------:R-:W-:-:S04]  /*11890*/  IABS R11, R6 ;  /* 0x00000006000b7213 */ /* 0x000fc80000000000 */
[----:B------:R-:W0:Y:S08]  /*118a0*/  I2F.RP R12, R11 ;  /* 0x0000000b000c7306 */ /* 0x000e300000209400 */
[----:B0-----:R-:W0:Y:S02]  /*118b0*/  MUFU.RCP R12, R12 ;  /* 0x0000000c000c7308 */ /* 0x001e240000001000 */
[----:B0-----:R-:W-:-:S06]  /*118c0*/  VIADD R13, R12, 0xffffffe ;  /* 0x0ffffffe0c0d7836 */ /* 0x001fcc0000000000 */
[----:B------:R0:W1:Y:S01]  /*118d0*/  F2I.FTZ.U32.TRUNC.NTZ R5, R13 ;  /* 0x0000000d00057305 */ /* 0x000062000021f000 */
[----:B------:R-:W-:Y:S05]  /*118e0*/  @!P0 BRA `(.L_x_1840) ;  /* 0x0000000000088947 */ /* 0x000fea0003800000 */
[----:B------:R-:W-:-:S05]  /*118f0*/  VIADD R3, R3, 0xffffffff ;  /* 0xffffffff03037836 */ /* 0x000fca0000000000 */
[----:B------:R2:W3:Y:S02]  /*11900*/  SHFL.IDX PT, R16, R0, R3, 0x1f ;  /* 0x00001f0300107589 */ /* 0x0004e400000e0000 */
.L_x_1840:
[----:B-12---:R-:W-:Y:S02]  /*11910*/  IMAD.MOV R0, RZ, RZ, -R5 ;  /* 0x000000ffff007224 */ /* 0x006fe400078e0a05 */
[----:B---3--:R-:W-:Y:S02]  /*11920*/  IMAD R16, R16, UR4, R7 ;  /* 0x0000000410107c24 */ /* 0x008fe4000f8e0207 */
[----:B------:R-:W-:Y:S01]  /*11930*/  IMAD R3, R0, R11, RZ ;  /* 0x0000000b00037224 */ /* 0x000fe200078e02ff */
[----:B------:R-:W-:Y:S01]  /*11940*/  IABS R0, R6 ;  /* 0x0000000600007213 */ /* 0x000fe20000000000 */
[----:B------:R-:W-:-:S04]  /*11950*/  IMAD.MOV.U32 R4, RZ, RZ, RZ ;  /* 0x000000ffff047224 */ /* 0x000fc800078e00ff */
[----:B------:R-:W-:Y:S01]  /*11960*/  IMAD.HI.U32 R4, R5, R3, R4 ;  /* 0x0000000305047227 */ /* 0x000fe200078e0004 */
[----:B------:R-:W-:-:S03]  /*11970*/  IADD3 R3, -R16, UR6, RZ ;  /* 0x0000000610037c10 */ /* 0x000fc6000fffe1ff */
[----:B------:R-:W-:Y:S01]  /*11980*/  IMAD.MOV R0, RZ, RZ, -R0 ;  /* 0x000000ffff007224 */ /* 0x000fe200078e0a00 */
[----:B------:R-:W-:-:S05]  /*11990*/  IABS R5, R3 ;  /* 0x0000000300057213 */ /* 0x000fca0000000000 */
        /* <DEDUP_REMOVED lines=12> */
[----:B------:R-:W-:Y:S02]  /*11a60*/  IMAD R0, R10, R4, RZ ;  /* 0x000000040a007224 */ /* 0x000fe400078e02ff */
[----:B------:R-:W-:Y:S02]  /*11a70*/  IMAD.MOV R4, RZ, RZ, -R4 ;  /* 0x000000ffff047224 */ /* 0x000fe400078e0a04 */
[----:B------:R-:W-:Y:S02]  /*11a80*/  IMAD.MOV R5, RZ, RZ, -R0 ;  /* 0x000000ffff057224 */ /* 0x000fe400078e0a00 */
[----:B------:R-:W-:-:S03]  /*11a90*/  IMAD R3, R6, R4, R3 ;  /* 0x0000000406037224 */ /* 0x000fc600078e0203 */
[----:B------:R-:W-:-:S04]  /*11aa0*/  VIADDMNMX R10, R5, UR4, R10, PT ;  /* 0x00000004050a7c46 */ /* 0x000fc8000b80010a */
[-C--:B------:R-:W-:Y:S02]  /*11ab0*/  IABS R7, R10.reuse ;  /* 0x0000000a00077213 */ /* 0x080fe40000000000 */
[----:B------:R-:W-:Y:S02]  /*11ac0*/  IABS R6, R10 ;  /* 0x0000000a00067213 */ /* 0x000fe40000000000 */
[----:B------:R-:W1:Y:S03]  /*11ad0*/  I2F.RP R8, R7 ;  /* 0x0000000700087306 */ /* 0x000e660000209400 */
[----:B------:R-:W-:-:S05]  /*11ae0*/  IMAD.MOV R6, RZ, RZ, -R6 ;  /* 0x000000ffff067224 */ /* 0x000fca00078e0a06 */
[----:B-1----:R-:W1:Y:S02]  /*11af0*/  MUFU.RCP R8, R8 ;  /* 0x0000000800087308 */ /* 0x002e640000001000 */
[----:B-1----:R-:W-:-:S06]  /*11b00*/  VIADD R5, R8, 0xffffffe ;  /* 0x0ffffffe08057836 */ /* 0x002fcc0000000000 */
[----:B------:R-:W1:Y:S02]  /*11b10*/  F2I.FTZ.U32.TRUNC.NTZ R5, R5 ;  /* 0x0000000500057305 */ /* 0x000e64000021f000 */
[----:B-1----:R-:W-:-:S04]  /*11b20*/  IMAD.MOV R4, RZ, RZ, -R5 ;  /* 0x000000ffff047224 */ /* 0x002fc800078e0a05 */
[----:B------:R-:W-:Y:S02]  /*11b30*/  IMAD R9, R4, R7, RZ ;  /* 0x0000000704097224 */ /* 0x000fe400078e02ff */
[----:B------:R-:W-:-:S04]  /*11b40*/  IMAD.MOV.U32 R4, RZ, RZ, RZ ;  /* 0x000000ffff047224 */ /* 0x000fc800078e00ff */
[----:B------:R-:W-:Y:S01]  /*11b50*/  IMAD.HI.U32 R4, R5, R9, R4 ;  /* 0x0000000905047227 */ /* 0x000fe200078e0004 */
[----:B------:R-:W-:Y:S02]  /*11b60*/  IABS R9, R3 ;  /* 0x0000000300097213 */ /* 0x000fe40000000000 */
[C---:B------:R-:W-:Y:S01]  /*11b70*/  LOP3.LUT R5, R3.reuse, R10, RZ, 0x3c, !PT ;  /* 0x0000000a03057212 */ /* 0x040fe200078e3cff */
[----:B------:R-:W-:Y:S02]  /*11b80*/  IMAD.IADD R3, R3, 0x1, R0 ;  /* 0x0000000103037824 */ /* 0x000fe400078e0200 */
[----:B------:R-:W-:-:S04]  /*11b90*/  IMAD.HI.U32 R4, R4, R9, RZ ;  /* 0x0000000904047227 */ /* 0x000fc800078e00ff */
[----:B------:R-:W-:-:S05]  /*11ba0*/  IMAD R6, R4, R6, R9 ;  /* 0x0000000604067224 */ /* 0x000fca00078e0209 */
        /* <DEDUP_REMOVED lines=8> */
[----:B------:R-:W-:Y:S01]  /*11c30*/  @!P0 LOP3.LUT R4, RZ, R10, RZ, 0x33, !PT ;  /* 0x0000000aff048212 */ /* 0x000fe200078e33ff */
[----:B------:R-:W-:-:S04]  /*11c40*/  IMAD.MOV R10, RZ, RZ, -R10 ;  /* 0x000000ffff0a7224 */ /* 0x000fc800078e0a0a */
[----:B------:R-:W-:Y:S01]  /*11c50*/  IMAD R18, R4, R10, R3 ;  /* 0x0000000a04127224 */ /* 0x000fe200078e0203 */
[----:B------:R-:W-:-:S05]  /*11c60*/  LOP3.LUT R4, RZ, R4, RZ, 0x33, !PT ;  /* 0x00000004ff047212 */ /* 0x000fca00078e33ff */
[----:B------:R-:W-:Y:S01]  /*11c70*/  IMAD.IADD R17, R17, 0x1, R4 ;  /* 0x0000000111117824 */ /* 0x000fe200078e0204 */
[----:B------:R-:W-:Y:S06]  /*11c80*/  BRA `(.L_x_1841) ;  /* 0x00000000000c7947 */ /* 0x000fec0003800000 */
.L_x_1836:
[----:B------:R-:W-:Y:S02]  /*11c90*/  IMAD.MOV.U32 R17, RZ, RZ, RZ ;  /* 0x000000ffff117224 */ /* 0x000fe400078e00ff */
[----:B------:R-:W-:Y:S02]  /*11ca0*/  IMAD.U32 R16, RZ, RZ, UR6 ;  /* 0x00000006ff107e24 */ /* 0x000fe4000f8e00ff */
[----:B------:R-:W-:-:S07]  /*11cb0*/  IMAD.MOV.U32 R18, RZ, RZ, RZ ;  /* 0x000000ffff127224 */ /* 0x000fce00078e00ff */
.L_x_1841:
[----:B------:R-:W1:Y:S01]  /*11cc0*/  S2R R0, SR_TID.X ;  /* 0x0000000000007919 */ /* 0x000e620000002100 */
[----:B------:R-:W-:Y:S01]  /*11cd0*/  STL [R1], RZ ;  /* 0x000000ff01007387 */ /* 0x000fe20000100800 */
[----:B-1----:R-:W-:-:S04]  /*11ce0*/  LOP3.LUT R0, R0, 0x1f, RZ, 0xc0, !PT ;  /* 0x0000001f00007812 */ /* 0x002fc800078ec0ff */
[----:B------:R-:W-:-:S13]  /*11cf0*/  ISETP.NE.AND P0, PT, R0, RZ, PT ;  /* 0x000000ff0000720c */ /* 0x000fda0003f05270 */
[----:B------:R-:W1:Y:S01]  /*11d00*/  @!P0 S2R R3, SR_CgaCtaId ;  /* 0x0000000000038919 */ /* 0x000e620000008800 */
[----:B------:R-:W-:-:S04]  /*11d10*/  @!P0 MOV R0, 0x400 ;  /* 0x0000040000008802 */ /* 0x000fc80000000f00 */
[----:B-1----:R-:W-:-:S05]  /*11d20*/  @!P0 LEA R0, R3, R0, 0x18 ;  /* 0x0000000003008211 */ /* 0x002fca00078ec0ff */
[----:B------:R1:W-:Y:S01]  /*11d30*/  @!P0 STS.128 [R0+0x228d0], R16 ;  /* 0x0228d01000008388 */ /* 0x0003e20000000c00 */
[----:B------:R-:W-:Y:S06]  /*11d40*/  BAR.ARV 0x5, 0x120 ;  /* 0x0144800000007b1d */ /* 0x000fec0000002000 */
[----:B------:R-:W-:Y:S01]  /*11d50*/  ISETP.GE.AND P0, PT, R19, UR5, PT ;  /* 0x0000000513007c0c */ /* 0x000fe2000bf06270 */
[----:B-1----:R-:W-:-:S05]  /*11d60*/  IMAD.MOV.U32 R0, RZ, RZ, 0x1 ;  /* 0x00000001ff007424 */ /* 0x002fca00078e00ff */
[----:B------:R1:W-:Y:S04]  /*11d70*/  STL [R1+0x4], R0 ;  /* 0x0000040001007387 */ /* 0x0003e80000100800 */
[----:B------:R1:W-:Y:S03]  /*11d80*/  STL [R1+0x18], RZ ;  /* 0x000018ff01007387 */ /* 0x0003e60000100800 */
[----:B------:R-:W-:Y:S05]  /*11d90*/  @P0 BRA `(.L_x_1842) ;  /* 0x0000003c00a80947 */ /* 0x000fea0003800000 */
[----:B-1----:R-:W-:Y:S01]  /*11da0*/  IMAD.MOV.U32 R0, RZ, RZ, 0x1 ;  /* 0x00000001ff007424 */ /* 0x002fe200078e00ff */
[----:B------:R1:W-:Y:S01]  /*11db0*/  STL [R1+0x18], RZ ;  /* 0x000018ff01007387 */ /* 0x0003e20000100800 */
[----:B------:R-:W-:Y:S01]  /*11dc0*/  ULDC UR37, c[0x0][0xc] ;  /* 0x0000030000257ab9 */ /* 0x000fe20000000800 */
[----:B------:R-:W-:Y:S02]  /*11dd0*/  ULDC.64 UR40, c[0x0][0x198] ;  /* 0x0000660000287ab9 */ /* 0x000fe40000000a00 */
[----:B------:R1:W-:Y:S04]  /*11de0*/  STL [R1+0x4], R0 ;  /* 0x0000040001007387 */ /* 0x0003e80000100800 */
[----:B------:R1:W-:Y:S02]  /*11df0*/  STL [R1], RZ ;  /* 0x000000ff01007387 */ /* 0x0003e40000100800 */
.L_x_1915:
[----:B------:R-:W-:Y:S05]  /*11e00*/  YIELD ;  /* 0x0000000000007946 */ /* 0x000fea0003800000 */
[----:B------:R-:W-:Y:S01]  /*11e10*/  ULDC.64 UR4, c[0x0][0xa28] ;  /* 0x00028a0000047ab9 */ /* 0x000fe20000000a00 */
[----:B------:R-:W-:Y:S01]  /*11e20*/  IMAD.MOV.U32 R4, RZ, RZ, RZ ;  /* 0x000000ffff047224 */ /* 0x000fe200078e00ff */
[----:B------:R-:W-:Y:S01]  /*11e30*/  ISETP.NE.U32.AND P0, PT, RZ, UR4, PT ;  /* 0x00000004ff007c0c */ /* 0x000fe2000bf05070 */
[----:B-1----:R-:W-:Y:S01]  /*11e40*/  IMAD.MOV.U32 R0, RZ, RZ, RZ ;  /* 0x000000ffff007224 */ /* 0x002fe200078e00ff */
[----:B------:R-:W-:Y:S02]  /*11e50*/  ULDC.64 UR6, c[0x0][0xa08] ;  /* 0x0002820000067ab9 */ /* 0x000fe40000000a00 */
[----:B------:R-:W-:Y:S01]  /*11e60*/  ISETP.NE.AND.EX P0, PT, RZ, UR5, PT, P0 ;  /* 0x00000005ff007c0c */ /* 0x000fe2000bf05300 */
[----:B------:R-:W-:-:S12]  /*11e70*/  ULDC.64 UR4, c[0x0][0xa00] ;  /* 0x0002800000047ab9 */ /* 0x000fd80000000a00 */
[----:B--2---:R-:W1:Y:S01]  /*11e80*/  @P0 LDC.64 R2, c[0x0][0xa28] ;  /* 0x00028a00ff020b82 */ /* 0x004e620000000a00 */
[----:B------:R-:W-:Y:S01]  /*11e90*/  ISETP.NE.U32.AND P2, PT, RZ, UR4, PT ;  /* 0x00000004ff007c0c */ /* 0x000fe2000bf45070 */
[----:B-1----:R-:W-:-:S05]  /*11ea0*/  @P0 IMAD.WIDE R2, R19, 0x4, R2 ;  /* 0x0000000413020825 */ /* 0x002fca00078e0202 */
[----:B------:R1:W5:Y:S01]  /*11eb0*/  @P0 LDG.E R4, desc[UR38][R2.64] ;  /* 0x0000002602040981 */ /* 0x000362000c1e1900 */
[----:B------:R-:W-:Y:S01]  /*11ec0*/  ISETP.NE.AND.EX P2, PT, RZ, UR5, PT, P2 ;  /* 0x00000005ff007c0c */ /* 0x000fe2000bf45320 */
[----:B------:R-:W-:Y:S01]  /*11ed0*/  ULDC.64 UR4, c[0x0][0xa18] ;  /* 0x0002860000047ab9 */ /* 0x000fe20000000a00 */
[----:B-1----:R-:W1:Y:S02]  /*11ee0*/  LDC.64 R2, c[0x0][0xa00] ;  /* 0x00028000ff027b82 */ /* 0x002e640000000a00 */
[----:B-1----:R-:W-:-:S09]  /*11ef0*/  IMAD.WIDE R2, R19, 0x4, R2 ;  /* 0x0000000413027825 */ /* 0x002fd200078e0202 */
[----:B------:R-:W2:Y:S01]  /*11f00*/  @P2 LDG.E R0, desc[UR38][R2.64] ;  /* 0x0000002602002981 */ /* 0x000ea2000c1e1900 */
[----:B------:R-:W-:Y:S01]  /*11f10*/  ISETP.NE.U32.AND P1, PT, RZ, UR4, PT ;  /* 0x00000004ff007c0c */ /* 0x000fe2000bf25070 */
[----:B------:R-:W-:-:S03]  /*11f20*/  ULDC UR4, c[0x0][0x288] ;  /* 0x0000a20000047ab9 */ /* 0x000fc60000000800 */
[----:B------:R-:W-:-:S13]  /*11f30*/  ISETP.NE.AND.EX P1, PT, RZ, UR5, PT, P1 ;  /* 0x00000005ff007c0c */ /* 0x000fda000bf25310 */
[----:B------:R-:W1:Y:S02]  /*11f40*/  @P1 LDC.64 R6, c[0x0][0xa18] ;  /* 0x00028600ff061b82 */ /* 0x000e640000000a00 */
[----:B-1----:R-:W-:Y:S01]  /*11f50*/  @P1 IMAD.WIDE R6, R19, 0x4, R6 ;  /* 0x0000000413061825 */ /* 0x002fe200078e0206 */
[----:B--2---:R1:W-:Y:S03]  /*11f60*/  STL [R1+0x1c], R0 ;  /* 0x00001c0001007387 */ /* 0x0043e60000100800 */
[----:B-1----:R-:W-:Y:S01]  /*11f70*/  IMAD.U32 R0, RZ, RZ, UR4 ;  /* 0x00000004ff007e24 */ /* 0x002fe2000f8e00ff */
[----:B------:R-:W-:-:S05]  /*11f80*/  ULDC.64 UR4, c[0x0][0x3f8] ;  /* 0x0000fe0000047ab9 */ /* 0x000fca0000000a00 */
[----:B------:R1:W5:Y:S01]  /*11f90*/  @P1 LDG.E R0, desc[UR38][R6.64] ;  /* 0x0000002606001981 */ /* 0x000362000c1e1900 */
[----:B------:R-:W-:Y:S01]  /*11fa0*/  UISETP.NE.U32.AND UP0, UPT, UR4, URZ, UPT ;  /* 0x0000003f0400728c */ /* 0x000fe2000bf05070 */
[----:B------:R-:W-:Y:S02]  /*11fb0*/  ISETP.NE.U32.AND P0, PT, RZ, UR6, PT ;  /* 0x00000006ff007c0c */ /* 0x000fe4000bf05070 */
[----:B------:R-:W-:Y:S01]  /*11fc0*/  ULDC UR4, c[0x0][0x404] ;  /* 0x0001010000047ab9 */ /* 0x000fe20000000800 */
[----:B------:R-:W-:Y:S01]  /*11fd0*/  UISETP.NE.AND.EX UP0, UPT, UR5, URZ, UPT, UP0 ;  /* 0x0000003f0500728c */ /* 0x000fe2000bf05300 */
[----:B------:R-:W-:Y:S02]  /*11fe0*/  ISETP.NE.AND.EX P0, PT, RZ, UR7, PT, P0 ;  /* 0x00000007ff007c0c */ /* 0x000fe4000bf05300 */
[----:B------:R-:W-:Y:S01]  /*11ff0*/  ULDC UR5, c[0x0][0x2e0] ;  /* 0x0000b80000057ab9 */ /* 0x000fe20000000800 */
[----:B------:R-:W-:-:S04]  /*12000*/  USEL UR4, UR4, 0x1, UP0 ;  /* 0x0000000104047887 */ /* 0x000fc80008000000 */
[----:B------:R-:W-:-:S06]  /*12010*/  UIMAD UR4, UR4, UR5, URZ ;  /* 0x00000005040472a4 */ /* 0x000fcc000f8e023f */
[----:B------:R-:W-:Y:S01]  /*12020*/  IMAD.U32 R5, RZ, RZ, UR4 ;  /* 0x00000004ff057e24 */ /* 0x000fe2000f8e00ff */
[----:B-1----:R-:W-:Y:S06]  /*12030*/  @P1 BRA `(.L_x_1843) ;  /* 0x0000000000101947 */ /* 0x002fec0003800000 */
[----:B------:R-:W-:Y:S05]  /*12040*/  @!P2 BRA `(.L_x_1843) ;  /* 0x00000000000ca947 */ /* 0x000fea0003800000 */
[----:B------:R-:W2:Y:S04]  /*12050*/  LDG.E R7, desc[UR38][R2.64] ;  /* 0x0000002602077981 */ /* 0x000ea8000c1e1900 */
[----:B-----5:R-:W2:Y:S02]  /*12060*/  LDG.E R0, desc[UR38][R2.64+0x4] ;  /* 0x0000042602007981 */ /* 0x020ea4000c1e1900 */
[----:B--2---:R-:W-:-:S07]  /*12070*/  IMAD.IADD R0, R0, 0x1, -R7 ;  /* 0x0000000100007824 */ /* 0x004fce00078e0a07 */
.L_x_1843:
[----:B------:R-:W1:Y:S01]  /*12080*/  LDC.64 R2, c[0x0][0xa08] ;  /* 0x00028200ff027b82 */ /* 0x000e620000000a00 */
[----:B------:R-:W-:Y:S01]  /*12090*/  IMAD.MOV.U32 R7, RZ, RZ, RZ ;  /* 0x000000ffff077224 */ /* 0x000fe200078e00ff */
[----:B------:R-:W-:Y:S01]  /*120a0*/  ULDC.64 UR4, c[0x0][0xa20] ;  /* 0x0002880000047ab9 */ /* 0x000fe20000000a00 */
[----:B-1----:R-:W-:-:S05]  /*120b0*/  IMAD.WIDE R2, R19, 0x4, R2 ;  /* 0x0000000413027825 */ /* 0x002fca00078e0202 */
[----:B------:R-:W2:Y:S01]  /*120c0*/  @P0 LDG.E R7, desc[UR38][R2.64] ;  /* 0x0000002602070981 */ /* 0x000ea2000c1e1900 */
[----:B------:R-:W-:-:S04]  /*120d0*/  ISETP.NE.U32.AND P1, PT, RZ, UR4, PT ;  /* 0x00000004ff007c0c */ /* 0x000fc8000bf25070 */
[----:B------:R-:W-:Y:S01]  /*120e0*/  ISETP.NE.AND.EX P1, PT, RZ, UR5, PT, P1 ;  /* 0x00000005ff007c0c */ /* 0x000fe2000bf25310 */
[----:B--2--5:R-:W-:-:S05]  /*120f0*/  IMAD.IADD R6, R7, 0x1, R4 ;  /* 0x0000000107067824 */ /* 0x024fca00078e0204 */
[----:B------:R1:W-:Y:S07]  /*12100*/  STL [R1+0x8], R6 ;  /* 0x0000080601007387 */ /* 0x0003ee0000100800 */
[----:B------:R-:W-:Y:S05]  /*12110*/  @!P1 BRA `(.L_x_1844) ;  /* 0x0000000000109947 */ /* 0x000fea0003800000 */
[----:B------:R-:W2:Y:S02]  /*12120*/  LDC.64 R2, c[0x0][0xa20] ;  /* 0x00028800ff027b82 */ /* 0x000ea40000000a00 */
[----:B--2---:R-:W-:-:S05]  /*12130*/  IMAD.WIDE R2, R19, 0x4, R2 ;  /* 0x0000000413027825 */ /* 0x004fca00078e0202 */
[----:B------:R2:W5:Y:S01]  /*12140*/  LDG.E R5, desc[UR38][R2.64] ;  /* 0x0000002602057981 */ /* 0x000562000c1e1900 */
[----:B------:R-:W-:Y:S05]  /*12150*/  BRA `(.L_x_1845) ;  /* 0x0000000000107947 */ /* 0x000fea0003800000 */
.L_x_1844:
[----:B------:R-:W-:Y:S05]  /*12160*/  @!P0 BRA `(.L_x_1845) ;  /* 0x00000000000c8947 */ /* 0x000fea0003800000 */
[----:B-1----:R-:W2:Y:S04]  /*12170*/  LDG.E R6, desc[UR38][R2.64] ;  /* 0x0000002602067981 */ /* 0x002ea8000c1e1900 */
[----:B------:R-:W2:Y:S02]  /*12180*/  LDG.E R5, desc[UR38][R2.64+0x4] ;  /* 0x0000042602057981 */ /* 0x000ea4000c1e1900 */
[----:B--2---:R-:W-:-:S07]  /*12190*/  IMAD.IADD R5, R5, 0x1, -R6 ;  /* 0x0000000105057824 */ /* 0x004fce00078e0a06 */
.L_x_1845:
[----:B--2---:R-:W2:Y:S01]  /*121a0*/  LDC.64 R2, c[0x0][0x9e0] ;  /* 0x00027800ff027b82 */ /* 0x004ea20000000a00 */
[----:B-----5:R-:W-:Y:S01]  /*121b0*/  IMAD.IADD R7, R5, 0x1, -R4 ;  /* 0x0000000105077824 */ /* 0x020fe200078e0a04 */
[----:B------:R-:W-:-:S04]  /*121c0*/  LEA R4, R17, 0x80, 0x7 ;  /* 0x0000008011047811 */ /* 0x000fc800078e38ff */
[----:B------:R-:W-:Y:S02]  /*121d0*/  IADD3 R9, R7, R4, -R0 ;  /* 0x0000000407097210 */ /* 0x000fe40007ffe800 */
[----:B--2---:R-:W-:-:S03]  /*121e0*/  ISETP.GE.AND P0, PT, R3, 0x1, PT ;  /* 0x000000010300780c */ /* 0x004fc60003f06270 */
[----:B------:R-:W-:-:S10]  /*121f0*/  IMAD.IADD R2, R9, 0x1, R2 ;  /* 0x0000000109027824 */ /* 0x000fd400078e0202 */
[----:B------:R-:W-:Y:S05]  /*12200*/  @!P0 BRA `(.L_x_1846) ;  /* 0x0000000000488947 */ /* 0x000fea0003800000 */
[C---:B------:R-:W-:Y:S01]  /*12210*/  ISETP.GT.AND P1, PT, R9.reuse, RZ, PT ;  /* 0x000000ff0900720c */ /* 0x040fe20003f24270 */
[----:B------:R-:W-:Y:S01]  /*12220*/  BSSY B0, `(.L_x_1847) ;  /* 0x000000e000007945 */ /* 0x000fe20003800000 */
[----:B-1----:R-:W-:-:S11]  /*12230*/  VIADD R6, R9, 0xffffffff ;  /* 0xffffffff09067836 */ /* 0x002fd60000000000 */
        /* <DEDUP_REMOVED lines=8> */
.L_x_1848:
[----:B------:R-:W-:-:S13]  /*122c0*/  ISETP.NE.AND P1, PT, R3, 0x1, PT ;  /* 0x000000010300780c */ /* 0x000fda0003f25270 */
[----:B------:R-:W1:Y:S02]  /*122d0*/  @P1 LDC.64 R4, c[0x0][0x9e8] ;  /* 0x00027a00ff041b82 */ /* 0x000e640000000a00 */
[----:B-1----:R-:W-:-:S05]  /*122e0*/  @P1 IMAD.HI.U32 R4, R6, R4, RZ ;  /* 0x0000000406041227 */ /* 0x002fca00078e00ff */
[----:B------:R-:W-:-:S07]  /*122f0*/  @P1 SHF.R.U32.HI R6, RZ, R5, R4 ;  /* 0x00000005ff061219 */ /* 0x000fce0000011604 */
.L_x_1849:
[----:B------:R-:W-:Y:S05]  /*12300*/  BSYNC B0 ;  /* 0x0000000000007941 */ /* 0x000fea0003800000 */
.L_x_1847:
[----:B------:R-:W-:-:S05]  /*12310*/  IMAD R5, R6, R3, R3 ;  /* 0x0000000306057224 */ /* 0x000fca00078e0203 */
[----:B------:R-:W-:-:S07]  /*12320*/  VIMNMX R2, R2, R5, PT ;  /* 0x0000000502027248 */ /* 0x000fce0003fe0100 */
.L_x_1846:
[----:B------:R-:W-:Y:S01]  /*12330*/  VIADD R2, R2, 0x5f ;  /* 0x0000005f02027836 */ /* 0x000fe20000000000 */
[----:B------:R-:W-:Y:S01]  /*12340*/  ULDC UR4, c[0x0][0x9dc] ;  /* 0x0002770000047ab9 */ /* 0x000fe20000000800 */
[----:B------:R-:W-:Y:S02]  /*12350*/  IMAD R0, R17, 0x80, -R0 ;  /* 0x0000008011007824 */ /* 0x000fe400078e0a00 */
[----:B------:R-:W-:-:S04]  /*12360*/  IMAD.HI R4, R2, 0x2aaaaaab, RZ ;  /* 0x2aaaaaab02047827 */ /* 0x000fc800078e02ff */
[C---:B------:R-:W-:Y:S01]  /*12370*/  VIADD R2, R7.reuse, 0x5f ;  /* 0x0000005f07027836 */ /* 0x040fe20000000000 */
[----:B------:R-:W-:Y:S01]  /*12380*/  SHF.R.U32.HI R5, RZ, 0x1f, R4 ;  /* 0x0000001fff057819 */ /* 0x000fe20000011604 */
[----:B------:R-:W-:Y:S02]  /*12390*/  IMAD.IADD R7, R7, 0x1, R0 ;  /* 0x0000000107077824 */ /* 0x000fe400078e0200 */
[----:B------:R-:W-:Y:S01]  /*123a0*/  IMAD.HI R2, R2, 0x2aaaaaab, RZ ;  /* 0x2aaaaaab02027827 */ /* 0x000fe200078e02ff */
[----:B------:R-:W-:-:S03]  /*123b0*/  LEA.HI.SX32 R4, R4, R5, 0x1c ;  /* 0x0000000504047211 */ /* 0x000fc600078fe2ff */
[----:B------:R-:W-:Y:S01]  /*123c0*/  VIADD R0, R7, -UR4 ;  /* 0x8000000407007c36 */ /* 0x000fe20008000000 */
[----:B------:R-:W-:-:S04]  /*123d0*/  SHF.R.U32.HI R5, RZ, 0x1f, R2 ;  /* 0x0000001fff057819 */ /* 0x000fc80000011602 */
[----:B------:R-:W-:-:S04]  /*123e0*/  LEA.HI.SX32 R5, R2, R5, 0x1c ;  /* 0x0000000502057211 */ /* 0x000fc800078fe2ff */
[----:B-1----:R-:W-:-:S05]  /*123f0*/  VIMNMX R6, R5, R4, PT ;  /* 0x0000000405067248 */ /* 0x002fca0003fe0100 */
[----:B------:R1:W-:Y:S01]  /*12400*/  STL [R1+0x14], R6 ;  /* 0x0000140601007387 */ /* 0x0003e20000100800 */
[----:B------:R-:W-:Y:S05]  /*12410*/  @!P0 BRA `(.L_x_1850) ;  /* 0x0000000000448947 */ /* 0x000fea0003800000 */
[----:B------:R-:W-:Y:S01]  /*12420*/  ISETP.GT.AND P0, PT, R7, -0x1, PT ;  /* 0xffffffff0700780c */ /* 0x000fe20003f04270 */
[----:B------:R-:W-:-:S12]  /*12430*/  BSSY B0, `(.L_x_1851) ;  /* 0x000000d000007945 */ /* 0x000fd80003800000 */
[----:B------:R-:W-:Y:S05]  /*12440*/  @P0 BRA `(.L_x_1852) ;  /* 0x00000000001c0947 */ /* 0x000fea0003800000 */
[----:B------:R-:W-:Y:S02]  /*12450*/  ISETP.NE.AND P0, PT, R3, 0x1, PT ;  /* 0x000000010300780c */ /* 0x000fe40003f05270 */
[----:B------:R-:W-:-:S11]  /*12460*/  LOP3.LUT R7, RZ, R7, RZ, 0x33, !PT ;  /* 0x00000007ff077212 */ /* 0x000fd600078e33ff */
[----:B------:R-:W2:Y:S02]  /*12470*/  @P0 LDC.64 R4, c[0x0][0x9e8] ;  /* 0x00027a00ff040b82 */ /* 0x000ea40000000a00 */
[----:B--2---:R-:W-:-:S05]  /*12480*/  @P0 IMAD.HI.U32 R4, R7, R4, RZ ;  /* 0x0000000407040227 */ /* 0x004fca00078e00ff */
[----:B------:R-:W-:-:S04]  /*12490*/  @P0 SHF.R.U32.HI R7, RZ, R5, R4 ;  /* 0x00000005ff070219 */ /* 0x000fc80000011604 */
[----:B------:R-:W-:Y:S01]  /*124a0*/  LOP3.LUT R7, RZ, R7, RZ, 0x33, !PT ;  /* 0x00000007ff077212 */ /* 0x000fe200078e33ff */
[----:B------:R-:W-:Y:S06]  /*124b0*/  BRA `(.L_x_1853) ;  /* 0x0000000000107947 */ /* 0x000fec0003800000 */
.L_x_1852:
[----:B------:R-:W-:-:S13]  /*124c0*/  ISETP.NE.AND P0, PT, R3, 0x1, PT ;  /* 0x000000010300780c */ /* 0x000fda0003f05270 */
[----:B------:R-:W2:Y:S02]  /*124d0*/  @P0 LDC.64 R4, c[0x0][0x9e8] ;  /* 0x00027a00ff040b82 */ /* 0x000ea40000000a00 */
[----:B--2---:R-:W-:-:S05]  /*124e0*/  @P0 IMAD.HI.U32 R4, R7, R4, RZ ;  /* 0x0000000407040227 */ /* 0x004fca00078e00ff */
[----:B------:R-:W-:-:S07]  /*124f0*/  @P0 SHF.R.U32.HI R7, RZ, R5, R4 ;  /* 0x00000005ff070219 */ /* 0x000fce0000011604 */
.L_x_1853:
[----:B------:R-:W-:Y:S05]  /*12500*/  BSYNC B0 ;  /* 0x0000000000007941 */ /* 0x000fea0003800000 */
.L_x_1851:
[----:B------:R-:W-:-:S05]  /*12510*/  IMAD R3, R7, R3, RZ ;  /* 0x0000000307037224 */ /* 0x000fca00078e02ff */
[----:B------:R-:W-:-:S07]  /*12520*/  VIMNMX R0, R0, R3, !PT ;  /* 0x0000000300007248 */ /* 0x000fce0007fe0100 */
.L_x_1850:
[----:B------:R-:W-:Y:S01]  /*12530*/  IMAD.HI R0, R0, 0x2aaaaaab, RZ ;  /* 0x2aaaaaab00007827 */ /* 0x000fe200078e02ff */
[----:B------:R-:W-:Y:S04]  /*12540*/  BSSY B6, `(.L_x_1854) ;  /* 0x00002ae000067945 */ /* 0x000fe80003800000 */
[----:B------:R-:W-:-:S04]  /*12550*/  SHF.R.U32.HI R3, RZ, 0x1f, R0 ;  /* 0x0000001fff037819 */ /* 0x000fc80000011600 */
[----:B------:R-:W-:-:S04]  /*12560*/  LEA.HI.SX32 R3, R0, R3, 0x1c ;  /* 0x0000000300037211 */ /* 0x000fc800078fe2ff */
[----:B------:R-:W-:-:S04]  /*12570*/  VIMNMX R2, RZ, R3, !PT ;  /* 0x00000003ff027248 */ /* 0x000fc80007fe0100 */
[----:B------:R-:W-:Y:S01]  /*12580*/  ISETP.GT.AND P0, PT, R6, R2, PT ;  /* 0x000000020600720c */ /* 0x000fe20003f04270 */
[----:B------:R2:W-:-:S12]  /*12590*/  STL [R1+0xc], R2 ;  /* 0x00000c0201007387 */ /* 0x0005d80000100800 */
[----:B--2---:R-:W-:Y:S05]  /*125a0*/  @P0 BRA `(.L_x_1855) ;  /* 0x0000000000440947 */ /* 0x004fea0003800000 */
[----:B------:R-:W2:Y:S02]  /*125b0*/  S2R R2, SR_TID.X ;  /* 0x0000000000027919 */ /* 0x000ea40000002100 */
[----:B--2---:R-:W-:-:S04]  /*125c0*/  LOP3.LUT R2, R2, 0x1f, RZ, 0xc0, !PT ;  /* 0x0000001f02027812 */ /* 0x004fc800078ec0ff */
[----:B------:R-:W-:-:S13]  /*125d0*/  ISETP.NE.AND P1, PT, R2, RZ, PT ;  /* 0x000000ff0200720c */ /* 0x000fda0003f25270 */
[----:B------:R-:W-:Y:S05]  /*125e0*/  @P1 BRA `(.L_x_1856) ;  /* 0x00000028008c1947 */ /* 0x000fea0003800000 */
[----:B------:R-:W2:Y:S01]  /*125f0*/  S2R R7, SR_LANEID ;  /* 0x0000000000077919 */ /* 0x000ea20000000000 */
[----:B------:R-:W-:Y:S01]  /*12600*/  VOTEU.ANY UR4, UPT, PT ;  /* 0x0000000000047886 */ /* 0x000fe200038e0100 */
[----:B------:R-:W3:Y:S01]  /*12610*/  LDC.64 R2, c[0x0][0xc38] ;  /* 0x00030e00ff027b82 */ /* 0x000ee20000000a00 */
[----:B------:R-:W2:Y:S08]  /*12620*/  FLO.U32 R0, UR4 ;  /* 0x0000000400007d00 */ /* 0x000eb000080e0000 */
[----:B------:R-:W3:Y:S01]  /*12630*/  POPC R5, UR4 ;  /* 0x0000000400057d09 */ /* 0x000ee20008000000 */
[----:B--2---:R-:W-:-:S13]  /*12640*/  ISETP.EQ.U32.AND P0, PT, R0, R7, PT ;  /* 0x000000070000720c */ /* 0x004fda0003f02070 */
[----:B---3--:R-:W2:Y:S01]  /*12650*/  @P0 ATOMG.E.ADD.STRONG.GPU PT, R3, desc[UR38][R2.64], R5 ;  /* 0x00000005020309a8 */ /* 0x008ea200081ee1e6 */
[----:B------:R-:W3:Y:S02]  /*12660*/  S2R R4, SR_LTMASK ;  /* 0x0000000000047919 */ /* 0x000ee40000003900 */
[----:B---3--:R-:W-:-:S04]  /*12670*/  LOP3.LUT R4, R4, UR4, RZ, 0xc0, !PT ;  /* 0x0000000404047c12 */ /* 0x008fc8000f8ec0ff */
[----:B------:R-:W3:Y:S01]  /*12680*/  POPC R7, R4 ;  /* 0x0000000400077309 */ /* 0x000ee20000000000 */
[----:B--2---:R-:W3:Y:S02]  /*12690*/  SHFL.IDX PT, R0, R3, R0, 0x1f ;  /* 0x00001f0003007589 */ /* 0x004ee400000e0000 */
[----:B---3--:R-:W-:Y:S01]  /*126a0*/  IADD3 R16, R0, UR37, R7 ;  /* 0x0000002500107c10 */ /* 0x008fe2000fffe007 */
[----:B------:R-:W-:Y:S06]  /*126b0*/  BRA `(.L_x_1856) ;  /* 0x0000002800587947 */ /* 0x000fec0003800000 */
.L_x_1855:
[----:B------:R-:W2:Y:S01]  /*126c0*/  S2R R3, SR_CgaCtaId ;  /* 0x0000000000037919 */ /* 0x000ea20000008800 */
[----:B------:R-:W-:-:S04]  /*126d0*/  MOV R0, 0x400 ;  /* 0x0000040000007802 */ /* 0x000fc80000000f00 */
[----:B--2---:R-:W-:-:S05]  /*126e0*/  LEA R2, R3, R0, 0x18 ;  /* 0x0000000003027211 */ /* 0x004fca00078ec0ff */
[----:B------:R2:W-:Y:S01]  /*126f0*/  STL [R1+0x10], R2 ;  /* 0x0000100201007387 */ /* 0x0005e20000100800 */
[----:B------:R-:W-:-:S05]  /*12700*/  VIADD R0, R2, 0x1c400 ;  /* 0x0001c40002007836 */ /* 0x000fca0000000000 */
[----:B------:R-:W-:-:S13]  /*12710*/  LOP3.LUT P0, RZ, R0, 0x3ff, RZ, 0xc0, !PT ;  /* 0x000003ff00ff7812 */ /* 0x000fda000780c0ff */
[----:B--2---:R-:W-:Y:S05]  /*12720*/  @!P0 BRA `(.L_x_1857) ;  /* 0x0000000000408947 */ /* 0x004fea0003800000 */
[----:B------:R-:W-:Y:S01]  /*12730*/  MOV R2, 0x0 ;  /* 0x0000000000027802 */ /* 0x000fe20000000f00 */
[----:B------:R-:W-:Y:S01]  /*12740*/  ULDC.64 UR6, c[0x4][0x90] ;  /* 0x0100240000067ab9 */ /* 0x000fe20000000a00 */
[----:B------:R-:W-:Y:S01]  /*12750*/  ULDC.64 UR8, c[0x4][0x98] ;  /* 0x0100260000087ab9 */ /* 0x000fe20000000a00 */
[----:B------:R-:W-:Y:S01]  /*12760*/  ULDC.64 UR4, c[0x4][0x8] ;  /* 0x0100020000047ab9 */ /* 0x000fe20000000a00 */
[----:B------:R-:W-:Y:S02]  /*12770*/  IMAD.U32 R4, RZ, RZ, UR6 ;  /* 0x00000006ff047e24 */ /* 0x000fe4000f8e00ff */
[----:B------:R-:W2:Y:S01]  /*12780*/  LDC.64 R2, c[0x4][R2] ;  /* 0x0100000002027b82 */ /* 0x000ea20000000a00 */
[----:B------:R-:W-:Y:S02]  /*12790*/  IMAD.U32 R5, RZ, RZ, UR7 ;  /* 0x00000007ff057e24 */ /* 0x000fe4000f8e00ff */
[----:B-1----:R-:W-:Y:S02]  /*127a0*/  IMAD.U32 R6, RZ, RZ, UR8 ;  /* 0x00000008ff067e24 */ /* 0x002fe4000f8e00ff */
[----:B------:R-:W-:-:S02]  /*127b0*/  IMAD.U32 R7, RZ, RZ, UR9 ;  /* 0x00000009ff077e24 */ /* 0x000fc4000f8e00ff */
[----:B------:R-:W-:Y:S02]  /*127c0*/  IMAD.U32 R10, RZ, RZ, UR4 ;  /* 0x00000004ff0a7e24 */ /* 0x000fe4000f8e00ff */
[----:B------:R-:W-:Y:S02]  /*127d0*/  IMAD.U32 R11, RZ, RZ, UR5 ;  /* 0x00000005ff0b7e24 */ /* 0x000fe4000f8e00ff */
[----:B------:R-:W-:Y:S02]  /*127e0*/  IMAD.MOV.U32 R8, RZ, RZ, 0x70 ;  /* 0x00000070ff087424 */ /* 0x000fe400078e00ff */
[----:B------:R-:W-:Y:S02]  /*127f0*/  IMAD.MOV.U32 R12, RZ, RZ, 0x1 ;  /* 0x00000001ff0c7424 */ /* 0x000fe400078e00ff */
[----:B0-----:R-:W-:-:S07]  /*12800*/  IMAD.MOV.U32 R13, RZ, RZ, RZ ;  /* 0x000000ffff0d7224 */ /* 0x001fce00078e00ff */
[----:B------:R-:W-:-:S07]  /*12810*/  LEPC R20, `(.L_x_1857) ;  /* 0x000000001014794e */ /* 0x000fce0000000000 */
[----:B--2---:R-:W-:Y:S05]  /*12820*/  CALL.ABS.NOINC R2 ;  /* 0x0000000002007343 */ /* 0x004fea0003c00000 */
.L_x_1857:
        /* <DEDUP_REMOVED lines=8> */
[----:B------:R2:W3:Y:S01]  /*128b0*/  LDC.64 R2, c[0x4][R0] ;  /* 0x0100000000027b82 */ /* 0x0004e20000000a00 */
[----:B------:R-:W-:Y:S02]  /*128c0*/  IMAD.U32 R4, RZ, RZ, UR6 ;  /* 0x00000006ff047e24 */ /* 0x000fe4000f8e00ff */
[----:B------:R-:W-:Y:S02]  /*128d0*/  IMAD.U32 R5, RZ, RZ, UR7 ;  /* 0x00000007ff057e24 */ /* 0x000fe4000f8e00ff */
[----:B-1----:R-:W-:Y:S02]  /*128e0*/  IMAD.U32 R6, RZ, RZ, UR8 ;  /* 0x00000008ff067e24 */ /* 0x002fe4000f8e00ff */
[----:B------:R-:W-:-:S02]  /*128f0*/  IMAD.U32 R7, RZ, RZ, UR9 ;  /* 0x00000009ff077e24 */ /* 0x000fc4000f8e00ff */
[----:B------:R-:W-:Y:S02]  /*12900*/  IMAD.U32 R10, RZ, RZ, UR4 ;  /* 0x00000004ff0a7e24 */ /* 0x000fe4000f8e00ff */
[----:B------:R-:W-:Y:S02]  /*12910*/  IMAD.U32 R11, RZ, RZ, UR5 ;  /* 0x00000005ff0b7e24 */ /* 0x000fe4000f8e00ff */
[----:B------:R-:W-:Y:S02]  /*12920*/  IMAD.MOV.U32 R8, RZ, RZ, 0x70 ;  /* 0x00000070ff087424 */ /* 0x000fe400078e00ff */
[----:B------:R-:W-:Y:S02]  /*12930*/  IMAD.MOV.U32 R12, RZ, RZ, 0x1 ;  /* 0x00000001ff0c7424 */ /* 0x000fe400078e00ff */
[----:B0-2---:R-:W-:-:S07]  /*12940*/  IMAD.MOV.U32 R13, RZ, RZ, RZ ;  /* 0x000000ffff0d7224 */ /* 0x005fce00078e00ff */
[----:B------:R-:W-:-:S07]  /*12950*/  LEPC R20, `(.L_x_1859) ;  /* 0x000000001014794e */ /* 0x000fce0000000000 */
[----:B---3--:R-:W-:Y:S05]  /*12960*/  CALL.ABS.NOINC R2 ;  /* 0x0000000002007343 */ /* 0x008fea0003c00000 */
.L_x_1859:
        /* <DEDUP_REMOVED lines=16> */
.L_x_1858:
[----:B------:R-:W2:Y:S01]  /*12a70*/  LDL.LU R7, [R1+0x1c] ;  /* 0x00001c0001077983 */ /* 0x000ea20000300800 */
[----:B------:R-:W3:Y:S01]  /*12a80*/  LDC R0, c[0x0][0x428] ;  /* 0x00010a00ff007b82 */ /* 0x000ee20000000800 */
[----:B------:R-:W-:Y:S01]  /*12a90*/  ULDC.64 UR4, c[0x0][0x9f8] ;  /* 0x00027e0000047ab9 */ /* 0x000fe20000000a00 */
[----:B------:R-:W-:Y:S01]  /*12aa0*/  IMAD.MOV.U32 R4, RZ, RZ, R19 ;  /* 0x000000ffff047224 */ /* 0x000fe200078e0013 */
[----:B-1----:R-:W1:Y:S01]  /*12ab0*/  S2R R6, SR_TID.X ;  /* 0x0000000000067919 */ /* 0x002e620000002100 */
[----:B---3--:R-:W-:Y:S01]  /*12ac0*/  ISETP.NE.AND P0, PT, R0, 0x1, PT ;  /* 0x000000010000780c */ /* 0x008fe20003f05270 */
[----:B------:R-:W-:Y:S01]  /*12ad0*/  IMAD.MOV.U32 R0, RZ, RZ, R18 ;  /* 0x000000ffff007224 */ /* 0x000fe200078e0012 */
[----:B-1----:R-:W-:-:S11]  /*12ae0*/  LOP3.LUT R6, R6, 0x1f, RZ, 0xc0, !PT ;  /* 0x0000001f06067812 */ /* 0x002fd600078ec0ff */
[----:B------:R-:W1:Y:S08]  /*12af0*/  @P0 LDC R3, c[0x0][0x42c] ;  /* 0x00010b00ff030b82 */ /* 0x000e700000000800 */
[----:B------:R-:W3:Y:S01]  /*12b00*/  @P0 LDC R5, c[0x0][0x430] ;  /* 0x00010c00ff050b82 */ /* 0x000ee20000000800 */
[----:B-1----:R-:W-:-:S05]  /*12b10*/  @P0 IMAD.HI.U32 R2, R18, R3, RZ ;  /* 0x0000000312020227 */ /* 0x002fca00078e00ff */
[----:B---3--:R-:W-:Y:S02]  /*12b20*/  @P0 SHF.R.U32.HI R0, RZ, R5, R2 ;  /* 0x00000005ff000219 */ /* 0x008fe40000011602 */
[----:B------:R-:W-:-:S04]  /*12b30*/  ISETP.NE.U32.AND P0, PT, RZ, UR4, PT ;  /* 0x00000004ff007c0c */ /* 0x000fc8000bf05070 */
[----:B------:R-:W-:Y:S01]  /*12b40*/  ISETP.NE.AND.EX P0, PT, RZ, UR5, PT, P0 ;  /* 0x00000005ff007c0c */ /* 0x000fe2000bf05300 */
[----:B------:R-:W-:-:S12]  /*12b50*/  ULDC.64 UR4, c[0x0][0xa00] ;  /* 0x0002800000047ab9 */ /* 0x000fd80000000a00 */
[----:B------:R-:W1:Y:S01]  /*12b60*/  @P0 LDC.64 R2, c[0x0][0x9f8] ;  /* 0x00027e00ff020b82 */ /* 0x000e620000000a00 */
[----:B------:R-:W-:-:S04]  /*12b70*/  ISETP.NE.AND P6, PT, R6, RZ, PT ;  /* 0x000000ff0600720c */ /* 0x000fc80003fc5270 */
[----:B------:R-:W-:-:S09]  /*12b80*/  PLOP3.LUT P1, PT, P6, PT, PT, 0x8, 0x0 ;  /* 0x000000000000781c */ /* 0x000fd2000372e170 */
[----:B------:R-:W-:Y:S01]  /*12b90*/  VOTEU.ALL UP1, P6 ;  /* 0x00000000003f7886 */ /* 0x000fe20003020000 */
[----:B-1----:R-:W-:-:S05]  /*12ba0*/  @P0 IMAD.WIDE R2, R19, 0x4, R2 ;  /* 0x0000000413020825 */ /* 0x002fca00078e0202 */
[----:B------:R1:W5:Y:S01]  /*12bb0*/  @P0 LDG.E R4, desc[UR38][R2.64] ;  /* 0x0000002602040981 */ /* 0x000362000c1e1900 */
[----:B------:R-:W-:Y:S01]  /*12bc0*/  ISETP.NE.U32.AND P0, PT, RZ, UR4, PT ;  /* 0x00000004ff007c0c */ /* 0x000fe2000bf05070 */
[----:B------:R-:W-:-:S03]  /*12bd0*/  @!UP1 UIADD3 UR8, UP0, UR40, 0x270, URZ ;  /* 0x0000027028089890 */ /* 0x000fc6000ff1e03f */
[----:B------:R-:W-:Y:S01]  /*12be0*/  ISETP.NE.AND.EX P0, PT, RZ, UR5, PT, P0 ;  /* 0x00000005ff007c0c */ /* 0x000fe2000bf05300 */
[----:B------:R-:W-:-:S03]  /*12bf0*/  @!UP1 UIADD3.X UR9, URZ, UR41, URZ, UP0, !UPT ;  /* 0x000000293f099290 */ /* 0x000fc600087fe43f */
[----:B------:R-:W-:Y:S01]  /*12c00*/  SEL R6, R19, RZ, !P0 ;  /* 0x000000ff13067207 */ /* 0x000fe20004000000 */
[----:B------:R-:W-:Y:S01]  /*12c10*/  VOTEU.ALL UP0, P6 ;  /* 0x00000000003f7886 */ /* 0x000fe20003000000 */
[----:B-12---:R-:W-:-:S07]  /*12c20*/  IMAD R17, R17, 0x80, R7 ;  /* 0x0000008011117824 */ /* 0x006fce00078e0207 */
.L_x_1860:
        /* <DEDUP_REMOVED lines=10> */
[----:B------:R-:W2:Y:S01]  /*12cd0*/  LDL R5, [R1+0x14] ;  /* 0x0000140001057983 */ /* 0x000ea20000100800 */
[----:B------:R-:W1:Y:S01]  /*12ce0*/  LDC.64 R2, c[0x0][0x3f8] ;  /* 0x0000fe00ff027b82 */ /* 0x000e620000000a00 */
[----:B------:R-:W-:Y:S02]  /*12cf0*/  ULDC.64 UR4, c[0x0][0xa08] ;  /* 0x0002820000047ab9 */ /* 0x000fe40000000a00 */
[----:B-1----:R-:W-:Y:S01]  /*12d00*/  LOP3.LUT P0, RZ, R2, UR4, RZ, 0xfc, !PT ;  /* 0x0000000402ff7c12 */ /* 0x002fe2000f80fcff */
[----:B------:R-:W-:-:S03]  /*12d10*/  UMOV UR4, 0xffffffff ;  /* 0xffffffff00047882 */ /* 0x000fc60000000000 */
[----:B------:R-:W-:-:S04]  /*12d20*/  LOP3.LUT P0, RZ, R3, UR5, RZ, 0xfc, P0 ;  /* 0x0000000503ff7c12 */ /* 0x000fc8000800fcff */
[----:B-----5:R-:W-:Y:S01]  /*12d30*/  SEL R7, R4, RZ, !P0 ;  /* 0x000000ff04077207 */ /* 0x020fe20004000000 */
[----:B--2---:R-:W-:Y:S01]  /*12d40*/  VIADD R8, R5, 0xffffffff ;  /* 0xffffffff05087836 */ /* 0x004fe20000000000 */
[----:B------:R-:W-:Y:S07]  /*12d50*/  BRA.DIV UR4, `(.L_x_1861) ;  /* 0x00000036046c7947 */ /* 0x000fee000b800000 */
.L_x_1931:
[----:B------:R-:W-:Y:S01]  /*12d60*/  UMOV UR4, 0xffffffff ;  /* 0xffffffff00047882 */ /* 0x000fe20000000000 */
[----:B------:R-:W-:Y:S02]  /*12d70*/  SHF.R.S32.HI R5, RZ, 0x1f, R4 ;  /* 0x0000001fff057819 */ /* 0x000fe40000011404 */
[----:B------:R-:W-:Y:S05]  /*12d80*/  BRA.DIV UR4, `(.L_x_1862) ;  /* 0x0000003604947947 */ /* 0x000fea000b800000 */
[----:B------:R-:W-:-:S13]  /*12d90*/  ELECT P6, URZ, PT ;  /* 0x00000000003f782f */ /* 0x000fda00038c0000 */
.L_x_1934:
        /* <DEDUP_REMOVED lines=10> */
[----:B------:R-:W-:-:S04]  /*12e40*/  @P0 SHF.R.U32.HI R7, RZ, R11, R10 ;  /* 0x0000000bff070219 */ /* 0x000fc8000001160a */
[--C-:B------:R-:W-:Y:S01]  /*12e50*/  SHF.R.S32.HI R11, RZ, 0x1f, R7.reuse ;  /* 0x0000001fff0b7819 */ /* 0x100fe20000011407 */
[--C-:B------:R-:W-:Y:S02]  /*12e60*/  IMAD.MOV R9, RZ, RZ, -R7.reuse ;  /* 0x000000ffff097224 */ /* 0x100fe400078e0a07 */
[----:B------:R-:W-:Y:S02]  /*12e70*/  IMAD.MOV.U32 R10, RZ, RZ, R7 ;  /* 0x000000ffff0a7224 */ /* 0x000fe400078e0007 */
[----:B------:R-:W-:Y:S02]  /*12e80*/  IMAD R8, R12, R9, R8 ;  /* 0x000000090c087224 */ /* 0x000fe400078e0208 */
[----:B------:R-:W-:Y:S02]  /*12e90*/  IMAD R9, R5, UR4, RZ ;  /* 0x0000000405097c24 */ /* 0x000fe4000f8e02ff */
[----:B------:R-:W-:-:S04]  /*12ea0*/  IMAD.WIDE.U32 R10, R4, UR4, R10 ;  /* 0x00000004040a7c25 */ /* 0x000fc8000f8e000a */
[----:B------:R-:W-:Y:S01]  /*12eb0*/  IMAD R9, R4, UR5, R9 ;  /* 0x0000000504097c24 */ /* 0x000fe2000f8e0209 */
[----:B------:R-:W-:-:S03]  /*12ec0*/  LEA R12, P0, R10, R2, 0x2 ;  /* 0x000000020a0c7211 */ /* 0x000fc600078010ff */
[----:B------:R-:W-:-:S05]  /*12ed0*/  IMAD.IADD R7, R11, 0x1, R9 ;  /* 0x000000010b077824 */ /* 0x000fca00078e0209 */
[----:B0-----:R-:W-:-:S05]  /*12ee0*/  LEA.HI.X R13, R10, R3, R7, 0x2, P0 ;  /* 0x000000030a0d7211 */ /* 0x001fca00000f1407 */
[----:B------:R1:W5:Y:S02]  /*12ef0*/  LDG.E R7, desc[UR38][R12.64] ;  /* 0x000000260c077981 */ /* 0x000364000c1e1900 */
.L_x_1864:
[----:B------:R-:W2:Y:S01]  /*12f00*/  LDL R9, [R1] ;  /* 0x0000000001097983 */ /* 0x000ea20000100800 */
[----:B------:R-:W-:-:S03]  /*12f10*/  MOV R11, 0x400 ;  /* 0x00000400000b7802 */ /* 0x000fc60000000f00 */
[----:B------:R-:W3:Y:S01]  /*12f20*/  LDL R10, [R1+0x4] ;  /* 0x00000400010a7983 */ /* 0x000ee20000100800 */
[----:B-1----:R-:W1:Y:S02]  /*12f30*/  S2R R12, SR_CgaCtaId ;  /* 0x00000000000c7919 */ /* 0x002e640000008800 */
[----:B-1----:R-:W-:-:S05]  /*12f40*/  LEA R11, R12, R11, 0x18 ;  /* 0x0000000b0c0b7211 */ /* 0x002fca00078ec0ff */
[----:B--2---:R-:W-:Y:S01]  /*12f50*/  IMAD R9, R9, 0x8, R11 ;  /* 0x0000000809097824 */ /* 0x004fe200078e020b */
[----:B---3--:R-:W-:-:S04]  /*12f60*/  SHF.L.U32 R10, R10, 0x1f, RZ ;  /* 0x0000001f0a0a7819 */ /* 0x008fc800000006ff */
[----:B------:R-:W1:Y:S02]  /*12f70*/  SYNCS.PHASECHK.TRANS64.TRYWAIT P0, [R9+URZ+0x22840], R10 ;  /* 0x0228400a090075a7 */ /* 0x000e64000800017f */
[----:B-1----:R-:W-:Y:S05]  /*12f80*/  @!P0 BRA `(.L_x_1865) ;  /* 0x0000003400348947 */ /* 0x002fea0003800000 */
.L_x_1935:
[----:B------:R-:W2:Y:S02]  /*12f90*/  S2R R11, SR_TID.X ;  /* 0x00000000000b7919 */ /* 0x000ea40000002100 */
        /* <DEDUP_REMOVED lines=10> */
.L_x_1866:
[----:B------:R-:W2:Y:S01]  /*13040*/  LDL R11, [R1] ;  /* 0x00000000010b7983 */ /* 0x000ea20000100800 */
[----:B------:R-:W-:-:S03]  /*13050*/  MOV R12, 0x400 ;  /* 0x00000400000c7802 */ /* 0x000fc60000000f00 */
[----:B-1----:R-:W3:Y:S01]  /*13060*/  LDL R10, [R1+0x8] ;  /* 0x00000800010a7983 */ /* 0x002ee20000100800 */
[----:B0-----:R-:W0:Y:S01]  /*13070*/  S2R R13, SR_CgaCtaId ;  /* 0x00000000000d7919 */ /* 0x001e220000008800 */
[----:B------:R-:W-:Y:S02]  /*13080*/  R2UR UR9, R9 ;  /* 0x00000000090972ca */ /* 0x000fe400000e0000 */
[----:B------:R-:W-:Y:S01]  /*13090*/  R2UR UR11, R8 ;  /* 0x00000000080b72ca */ /* 0x000fe200000e0000 */
[----:B------:R-:W-:Y:S01]  /*130a0*/  UIADD3 UR6, UP0, UR40, 0x370, URZ ;  /* 0x0000037028067890 */ /* 0x000fe2000ff1e03f */
[----:B------:R-:W-:Y:S02]  /*130b0*/  R2UR UR12, R0 ;  /* 0x00000000000c72ca */ /* 0x000fe400000e0000 */
[----:B-----5:R-:W-:Y:S01]  /*130c0*/  R2UR UR13, R7 ;  /* 0x00000000070d72ca */ /* 0x020fe200000e0000 */
[----:B------:R-:W-:Y:S01]  /*130d0*/  UIADD3.X UR7, URZ, UR41, URZ, UP0, !UPT ;  /* 0x000000293f077290 */ /* 0x000fe200087fe43f */
[----:B0-----:R-:W-:-:S05]  /*130e0*/  LEA R12, R13, R12, 0x18 ;  /* 0x0000000c0d0c7211 */ /* 0x001fca00078ec0ff */
[----:B------:R-:W-:Y:S01]  /*130f0*/  UIADD3 UR9, UR9, 0x22830, URZ ;  /* 0x0002283009097890 */ /* 0x000fe2000fffe03f */
[----:B------:R-:W-:Y:S01]  /*13100*/  UMOV UR5, 0x14f00000 ;  /* 0x14f0000000057882 */ /* 0x000fe20000000000 */
[----:B------:R-:W-:Y:S01]  /*13110*/  UMOV UR10, URZ ;  /* 0x0000003f000a7c82 */ /* 0x000fe20008000000 */
[----:B--2---:R-:W-:Y:S01]  /*13120*/  IMAD R9, R11, 0x3000, R12 ;  /* 0x000030000b097824 */ /* 0x004fe200078e020c */
[----:B---3--:R-:W-:-:S04]  /*13130*/  R2UR UR4, R10 ;  /* 0x000000000a0472ca */ /* 0x008fc800000e0000 */
[----:B------:R-:W-:-:S09]  /*13140*/  R2UR UR8, R9 ;  /* 0x00000000090872ca */ /* 0x000fd200000e0000 */
[----:B------:R-:W-:-:S04]  /*13150*/  UIMAD UR11, UR11, 0x60, UR4 ;  /* 0x000000600b0b78a4 */ /* 0x000fc8000f8e0204 */
[----:B------:R-:W-:Y:S01]  /*13160*/  UIADD3 UR8, UR8, 0x1c400, URZ ;  /* 0x0001c40008087890 */ /* 0x000fe2000fffe03f */
[----:B------:R-:W-:-:S08]  /*13170*/  UMOV UR4, 0x0 ;  /* 0x0000000000047882 */ /* 0x000fd00000000000 */
[----:B------:R1:W-:Y:S02]  /*13180*/  UTMALDG.4D [UR8], [UR6], desc[UR4] ;  /* 0x00000408060075b4 */ /* 0x0003e40008019000 */
[----:B-1----:R-:W-:Y:S01]  /*13190*/  NOP ;  /* 0x0000000000007918 */ /* 0x002fe20000000000 */
.L_x_1863:
[----:B------:R-:W2:Y:S01]  /*131a0*/  LDL.LU R12, [R1+0x18] ;  /* 0x00001800010c7983 */ /* 0x000ea20000300800 */
[----:B------:R-:W-:Y:S01]  /*131b0*/  MOV R10, 0x400 ;  /* 0x00000400000a7802 */ /* 0x000fe20000000f00 */
[----:B------:R-:W-:Y:S05]  /*131c0*/  WARPSYNC.ALL ;  /* 0x0000000000007948 */ /* 0x000fea0003800000 */
[----:B------:R-:W1:Y:S01]  /*131d0*/  S2R R11, SR_CgaCtaId ;  /* 0x00000000000b7919 */ /* 0x000e620000008800 */
        /* <DEDUP_REMOVED lines=11> */
[----:B-1----:R-:W-:Y:S01]  /*13290*/  LEA R10, R11, R10, 0x18 ;  /* 0x0000000a0b0a7211 */ /* 0x002fe200078ec0ff */
        /* <DEDUP_REMOVED lines=12> */
[----:B------:R-:W2:Y:S02]  /*13360*/  SYNCS.PHASECHK.TRANS64.TRYWAIT P0, [R10+URZ+0x22820], R6 ;  /* 0x022820060a0075a7 */ /* 0x000ea4000800017f */
[----:B-12---:R-:W-:Y:S05]  /*13370*/  @!P0 BRA `(.L_x_1868) ;  /* 0x00000030004c8947 */ /* 0x006fea0003800000 */
.L_x_1936:
[----:B------:R-:W-:Y:S05]  /*13380*/  BSYNC B0 ;  /* 0x0000000000007941 */ /* 0x000fea0003800000 */
.L_x_1867:
[----:B------:R-:W-:Y:S04]  /*13390*/  BSSY B0, `(.L_x_1869) ;  /* 0x000003b000007945 */ /* 0x000fe80003800000 */
[----:B------:R-:W-:Y:S05]  /*133a0*/  @!P6 BRA `(.L_x_1870) ;  /* 0x0000000000e4e947 */ /* 0x000fea0003800000 */
[----:B------:R-:W2:Y:S01]  /*133b0*/  LDL R10, [R1] ;  /* 0x00000000010a7983 */ /* 0x000ea20000100800 */
[----:B------:R-:W-:-:S03]  /*133c0*/  MOV R11, 0x400 ;  /* 0x00000400000b7802 */ /* 0x000fc60000000f00 */
[----:B-1----:R-:W3:Y:S01]  /*133d0*/  LDL R9, [R1+0x4] ;  /* 0x0000040001097983 */ /* 0x002ee20000100800 */
[----:B------:R-:W1:Y:S02]  /*133e0*/  S2R R12, SR_CgaCtaId ;  /* 0x00000000000c7919 */ /* 0x000e640000008800 */
[----:B-1----:R-:W-:-:S05]  /*133f0*/  LEA R11, R12, R11, 0x18 ;  /* 0x0000000b0c0b7211 */ /* 0x002fca00078ec0ff */
[----:B--2---:R-:W-:Y:S01]  /*13400*/  IMAD R6, R10, 0x8, R11 ;  /* 0x000000080a067824 */ /* 0x004fe200078e020b */
[----:B---3--:R-:W-:-:S04]  /*13410*/  SHF.L.U32 R9, R9, 0x1f, RZ ;  /* 0x0000001f09097819 */ /* 0x008fc800000006ff */
[----:B------:R-:W1:Y:S02]  /*13420*/  SYNCS.PHASECHK.TRANS64.TRYWAIT P0, [R6+URZ+0x22860], R9 ;  /* 0x02286009060075a7 */ /* 0x000e64000800017f */
[----:B-1----:R-:W-:Y:S05]  /*13430*/  @!P0 BRA `(.L_x_1871) ;  /* 0x00000030003c8947 */ /* 0x002fea0003800000 */
.L_x_1937:
        /* <DEDUP_REMOVED lines=11> */
.L_x_1872:
[----:B------:R-:W2:Y:S01]  /*134f0*/  LDL R10, [R1] ;  /* 0x00000000010a7983 */ /* 0x000ea20000100800 */
[----:B------:R-:W-:-:S03]  /*13500*/  MOV R11, 0x400 ;  /* 0x00000400000b7802 */ /* 0x000fc60000000f00 */
[----:B-1----:R-:W3:Y:S01]  /*13510*/  LDL R9, [R1+0x8] ;  /* 0x0000080001097983 */ /* 0x002ee20000100800 */
[----:B------:R-:W1:Y:S01]  /*13520*/  S2R R12, SR_CgaCtaId ;  /* 0x00000000000c7919 */ /* 0x000e620000008800 */
[----:B------:R-:W-:Y:S02]  /*13530*/  R2UR UR9, R6 ;  /* 0x00000000060972ca */ /* 0x000fe400000e0000 */
[----:B------:R-:W-:Y:S01]  /*13540*/  R2UR UR11, R8 ;  /* 0x00000000080b72ca */ /* 0x000fe200000e0000 */
[----:B------:R-:W-:Y:S01]  /*13550*/  UIADD3 UR4, UP0, UR40, 0x470, URZ ;  /* 0x0000047028047890 */ /* 0x000fe2000ff1e03f */
[----:B------:R-:W-:Y:S02]  /*13560*/  R2UR UR12, R0 ;  /* 0x00000000000c72ca */ /* 0x000fe400000e0000 */
[----:B------:R-:W-:Y:S02]  /*13570*/  R2UR UR13, R7 ;  /* 0x00000000070d72ca */ /* 0x000fe400000e0000 */
[----:B-1----:R-:W-:-:S05]  /*13580*/  LEA R11, R12, R11, 0x18 ;  /* 0x0000000b0c0b7211 */ /* 0x002fca00078ec0ff */
[----:B------:R-:W-:Y:S01]  /*13590*/  UIADD3 UR9, UR9, 0x22850, URZ ;  /* 0x0002285009097890 */ /* 0x000fe2000fffe03f */
[----:B------:R-:W-:Y:S01]  /*135a0*/  UMOV UR10, URZ ;  /* 0x0000003f000a7c82 */ /* 0x000fe20008000000 */
[----:B------:R-:W-:Y:S01]  /*135b0*/  UMOV UR6, 0x0 ;  /* 0x0000000000067882 */ /* 0x000fe20000000000 */
[----:B------:R-:W-:Y:S01]  /*135c0*/  UMOV UR7, 0x14f00000 ;  /* 0x14f0000000077882 */ /* 0x000fe20000000000 */
[----:B------:R-:W-:Y:S01]  /*135d0*/  UMOV UR16, 0x40 ;  /* 0x0000004000107882 */ /* 0x000fe20000000000 */
[----:B--2---:R-:W-:Y:S01]  /*135e0*/  IMAD R6, R10, 0xc000, R11 ;  /* 0x0000c0000a067824 */ /* 0x004fe200078e020b */
[----:B---3--:R-:W-:-:S04]  /*135f0*/  R2UR UR5, R9 ;  /* 0x00000000090572ca */ /* 0x008fc800000e0000 */
[----:B------:R-:W-:-:S09]  /*13600*/  R2UR UR14, R6 ;  /* 0x00000000060e72ca */ /* 0x000fd200000e0000 */
[----:B------:R-:W-:-:S04]  /*13610*/  UIMAD UR11, UR11, 0x60, UR5 ;  /* 0x000000600b0b78a4 */ /* 0x000fc8000f8e0205 */
[----:B------:R-:W-:Y:S02]  /*13620*/  UIADD3 UR8, UR14, 0x400, URZ ;  /* 0x000004000e087890 */ /* 0x000fe4000fffe03f */
[----:B------:R-:W-:Y:S02]  /*13630*/  UIADD3.X UR5, URZ, UR41, URZ, UP0, !UPT ;  /* 0x000000293f057290 */ /* 0x000fe400087fe43f */
        /* <DEDUP_REMOVED lines=16> */
.L_x_1870:
[----:B------:R-:W-:Y:S05]  /*13740*/  BSYNC B0 ;  /* 0x0000000000007941 */ /* 0x000fea0003800000 */
.L_x_1869:
[----:B-1----:R-:W2:Y:S04]  /*13750*/  LDL R6, [R1+0x14] ;  /* 0x0000140001067983 */ /* 0x002ea80000100800 */
[----:B------:R-:W3:Y:S01]  /*13760*/  LDL R9, [R1+0xc] ;  /* 0x00000c0001097983 */ /* 0x000ee20000100800 */
[----:B------:R-:W-:Y:S01]  /*13770*/  BSSY B0, `(.L_x_1873) ;  /* 0x000016f000007945 */ /* 0x000fe20003800000 */
[----:B--2---:R-:W-:-:S05]  /*13780*/  VIADD R8, R6, 0xfffffffe ;  /* 0xfffffffe06087836 */ /* 0x004fca0000000000 */
[----:B---3--:R-:W-:-:S13]  /*13790*/  ISETP.GE.AND P0, PT, R8, R9, PT ;  /* 0x000000090800720c */ /* 0x008fda0003f06270 */
[----:B------:R-:W-:Y:S05]  /*137a0*/  @!P0 BRA `(.L_x_1874) ;  /* 0x0000001400ac8947 */ /* 0x000fea0003800000 */
[----:B------:R-:W-:Y:S01]  /*137b0*/  LOP3.LUT R10, RZ, R9, RZ, 0x33, !PT ;  /* 0x00000009ff0a7212 */ /* 0x000fe200078e33ff */
[----:B------:R-:W-:Y:S01]  /*137c0*/  IMAD.MOV R9, RZ, RZ, -R6 ;  /* 0x000000ffff097224 */ /* 0x000fe200078e0a06 */
[----:B------:R-:W-:Y:S04]  /*137d0*/  BSSY B1, `(.L_x_1875) ;  /* 0x000007b000017945 */ /* 0x000fe80003800000 */
[----:B------:R-:W-:-:S05]  /*137e0*/  VIADDMNMX R10, R9, 0x1, R10, !PT ;  /* 0x00000001090a7846 */ /* 0x000fca000780010a */
[----:B------:R-:W-:-:S05]  /*137f0*/  IMAD.IADD R6, R6, 0x1, R10 ;  /* 0x0000000106067824 */ /* 0x000fca00078e020a */
[----:B------:R-:W-:-:S04]  /*13800*/  LOP3.LUT R6, R6, 0x1, RZ, 0xc0, !PT ;  /* 0x0000000106067812 */ /* 0x000fc800078ec0ff */
[----:B------:R-:W-:-:S13]  /*13810*/  ISETP.NE.U32.AND P0, PT, R6, 0x1, PT ;  /* 0x000000010600780c */ /* 0x000fda0003f05070 */
[----:B------:R-:W-:Y:S05]  /*13820*/  @P0 BRA `(.L_x_1876) ;  /* 0x0000000400d40947 */ /* 0x000fea0003800000 */
[----:B------:R-:W2:Y:S04]  /*13830*/  LDL.LU R11, [R1] ;  /* 0x00000000010b7983 */ /* 0x000ea80000300800 */
[----:B0-----:R-:W3:Y:S01]  /*13840*/  LDL.LU R13, [R1+0x4] ;  /* 0x00000400010d7983 */ /* 0x001ee20000300800 */
        /* <DEDUP_REMOVED lines=25> */
[----:B------:R-:W-:Y:S01]  /*139e0*/  LEA R2, P0, R6, R2, 0x2 ;  /* 0x0000000206027211 */ /* 0x000fe200078010ff */
[----:B------:R-:W-:-:S03]  /*139f0*/  IMAD.MOV R7, RZ, RZ, -R9 ;  /* 0x000000ffff077224 */ /* 0x000fc600078e0a09 */
[----:B------:R-:W-:Y:S01]  /*13a00*/  LEA.HI.X R3, R6, R3, R11, 0x2, P0 ;  /* 0x0000000306037211 */ /* 0x000fe200000f140b */
[----:B------:R-:W-:-:S04]  /*13a10*/  IMAD R8, R12, R7, R8 ;  /* 0x000000070c087224 */ /* 0x000fc800078e0208 */
[----:B------:R1:W5:Y:S04]  /*13a20*/  LDG.E R7, desc[UR38][R2.64] ;  /* 0x0000002602077981 */ /* 0x000368000c1e1900 */
.L_x_1879:
[----:B-1----:R-:W1:Y:S01]  /*13a30*/  S2R R3, SR_CgaCtaId ;  /* 0x0000000000037919 */ /* 0x002e620000008800 */
[----:B------:R-:W-:-:S04]  /*13a40*/  MOV R2, 0x400 ;  /* 0x0000040000027802 */ /* 0x000fc80000000f00 */
[----:B-1----:R-:W-:Y:S02]  /*13a50*/  LEA R2, R3, R2, 0x18 ;  /* 0x0000000203027211 */ /* 0x002fe400078ec0ff */
[----:B------:R-:W-:-:S03]  /*13a60*/  SHF.L.U32 R3, R13, 0x1f, RZ ;  /* 0x0000001f0d037819 */ /* 0x000fc600000006ff */
[----:B------:R-:W-:-:S04]  /*13a70*/  IMAD R2, R14, 0x8, R2 ;  /* 0x000000080e027824 */ /* 0x000fc800078e0202 */
[----:B------:R-:W1:Y:S02]  /*13a80*/  SYNCS.PHASECHK.TRANS64.TRYWAIT P0, [R2+URZ+0x22840], R3 ;  /* 0x02284003020075a7 */ /* 0x000e64000800017f */
[----:B-1----:R-:W-:Y:S05]  /*13a90*/  @!P0 BRA `(.L_x_1880) ;  /* 0x0000002800b88947 */ /* 0x002fea0003800000 */
.L_x_1938:
[----:B------:R-:W2:Y:S02]  /*13aa0*/  S2R R6, SR_TID.X ;  /* 0x0000000000067919 */ /* 0x000ea40000002100 */
[----:B--2---:R-:W-:-:S04]  /*13ab0*/  LOP3.LUT R6, R6, 0x7f, RZ, 0xc0, !PT ;  /* 0x0000007f06067812 */ /* 0x004fc800078ec0ff */
[----:B------:R-:W-:-:S13]  /*13ac0*/  ISETP.NE.AND P1, PT, R6, RZ, PT ;  /* 0x000000ff0600720c */ /* 0x000fda0003f25270 */
        /* <DEDUP_REMOVED lines=8> */
.L_x_1881:
[----:B------:R-:W2:Y:S01]  /*13b50*/  LDL R6, [R1] ;  /* 0x0000000001067983 */ /* 0x000ea20000100800 */
        /* <DEDUP_REMOVED lines=21> */
.L_x_1939:
        /* <DEDUP_REMOVED lines=8> */
.L_x_1883:
[----:B-12---:R-:W2:Y:S01]  /*13d30*/  LDL R3, [R1] ;  /* 0x0000000001037983 */ /* 0x006ea20000100800 */
        /* <DEDUP_REMOVED lines=33> */
.L_x_1878:
[----:B------:R-:W-:Y:S05]  /*13f50*/  BSYNC B2 ;  /* 0x0000000000027941 */ /* 0x000fea0003800000 */
.L_x_1877:
[----:B------:R-:W2:Y:S02]  /*13f60*/  LDL R2, [R1+0x14] ;  /* 0x0000140001027983 */ /* 0x000ea40000100800 */
[----:B--2---:R-:W-:-:S07]  /*13f70*/  VIADD R8, R2, 0xfffffffd ;  /* 0xfffffffd02087836 */ /* 0x004fce0000000000 */
.L_x_1876:
[----:B------:R-:W-:Y:S05]  /*13f80*/  BSYNC B1 ;  /* 0x0000000000017941 */ /* 0x000fea0003800000 */
.L_x_1875:
[----:B------:R-:W2:Y:S01]  /*13f90*/  LDL.LU R2, [R1+0x14] ;  /* 0x0000140001027983 */ /* 0x000ea20000300800 */
[----:B------:R-:W-:Y:S01]  /*13fa0*/  VIADD R10, R10, 0xfffffffe ;  /* 0xfffffffe0a0a7836 */ /* 0x000fe20000000000 */
[----:B--2---:R-:W-:-:S04]  /*13fb0*/  LOP3.LUT R3, RZ, R2, RZ, 0x33, !PT ;  /* 0x00000002ff037212 */ /* 0x004fc800078e33ff */
[----:B------:R-:W-:-:S13]  /*13fc0*/  ISETP.NE.AND P0, PT, R10, R3, PT ;  /* 0x000000030a00720c */ /* 0x000fda0003f05270 */
[----:B------:R-:W-:Y:S05]  /*13fd0*/  @!P0 BRA `(.L_x_1874) ;  /* 0x0000000c00a08947 */ /* 0x000fea0003800000 */
.L_x_1898:
        /* <DEDUP_REMOVED lines=28> */
[----:B------:R-:W-:-:S03]  /*141a0*/  LEA R6, P0, R2, UR4, 0x2 ;  /* 0x0000000402067c11 */ /* 0x000fc6000f8010ff */
[----:B------:R-:W-:-:S05]  /*141b0*/  IMAD.IADD R7, R7, 0x1, R3 ;  /* 0x0000000107077824 */ /* 0x000fca00078e0203 */
[----:B------:R-:W-:-:S06]  /*141c0*/  LEA.HI.X R7, R2, UR5, R7, 0x2, P0 ;  /* 0x0000000502077c11 */ /* 0x000fcc00080f1407 */
[----:B------:R1:W5:Y:S02]  /*141d0*/  LDG.E R7, desc[UR38][R6.64] ;  /* 0x0000002606077981 */ /* 0x000364000c1e1900 */
.L_x_1886:
[----:B------:R-:W2:Y:S01]  /*141e0*/  S2R R3, SR_CgaCtaId ;  /* 0x0000000000037919 */ /* 0x000ea20000008800 */
[----:B------:R-:W-:-:S04]  /*141f0*/  MOV R2, 0x400 ;  /* 0x0000040000027802 */ /* 0x000fc80000000f00 */
[----:B--2---:R-:W-:Y:S02]  /*14200*/  LEA R2, R3, R2, 0x18 ;  /* 0x0000000203027211 */ /* 0x004fe400078ec0ff */
[----:B------:R-:W-:-:S03]  /*14210*/  SHF.L.U32 R3, R10, 0x1f, RZ ;  /* 0x0000001f0a037819 */ /* 0x000fc600000006ff */
[----:B------:R-:W-:-:S04]  /*14220*/  IMAD R2, R9, 0x8, R2 ;  /* 0x0000000809027824 */ /* 0x000fc800078e0202 */
[----:B------:R-:W2:Y:S02]  /*14230*/  SYNCS.PHASECHK.TRANS64.TRYWAIT P0, [R2+URZ+0x22840], R3 ;  /* 0x02284003020075a7 */ /* 0x000ea4000800017f */
[----:B--2---:R-:W-:Y:S05]  /*14240*/  @!P0 BRA `(.L_x_1887) ;  /* 0x0000002000f48947 */ /* 0x004fea0003800000 */
.L_x_1940:
[----:B-1----:R-:W1:Y:S02]  /*14250*/  S2R R6, SR_TID.X ;  /* 0x0000000000067919 */ /* 0x002e640000002100 */
        /* <DEDUP_REMOVED lines=8> */
[----:B---3--:R-:W-:Y:S05]  /*142e0*/  @!P1 BRA `(.L_x_1888) ;  /* 0x0000000000049947 */ /* 0x008fea0003800000 */
[----:B------:R-:W-:Y:S01]  /*142f0*/  BPT.TRAP 0x1 ;  /* 0x000000040000795c */ /* 0x000fe20000300000 */
.L_x_1888:
[----:B------:R-:W3:Y:S01]  /*14300*/  LDL R12, [R1+0x8] ;  /* 0x00000800010c7983 */ /* 0x000ee20000100800 */
[----:B------:R-:W-:Y:S01]  /*14310*/  MOV R6, 0x400 ;  /* 0x0000040000067802 */ /* 0x000fe20000000f00 */
[----:B0-----:R-:W0:Y:S01]  /*14320*/  S2R R13, SR_CgaCtaId ;  /* 0x00000000000d7919 */ /* 0x001e220000008800 */
        /* <DEDUP_REMOVED lines=16> */
[----:B------:R-:W1:Y:S02]  /*14430*/  SYNCS.PHASECHK.TRANS64.TRYWAIT P1, [R2+URZ+0x22860], R3 ;  /* 0x02286003020075a7 */ /* 0x000e64000802017f */
[----:B01----:R-:W-:Y:S05]  /*14440*/  @!P1 BRA `(.L_x_1889) ;  /* 0x0000002000889947 */ /* 0x003fea0003800000 */
.L_x_1941:
[----:B------:R-:W-:Y:S05]  /*14450*/  @P0 BRA `(.L_x_1890) ;  /* 0x00000000001c0947 */ /* 0x000fea0003800000 */
[----:B------:R-:W1:Y:S01]  /*14460*/  S2R R11, SR_TID.X ;  /* 0x00000000000b7919 */ /* 0x000e620000002100 */
[----:B0-2---:R-:W-:-:S04]  /*14470*/  IMAD.MOV.U32 R3, RZ, RZ, 0xc000 ;  /* 0x0000c000ff037424 */ /* 0x005fc800078e00ff */
[----:B------:R3:W-:Y:S01]  /*14480*/  SYNCS.ARRIVE.TRANS64 RZ, [R2+URZ+0x22850], R3 ;  /* 0x0228500302ff79a7 */ /* 0x0007e2000800003f */
[----:B-1----:R-:W-:-:S04]  /*14490*/  LOP3.LUT R11, R11, 0x1f, RZ, 0xc0, !PT ;  /* 0x0000001f0b0b7812 */ /* 0x002fc800078ec0ff */
[----:B------:R-:W-:-:S13]  /*144a0*/  ISETP.NE.AND P1, PT, R11, RZ, PT ;  /* 0x000000ff0b00720c */ /* 0x000fda0003f25270 */
[----:B---3--:R-:W-:Y:S05]  /*144b0*/  @!P1 BRA `(.L_x_1890) ;  /* 0x0000000000049947 */ /* 0x008fea0003800000 */
[----:B------:R-:W-:Y:S01]  /*144c0*/  BPT.TRAP 0x1 ;  /* 0x000000040000795c */ /* 0x000fe20000300000 */
.L_x_1890:
[----:B------:R-:W1:Y:S01]  /*144d0*/  S2R R11, SR_CgaCtaId ;  /* 0x00000000000b7919 */ /* 0x000e620000008800 */
        /* <DEDUP_REMOVED lines=12> */
[----:B-1----:R-:W-:-:S05]  /*145a0*/  LEA R3, R11, R3, 0x18 ;  /* 0x000000030b037211 */ /* 0x002fca00078ec0ff */
        /* <DEDUP_REMOVED lines=19> */
.L_x_1885:
[----:B------:R-:W-:Y:S05]  /*146e0*/  BSYNC B1 ;  /* 0x0000000000017941 */ /* 0x000fea0003800000 */
.L_x_1884:
[----:B------:R-:W-:Y:S01]  /*146f0*/  VIADD R9, R9, 0x1 ;  /* 0x0000000109097836 */ /* 0x000fe20000000000 */
[----:B------:R-:W-:Y:S04]  /*14700*/  BSSY B1, `(.L_x_1891) ;  /* 0x0000071000017945 */ /* 0x000fe80003800000 */
[----:B------:R-:W-:-:S04]  /*14710*/  ISETP.NE.AND P0, PT, R9, 0x2, PT ;  /* 0x000000020900780c */ /* 0x000fc80003f05270 */
[----:B------:R-:W-:Y:S02]  /*14720*/  SEL R3, RZ, 0x1, P0 ;  /* 0x00000001ff037807 */ /* 0x000fe40000000000 */
[----:B------:R-:W-:Y:S01]  /*14730*/  SEL R12, R9, RZ, P0 ;  /* 0x000000ff090c7207 */ /* 0x000fe20000000000 */
[----:B------:R-:W-:Y:S01]  /*14740*/  VIADD R9, R8, 0xffffffff ;  /* 0xffffffff08097836 */ /* 0x000fe20000000000 */
[----:B------:R-:W-:-:S05]  /*14750*/  LOP3.LUT R11, R10, R3, RZ, 0x3c, !PT ;  /* 0x000000030a0b7212 */ /* 0x000fca00078e3cff */
[----:B------:R1:W-:Y:S04]  /*14760*/  STL [R1+0x4], R11 ;  /* 0x0000040b01007387 */ /* 0x0003e80000100800 */
[----:B------:R1:W-:Y:S01]  /*14770*/  STL [R1], R12 ;  /* 0x0000000c01007387 */ /* 0x0003e20000100800 */
[----:B------:R-:W-:Y:S05]  /*14780*/  @!P6 BRA `(.L_x_1892) ;  /* 0x0000000400a0e947 */ /* 0x000fea0003800000 */
        /* <DEDUP_REMOVED lines=20> */
[----:B------:R-:W-:-:S06]  /*148d0*/  LEA.HI.X R7, R2, UR5, R3, 0x2, P0 ;  /* 0x0000000502077c11 */ /* 0x000fcc00080f1403 */
[----:B------:R2:W5:Y:S03]  /*148e0*/  LDG.E R7, desc[UR38][R6.64] ;  /* 0x0000002606077981 */ /* 0x000566000c1e1900 */
.L_x_1893:
[----:B------:R-:W3:Y:S01]  /*148f0*/  S2R R3, SR_CgaCtaId ;  /* 0x0000000000037919 */ /* 0x000ee20000008800 */
[----:B------:R-:W-:-:S04]  /*14900*/  MOV R2, 0x400 ;  /* 0x0000040000027802 */ /* 0x000fc80000000f00 */
[----:B---3--:R-:W-:Y:S02]  /*14910*/  LEA R2, R3, R2, 0x18 ;  /* 0x0000000203027211 */ /* 0x008fe400078ec0ff */
[----:B------:R-:W-:-:S03]  /*14920*/  SHF.L.U32 R3, R11, 0x1f, RZ ;  /* 0x0000001f0b037819 */ /* 0x000fc600000006ff */
[----:B------:R-:W-:-:S04]  /*14930*/  IMAD R2, R12, 0x8, R2 ;  /* 0x000000080c027824 */ /* 0x000fc800078e0202 */
[----:B------:R-:W3:Y:S02]  /*14940*/  SYNCS.PHASECHK.TRANS64.TRYWAIT P0, [R2+URZ+0x22840], R3 ;  /* 0x02284003020075a7 */ /* 0x000ee4000800017f */
[----:B---3--:R-:W-:Y:S05]  /*14950*/  @!P0 BRA `(.L_x_1894) ;  /* 0x0000001c00588947 */ /* 0x008fea0003800000 */
.L_x_1942:
        /* <DEDUP_REMOVED lines=11> */
.L_x_1895:
[----:B------:R-:W2:Y:S01]  /*14a10*/  LDL R6, [R1] ;  /* 0x0000000001067983 */ /* 0x000ea20000100800 */
[----:B-1----:R-:W-:-:S03]  /*14a20*/  MOV R12, 0x400 ;  /* 0x00000400000c7802 */ /* 0x002fc60000000f00 */
[----:B------:R-:W4:Y:S01]  /*14a30*/  LDL R11, [R1+0x8] ;  /* 0x00000800010b7983 */ /* 0x000f220000100800 */
        /* <DEDUP_REMOVED lines=17> */
[----:B------:R-:W1:Y:S02]  /*14b50*/  SYNCS.PHASECHK.TRANS64.TRYWAIT P1, [R2+URZ+0x22860], R3 ;  /* 0x02286003020075a7 */ /* 0x000e64000802017f */
[----:B01----:R-:W-:Y:S05]  /*14b60*/  @!P1 BRA `(.L_x_1896) ;  /* 0x0000001800e89947 */ /* 0x003fea0003800000 */
.L_x_1943:
[----:B------:R-:W-:Y:S05]  /*14b70*/  @P0 BRA `(.L_x_1897) ;  /* 0x00000000001c0947 */ /* 0x000fea0003800000 */
[----:B------:R-:W1:Y:S01]  /*14b80*/  S2R R10, SR_TID.X ;  /* 0x00000000000a7919 */ /* 0x000e620000002100 */
[----:B0--3--:R-:W-:-:S04]  /*14b90*/  IMAD.MOV.U32 R3, RZ, RZ, 0xc000 ;  /* 0x0000c000ff037424 */ /* 0x009fc800078e00ff */
[----:B------:R2:W-:Y:S01]  /*14ba0*/  SYNCS.ARRIVE.TRANS64 RZ, [R2+URZ+0x22850], R3 ;  /* 0x0228500302ff79a7 */ /* 0x0005e2000800003f */
[----:B-1----:R-:W-:-:S04]  /*14bb0*/  LOP3.LUT R10, R10, 0x1f, RZ, 0xc0, !PT ;  /* 0x0000001f0a0a7812 */ /* 0x002fc800078ec0ff */
[----:B------:R-:W-:-:S13]  /*14bc0*/  ISETP.NE.AND P1, PT, R10, RZ, PT ;  /* 0x000000ff0a00720c */ /* 0x000fda0003f25270 */
[----:B--2---:R-:W-:Y:S05]  /*14bd0*/  @!P1 BRA `(.L_x_1897) ;  /* 0x0000000000049947 */ /* 0x004fea0003800000 */
[----:B------:R-:W-:Y:S01]  /*14be0*/  BPT.TRAP 0x1 ;  /* 0x000000040000795c */ /* 0x000fe20000300000 */
.L_x_1897:
[----:B0--3--:R-:W2:Y:S01]  /*14bf0*/  LDL R3, [R1] ;  /* 0x0000000001037983 */ /* 0x009ea20000100800 */
        /* <DEDUP_REMOVED lines=33> */
.L_x_1892:
[----:B------:R-:W-:Y:S05]  /*14e10*/  BSYNC B1 ;  /* 0x0000000000017941 */ /* 0x000fea0003800000 */
.L_x_1891:
[----:B------:R-:W2:Y:S01]  /*14e20*/  LDL R2, [R1+0xc] ;  /* 0x00000c0001027983 */ /* 0x000ea20000100800 */
[----:B------:R-:W-:Y:S01]  /*14e30*/  VIADD R8, R8, 0xfffffffe ;  /* 0xfffffffe08087836 */ /* 0x000fe20000000000 */
[----:B--2---:R-:W-:-:S13]  /*14e40*/  ISETP.GT.AND P0, PT, R9, R2, PT ;  /* 0x000000020900720c */ /* 0x004fda0003f04270 */
[----:B------:R-:W-:Y:S05]  /*14e50*/  @P0 BRA `(.L_x_1898) ;  /* 0xfffffff000600947 */ /* 0x000fea000383ffff */
.L_x_1874:
[----:B------:R-:W-:Y:S05]  /*14e60*/  BSYNC B0 ;  /* 0x0000000000007941 */ /* 0x000fea0003800000 */
.L_x_1873:
        /* <DEDUP_REMOVED lines=23> */
.L_x_1900:
[----:B------:R-:W-:Y:S05]  /*14fe0*/  BSYNC B0 ;  /* 0x0000000000007941 */ /* 0x000fea0003800000 */
.L_x_1899:
[----:B--2---:R-:W2:Y:S02]  /*14ff0*/  LDL.LU R2, [R1+0x4] ;  /* 0x0000040001027983 */ /* 0x004ea40000300800 */
[----:B--2---:R-:W-:-:S05]  /*15000*/  LOP3.LUT R2, R2, R0, RZ, 0x3c, !PT ;  /* 0x0000000002027212 */ /* 0x004fca00078e3cff */
[----:B------:R2:W-:Y:S02]  /*15010*/  STL [R1+0x4], R2 ;  /* 0x0000040201007387 */ /* 0x0005e40000100800 */
.L_x_1856:
[----:B------:R-:W-:Y:S05]  /*15020*/  BSYNC B6 ;  /* 0x0000000000067941 */ /* 0x000fea0003800000 */
.L_x_1854:
[----:B------:R-:W-:-:S03]  /*15030*/  UMOV UR4, 0xffffffff ;  /* 0xffffffff00047882 */ /* 0x000fc60000000000 */
[----:B------:R-:W-:Y:S05]  /*15040*/  BRA.DIV UR4, `(.L_x_1901) ;  /* 0x0000001604c47947 */ /* 0x000fea000b800000 */
[----:B------:R3:W4:Y:S04]  /*15050*/  SHFL.IDX PT, R4, R16, RZ, 0x1f ;  /* 0x00001fff10047589 */ /* 0x00072800000e0000 */
[----:B------:R3:W0:Y:S02]  /*15060*/  SHFL.IDX PT, R7, R16, 0x1, 0x1f ;  /* 0x00201f0010077f89 */ /* 0x00062400000e0000 */
.L_x_1947:
        /* <DEDUP_REMOVED lines=10> */
[----:B--2---:R-:W1:Y:S02]  /*15110*/  LDC.64 R2, c[0x0][0xc58] ;  /* 0x00031600ff027b82 */ /* 0x004e640000000a00 */
[----:B-1----:R-:W-:-:S05]  /*15120*/  IMAD.WIDE R2, R5, 0x4, R2 ;  /* 0x0000000405027825 */ /* 0x002fca00078e0202 */
[----:B------:R1:W5:Y:S02]  /*15130*/  LDG.E R17, desc[UR38][R2.64] ;  /* 0x0000002602117981 */ /* 0x000364000c1e1900 */
.L_x_1903:
[----:B------:R-:W-:Y:S05]  /*15140*/  BSYNC B0 ;  /* 0x0000000000007941 */ /* 0x000fea0003800000 */
.L_x_1902:
[----:B------:R-:W-:-:S03]  /*15150*/  UMOV UR4, 0xffffffff ;  /* 0xffffffff00047882 */ /* 0x000fc60000000000 */
[----:B------:R-:W-:Y:S05]  /*15160*/  BRA.DIV UR4, `(.L_x_1904) ;  /* 0x0000001604c87947 */ /* 0x000fea000b800000 */
[----:B0----5:R-:W0:Y:S01]  /*15170*/  SHFL.UP PT, R14, R17, 0x1, RZ ;  /* 0x04200000110e7989 */ /* 0x021e2200000e00ff */
[C---:B------:R-:W-:Y:S02]  /*15180*/  ISETP.NE.AND P0, PT, R6.reuse, RZ, PT ;  /* 0x000000ff0600720c */ /* 0x040fe40003f05270 */
[----:B------:R-:W-:Y:S02]  /*15190*/  ISETP.GE.U32.AND P1, PT, R6, 0x2, PT ;  /* 0x000000020600780c */ /* 0x000fe40003f26070 */
[----:B0-----:R-:W-:Y:S02]  /*151a0*/  SEL R14, R14, RZ, P0 ;  /* 0x000000ff0e0e7207 */ /* 0x001fe40000000000 */
[----:B------:R-:W-:-:S03]  /*151b0*/  ISETP.GE.U32.AND P0, PT, R6, 0x4, PT ;  /* 0x000000040600780c */ /* 0x000fc60003f06070 */
[----:B------:R-:W-:-:S05]  /*151c0*/  IMAD.IADD R13, R17, 0x1, R14 ;  /* 0x00000001110d7824 */ /* 0x000fca00078e020e */
[----:B------:R-:W1:Y:S02]  /*151d0*/  SHFL.UP PT, R14, R13, 0x2, RZ ;  /* 0x044000000d0e7989 */ /* 0x000e6400000e00ff */
[----:B-12---:R-:W-:Y:S02]  /*151e0*/  SEL R2, R14, RZ, P1 ;  /* 0x000000ff0e027207 */ /* 0x006fe40000800000 */
        /* <DEDUP_REMOVED lines=13> */
.L_x_1955:
[----:B------:R-:W-:Y:S02]  /*152c0*/  ULDC UR4, c[0x0][0xc10] ;  /* 0x0003040000047ab9 */ /* 0x000fe40000000800 */
[----:B------:R-:W-:-:S04]  /*152d0*/  IMAD.U32 R5, RZ, RZ, UR4 ;  /* 0x00000004ff057e24 */ /* 0x000fc8000f8e00ff */
[----:B-1----:R-:W-:-:S04]  /*152e0*/  IMAD R14, R14, R5, RZ ;  /* 0x000000050e0e7224 */ /* 0x002fc800078e02ff */
[----:B------:R-:W-:-:S05]  /*152f0*/  IMAD.IADD R7, R7, 0x1, R14 ;  /* 0x0000000107077824 */ /* 0x000fca00078e020e */
[----:B----4-:R-:W-:-:S13]  /*15300*/  ISETP.GT.AND P0, PT, R7, R4, PT ;  /* 0x000000040700720c */ /* 0x010fda0003f04270 */
[----:B------:R-:W-:Y:S05]  /*15310*/  @P0 BRA `(.L_x_1905) ;  /* 0x0000000000b40947 */ /* 0x000fea0003800000 */
[----:B------:R-:W1:Y:S02]  /*15320*/  LDC R0, c[0x0][0xc14] ;  /* 0x00030500ff007b82 */ /* 0x000e640000000800 */
.L_x_1910:
        /* <DEDUP_REMOVED lines=14> */
.L_x_1908:
[----:B------:R-:W-:Y:S05]  /*15410*/  BSYNC B0 ;  /* 0x0000000000007941 */ /* 0x000fea0003800000 */
.L_x_1907:
        /* <DEDUP_REMOVED lines=23> */
.L_x_1963:
[----:B------:R-:W-:Y:S02]  /*15590*/  ULDC UR4, c[0x0][0xc10] ;  /* 0x0003040000047ab9 */ /* 0x000fe40000000800 */
[----:B------:R-:W-:-:S04]  /*155a0*/  IMAD.U32 R5, RZ, RZ, UR4 ;  /* 0x00000004ff057e24 */ /* 0x000fc8000f8e00ff */
[----:B-1----:R-:W-:-:S04]  /*155b0*/  IMAD R14, R14, R5, RZ ;  /* 0x000000050e0e7224 */ /* 0x002fc800078e02ff */
[----:B------:R-:W-:-:S05]  /*155c0*/  IMAD.IADD R7, R14, 0x1, R7 ;  /* 0x000000010e077824 */ /* 0x000fca00078e0207 */
[----:B------:R-:W-:-:S13]  /*155d0*/  ISETP.GT.AND P0, PT, R7, R4, PT ;  /* 0x000000040700720c */ /* 0x000fda0003f04270 */
[----:B------:R-:W-:Y:S05]  /*155e0*/  @!P0 BRA `(.L_x_1910) ;  /* 0xfffffffc00508947 */ /* 0x000fea000383ffff */
.L_x_1905:
[----:B---3--:R-:W-:Y:S01]  /*155f0*/  IMAD.IADD R16, R7, 0x1, -R14 ;  /* 0x0000000107107824 */ /* 0x008fe200078e0a0e */
[----:B------:R-:W-:-:S03]  /*15600*/  UMOV UR4, 0xffffffff ;  /* 0xffffffff00047882 */ /* 0x000fc60000000000 */
[----:B------:R-:W-:-:S05]  /*15610*/  IMAD R3, R2, R5, R16 ;  /* 0x0000000502037224 */ /* 0x000fca00078e0210 */
[----:B------:R-:W-:Y:S01]  /*15620*/  ISETP.GT.AND P6, PT, R3, R4, PT ;  /* 0x000000040300720c */ /* 0x000fe20003fc4270 */
[----:B------:R-:W-:-:S12]  /*15630*/  BRA.DIV UR4, `(.L_x_1911) ;  /* 0x0000001a04347947 */ /* 0x000fd8000b800000 */
[----:B------:R-:W-:-:S04]  /*15640*/  VOTE.ANY R3, PT, !P6 ;  /* 0x0000000000037806 */ /* 0x000fc800070e0100 */
[----:B------:R-:W1:Y:S02]  /*15650*/  POPC R6, R3 ;  /* 0x0000000300067309 */ /* 0x000e640000000000 */
[----:B-1----:R1:W2:Y:S02]  /*15660*/  SHFL.IDX PT, R17, R17, R6, 0x1f ;  /* 0x00001f0611117589 */ /* 0x0022a400000e0000 */
.L_x_1967:
[----:B------:R-:W-:Y:S01]  /*15670*/  ISETP.NE.AND P0, PT, R3, RZ, PT ;  /* 0x000000ff0300720c */ /* 0x000fe20003f05270 */
[----:B------:R-:W-:-:S12]  /*15680*/  IMAD.MOV.U32 R7, RZ, RZ, RZ ;  /* 0x000000ffff077224 */ /* 0x000fd800078e00ff */
[----:B------:R-:W-:Y:S05]  /*15690*/  @!P0 BRA `(.L_x_1912) ;  /* 0x0000000000108947 */ /* 0x000fea0003800000 */
[----:B------:R-:W-:Y:S01]  /*156a0*/  UMOV UR4, 0xffffffff ;  /* 0xffffffff00047882 */ /* 0x000fe20000000000 */
[----:B------:R-:W-:Y:S02]  /*156b0*/  VIADD R12, R6, 0xffffffff ;  /* 0xffffffff060c7836 */ /* 0x000fe40000000000 */
[----:B------:R-:W-:Y:S05]  /*156c0*/  BRA.DIV UR4, `(.L_x_1913) ;  /* 0x0000001a04587947 */ /* 0x000fea000b800000 */
[----:B------:R3:W4:Y:S02]  /*156d0*/  SHFL.IDX PT, R7, R2, R12, 0x1f ;  /* 0x00001f0c02077589 */ /* 0x00072400000e0000 */
.L_x_1912:
[----:B0--3--:R-:W0:Y:S01]  /*156e0*/  LDC.64 R2, c[0x0][0xc68] ;  /* 0x00031a00ff027b82 */ /* 0x009e220000000a00 */
[----:B------:R-:W-:-:S04]  /*156f0*/  IMAD.IADD R19, R6, 0x1, R19 ;  /* 0x0000000106137824 */ /* 0x000fc800078e0213 */
[----:B0-----:R-:W-:-:S05]  /*15700*/  IMAD.WIDE R2, R19, 0x4, R2 ;  /* 0x0000000413027825 */ /* 0x001fca00078e0202 */
[----:B------:R0:W1:Y:S01]  /*15710*/  LDG.E R8, desc[UR38][R2.64] ;  /* 0x0000002602087981 */ /* 0x000062000c1e1900 */
[----:B----4-:R-:W-:-:S04]  /*15720*/  IMAD R16, R7, R5, R16 ;  /* 0x0000000507107224 */ /* 0x010fc800078e0210 */
[----:B------:R-:W-:Y:S02]  /*15730*/  IMAD.IADD R7, R4, 0x1, -R16 ;  /* 0x0000000104077824 */ /* 0x000fe400078e0a10 */
[----:B0-----:R-:W-:Y:S02]  /*15740*/  IMAD.MOV.U32 R2, RZ, RZ, RZ ;  /* 0x000000ffff027224 */ /* 0x001fe400078e00ff */
[----:B-12---:R-:W-:-:S05]  /*15750*/  IMAD R6, R17, R8, RZ ;  /* 0x0000000811067224 */ /* 0x006fca00078e02ff */
[-C--:B------:R-:W-:Y:S02]  /*15760*/  IABS R9, R6.reuse ;  /* 0x0000000600097213 */ /* 0x080fe40000000000 */
[----:B------:R-:W-:Y:S02]  /*15770*/  IABS R4, R6 ;  /* 0x0000000600047213 */ /* 0x000fe40000000000 */
[----:B------:R-:W0:Y:S03]  /*15780*/  I2F.RP R10, R9 ;  /* 0x00000009000a7306 */ /* 0x000e260000209400 */
[----:B------:R-:W-:-:S05]  /*15790*/  IMAD.MOV R4, RZ, RZ, -R4 ;  /* 0x000000ffff047224 */ /* 0x000fca00078e0a04 */
[----:B0-----:R-:W0:Y:S02]  /*157a0*/  MUFU.RCP R10, R10 ;  /* 0x0000000a000a7308 */ /* 0x001e240000001000 */
[----:B0-----:R-:W-:-:S06]  /*157b0*/  VIADD R11, R10, 0xffffffe ;  /* 0x0ffffffe0a0b7836 */ /* 0x001fcc0000000000 */
[----:B------:R-:W0:Y:S02]  /*157c0*/  F2I.FTZ.U32.TRUNC.NTZ R3, R11 ;  /* 0x0000000b00037305 */ /* 0x000e24000021f000 */
[----:B0-----:R-:W-:-:S04]  /*157d0*/  IMAD.MOV R12, RZ, RZ, -R3 ;  /* 0x000000ffff0c7224 */ /* 0x001fc800078e0a03 */
[----:B------:R-:W-:-:S04]  /*157e0*/  IMAD R13, R12, R9, RZ ;  /* 0x000000090c0d7224 */ /* 0x000fc800078e02ff */
[----:B------:R-:W-:Y:S01]  /*157f0*/  IMAD.HI.U32 R2, R3, R13, R2 ;  /* 0x0000000d03027227 */ /* 0x000fe200078e0002 */
        /* <DEDUP_REMOVED lines=9> */
[----:B------:R-:W-:-:S03]  /*15890*/  ISETP.GE.AND P0, PT, R3, RZ, PT ;  /* 0x000000ff0300720c */ /* 0x000fc60003f06270 */
[----:B------:R-:W-:-:S10]  /*158a0*/  IMAD.MOV.U32 R9, RZ, RZ, R2 ;  /* 0x000000ffff097224 */ /* 0x000fd400078e0002 */
[----:B------:R-:W-:Y:S01]  /*158b0*/  @!P0 IMAD.MOV R9, RZ, RZ, -R9 ;  /* 0x000000ffff098224 */ /* 0x000fe200078e0a09 */
[----:B------:R-:W-:-:S13]  /*158c0*/  ISETP.NE.AND P0, PT, R6, RZ, PT ;  /* 0x000000ff0600720c */ /* 0x000fda0003f05270 */
[----:B------:R-:W-:-:S05]  /*158d0*/  @!P0 LOP3.LUT R9, RZ, R6, RZ, 0x33, !PT ;  /* 0x00000006ff098212 */ /* 0x000fca00078e33ff */
[----:B------:R-:W-:Y:S02]  /*158e0*/  IMAD R4, R8, R9, RZ ;  /* 0x0000000908047224 */ /* 0x000fe400078e02ff */
[----:B------:R-:W-:Y:S02]  /*158f0*/  IMAD.MOV R9, RZ, RZ, -R9 ;  /* 0x000000ffff097224 */ /* 0x000fe400078e0a09 */
[----:B------:R-:W-:Y:S02]  /*15900*/  IMAD.MOV R2, RZ, RZ, -R4 ;  /* 0x000000ffff027224 */ /* 0x000fe400078e0a04 */
[----:B------:R-:W-:-:S03]  /*15910*/  IMAD R7, R6, R9, R7 ;  /* 0x0000000906077224 */ /* 0x000fc600078e0207 */
[----:B------:R-:W-:Y:S01]  /*15920*/  VIADDMNMX R8, R2, R5, R8, PT ;  /* 0x0000000502087246 */ /* 0x000fe20003800108 */
[----:B------:R-:W-:-:S03]  /*15930*/  IMAD.IADD R4, R7, 0x1, R4 ;  /* 0x0000000107047824 */ /* 0x000fc600078e0204 */
[----:B------:R-:W-:-:S04]  /*15940*/  IABS R5, R8 ;  /* 0x0000000800057213 */ /* 0x000fc80000000000 */
[----:B------:R-:W0:Y:S08]  /*15950*/  I2F.RP R10, R5 ;  /* 0x00000005000a7306 */ /* 0x000e300000209400 */
[----:B0-----:R-:W0:Y:S02]  /*15960*/  MUFU.RCP R10, R10 ;  /* 0x0000000a000a7308 */ /* 0x001e240000001000 */
[----:B0-----:R-:W-:-:S06]  /*15970*/  VIADD R2, R10, 0xffffffe ;  /* 0x0ffffffe0a027836 */ /* 0x001fcc0000000000 */
[----:B------:R0:W1:Y:S02]  /*15980*/  F2I.FTZ.U32.TRUNC.NTZ R3, R2 ;  /* 0x0000000200037305 */ /* 0x000064000021f000 */
[----:B0-----:R-:W-:Y:S02]  /*15990*/  IMAD.MOV.U32 R2, RZ, RZ, RZ ;  /* 0x000000ffff027224 */ /* 0x001fe400078e00ff */
[----:B-1----:R-:W-:-:S04]  /*159a0*/  IMAD.MOV R6, RZ, RZ, -R3 ;  /* 0x000000ffff067224 */ /* 0x002fc800078e0a03 */
[----:B------:R-:W-:Y:S01]  /*159b0*/  IMAD R9, R6, R5, RZ ;  /* 0x0000000506097224 */ /* 0x000fe200078e02ff */
[----:B------:R-:W-:-:S03]  /*159c0*/  IABS R6, R7 ;  /* 0x0000000700067213 */ /* 0x000fc60000000000 */
[----:B------:R-:W-:Y:S01]  /*159d0*/  IMAD.HI.U32 R3, R3, R9, R2 ;  /* 0x0000000903037227 */ /* 0x000fe200078e0002 */
[----:B------:R-:W-:-:S05]  /*159e0*/  IABS R9, R8 ;  /* 0x0000000800097213 */ /* 0x000fca0000000000 */
        /* <DEDUP_REMOVED lines=12> */
[----:B------:R-:W-:Y:S01]  /*15ab0*/  @!P0 LOP3.LUT R3, RZ, R8, RZ, 0x33, !PT ;  /* 0x00000008ff038212 */ /* 0x000fe200078e33ff */
[----:B------:R-:W-:-:S03]  /*15ac0*/  IMAD.MOV R8, RZ, RZ, -R8 ;  /* 0x000000ffff087224 */ /* 0x000fc600078e0a08 */
[----:B------:R-:W-:Y:S01]  /*15ad0*/  LOP3.LUT R2, RZ, R3, RZ, 0x33, !PT ;  /* 0x00000003ff027212 */ /* 0x000fe200078e33ff */
[----:B------:R-:W-:-:S04]  /*15ae0*/  IMAD R18, R3, R8, R4 ;  /* 0x0000000803127224 */ /* 0x000fc800078e0204 */
[----:B------:R-:W-:Y:S01]  /*15af0*/  IMAD.IADD R17, R17, 0x1, R2 ;  /* 0x0000000111117824 */ /* 0x000fe200078e0202 */
[----:B------:R-:W-:Y:S06]  /*15b00*/  BRA `(.L_x_1914) ;  /* 0x00000000001c7947 */ /* 0x000fec0003800000 */
.L_x_1906:
[----:B------:R-:W-:Y:S01]  /*15b10*/  UMOV UR4, URZ ;  /* 0x0000003f00047c82 */ /* 0x000fe20008000000 */
[----:B------:R-:W-:Y:S01]  /*15b20*/  UMOV UR5, URZ ;  /* 0x0000003f00057c82 */ /* 0x000fe20008000000 */
[----:B------:R-:W-:Y:S01]  /*15b30*/  ULDC UR6, c[0x0][0xc14] ;  /* 0x0003050000067ab9 */ /* 0x000fe20000000800 */
[----:B---3--:R-:W-:Y:S02]  /*15b40*/  IMAD.MOV.U32 R16, RZ, RZ, R4 ;  /* 0x000000ffff107224 */ /* 0x008fe400078e0004 */
[----:B------:R-:W-:Y:S02]  /*15b50*/  IMAD.U32 R17, RZ, RZ, UR4 ;  /* 0x00000004ff117e24 */ /* 0x000fe4000f8e00ff */
[----:B------:R-:W-:Y:S02]  /*15b60*/  IMAD.U32 R18, RZ, RZ, UR5 ;  /* 0x00000005ff127e24 */ /* 0x000fe4000f8e00ff */
[----:B------:R-:W-:-:S07]  /*15b70*/  IMAD.U32 R19, RZ, RZ, UR6 ;  /* 0x00000006ff137e24 */ /* 0x000fce000f8e00ff */
.L_x_1914:
        /* <DEDUP_REMOVED lines=12> */
.L_x_1842:
[----:B-1----:R-:W3:Y:S01]  /*15c40*/  LDL.LU R0, [R1+0x18] ;  /* 0x0000180001007983 */ /* 0x002ee20000300800 */
[----:B------:R-:W-:Y:S01]  /*15c50*/  BSSY B0, `(.L_x_1916) ;  /* 0x000000b000007945 */ /* 0x000fe20003800000 */
[----:B------:R-:W1:Y:S01]  /*15c60*/  S2R R5, SR_CgaCtaId ;  /* 0x0000000000057919 */ /* 0x000e620000008800 */
[----:B---3--:R-:W-:-:S05]  /*15c70*/  VIADD R0, R0, 0x1 ;  /* 0x0000000100007836 */ /* 0x008fca0000000000 */
[----:B--2---:R-:W-:-:S04]  /*15c80*/  LEA.HI R2, R0, R0, RZ, 0x1 ;  /* 0x0000000000027211 */ /* 0x004fc800078f08ff */
[----:B------:R-:W-:-:S05]  /*15c90*/  LOP3.LUT R3, R2, 0xfffffffe, RZ, 0xc0, !PT ;  /* 0xfffffffe02037812 */ /* 0x000fca00078ec0ff */
[----:B------:R-:W-:Y:S01]  /*15ca0*/  IMAD.IADD R3, R0, 0x1, -R3 ;  /* 0x0000000100037824 */ /* 0x000fe200078e0a03 */
[----:B------:R-:W-:-:S04]  /*15cb0*/  MOV R0, 0x400 ;  /* 0x0000040000007802 */ /* 0x000fc80000000f00 */
[----:B-1----:R-:W-:Y:S02]  /*15cc0*/  LEA R0, R5, R0, 0x18 ;  /* 0x0000000005007211 */ /* 0x002fe400078ec0ff */
[----:B------:R-:W-:-:S04]  /*15cd0*/  SHF.L.U32 R3, R3, 0x1f, RZ ;  /* 0x0000001f03037819 */ /* 0x000fc800000006ff */
[----:B------:R-:W1:Y:S02]  /*15ce0*/  SYNCS.PHASECHK.TRANS64.TRYWAIT P0, [R0+URZ+0x22820], R3 ;  /* 0x02282003000075a7 */ /* 0x000e64000800017f */
[----:B-1----:R-:W-:Y:S05]  /*15cf0*/  @!P0 BRA `(.L_x_1917) ;  /* 0x0000001000f48947 */ /* 0x002fea0003800000 */
.L_x_1970:
[----:B------:R-:W-:Y:S05]  /*15d00*/  BSYNC B0 ;  /* 0x0000000000007941 */ /* 0x000fea0003800000 */
.L_x_1916:
[----:B------:R-:W-:-:S03]  /*15d10*/  UMOV UR4, 0xffffffff ;  /* 0xffffffff00047882 */ /* 0x000fc60000000000 */
[----:B------:R-:W-:Y:S05]  /*15d20*/  BRA.DIV UR4, `(.L_x_1918) ;  /* 0x0000001204fc7947 */ /* 0x000fea000b800000 */
[----:B------:R-:W2:Y:S02]  /*15d30*/  S2R R2, SR_TID.X ;  /* 0x0000000000027919 */ /* 0x000ea40000002100 */
[----:B--2---:R-:W-:-:S04]  /*15d40*/  SHF.R.U32.HI R2, RZ, 0x5, R2 ;  /* 0x00000005ff027819 */ /* 0x004fc80000011602 */
[----:B------:R-:W-:-:S05]  /*15d50*/  LOP3.LUT R2, R2, 0x3, RZ, 0xc0, !PT ;  /* 0x0000000302027812 */ /* 0x000fca00078ec0ff */
[----:B------:R2:W3:Y:S02]  /*15d60*/  SHFL.IDX PT, R14, R2, RZ, 0x1f ;  /* 0x00001fff020e7589 */ /* 0x0004e400000e0000 */
.L_x_1973:
[----:B---3--:R-:W-:Y:S01]  /*15d70*/  ISETP.NE.AND P0, PT, R14, RZ, PT ;  /* 0x000000ff0e00720c */ /* 0x008fe20003f05270 */
[----:B------:R-:W-:-:S12]  /*15d80*/  BSSY B0, `(.L_x_1919) ;  /* 0x0000027000007945 */ /* 0x000fd80003800000 */
[----:B------:R-:W-:Y:S05]  /*15d90*/  @P0 BRA `(.L_x_1920) ;  /* 0x0000000000940947 */ /* 0x000fea0003800000 */
[----:B------:R-:W-:-:S03]  /*15da0*/  UMOV UR4, 0xffffffff ;  /* 0xffffffff00047882 */ /* 0x000fc60000000000 */
[----:B------:R-:W-:Y:S05]  /*15db0*/  BRA.DIV UR4, `(.L_x_1921) ;  /* 0x00000016040c7947 */ /* 0x000fea000b800000 */
[----:B------:R-:W-:-:S13]  /*15dc0*/  ELECT P6, URZ, PT ;  /* 0x00000000003f782f */ /* 0x000fda00038c0000 */
.L_x_1976:
[----:B------:R-:W-:Y:S05]  /*15dd0*/  @!P6 BRA `(.L_x_1920) ;  /* 0x000000000084e947 */ /* 0x000fea0003800000 */
[----:B------:R-:W-:-:S06]  /*15de0*/  ULOP3.LUT UR4, UR36, 0x2, URZ, 0xfc, !UPT ;  /* 0x0000000224047892 */ /* 0x000fcc000f8efc3f */
[----:B--2---:R-:W-:-:S05]  /*15df0*/  IMAD.U32 R2, RZ, RZ, UR4 ;  /* 0x00000004ff027e24 */ /* 0x004fca000f8e00ff */
[----:B------:R-:W-:-:S13]  /*15e00*/  ISETP.NE.AND P2, PT, R2, 0x3, PT ;  /* 0x000000030200780c */ /* 0x000fda0003f45270 */
[----:B------:R-:W-:Y:S05]  /*15e10*/  @!P2 BRA `(.L_x_1922) ;  /* 0x000000000004a947 */ /* 0x000fea0003800000 */
[----:B------:R-:W-:Y:S01]  /*15e20*/  BPT.TRAP 0x1 ;  /* 0x000000040000795c */ /* 0x000fe20000300000 */
.L_x_1922:
[----:B-1----:R-:W2:Y:S04]  /*15e30*/  LDL R3, [R1] ;  /* 0x0000000001037983 */ /* 0x002ea80000100800 */
[----:B------:R-:W3:Y:S01]  /*15e40*/  LDL.LU R7, [R1+0x4] ;  /* 0x0000040001077983 */ /* 0x000ee20000300800 */
[----:B------:R-:W-:-:S04]  /*15e50*/  VIADD R2, R0, 0x22840 ;  /* 0x0002284000027836 */ /* 0x000fc80000000000 */
[C---:B--2---:R-:W-:Y:S02]  /*15e60*/  IMAD R6, R3.reuse, 0x8, R2 ;  /* 0x0000000803067824 */ /* 0x044fe400078e0202 */
[----:B------:R-:W-:Y:S01]  /*15e70*/  VIADD R3, R3, 0x1 ;  /* 0x0000000103037836 */ /* 0x000fe20000000000 */
[----:B---3--:R-:W-:-:S04]  /*15e80*/  SHF.L.U32 R5, R7, 0x1f, RZ ;  /* 0x0000001f07057819 */ /* 0x008fc800000006ff */
[C---:B------:R-:W-:Y:S01]  /*15e90*/  ISETP.NE.AND P1, PT, R3.reuse, 0x2, PT ;  /* 0x000000020300780c */ /* 0x040fe20003f25270 */
[----:B------:R-:W1:Y:S03]  /*15ea0*/  SYNCS.PHASECHK.TRANS64.TRYWAIT P0, [R6+URZ], R5 ;  /* 0x00000005060075a7 */ /* 0x000e66000800017f */
[----:B------:R-:W-:Y:S02]  /*15eb0*/  SEL R4, RZ, 0x1, P1 ;  /* 0x00000001ff047807 */ /* 0x000fe40000800000 */
[----:B------:R-:W-:Y:S02]  /*15ec0*/  SEL R3, R3, RZ, P1 ;  /* 0x000000ff03037207 */ /* 0x000fe40000800000 */
[----:B------:R-:W-:-:S03]  /*15ed0*/  LOP3.LUT R4, R7, R4, RZ, 0x3c, !PT ;  /* 0x0000000407047212 */ /* 0x000fc600078e3cff */
[----:B------:R-:W-:Y:S01]  /*15ee0*/  IMAD R7, R3, 0x8, R2 ;  /* 0x0000000803077824 */ /* 0x000fe200078e0202 */
[----:B------:R-:W-:Y:S01]  /*15ef0*/  SHF.L.U32 R2, R4, 0x1f, RZ ;  /* 0x0000001f04027819 */ /* 0x000fe200000006ff */
[----:B-1----:R-:W-:Y:S06]  /*15f00*/  @!P0 BRA `(.L_x_1923) ;  /* 0x0000001000d88947 */ /* 0x002fec0003800000 */
.L_x_1977:
[----:B------:R-:W2:Y:S02]  /*15f10*/  SYNCS.PHASECHK.TRANS64.TRYWAIT P0, [R7+URZ], R2 ;  /* 0x00000002070075a7 */ /* 0x000ea4000800017f */
[----:B--2---:R-:W-:Y:S05]  /*15f20*/  @!P0 BRA `(.L_x_1924) ;  /* 0x0000001000e48947 */ /* 0x004fea0003800000 */
.L_x_1978:
[----:B------:R-:W-:Y:S05]  /*15f30*/  @!P2 BRA `(.L_x_1925) ;  /* 0x000000000004a947 */ /* 0x000fea0003800000 */
[----:B------:R-:W-:Y:S01]  /*15f40*/  BPT.TRAP 0x1 ;  /* 0x000000040000795c */ /* 0x000fe20000300000 */
.L_x_1925:
[----:B------:R-:W3:Y:S01]  /*15f50*/  LDL.LU R4, [R1] ;  /* 0x0000000001047983 */ /* 0x000ee20000300800 */
[----:B------:R-:W-:-:S04]  /*15f60*/  VIADD R0, R0, 0x22860 ;  /* 0x0002286000007836 */ /* 0x000fc80000000000 */
[----:B---3--:R-:W-:-:S04]  /*15f70*/  IMAD R4, R4, 0x8, R0 ;  /* 0x0000000804047824 */ /* 0x008fc800078e0200 */
[----:B------:R-:W3:Y:S02]  /*15f80*/  SYNCS.PHASECHK.TRANS64.TRYWAIT P0, [R4+URZ], R5 ;  /* 0x00000005040075a7 */ /* 0x000ee4000800017f */
[----:B---3--:R-:W-:Y:S05]  /*15f90*/  @!P0 BRA `(.L_x_1926) ;  /* 0x0000001000dc8947 */ /* 0x008fea0003800000 */
.L_x_1979:
[----:B------:R-:W-:-:S07]  /*15fa0*/  IMAD R3, R3, 0x8, R0 ;  /* 0x0000000803037824 */ /* 0x000fce00078e0200 */
.L_x_1927:
[----:B----4-:R4:W0:Y:S02]  /*15fb0*/  SYNCS.PHASECHK.TRANS64.TRYWAIT P0, [R3+URZ], R2 ;  /* 0x00000002030075a7 */ /* 0x010824000800017f */
[----:B0-----:R-:W-:Y:S05]  /*15fc0*/  @!P0 NANOSLEEP.SYNCS 0x989680 ;  /* 0x009896800000895d */ /* 0x001fea0003900000 */
[----:B------:R-:W0:Y:S02]  /*15fd0*/  @!P0 SYNCS.PHASECHK.TRANS64 P0, [R3+URZ], R2 ;  /* 0x00000002030085a7 */ /* 0x000e24000800007f */
[----:B0-----:R-:W-:Y:S05]  /*15fe0*/  @!P0 BRA `(.L_x_1927) ;  /* 0xfffffffc00f08947 */ /* 0x001fea000383ffff */
.L_x_1920:
[----:B------:R-:W-:Y:S05]  /*15ff0*/  BSYNC B0 ;  /* 0x0000000000007941 */ /* 0x000fea0003800000 */
.L_x_1919:
[----:B------:R-:W-:Y:S05]  /*16000*/  EXIT ;  /* 0x000000000000794d */ /* 0x000fea0003800000 */
.L_x_1746:
[----:B0-----:R0:W1:Y:S02]  /*16010*/  SYNCS.PHASECHK.TRANS64.TRYWAIT P0, [R9+URZ+0x22800], R0 ;  /* 0x02280000090075a7 */ /* 0x001064000800017f */
[----:B-1----:R-:W-:Y:S05]  /*16020*/  @!P0 NANOSLEEP.SYNCS 0x989680 ;  /* 0x009896800000895d */ /* 0x002fea0003900000 */
[----:B------:R-:W1:Y:S02]  /*16030*/  @!P0 SYNCS.PHASECHK.TRANS64 P0, [R9+URZ+0x22800], R0 ;  /* 0x02280000090085a7 */ /* 0x000e64000800007f */
[----:B-1----:R-:W-:Y:S05]  /*16040*/  @!P0 BRA `(.L_x_1746) ;  /* 0xfffffffc00f08947 */ /* 0x002fea000383ffff */
[----:B------:R-:W-:Y:S05]  /*16050*/  BRA `(.L_x_1928) ;  /* 0xfffffebc00107947 */ /* 0x000fea000383ffff */
.L_x_1750:
[----:B-1----:R1:W2:Y:S02]  /*16060*/  SYNCS.PHASECHK.TRANS64.TRYWAIT P1, [R5+URZ+0x22830], R12 ;  /* 0x0228300c050075a7 */ /* 0x0022a4000802017f */
[----:B--2---:R-:W-:Y:S05]  /*16070*/  @!P1 NANOSLEEP.SYNCS 0x989680 ;  /* 0x009896800000995d */ /* 0x004fea0003900000 */
[----:B------:R-:W2:Y:S02]  /*16080*/  @!P1 SYNCS.PHASECHK.TRANS64 P1, [R5+URZ+0x22830], R12 ;  /* 0x0228300c050095a7 */ /* 0x000ea4000802007f */
[----:B--2---:R-:W-:Y:S05]  /*16090*/  @!P1 BRA `(.L_x_1750) ;  /* 0xfffffffc00f09947 */ /* 0x004fea000383ffff */
[----:B------:R-:W-:Y:S05]  /*160a0*/  BRA `(.L_x_1749) ;  /* 0xfffffebc003c7947 */ /* 0x000fea000383ffff */
.L_x_1762:
[----:B-1----:R1:W2:Y:S02]  /*160b0*/  SYNCS.PHASECHK.TRANS64.TRYWAIT P1, [R5+URZ+0x22850], R12 ;  /* 0x0228500c050075a7 */ /* 0x0022a4000802017f */
[----:B--2---:R-:W-:Y:S05]  /*160c0*/  @!P1 NANOSLEEP.SYNCS 0x989680 ;  /* 0x009896800000995d */ /* 0x004fea0003900000 */
[----:B------:R-:W2:Y:S02]  /*160d0*/  @!P1 SYNCS.PHASECHK.TRANS64 P1, [R5+URZ+0x22850], R12 ;  /* 0x0228500c050095a7 */ /* 0x000ea4000802007f */
[----:B--2---:R-:W-:Y:S05]  /*160e0*/  @!P1 BRA `(.L_x_1762) ;  /* 0xfffffffc00f09947 */ /* 0x004fea000383ffff */
[----:B------:R-:W-:Y:S05]  /*160f0*/  BRA `(.L_x_1761) ;  /* 0xfffffee400487947 */ /* 0x000fea000383ffff */
.L_x_1770:
[----:B-1----:R-:W-:-:S04]  /*16100*/  IMAD.U32 R21, RZ, RZ, UR28 ;  /* 0x0000001cff157e24 */ /* 0x002fc8000f8e00ff */
[----:B------:R1:W2:Y:S03]  /*16110*/  SYNCS.PHASECHK.TRANS64.TRYWAIT P1, [R21+URZ+0x22830], R10 ;  /* 0x0228300a150075a7 */ /* 0x0002a6000802017f */
[----:B--2---:R-:W-:Y:S05]  /*16120*/  @!P1 NANOSLEEP.SYNCS 0x989680 ;  /* 0x009896800000995d */ /* 0x004fea0003900000 */
[----:B------:R-:W2:Y:S02]  /*16130*/  @!P1 SYNCS.PHASECHK.TRANS64 P1, [R21+URZ+0x22830], R10 ;  /* 0x0228300a150095a7 */ /* 0x000ea4000802007f */
[----:B--2---:R-:W-:Y:S05]  /*16140*/  @!P1 BRA `(.L_x_1770) ;  /* 0xfffffffc00ec9947 */ /* 0x004fea000383ffff */
[----:B------:R-:W-:Y:S05]  /*16150*/  BRA `(.L_x_1769) ;  /* 0xfffffee800d07947 */ /* 0x000fea000383ffff */
.L_x_1782:
[----:B-1----:R1:W2:Y:S02]  /*16160*/  SYNCS.PHASECHK.TRANS64.TRYWAIT P1, [R177+URZ+0x22850], R10 ;  /* 0x0228500ab10075a7 */ /* 0x0022a4000802017f */
[----:B--2---:R-:W-:Y:S05]  /*16170*/  @!P1 NANOSLEEP.SYNCS 0x989680 ;  /* 0x009896800000995d */ /* 0x004fea0003900000 */
[----:B------:R-:W2:Y:S02]  /*16180*/  @!P1 SYNCS.PHASECHK.TRANS64 P1, [R177+URZ+0x22850], R10 ;  /* 0x0228500ab10095a7 */ /* 0x000ea4000802007f */
[----:B--2---:R-:W-:Y:S05]  /*16190*/  @!P1 BRA `(.L_x_1782) ;  /* 0xfffffffc00f09947 */ /* 0x004fea000383ffff */
[----:B------:R-:W-:Y:S05]  /*161a0*/  BRA `(.L_x_1781) ;  /* 0xffffff1800f87947 */ /* 0x000fea000383ffff */
.L_x_1791:
[----:B-1----:R-:W-:-:S04]  /*161b0*/  IMAD.U32 R6, RZ, RZ, UR25 ;  /* 0x00000019ff067e24 */ /* 0x002fc8000f8e00ff */
[----:B------:R1:W2:Y:S03]  /*161c0*/  SYNCS.PHASECHK.TRANS64.TRYWAIT P2, [R6+URZ+0x22830], R5 ;  /* 0x02283005060075a7 */ /* 0x0002a6000804017f */
[----:B--2---:R-:W-:Y:S05]  /*161d0*/  @!P2 NANOSLEEP.SYNCS 0x989680 ;  /* 0x009896800000a95d */ /* 0x004fea0003900000 */
[----:B------:R-:W2:Y:S02]  /*161e0*/  @!P2 SYNCS.PHASECHK.TRANS64 P2, [R6+URZ+0x22830], R5 ;  /* 0x022830050600a5a7 */ /* 0x000ea4000804007f */
[----:B--2---:R-:W-:Y:S05]  /*161f0*/  @!P2 BRA `(.L_x_1791) ;  /* 0xfffffffc00eca947 */ /* 0x004fea000383ffff */
[----:B------:R-:W-:Y:S05]  /*16200*/  BRA `(.L_x_1790) ;  /* 0xffffff2000a07947 */ /* 0x000fea000383ffff */
.L_x_1795:
[----:B-1----:R1:W2:Y:S02]  /*16210*/  SYNCS.PHASECHK.TRANS64.TRYWAIT P2, [R214+URZ+0x22850], R5 ;  /* 0x02285005d60075a7 */ /* 0x0022a4000804017f */
[----:B--2---:R-:W-:Y:S05]  /*16220*/  @!P2 NANOSLEEP.SYNCS 0x989680 ;  /* 0x009896800000a95d */ /* 0x004fea0003900000 */
[----:B------:R-:W2:Y:S02]  /*16230*/  @!P2 SYNCS.PHASECHK.TRANS64 P2, [R214+URZ+0x22850], R5 ;  /* 0x02285005d600a5a7 */ /* 0x000ea4000804007f */
[----:B--2---:R-:W-:Y:S05]  /*16240*/  @!P2 BRA `(.L_x_1795) ;  /* 0xfffffffc00f0a947 */ /* 0x004fea000383ffff */
[----:B------:R-:W-:Y:S05]  /*16250*/  BRA `(.L_x_1794) ;  /* 0xffffff4000407947 */ /* 0x000fea000383ffff */
.L_x_1801:
[----:B-1----:R-:W-:-:S04]  /*16260*/  IMAD.U32 R6, RZ, RZ, UR27 ;  /* 0x0000001bff067e24 */ /* 0x002fc8000f8e00ff */
[----:B------:R1:W2:Y:S03]  /*16270*/  SYNCS.PHASECHK.TRANS64.TRYWAIT P1, [R6+URZ+0x22830], R9 ;  /* 0x02283009060075a7 */ /* 0x0002a6000802017f */
[----:B--2---:R-:W-:Y:S05]  /*16280*/  @!P1 NANOSLEEP.SYNCS 0x989680 ;  /* 0x009896800000995d */ /* 0x004fea0003900000 */
[----:B------:R-:W2:Y:S02]  /*16290*/  @!P1 SYNCS.PHASECHK.TRANS64 P1, [R6+URZ+0x22830], R9 ;  /* 0x02283009060095a7 */ /* 0x000ea4000802007f */
[----:B--2---:R-:W-:Y:S05]  /*162a0*/  @!P1 BRA `(.L_x_1801) ;  /* 0xfffffffc00ec9947 */ /* 0x004fea000383ffff */
[----:B------:R-:W-:Y:S05]  /*162b0*/  BRA `(.L_x_1800) ;  /* 0xffffff4400647947 */ /* 0x000fea000383ffff */
.L_x_1813:
[----:B-1----:R1:W2:Y:S02]  /*162c0*/  SYNCS.PHASECHK.TRANS64.TRYWAIT P1, [R176+URZ+0x22850], R9 ;  /* 0x02285009b00075a7 */ /* 0x0022a4000802017f */
[----:B--2---:R-:W-:Y:S05]  /*162d0*/  @!P1 NANOSLEEP.SYNCS 0x989680 ;  /* 0x009896800000995d */ /* 0x004fea0003900000 */
[----:B------:R-:W2:Y:S02]  /*162e0*/  @!P1 SYNCS.PHASECHK.TRANS64 P1, [R176+URZ+0x22850], R9 ;  /* 0x02285009b00095a7 */ /* 0x000ea4000802007f */
[----:B--2---:R-:W-:Y:S05]  /*162f0*/  @!P1 BRA `(.L_x_1813) ;  /* 0xfffffffc00f09947 */ /* 0x004fea000383ffff */
[----:B------:R-:W-:Y:S05]  /*16300*/  BRA `(.L_x_1812) ;  /* 0xffffff74008c7947 */ /* 0x000fea000383ffff */
.L_x_1861:
[----:B------:R-:W1:Y:S01]  /*16310*/  S2R R5, SR_TID.X ;  /* 0x0000000000057919 */ /* 0x000e620000002100 */
[----:B------:R-:W-:Y:S01]  /*16320*/  BSSY B0, `(.L_x_1929) ;  /* 0x000000a000007945 */ /* 0x000fe20003800000 */
[----:B------:R-:W-:Y:S02]  /*16330*/  IMAD.MOV.U32 R12, RZ, RZ, RZ ;  /* 0x000000ffff0c7224 */ /* 0x000fe400078e00ff */
[----:B------:R-:W-:Y:S02]  /*16340*/  IMAD.MOV.U32 R11, RZ, RZ, 0x1f ;  /* 0x0000001fff0b7424 */ /* 0x000fe400078e00ff */
[----:B------:R-:W-:Y:S01]  /*16350*/  IMAD.MOV.U32 R15, RZ, RZ, -0x1 ;  /* 0xffffffffff0f7424 */ /* 0x000fe200078e00ff */
[----:B-1----:R-:W-:-:S04]  /*16360*/  SHF.R.U32.HI R5, RZ, 0x5, R5 ;  /* 0x00000005ff057819 */ /* 0x002fc80000011605 */
[----:B------:R-:W-:-:S05]  /*16370*/  LOP3.LUT R5, R5, 0x3, RZ, 0xc0, !PT ;  /* 0x0000000305057812 */ /* 0x000fca00078ec0ff */
[----:B0-----:R-:W-:-:S07]  /*16380*/  IMAD.MOV.U32 R13, RZ, RZ, R5 ;  /* 0x000000ffff0d7224 */ /* 0x001fce00078e0005 */
[----:B------:R-:W-:Y:S05]  /*16390*/  WARPSYNC.COLLECTIVE R15, `(.L_x_1930) ;  /* 0x000000000f087348 */ /* 0x000fea0003c00000 */
[----:B------:R0:W1:Y:S02]  /*163a0*/  SHFL.IDX P6, R14, R13, R12, R11 ;  /* 0x0000000c0d0e7389 */ /* 0x00006400000c000b */
[----:B01----:R-:W-:Y:S01]  /*163b0*/  ENDCOLLECTIVE ;  /* 0x000000000000791b */ /* 0x003fe20003800000 */
.L_x_1930:
[----:B------:R-:W-:Y:S05]  /*163c0*/  BSYNC B0 ;  /* 0x0000000000007941 */ /* 0x000fea0003800000 */
.L_x_1929:
[----:B------:R-:W-:Y:S05]  /*163d0*/  BRA `(.L_x_1931) ;  /* 0xffffffc800607947 */ /* 0x000fea000383ffff */
.L_x_1862:
[----:B------:R-:W-:Y:S01]  /*163e0*/  BSSY B0, `(.L_x_1932) ;  /* 0x0000006000007945 */ /* 0x000fe20003800000 */
[----:B------:R-:W-:-:S07]  /*163f0*/  IMAD.MOV.U32 R15, RZ, RZ, -0x1 ;  /* 0xffffffffff0f7424 */ /* 0x000fce00078e00ff */
[----:B0-----:R-:W-:Y:S05]  /*16400*/  WARPSYNC.COLLECTIVE R15, `(.L_x_1933) ;  /* 0x000000000f0c7348 */ /* 0x001fea0003c00000 */
[----:B------:R-:W-:Y:S02]  /*16410*/  ELECT P6, UR62, PT ;  /* 0x00000000003e782f */ /* 0x000fe400038c0000 */
[----:B------:R-:W-:Y:S01]  /*16420*/  MOV R14, UR62 ;  /* 0x0000003e000e7c02 */ /* 0x000fe20008000f00 */
[----:B0-----:R-:W-:Y:S10]  /*16430*/  ENDCOLLECTIVE ;  /* 0x000000000000791b */ /* 0x001ff40003800000 */
.L_x_1933:
[----:B------:R-:W-:Y:S05]  /*16440*/  BSYNC B0 ;  /* 0x0000000000007941 */ /* 0x000fea0003800000 */
.L_x_1932:
[----:B------:R-:W-:Y:S05]  /*16450*/  BRA `(.L_x_1934) ;  /* 0xffffffc800507947 */ /* 0x000fea000383ffff */
.L_x_1865:
[----:B-1----:R1:W2:Y:S02]  /*16460*/  SYNCS.PHASECHK.TRANS64.TRYWAIT P0, [R9+URZ+0x22840], R10 ;  /* 0x0228400a090075a7 */ /* 0x0022a4000800017f */
[----:B--2---:R-:W-:Y:S05]  /*16470*/  @!P0 NANOSLEEP.SYNCS 0x989680 ;  /* 0x009896800000895d */ /* 0x004fea0003900000 */
[----:B------:R-:W2:Y:S02]  /*16480*/  @!P0 SYNCS.PHASECHK.TRANS64 P0, [R9+URZ+0x22840], R10 ;  /* 0x0228400a090085a7 */ /* 0x000ea4000800007f */
[----:B--2---:R-:W-:Y:S05]  /*16490*/  @!P0 BRA `(.L_x_1865) ;  /* 0xfffffffc00f08947 */ /* 0x004fea000383ffff */
[----:B------:R-:W-:Y:S05]  /*164a0*/  BRA `(.L_x_1935) ;  /* 0xffffffc800b87947 */ /* 0x000fea000383ffff */
.L_x_1868:
[----:B-1----:R-:W1:Y:S01]  /*164b0*/  S2R R10, SR_CgaCtaId ;  /* 0x00000000000a7919 */ /* 0x002e620000008800 */
[----:B------:R-:W-:-:S04]  /*164c0*/  MOV R9, 0x400 ;  /* 0x0000040000097802 */ /* 0x000fc80000000f00 */
[----:B-1----:R-:W-:-:S04]  /*164d0*/  LEA R9, R10, R9, 0x18 ;  /* 0x000000090a097211 */ /* 0x002fc800078ec0ff */
[----:B------:R1:W2:Y:S03]  /*164e0*/  SYNCS.PHASECHK.TRANS64.TRYWAIT P0, [R9+URZ+0x22820], R6 ;  /* 0x02282006090075a7 */ /* 0x0002a6000800017f */
[----:B--2---:R-:W-:Y:S05]  /*164f0*/  @!P0 NANOSLEEP.SYNCS 0x989680 ;  /* 0x009896800000895d */ /* 0x004fea0003900000 */
[----:B------:R-:W2:Y:S02]  /*16500*/  @!P0 SYNCS.PHASECHK.TRANS64 P0, [R9+URZ+0x22820], R6 ;  /* 0x02282006090085a7 */ /* 0x000ea4000800007f */
[----:B--2---:R-:W-:Y:S05]  /*16510*/  @!P0 BRA `(.L_x_1868) ;  /* 0xfffffffc00e48947 */ /* 0x004fea000383ffff */
[----:B------:R-:W-:Y:S05]  /*16520*/  BRA `(.L_x_1936) ;  /* 0xffffffcc00947947 */ /* 0x000fea000383ffff */
.L_x_1871:
[----:B-1----:R1:W2:Y:S02]  /*16530*/  SYNCS.PHASECHK.TRANS64.TRYWAIT P0, [R6+URZ+0x22860], R9 ;  /* 0x02286009060075a7 */ /* 0x0022a4000800017f */
[----:B--2---:R-:W-:Y:S05]  /*16540*/  @!P0 NANOSLEEP.SYNCS 0x989680 ;  /* 0x009896800000895d */ /* 0x004fea0003900000 */
[----:B------:R-:W2:Y:S02]  /*16550*/  @!P0 SYNCS.PHASECHK.TRANS64 P0, [R6+URZ+0x22860], R9 ;  /* 0x02286009060085a7 */ /* 0x000ea4000800007f */
[----:B--2---:R-:W-:Y:S05]  /*16560*/  @!P0 BRA `(.L_x_1871) ;  /* 0xfffffffc00f08947 */ /* 0x004fea000383ffff */
[----:B------:R-:W-:Y:S05]  /*16570*/  BRA `(.L_x_1937) ;  /* 0xffffffcc00b07947 */ /* 0x000fea000383ffff */
.L_x_1880:
[----:B-1----:R1:W2:Y:S02]  /*16580*/  SYNCS.PHASECHK.TRANS64.TRYWAIT P0, [R2+URZ+0x22840], R3 ;  /* 0x02284003020075a7 */ /* 0x0022a4000800017f */
[----:B--2---:R-:W-:Y:S05]  /*16590*/  @!P0 NANOSLEEP.SYNCS 0x989680 ;  /* 0x009896800000895d */ /* 0x004fea0003900000 */
[----:B------:R-:W2:Y:S02]  /*165a0*/  @!P0 SYNCS.PHASECHK.TRANS64 P0, [R2+URZ+0x22840], R3 ;  /* 0x02284003020085a7 */ /* 0x000ea4000800007f */
[----:B--2---:R-:W-:Y:S05]  /*165b0*/  @!P0 BRA `(.L_x_1880) ;  /* 0xfffffffc00f08947 */ /* 0x004fea000383ffff */
[----:B------:R-:W-:Y:S05]  /*165c0*/  BRA `(.L_x_1938) ;  /* 0xffffffd400347947 */ /* 0x000fea000383ffff */
.L_x_1882:
[----:B--2---:R2:W3:Y:S02]  /*165d0*/  SYNCS.PHASECHK.TRANS64.TRYWAIT P0, [R2+URZ+0x22860], R3 ;  /* 0x02286003020075a7 */ /* 0x0044e4000800017f */
[----:B---3--:R-:W-:Y:S05]  /*165e0*/  @!P0 NANOSLEEP.SYNCS 0x989680 ;  /* 0x009896800000895d */ /* 0x008fea0003900000 */
[----:B------:R-:W3:Y:S02]  /*165f0*/  @!P0 SYNCS.PHASECHK.TRANS64 P0, [R2+URZ+0x22860], R3 ;  /* 0x02286003020085a7 */ /* 0x000ee4000800007f */
[----:B---3--:R-:W-:Y:S05]  /*16600*/  @!P0 BRA `(.L_x_1882) ;  /* 0xfffffffc00f08947 */ /* 0x008fea000383ffff */
[----:B------:R-:W-:Y:S05]  /*16610*/  BRA `(.L_x_1939) ;  /* 0xffffffd400a47947 */ /* 0x000fea000383ffff */
.L_x_1887:
[----:B--2---:R2:W3:Y:S02]  /*16620*/  SYNCS.PHASECHK.TRANS64.TRYWAIT P0, [R2+URZ+0x22840], R3 ;  /* 0x02284003020075a7 */ /* 0x0044e4000800017f */
[----:B---3--:R-:W-:Y:S05]  /*16630*/  @!P0 NANOSLEEP.SYNCS 0x989680 ;  /* 0x009896800000895d */ /* 0x008fea0003900000 */
[----:B------:R-:W3:Y:S02]  /*16640*/  @!P0 SYNCS.PHASECHK.TRANS64 P0, [R2+URZ+0x22840], R3 ;  /* 0x02284003020085a7 */ /* 0x000ee4000800007f */
[----:B---3--:R-:W-:Y:S05]  /*16650*/  @!P0 BRA `(.L_x_1887) ;  /* 0xfffffffc00f08947 */ /* 0x008fea000383ffff */
[----:B------:R-:W-:Y:S05]  /*16660*/  BRA `(.L_x_1940) ;  /* 0xffffffd800f87947 */ /* 0x000fea000383ffff */
.L_x_1889:
[----:B0-----:R0:W1:Y:S02]  /*16670*/  SYNCS.PHASECHK.TRANS64.TRYWAIT P1, [R2+URZ+0x22860], R3 ;  /* 0x02286003020075a7 */ /* 0x001064000802017f */
[----:B-1----:R-:W-:Y:S05]  /*16680*/  @!P1 NANOSLEEP.SYNCS 0x989680 ;  /* 0x009896800000995d */ /* 0x002fea0003900000 */
[----:B------:R-:W1:Y:S02]  /*16690*/  @!P1 SYNCS.PHASECHK.TRANS64 P1, [R2+URZ+0x22860], R3 ;  /* 0x02286003020095a7 */ /* 0x000e64000802007f */
[----:B-1----:R-:W-:Y:S05]  /*166a0*/  @!P1 BRA `(.L_x_1889) ;  /* 0xfffffffc00f09947 */ /* 0x002fea000383ffff */
[----:B------:R-:W-:Y:S05]  /*166b0*/  BRA `(.L_x_1941) ;  /* 0xffffffdc00647947 */ /* 0x000fea000383ffff */
.L_x_1894:
[----:B---3--:R3:W4:Y:S02]  /*166c0*/  SYNCS.PHASECHK.TRANS64.TRYWAIT P0, [R2+URZ+0x22840], R3 ;  /* 0x02284003020075a7 */ /* 0x008724000800017f */
[----:B----4-:R-:W-:Y:S05]  /*166d0*/  @!P0 NANOSLEEP.SYNCS 0x989680 ;  /* 0x009896800000895d */ /* 0x010fea0003900000 */
[----:B------:R-:W4:Y:S02]  /*166e0*/  @!P0 SYNCS.PHASECHK.TRANS64 P0, [R2+URZ+0x22840], R3 ;  /* 0x02284003020085a7 */ /* 0x000f24000800007f */
[----:B----4-:R-:W-:Y:S05]  /*166f0*/  @!P0 BRA `(.L_x_1894) ;  /* 0xfffffffc00f08947 */ /* 0x010fea000383ffff */
[----:B------:R-:W-:Y:S05]  /*16700*/  BRA `(.L_x_1942) ;  /* 0xffffffe000947947 */ /* 0x000fea000383ffff */
.L_x_1896:
[----:B0-----:R0:W1:Y:S02]  /*16710*/  SYNCS.PHASECHK.TRANS64.TRYWAIT P1, [R2+URZ+0x22860], R3 ;  /* 0x02286003020075a7 */ /* 0x001064000802017f */
[----:B-1----:R-:W-:Y:S05]  /*16720*/  @!P1 NANOSLEEP.SYNCS 0x989680 ;  /* 0x009896800000995d */ /* 0x002fea0003900000 */
[----:B------:R-:W1:Y:S02]  /*16730*/  @!P1 SYNCS.PHASECHK.TRANS64 P1, [R2+URZ+0x22860], R3 ;  /* 0x02286003020095a7 */ /* 0x000e64000802007f */
[----:B-1----:R-:W-:Y:S05]  /*16740*/  @!P1 BRA `(.L_x_1896) ;  /* 0xfffffffc00f09947 */ /* 0x002fea000383ffff */
[----:B------:R-:W-:Y:S05]  /*16750*/  BRA `(.L_x_1943) ;  /* 0xffffffe400047947 */ /* 0x000fea000383ffff */
.L_x_1901:
[----:B------:R-:W-:Y:S01]  /*16760*/  BSSY B0, `(.L_x_1944) ;  /* 0x0000008000007945 */ /* 0x000fe20003800000 */
[----:B0-----:R-:W-:Y:S02]  /*16770*/  IMAD.MOV.U32 R13, RZ, RZ, R16 ;  /* 0x000000ffff0d7224 */ /* 0x001fe400078e0010 */
[----:B-1----:R-:W-:Y:S02]  /*16780*/  IMAD.MOV.U32 R12, RZ, RZ, RZ ;  /* 0x000000ffff0c7224 */ /* 0x002fe400078e00ff */
[----:B------:R-:W-:Y:S02]  /*16790*/  IMAD.MOV.U32 R11, RZ, RZ, 0x1f ;  /* 0x0000001fff0b7424 */ /* 0x000fe400078e00ff */
[----:B------:R-:W-:-:S07]  /*167a0*/  IMAD.MOV.U32 R15, RZ, RZ, -0x1 ;  /* 0xffffffffff0f7424 */ /* 0x000fce00078e00ff */
[----:B--2---:R-:W-:Y:S05]  /*167b0*/  WARPSYNC.COLLECTIVE R15, `(.L_x_1945) ;  /* 0x000000000f087348 */ /* 0x004fea0003c00000 */
[----:B------:R0:W1:Y:S02]  /*167c0*/  SHFL.IDX P6, R14, R13, R12, R11 ;  /* 0x0000000c0d0e7389 */ /* 0x00006400000c000b */
[----:B012---:R-:W-:Y:S01]  /*167d0*/  ENDCOLLECTIVE ;  /* 0x000000000000791b */ /* 0x007fe20003800000 */
.L_x_1945:
[----:B------:R-:W-:Y:S05]  /*167e0*/  BSYNC B0 ;  /* 0x0000000000007941 */ /* 0x000fea0003800000 */
.L_x_1944:
        /* <DEDUP_REMOVED lines=8> */
.L_x_1946:
[----:B------:R-:W-:Y:S01]  /*16870*/  IMAD.MOV.U32 R7, RZ, RZ, R14 ;  /* 0x000000ffff077224 */ /* 0x000fe200078e000e */
[----:B------:R-:W-:Y:S06]  /*16880*/  BRA `(.L_x_1947) ;  /* 0xffffffe400f87947 */ /* 0x000fec000383ffff */
.L_x_1904:
[----:B------:R-:W-:Y:S01]  /*16890*/  BSSY B0, `(.L_x_1948) ;  /* 0x0000008000007945 */ /* 0x000fe20003800000 */
[----:B0----5:R-:W-:Y:S02]  /*168a0*/  IMAD.MOV.U32 R13, RZ, RZ, R17 ;  /* 0x000000ffff0d7224 */ /* 0x021fe400078e0011 */
[----:B------:R-:W-:Y:S02]  /*168b0*/  IMAD.MOV.U32 R12, RZ, RZ, 0x1 ;  /* 0x00000001ff0c7424 */ /* 0x000fe400078e00ff */
[----:B------:R-:W-:Y:S02]  /*168c0*/  IMAD.MOV.U32 R11, RZ, RZ, RZ ;  /* 0x000000ffff0b7224 */ /* 0x000fe400078e00ff */
[----:B------:R-:W-:-:S07]  /*168d0*/  IMAD.MOV.U32 R15, RZ, RZ, -0x1 ;  /* 0xffffffffff0f7424 */ /* 0x000fce00078e00ff */
[----:B-1234-:R-:W-:Y:S05]  /*168e0*/  WARPSYNC.COLLECTIVE R15, `(.L_x_1949) ;  /* 0x000000000f087348 */ /* 0x01efea0003c00000 */
[----:B------:R0:W0:Y:S02]  /*168f0*/  SHFL.UP P6, R14, R13, R12, R11 ;  /* 0x0400000c0d0e7389 */ /* 0x00002400000c000b */
[----:B01234-:R-:W-:Y:S01]  /*16900*/  ENDCOLLECTIVE ;  /* 0x000000000000791b */ /* 0x01ffe20003800000 */
.L_x_1949:
[----:B------:R-:W-:Y:S05]  /*16910*/  BSYNC B0 ;  /* 0x0000000000007941 */ /* 0x000fea0003800000 */
.L_x_1948:
        /* <DEDUP_REMOVED lines=10> */
.L_x_1950:
        /* <DEDUP_REMOVED lines=8> */
.L_x_1951:
        /* <DEDUP_REMOVED lines=8> */
.L_x_1952:
        /* <DEDUP_REMOVED lines=8> */
.L_x_1953:
        /* <DEDUP_REMOVED lines=8> */
.L_x_1954:
[----:B------:R-:W-:Y:S05]  /*16bc0*/  BRA `(.L_x_1955) ;  /* 0xffffffe400bc7947 */ /* 0x000fea000383ffff */
.L_x_1909:
[----:B------:R-:W-:Y:S01]  /*16bd0*/  BSSY B0, `(.L_x_1956) ;  /* 0x0000008000007945 */ /* 0x000fe20003800000 */
[----:B-----5:R-:W-:Y:S02]  /*16be0*/  IMAD.MOV.U32 R13, RZ, RZ, R17 ;  /* 0x000000ffff0d7224 */ /* 0x020fe400078e0011 */
[----:B------:R-:W-:Y:S02]  /*16bf0*/  IMAD.MOV.U32 R12, RZ, RZ, 0x1 ;  /* 0x00000001ff0c7424 */ /* 0x000fe400078e00ff */
[----:B------:R-:W-:Y:S02]  /*16c00*/  IMAD.MOV.U32 R11, RZ, RZ, RZ ;  /* 0x000000ffff0b7224 */ /* 0x000fe400078e00ff */
[----:B------:R-:W-:-:S07]  /*16c10*/  IMAD.MOV.U32 R15, RZ, RZ, -0x1 ;  /* 0xffffffffff0f7424 */ /* 0x000fce00078e00ff */
[----:B0--3--:R-:W-:Y:S05]  /*16c20*/  WARPSYNC.COLLECTIVE R15, `(.L_x_1957) ;  /* 0x000000000f087348 */ /* 0x009fea0003c00000 */
[----:B------:R1:W2:Y:S02]  /*16c30*/  SHFL.UP P6, R14, R13, R12, R11 ;  /* 0x0400000c0d0e7389 */ /* 0x0002a400000c000b */
[----:B0123--:R-:W-:Y:S01]  /*16c40*/  ENDCOLLECTIVE ;  /* 0x000000000000791b */ /* 0x00ffe20003800000 */
.L_x_1957:
[----:B------:R-:W-:Y:S05]  /*16c50*/  BSYNC B0 ;  /* 0x0000000000007941 */ /* 0x000fea0003800000 */
.L_x_1956:
        /* <DEDUP_REMOVED lines=10> */
.L_x_1958:
        /* <DEDUP_REMOVED lines=8> */
.L_x_1959:
        /* <DEDUP_REMOVED lines=8> */
.L_x_1960:
        /* <DEDUP_REMOVED lines=8> */
.L_x_1961:
        /* <DEDUP_REMOVED lines=8> */
.L_x_1962:
[----:B------:R-:W-:Y:S05]  /*16f00*/  BRA `(.L_x_1963) ;  /* 0xffffffe400a07947 */ /* 0x000fea000383ffff */
.L_x_1911:
[----:B------:R-:W-:Y:S01]  /*16f10*/  BSSY B0, `(.L_x_1964) ;  /* 0x0000006000007945 */ /* 0x000fe20003800000 */
[----:B------:R-:W-:Y:S01]  /*16f20*/  PLOP3.LUT P6, PT, P6, PT, PT, 0x8, 0x0 ;  /* 0x000000000000781c */ /* 0x000fe200037ce170 */
[----:B------:R-:W-:-:S12]  /*16f30*/  IMAD.MOV.U32 R15, RZ, RZ, -0x1 ;  /* 0xffffffffff0f7424 */ /* 0x000fd800078e00ff */
[----:B0-----:R-:W-:Y:S05]  /*16f40*/  WARPSYNC.COLLECTIVE R15, `(.L_x_1965) ;  /* 0x000000000f087348 */ /* 0x001fea0003c00000 */
[----:B------:R-:W-:Y:S01]  /*16f50*/  VOTE.ANY R14, PT, P6 ;  /* 0x00000000000e7806 */ /* 0x000fe200030e0100 */
[----:B0-----:R-:W-:Y:S06]  /*16f60*/  ENDCOLLECTIVE ;  /* 0x000000000000791b */ /* 0x001fec0003800000 */
.L_x_1965:
[----:B------:R-:W-:Y:S05]  /*16f70*/  BSYNC B0 ;  /* 0x0000000000007941 */ /* 0x000fea0003800000 */
.L_x_1964:
        /* <DEDUP_REMOVED lines=9> */
.L_x_1966:
[----:B------:R-:W-:Y:S01]  /*17010*/  IMAD.MOV.U32 R17, RZ, RZ, R14 ;  /* 0x000000ffff117224 */ /* 0x000fe200078e000e */
[----:B------:R-:W-:Y:S06]  /*17020*/  BRA `(.L_x_1967) ;  /* 0xffffffe400907947 */ /* 0x000fec000383ffff */
.L_x_1913:
[----:B------:R-:W-:Y:S01]  /*17030*/  BSSY B0, `(.L_x_1968) ;  /* 0x0000007000007945 */ /* 0x000fe20003800000 */
[----:B------:R-:W-:Y:S02]  /*17040*/  IMAD.MOV.U32 R13, RZ, RZ, R2 ;  /* 0x000000ffff0d7224 */ /* 0x000fe400078e0002 */
[----:B------:R-:W-:Y:S02]  /*17050*/  IMAD.MOV.U32 R11, RZ, RZ, 0x1f ;  /* 0x0000001fff0b7424 */ /* 0x000fe400078e00ff */
[----:B------:R-:W-:-:S07]  /*17060*/  IMAD.MOV.U32 R15, RZ, RZ, -0x1 ;  /* 0xffffffffff0f7424 */ /* 0x000fce00078e00ff */
[----:B012---:R-:W-:Y:S05]  /*17070*/  WARPSYNC.COLLECTIVE R15, `(.L_x_1969) ;  /* 0x000000000f087348 */ /* 0x007fea0003c00000 */
[----:B------:R3:W4:Y:S02]  /*17080*/  SHFL.IDX P6, R14, R13, R12, R11 ;  /* 0x0000000c0d0e7389 */ /* 0x00072400000c000b */
[----:B01234-:R-:W-:Y:S01]  /*17090*/  ENDCOLLECTIVE ;  /* 0x000000000000791b */ /* 0x01ffe20003800000 */
.L_x_1969:
[----:B------:R-:W-:Y:S05]  /*170a0*/  BSYNC B0 ;  /* 0x0000000000007941 */ /* 0x000fea0003800000 */
.L_x_1968:
[----:B------:R-:W-:Y:S01]  /*170b0*/  IMAD.MOV.U32 R7, RZ, RZ, R14 ;  /* 0x000000ffff077224 */ /* 0x000fe200078e000e */
[----:B------:R-:W-:Y:S06]  /*170c0*/  BRA `(.L_x_1912) ;  /* 0xffffffe400847947 */ /* 0x000fec000383ffff */
.L_x_1917:
[----:B-1----:R1:W2:Y:S02]  /*170d0*/  SYNCS.PHASECHK.TRANS64.TRYWAIT P0, [R0+URZ+0x22820], R3 ;  /* 0x02282003000075a7 */ /* 0x0022a4000800017f */
[----:B--2---:R-:W-:Y:S05]  /*170e0*/  @!P0 NANOSLEEP.SYNCS 0x989680 ;  /* 0x009896800000895d */ /* 0x004fea0003900000 */
[----:B------:R-:W2:Y:S02]  /*170f0*/  @!P0 SYNCS.PHASECHK.TRANS64 P0, [R0+URZ+0x22820], R3 ;  /* 0x02282003000085a7 */ /* 0x000ea4000800007f */
[----:B--2---:R-:W-:Y:S05]  /*17100*/  @!P0 BRA `(.L_x_1917) ;  /* 0xfffffffc00f08947 */ /* 0x004fea000383ffff */
[----:B------:R-:W-:Y:S05]  /*17110*/  BRA `(.L_x_1970) ;  /* 0xffffffe800f87947 */ /* 0x000fea000383ffff */
.L_x_1918:
[----:B------:R-:W2:Y:S01]  /*17120*/  S2R R2, SR_TID.X ;  /* 0x0000000000027919 */ /* 0x000ea20000002100 */
[----:B------:R-:W-:Y:S01]  /*17130*/  BSSY B0, `(.L_x_1971) ;  /* 0x000000a000007945 */ /* 0x000fe20003800000 */
[----:B------:R-:W-:Y:S02]  /*17140*/  IMAD.MOV.U32 R12, RZ, RZ, RZ ;  /* 0x000000ffff0c7224 */ /* 0x000fe400078e00ff */
[----:B------:R-:W-:Y:S02]  /*17150*/  IMAD.MOV.U32 R11, RZ, RZ, 0x1f ;  /* 0x0000001fff0b7424 */ /* 0x000fe400078e00ff */
[----:B------:R-:W-:Y:S01]  /*17160*/  IMAD.MOV.U32 R15, RZ, RZ, -0x1 ;  /* 0xffffffffff0f7424 */ /* 0x000fe200078e00ff */
[----:B--2---:R-:W-:-:S04]  /*17170*/  SHF.R.U32.HI R2, RZ, 0x5, R2 ;  /* 0x00000005ff027819 */ /* 0x004fc80000011602 */
[----:B------:R-:W-:-:S05]  /*17180*/  LOP3.LUT R2, R2, 0x3, RZ, 0xc0, !PT ;  /* 0x0000000302027812 */ /* 0x000fca00078ec0ff */
[----:B0-----:R-:W-:-:S07]  /*17190*/  IMAD.MOV.U32 R13, RZ, RZ, R2 ;  /* 0x000000ffff0d7224 */ /* 0x001fce00078e0002 */
[----:B-1----:R-:W-:Y:S05]  /*171a0*/  WARPSYNC.COLLECTIVE R15, `(.L_x_1972) ;  /* 0x000000000f087348 */ /* 0x002fea0003c00000 */
[----:B------:R0:W2:Y:S02]  /*171b0*/  SHFL.IDX P6, R14, R13, R12, R11 ;  /* 0x0000000c0d0e7389 */ /* 0x0000a400000c000b */
[----:B012---:R-:W-:Y:S01]  /*171c0*/  ENDCOLLECTIVE ;  /* 0x000000000000791b */ /* 0x007fe20003800000 */
.L_x_1972:
[----:B------:R-:W-:Y:S05]  /*171d0*/  BSYNC B0 ;  /* 0x0000000000007941 */ /* 0x000fea0003800000 */
.L_x_1971:
[----:B------:R-:W-:Y:S05]  /*171e0*/  BRA `(.L_x_1973) ;  /* 0xffffffe800e07947 */ /* 0x000fea000383ffff */
.L_x_1921:
[----:B------:R-:W-:Y:S01]  /*171f0*/  BSSY B1, `(.L_x_1974) ;  /* 0x0000006000017945 */ /* 0x000fe20003800000 */
[----:B------:R-:W-:-:S07]  /*17200*/  IMAD.MOV.U32 R15, RZ, RZ, -0x1 ;  /* 0xffffffffff0f7424 */ /* 0x000fce00078e00ff */
[----:B012---:R-:W-:Y:S05]  /*17210*/  WARPSYNC.COLLECTIVE R15, `(.L_x_1975) ;  /* 0x000000000f0c7348 */ /* 0x007fea0003c00000 */
[----:B------:R-:W-:Y:S02]  /*17220*/  ELECT P6, UR62, PT ;  /* 0x00000000003e782f */ /* 0x000fe400038c0000 */
[----:B------:R-:W-:Y:S01]  /*17230*/  MOV R14, UR62 ;  /* 0x0000003e000e7c02 */ /* 0x000fe20008000f00 */
[----:B012---:R-:W-:Y:S10]  /*17240*/  ENDCOLLECTIVE ;  /* 0x000000000000791b */ /* 0x007ff40003800000 */
.L_x_1975:
[----:B------:R-:W-:Y:S05]  /*17250*/  BSYNC B1 ;  /* 0x0000000000017941 */ /* 0x000fea0003800000 */
.L_x_1974:
[----:B------:R-:W-:Y:S05]  /*17260*/  BRA `(.L_x_1976) ;  /* 0xffffffe800d87947 */ /* 0x000fea000383ffff */
.L_x_1923:
[----:B-1----:R1:W2:Y:S02]  /*17270*/  SYNCS.PHASECHK.TRANS64.TRYWAIT P0, [R6+URZ], R5 ;  /* 0x00000005060075a7 */ /* 0x0022a4000800017f */
[----:B--2---:R-:W-:Y:S05]  /*17280*/  @!P0 NANOSLEEP.SYNCS 0x989680 ;  /* 0x009896800000895d */ /* 0x004fea0003900000 */
[----:B------:R-:W2:Y:S02]  /*17290*/  @!P0 SYNCS.PHASECHK.TRANS64 P0, [R6+URZ], R5 ;  /* 0x00000005060085a7 */ /* 0x000ea4000800007f */
[----:B--2---:R-:W-:Y:S05]  /*172a0*/  @!P0 BRA `(.L_x_1923) ;  /* 0xfffffffc00f08947 */ /* 0x004fea000383ffff */
[----:B------:R-:W-:Y:S05]  /*172b0*/  BRA `(.L_x_1977) ;  /* 0xffffffec00147947 */ /* 0x000fea000383ffff */
.L_x_1924:
[----:B--2---:R2:W3:Y:S02]  /*172c0*/  SYNCS.PHASECHK.TRANS64.TRYWAIT P0, [R7+URZ], R2 ;  /* 0x00000002070075a7 */ /* 0x0044e4000800017f */
[----:B---3--:R-:W-:Y:S05]  /*172d0*/  @!P0 NANOSLEEP.SYNCS 0x989680 ;  /* 0x009896800000895d */ /* 0x008fea0003900000 */
[----:B------:R-:W3:Y:S02]  /*172e0*/  @!P0 SYNCS.PHASECHK.TRANS64 P0, [R7+URZ], R2 ;  /* 0x00000002070085a7 */ /* 0x000ee4000800007f */
[----:B---3--:R-:W-:Y:S05]  /*172f0*/  @!P0 BRA `(.L_x_1924) ;  /* 0xfffffffc00f08947 */ /* 0x008fea000383ffff */
[----:B------:R-:W-:Y:S05]  /*17300*/  BRA `(.L_x_1978) ;  /* 0xffffffec00087947 */ /* 0x000fea000383ffff */
.L_x_1926:
[----:B---3--:R3:W4:Y:S02]  /*17310*/  SYNCS.PHASECHK.TRANS64.TRYWAIT P0, [R4+URZ], R5 ;  /* 0x00000005040075a7 */ /* 0x008724000800017f */
[----:B----4-:R-:W-:Y:S05]  /*17320*/  @!P0 NANOSLEEP.SYNCS 0x989680 ;  /* 0x009896800000895d */ /* 0x010fea0003900000 */
[----:B------:R-:W4:Y:S02]  /*17330*/  @!P0 SYNCS.PHASECHK.TRANS64 P0, [R4+URZ], R5 ;  /* 0x00000005040085a7 */ /* 0x000f24000800007f */
[----:B----4-:R-:W-:Y:S05]  /*17340*/  @!P0 BRA `(.L_x_1926) ;  /* 0xfffffffc00f08947 */ /* 0x010fea000383ffff */
[----:B------:R-:W-:Y:S05]  /*17350*/  BRA `(.L_x_1979) ;  /* 0xffffffec00107947 */ /* 0x000fea000383ffff */
.L_x_1980:
        /* <DEDUP_REMOVED lines=10> */
.L_x_4723:


//--------------------- .text._ZN7cutlass13device_kernelIN5flash11enable_sm90INS1_16FlashAttnFwdSm90INS1_25CollectiveMainloopFwdSm90ILi2EN4cute5tupleIJNS5_1CILi1EEES8_S8_EEENS6_IJNS7_ILi128EEENS7_ILi96EEENS7_ILi64EEEEEELi256ENS_10bfloat16_tEfNS_4arch4Sm90ELb0ELb1ELb1ELb1ELb0ELb1ELb0ELb1ELb0ELb0ELb0ELb0EEENS1_21CollectiveEpilogueFwdINS6_IJSA_NS7_ILi256EEESB_EEES9_SE_SG_Li256ELb1ELb0ELb0ELb0EEENS1_36VarlenDynamicPersistentTileSchedulerILi128ELi96ELi256ELi32ELb0ELb0ELb1ELb1ELb0ELb1EEEEEEEEEvNT_6ParamsE --------------------------
	.section	.text._ZN7cutlass13device_kernelIN5flash11enable_sm90INS1_16FlashAttnFwdSm90INS1_25CollectiveMainloopFwdSm90ILi2EN4cute5tupleIJNS5_1CILi1EEES8_S8_EEENS6_IJNS7_ILi128EEENS7_ILi96EEENS7_ILi64EEEEEELi256ENS_10bfloat16_tEfNS_4arch4Sm90ELb0ELb1ELb1ELb1ELb0ELb1ELb0ELb1ELb0ELb0ELb0ELb0EEENS1_21CollectiveEpilogueFwdINS6_IJSA_NS7_ILi256EEESB_EEES9_SE_SG_Li256ELb1ELb0ELb0ELb0EEENS1_36VarlenDynamicPersistentTileSchedulerILi128ELi96ELi256ELi32ELb0ELb0ELb1ELb1ELb0ELb1EEEEEEEEEvNT_6ParamsE,"ax",@progbits
	.align	128
.text._ZN7cutlass13device_kernelIN5flash11enable_sm90INS1_16FlashAttnFwdSm90INS1_25CollectiveMainloopFwdSm90ILi2EN4cute5tupleIJNS5_1CILi1EEES8_S8_EEENS6_IJNS7_ILi128EEENS7_ILi96EEENS7_ILi64EEEEEELi256ENS_10bfloat16_tEfNS_4arch4Sm90ELb0ELb1ELb1ELb1ELb0ELb1ELb0ELb1ELb0ELb0ELb0ELb0EEENS1_21CollectiveEpilogueFwdINS6_IJSA_NS7_ILi256EEESB_EEES9_SE_SG_Li256ELb1ELb0ELb0ELb0EEENS1_36VarlenDynamicPersistentTileSchedulerILi128ELi96ELi256ELi32ELb0ELb0ELb1ELb1ELb0ELb1EEEEEEEEEvNT_6ParamsE:
        .type           _ZN7cutlass13device_kernelIN5flash11enable_sm90INS1_16FlashAttnFwdSm90INS1_25CollectiveMainloopFwdSm90ILi2EN4cute5tupleIJNS5_1CILi1EEES8_S8_EEENS6_IJNS7_ILi128EEENS7_ILi96EEENS7_ILi64EEEEEELi256ENS_10bfloat16_tEfNS_4arch4Sm90ELb0ELb1ELb1ELb1ELb0ELb1ELb0ELb1ELb0ELb0ELb0ELb0EEENS1_21CollectiveEpilogueFwdINS6_IJSA_NS7_ILi256EEESB_EEES9_SE_SG_Li256ELb1ELb0ELb0ELb0EEENS1_36VarlenDynamicPersistentTileSchedulerILi128ELi96ELi256ELi32ELb0ELb0ELb1ELb1ELb0ELb1EEEEEEEEEvNT_6ParamsE,@function
        .size           _ZN7cutlass13device_kernelIN5flash11enable_sm90INS1_16FlashAttnFwdSm90INS1_25CollectiveMainloopFwdSm90ILi2EN4cute5tupleIJNS5_1CILi1EEES8_S8_EEENS6_IJNS7_ILi128EEENS7_ILi96EEENS7_ILi64EEEEEELi256ENS_10bfloat16_tEfNS_4arch4Sm90ELb0ELb1ELb1ELb1ELb0ELb1ELb0ELb1ELb0ELb0ELb0ELb0EEENS1_21CollectiveEpilogueFwdINS6_IJSA_NS7_ILi256EEESB_EEES9_SE_SG_Li256ELb1ELb0ELb0ELb0EEENS1_36VarlenDynamicPersistentTileSchedulerILi128ELi96ELi256ELi32ELb0ELb0ELb1ELb1ELb0ELb1EEEEEEEEEvNT_6ParamsE,(.L_x_4724 - _ZN7cutlass13device_kernelIN5flash11enable_sm90INS1_16FlashAttnFwdSm90INS1_25CollectiveMainloopFwdSm90ILi2EN4cute5tupleIJNS5_1CILi1EEES8_S8_EEENS6_IJNS7_ILi128EEENS7_ILi96EEENS7_ILi64EEEEEELi256ENS_10bfloat16_tEfNS_4arch4Sm90ELb0ELb1ELb1ELb1ELb0ELb1ELb0ELb1ELb0ELb0ELb0ELb0EEENS1_21CollectiveEpilogueFwdINS6_IJSA_NS7_ILi256EEESB_EEES9_SE_SG_Li256ELb1ELb0ELb0ELb0EEENS1_36VarlenDynamicPersistentTileSchedulerILi128ELi96ELi256ELi32ELb0ELb0ELb1ELb1ELb0ELb1EEEEEEEEEvNT_6ParamsE)
        .other          _ZN7cutlass13device_kernelIN5flash11enable_sm90INS1_16FlashAttnFwdSm90INS1_25CollectiveMainloopFwdSm90ILi2EN4cute5tupleIJNS5_1CILi1EEES8_S8_EEENS6_IJNS7_ILi128EEENS7_ILi96EEENS7_ILi64EEEEEELi256ENS_10bfloat16_tEfNS_4arch4Sm90ELb0ELb1ELb1ELb1ELb0ELb1ELb0ELb1ELb0ELb0ELb0ELb0EEENS1_21CollectiveEpilogueFwdINS6_IJSA_NS7_ILi256EEESB_EEES9_SE_SG_Li256ELb1ELb0ELb0ELb0EEENS1_36VarlenDynamicPersistentTileSchedulerILi128ELi96ELi256ELi32ELb0ELb0ELb1ELb1ELb0ELb1EEEEEEEEEvNT_6ParamsE,@"STO_CUDA_ENTRY STV_DEFAULT"
_ZN7cutlass13device_kernelIN5flash11enable_sm90INS1_16FlashAttnFwdSm90INS1_25CollectiveMainloopFwdSm90ILi2EN4cute5tupleIJNS5_1CILi1EEES8_S8_EEENS6_IJNS7_ILi128EEENS7_ILi96EEENS7_ILi64EEEEEELi256ENS_10bfloat16_tEfNS_4arch4Sm90ELb0ELb1ELb1ELb1ELb0ELb1ELb0ELb1ELb0ELb0ELb0ELb0EEENS1_21CollectiveEpilogueFwdINS6_IJSA_NS7_ILi256EEESB_EEES9_SE_SG_Li256ELb1ELb0ELb0ELb0EEENS1_36VarlenDynamicPersistentTileSchedulerILi128ELi96ELi256ELi32ELb0ELb0ELb1ELb1ELb0ELb1EEEEEEEEEvNT_6ParamsE:
[----:B------:R-:W0:Y:S02]  /*0000*/  LDC R1, c[0x0][0x28] ;  /* 0x00000a00ff017b82 */ /* 0x000e240000000800 */
[----:B0-----:R-:W-:Y:S01]  /*0010*/  VIADD R1, R1, 0xffffffd0 ;  /* 0xffffffd001017836 */ /* 0x001fe20000000000 */
[----:B------:R-:W0:Y:S01]  /*0020*/  S2R R3, SR_TID.X ;  /* 0x0000000000037919 */ /* 0x000e220000002100 */
[----:B------:R-:W-:Y:S01]  /*0030*/  ELECT P0, URZ, PT ;  /* 0x00000000003f782f */ /* 0x000fe20003800000 */
[----:B------:R-:W-:Y:S01]  /*0040*/  BSSY B0, `(.L_x_1981) ;  /* 0x0000016000007945 */ /* 0x000fe20003800000 */
[----:B0-----:R-:W-:-:S05]  /*0050*/  SHF.R.U32.HI R0, RZ, 0x5, R3 ;  /* 0x00000005ff007819 */ /* 0x001fca0000011603 */
        /* <DEDUP_REMOVED lines=20> */
.L_x_1982:
[----:B------:R-:W-:Y:S05]  /*01a0*/  BSYNC B0 ;  /* 0x0000000000007941 */ /* 0x000fea0003800000 */
.L_x_1981:
[----:B------:R-:W-:Y:S01]  /*01b0*/  VOTEU.ANY UP0, P0 ;  /* 0x00000000003f7886 */ /* 0x000fe20000000100 */
[----:B------:R-:W0:Y:S01]  /*01c0*/  SHFL.IDX PT, R2, R0, RZ, 0x1f ;  /* 0x00001fff00027589 */ /* 0x000e2200000e0000 */
[----:B------:R-:W-:Y:S01]  /*01d0*/  UMOV UR4, 0x1 ;  /* 0x0000000100047882 */ /* 0x000fe20000000000 */
[----:B------:R-:W-:Y:S01]  /*01e0*/  UMOV UR7, 0x100 ;  /* 0x0000010000077882 */ /* 0x000fe20000000000 */
[----:B------:R-:W-:Y:S01]  /*01f0*/  SHF.R.U32.HI R4, RZ, 0x7, R3 ;  /* 0x00000007ff047819 */ /* 0x000fe20000011603 */
[----:B------:R-:W1:Y:S01]  /*0200*/  @UP0 S2UR UR8, SR_CgaCtaId ;  /* 0x00000000000809c3 */ /* 0x000e620000008800 */
[----:B------:R-:W-:Y:S01]  /*0210*/  @UP0 UMOV UR6, 0x400 ;  /* 0x0000040000060882 */ /* 0x000fe20000000000 */
[----:B------:R-:W-:-:S04]  /*0220*/  @UP0 UIADD3 UR4, -UR4, 0x100000, URZ ;  /* 0x0010000004040890 */ /* 0x000fc8000fffe13f */
[----:B------:R-:W-:Y:S02]  /*0230*/  @UP0 USHF.L.U32 UR5, UR4, 0xb, URZ ;  /* 0x0000000b04050899 */ /* 0x000fe4000800063f */
[----:B------:R-:W-:Y:S01]  /*0240*/  @UP0 USHF.L.U32 UR4, UR4, 0x1, URZ ;  /* 0x0000000104040899 */ /* 0x000fe2000800063f */
[----:B------:R-:W-:Y:S01]  /*0250*/  VOTEU.ANY UP1, P0 ;  /* 0x00000000003f7886 */ /* 0x000fe20000020100 */
[----:B0-----:R-:W-:Y:S02]  /*0260*/  ISETP.NE.AND P1, PT, R2, RZ, PT ;  /* 0x000000ff0200720c */ /* 0x001fe40003f25270 */
[----:B------:R0:W2:Y:S01]  /*0270*/  SHFL.IDX PT, R2, R4, RZ, 0x1f ;  /* 0x00001fff04027589 */ /* 0x0000a200000e0000 */
[----:B-1----:R-:W-:Y:S02]  /*0280*/  @UP0 ULEA UR8, UR8, UR6, 0x18 ;  /* 0x0000000608080291 */ /* 0x002fe4000f8ec03f */
[----:B------:R-:W-:-:S04]  /*0290*/  @UP0 UIADD3 UR6, -UR7, 0x100000, URZ ;  /* 0x0010000007060890 */ /* 0x000fc8000fffe13f */
[----:B------:R-:W-:Y:S02]  /*02a0*/  @UP0 USHF.L.U32 UR7, UR6, 0xb, URZ ;  /* 0x0000000b06070899 */ /* 0x000fe4000800063f */
[----:B------:R-:W-:Y:S01]  /*02b0*/  @UP0 USHF.L.U32 UR6, UR6, 0x1, URZ ;  /* 0x0000000106060899 */ /* 0x000fe2000800063f */
[----:B------:R-:W-:Y:S01]  /*02c0*/  VOTEU.ANY UP0, P0 ;  /* 0x00000000003f7886 */ /* 0x000fe20000000100 */
[----:B------:R-:W1:Y:S04]  /*02d0*/  FENCE.VIEW.ASYNC.S ;  /* 0x00000000000073c6 */ /* 0x000e680000000000 */
[----:B-1----:R0:W1:Y:S06]  /*02e0*/  @UP0 SYNCS.EXCH.64 URZ, [UR8+0x22800], UR4 ;  /* 0x02280004083f05b2 */ /* 0x00206c0008000100 */
[----:B------:R0:W3:Y:S02]  /*02f0*/  @UP1 SYNCS.EXCH.64 URZ, [UR8+0x22820], UR6 ;  /* 0x02282006083f15b2 */ /* 0x0000e40008000100 */
[----:B0-----:R-:W-:Y:S05]  /*0300*/  @P1 BRA `(.L_x_1983) ;  /* 0x0000000000481947 */ /* 0x001fea0003800000 */
[----:B------:R-:W0:Y:S01]  /*0310*/  S2UR UR5, SR_CgaCtaId ;  /* 0x00000000000579c3 */ /* 0x000e220000008800 */
        /* <DEDUP_REMOVED lines=15> */
[----:B------:R0:W0:Y:S01]  /*0410*/  SYNCS.EXCH.64 URZ, [UR8+0x22848], UR4 ;  /* 0x02284804083f75b2 */ /* 0x0000220008000100 */
[----:B------:R-:W-:Y:S01]  /*0420*/  NOP ;  /* 0x0000000000007918 */ /* 0x000fe20000000000 */
.L_x_1983:
[----:B------:R-:W5:Y:S01]  /*0430*/  SHFL.IDX PT, R4, R0, RZ, 0x1f ;  /* 0x00001fff00047589 */ /* 0x000f6200000e0000 */
[----:B------:R-:W-:Y:S01]  /*0440*/  NOP ;  /* 0x0000000000007918 */ /* 0x000fe20000000000 */
[----:B-----5:R-:W-:-:S13]  /*0450*/  ISETP.NE.AND P0, PT, R4, RZ, PT ;  /* 0x000000ff0400720c */ /* 0x020fda0003f05270 */
        /* <DEDUP_REMOVED lines=17> */
[----:B------:R0:W0:Y:S01]  /*0570*/  SYNCS.EXCH.64 URZ, [UR8+0x22868], UR6 ;  /* 0x02286806083f75b2 */ /* 0x0000220008000100 */
[----:B------:R-:W-:Y:S01]  /*0580*/  NOP ;  /* 0x0000000000007918 */ /* 0x000fe20000000000 */
.L_x_1984:
[----:B------:R-:W5:Y:S01]  /*0590*/  SHFL.IDX PT, R4, R0, RZ, 0x1f ;  /* 0x00001fff00047589 */ /* 0x000f6200000e0000 */
[----:B------:R-:W-:Y:S01]  /*05a0*/  NOP ;  /* 0x0000000000007918 */ /* 0x000fe20000000000 */
[----:B-----5:R-:W-:-:S13]  /*05b0*/  ISETP.NE.AND P0, PT, R4, RZ, PT ;  /* 0x000000ff0400720c */ /* 0x020fda0003f05270 */
        /* <DEDUP_REMOVED lines=13> */
[----:B------:R0:W0:Y:S01]  /*0690*/  SYNCS.EXCH.64 URZ, [UR6+0x22888], UR4 ;  /* 0x02288804063f75b2 */ /* 0x0000220008000100 */
[----:B------:R-:W-:Y:S01]  /*06a0*/  NOP ;  /* 0x0000000000007918 */ /* 0x000fe20000000000 */
.L_x_1985:
        /* <DEDUP_REMOVED lines=22> */
.L_x_1986:
        /* <DEDUP_REMOVED lines=22> */
.L_x_1987:
[----:B--2---:R-:W-:Y:S01]  /*0970*/  ISETP.NE.AND P0, PT, R2, RZ, PT ;  /* 0x000000ff0200720c */ /* 0x004fe20003f05270 */
[----:B------:R-:W-:Y:S01]  /*0980*/  IMAD.MOV.U32 R2, RZ, RZ, 0x1 ;  /* 0x00000001ff027424 */ /* 0x000fe200078e00ff */
[----:B------:R-:W-:Y:S01]  /*0990*/  NOP ;  /* 0x0000000000007918 */ /* 0x000fe20000000000 */
[----:B------:R-:W-:Y:S01]  /*09a0*/  ULDC.64 UR52, c[0x0][0x208] ;  /* 0x0000820000347ab9 */ /* 0x000fe20000000a00 */
[----:B------:R-:W-:Y:S02]  /*09b0*/  BSSY B7, `(.L_x_1988) ;  /* 0x0001e82000077945 */ /* 0x000fe40003800000 */
[----:B------:R-:W-:-:S05]  /*09c0*/  SEL R2, R2, 0x2, !P0 ;  /* 0x0000000202027807 */ /* 0x000fca0004000000 */
[----:B------:R2:W-:Y:S01]  /*09d0*/  STL [R1+0x2c], R2 ;  /* 0x00002c0201007387 */ /* 0x0005e20000100800 */
[----:B01-34-:R-:W-:Y:S06]  /*09e0*/  BAR.SYNC.DEFER_BLOCKING 0x0 ;  /* 0x0000000000007b1d */ /* 0x01bfec0000010000 */
[----:B------:R-:W-:Y:S05]  /*09f0*/  @!P0 BRA `(.L_x_1989) ;  /* 0x0000018400bc8947 */ /* 0x000fea0003800000 */
.L_x_1990:
[----:B------:R-:W-:-:S08]  /*0a00*/  NOP ;  /* 0x0000000000007918 */ /* 0x000fd00000000000 */
[----:B------:R-:W0:Y:S02]  /*0a10*/  USETMAXREG.TRY_ALLOC.CTAPOOL UP0, 0xf0 ;  /* 0x000000f0000079c8 */ /* 0x000e240008000600 */
[----:B0-----:R-:W-:-:S13]  /*0a20*/  PLOP3.LUT P0, PT, PT, PT, UP0, 0x80, 0x0 ;  /* 0x000000000000781c */ /* 0x001fda0003f0f008 */
[----:B------:R-:W-:Y:S05]  /*0a30*/  @!P0 BRA `(.L_x_1990) ;  /* 0xfffffffc00f08947 */ /* 0x000fea000383ffff */
[----:B------:R-:W-:Y:S01]  /*0a40*/  SHF.R.U32.HI R0, RZ, 0x7, R3 ;  /* 0x00000007ff007819 */ /* 0x000fe20000011603 */
[----:B------:R-:W0:Y:S08]  /*0a50*/  S2UR UR5, SR_CgaCtaId ;  /* 0x00000000000579c3 */ /* 0x000e300000008800 */
[----:B------:R-:W-:Y:S06]  /*0a60*/  BAR.ARV 0x8, 0x120 ;  /* 0x0204800000007b1d */ /* 0x000fec0000002000 */
[----:B------:R-:W-:Y:S01]  /*0a70*/  ISETP.NE.AND P0, PT, R0, 0x1, PT ;  /* 0x000000010000780c */ /* 0x000fe20003f05270 */
[----:B------:R-:W-:Y:S01]  /*0a80*/  UMOV UR4, 0x400 ;  /* 0x0000040000047882 */ /* 0x000fe20000000000 */
[----:B--2---:R-:W-:-:S11]  /*0a90*/  LOP3.LUT R2, R2, 0xffdfffff, RZ, 0xc0, !PT ;  /* 0xffdfffff02027812 */ /* 0x004fd600078ec0ff */
[----:B------:R-:W-:Y:S06]  /*0aa0*/  @!P0 BAR.ARV 0x9, 0x100 ;  /* 0x0244000000008b1d */ /* 0x000fec0000002000 */
[----:B0-----:R-:W-:Y:S01]  /*0ab0*/  ULEA UR4, UR5, UR4, 0x18 ;  /* 0x0000000405047291 */ /* 0x001fe2000f8ec03f */
[----:B------:R-:W-:Y:S01]  /*0ac0*/  @P0 LOP3.LUT R2, R2, 0x200000, RZ, 0xfc, !PT ;  /* 0x0020000002020812 */ /* 0x000fe200078efcff */
[----:B------:R-:W-:Y:S04]  /*0ad0*/  BAR.SYNC.DEFER_BLOCKING 0x5, 0x120 ;  /* 0x0144800000007b1d */ /* 0x000fe80000010000 */
[----:B------:R-:W-:-:S02]  /*0ae0*/  IMAD.U32 R17, RZ, RZ, UR4 ;  /* 0x00000004ff117e24 */ /* 0x000fc4000f8e00ff */
[----:B------:R-:W-:-:S03]  /*0af0*/  ULDC UR4, c[0x0][0xc14] ;  /* 0x0003050000047ab9 */ /* 0x000fc60000000800 */
[----:B------:R-:W0:Y:S01]  /*0b00*/  LDS.128 R204, [R17+0x228d0] ;  /* 0x0228d00011cc7984 */ /* 0x000e220000000c00 */
[----:B------:R-:W-:Y:S06]  /*0b10*/  BAR.ARV 0x4, 0x120 ;  /* 0x0104800000007b1d */ /* 0x000fec0000002000 */
[----:B0-----:R-:W-:-:S13]  /*0b20*/  ISETP.GE.AND P0, PT, R207, UR4, PT ;  /* 0x00000004cf007c0c */ /* 0x001fda000bf06270 */
[----:B------:R-:W-:Y:S05]  /*0b30*/  @P0 BRA `(.L_x_1991) ;  /* 0x000001e400a40947 */ /* 0x000fea0003800000 */
[----:B------:R-:W2:Y:S01]  /*0b40*/  LDL.LU R13, [R1+0x2c] ;  /* 0x00002c00010d7983 */ /* 0x000ea20000300800 */
[----:B------:R-:W-:Y:S02]  /*0b50*/  VIADD R12, R3, 0xffffff80 ;  /* 0xffffff80030c7836 */ /* 0x000fe40000000000 */
[----:B------:R-:W-:Y:S02]  /*0b60*/  IMAD.MOV.U32 R232, RZ, RZ, RZ ;  /* 0x000000ffffe87224 */ /* 0x000fe400078e00ff */
[----:B------:R-:W-:Y:S01]  /*0b70*/  IMAD.MOV.U32 R18, RZ, RZ, RZ ;  /* 0x000000ffff127224 */ /* 0x000fe200078e00ff */
[----:B------:R-:W-:Y:S01]  /*0b80*/  SHF.R.S32.HI R0, RZ, 0x1f, R12 ;  /* 0x0000001fff007819 */ /* 0x000fe2000001140c */
[----:B------:R-:W-:Y:S02]  /*0b90*/  IMAD.MOV.U32 R201, RZ, RZ, RZ ;  /* 0x000000ffffc97224 */ /* 0x000fe400078e00ff */
[----:B------:R-:W-:Y:S01]  /*0ba0*/  IMAD.MOV.U32 R22, RZ, RZ, RZ ;  /* 0x000000ffff167224 */ /* 0x000fe200078e00ff */
[CC--:B------:R-:W-:Y:S01]  /*0bb0*/  LEA.HI R3, R0.reuse, R12.reuse, RZ, 0x7 ;  /* 0x0000000c00037211 */ /* 0x0c0fe200078f38ff */
[----:B------:R-:W-:Y:S01]  /*0bc0*/  IMAD.MOV.U32 R16, RZ, RZ, RZ ;  /* 0x000000ffff107224 */ /* 0x000fe200078e00ff */
[----:B------:R-:W-:-:S02]  /*0bd0*/  LEA.HI R218, R0, R12, RZ, 0x5 ;  /* 0x0000000c00da7211 */ /* 0x000fc400078f28ff */
        /* <DEDUP_REMOVED lines=21> */
[----:B------:R-:W-:Y:S02]  /*0d30*/  IMAD R6, R6, 0x10, R9 ;  /* 0x0000001006067824 */ /* 0x000fe400078e0209 */
[----:B------:R-:W-:Y:S01]  /*0d40*/  IMAD.IADD R5, R12, 0x1, -R5 ;  /* 0x000000010c057824 */ /* 0x000fe200078e0a05 */
[----:B------:R-:W-:Y:S01]  /*0d50*/  LOP3.LUT R4, R4, 0x1ffffffe, RZ, 0xc0, !PT ;  /* 0x1ffffffe04047812 */ /* 0x000fe200078ec0ff */
[----:B------:R-:W-:Y:S02]  /*0d60*/  IMAD R3, R3, 0x40, R6 ;  /* 0x0000004003037824 */ /* 0x000fe400078e0206 */
[----:B------:R-:W-:Y:S02]  /*0d70*/  IMAD R5, R218, 0x10, R5 ;  /* 0x00000010da057824 */ /* 0x000fe400078e0205 */
[----:B------:R-:W-:Y:S01]  /*0d80*/  IMAD.IADD R4, R7, 0x1, -R4 ;  /* 0x0000000107047824 */ /* 0x000fe200078e0a04 */
[----:B------:R0:W-:Y:S01]  /*0d90*/  STL [R1+0xc], R3 ;  /* 0x00000c0301007387 */ /* 0x0001e20000100800 */
[----:B------:R-:W-:-:S02]  /*0da0*/  IMAD.IADD R8, R11, 0x1, -R8 ;  /* 0x000000010b087824 */ /* 0x000fc400078e0a08 */
[----:B------:R-:W-:Y:S02]  /*0db0*/  IMAD R7, R5, 0x8, R4 ;  /* 0x0000000805077824 */ /* 0x000fe400078e0204 */
[----:B------:R-:W-:Y:S01]  /*0dc0*/  IMAD.SHL.U32 R23, R8, 0x2, RZ ;  /* 0x0000000208177824 */ /* 0x000fe200078e00ff */
[CC--:B0-----:R-:W-:Y:S02]  /*0dd0*/  LEA.HI R3, R0.reuse, R12.reuse, RZ, 0x2 ;  /* 0x0000000c00037211 */ /* 0x0c1fe400078f10ff */
[----:B------:R-:W-:Y:S02]  /*0de0*/  LEA.HI R0, R0, R12, RZ, 0x3 ;  /* 0x0000000c00007211 */ /* 0x000fe400078f18ff */
[--C-:B------:R-:W-:Y:S02]  /*0df0*/  SHF.R.S32.HI R19, RZ, 0x2, R3.reuse ;  /* 0x00000002ff137819 */ /* 0x100fe40000011403 */
[----:B------:R-:W-:Y:S02]  /*0e00*/  LOP3.LUT R236, R3, 0xfffffffc, RZ, 0xc0, !PT ;  /* 0xfffffffc03ec7812 */ /* 0x000fe400078ec0ff */
[----:B------:R-:W-:Y:S01]  /*0e10*/  SHF.R.S32.HI R4, RZ, 0x1f, R3 ;  /* 0x0000001fff047819 */ /* 0x000fe20000011403 */
[----:B------:R-:W-:Y:S01]  /*0e20*/  VIADD R222, R19, 0x40 ;  /* 0x0000004013de7836 */ /* 0x000fe20000000000 */
[----:B------:R-:W-:Y:S01]  /*0e30*/  SHF.R.S32.HI R214, RZ, 0x3, R0 ;  /* 0x00000003ffd67819 */ /* 0x000fe20000011400 */
[----:B------:R-:W-:Y:S01]  /*0e40*/  IMAD.IADD R236, R12, 0x1, -R236 ;  /* 0x000000010cec7824 */ /* 0x000fe200078e0aec */
[----:B------:R-:W-:Y:S01]  /*0e50*/  LOP3.LUT R0, R0, 0x1ffffff8, RZ, 0xc0, !PT ;  /* 0x1ffffff800007812 */ /* 0x000fe200078ec0ff */
[----:B------:R-:W-:Y:S01]  /*0e60*/  IMAD.SHL.U32 R216, R222, 0x40, RZ ;  /* 0x00000040ded87824 */ /* 0x000fe200078e00ff */
[----:B------:R-:W-:-:S02]  /*0e70*/  SHF.R.S32.HI R3, RZ, 0x1f, R222 ;  /* 0x0000001fff037819 */ /* 0x000fc400000114de */
[----:B------:R-:W-:Y:S01]  /*0e80*/  LEA.HI R4, R4, R19, RZ, 0x3 ;  /* 0x0000001304047211 */ /* 0x000fe200078f18ff */
[----:B------:R-:W-:Y:S01]  /*0e90*/  IMAD.IADD R0, R12, 0x1, -R0 ;  /* 0x000000010c007824 */ /* 0x000fe200078e0a00 */
[----:B------:R-:W-:Y:S01]  /*0ea0*/  LEA.HI R5, R3, R222, RZ, 0x3 ;  /* 0x000000de03057211 */ /* 0x000fe200078f18ff */
[----:B------:R-:W-:Y:S01]  /*0eb0*/  IMAD.SHL.U32 R3, R236, 0x8, RZ ;  /* 0x00000008ec037824 */ /* 0x000fe200078e00ff */
[----:B------:R-:W-:Y:S01]  /*0ec0*/  LOP3.LUT R216, R216, 0x1c0, RZ, 0xc0, !PT ;  /* 0x000001c0d8d87812 */ /* 0x000fe200078ec0ff */
[----:B------:R-:W-:Y:S01]  /*0ed0*/  IMAD.SHL.U32 R208, R0, 0x8, RZ ;  /* 0x0000000800d07824 */ /* 0x000fe200078e00ff */
[----:B------:R-:W-:Y:S01]  /*0ee0*/  LOP3.LUT R4, R4, 0xfffffff8, RZ, 0xc0, !PT ;  /* 0xfffffff804047812 */ /* 0x000fe200078ec0ff */
[----:B------:R-:W-:Y:S01]  /*0ef0*/  IMAD.SHL.U32 R5, R5, 0x40, RZ ;  /* 0x0000004005057824 */ /* 0x000fe200078e00ff */
[----:B------:R-:W-:Y:S01]  /*0f00*/  LOP3.LUT R0, R216, 0x38, R3, 0xf8, !PT ;  /* 0x00000038d8007812 */ /* 0x000fe200078ef803 */
[----:B------:R-:W-:Y:S01]  /*0f10*/  IMAD.SHL.U32 R3, R7, 0x8, RZ ;  /* 0x0000000807037824 */ /* 0x000fe200078e00ff */
[----:B------:R-:W-:Y:S01]  /*0f20*/  SHF.R.U32.HI R6, RZ, 0x3, R216 ;  /* 0x00000003ff067819 */ /* 0x000fe200000116d8 */
[----:B------:R-:W-:Y:S01]  /*0f30*/  IMAD.IADD R237, R19, 0x1, -R4 ;  /* 0x0000000113ed7824 */ /* 0x000fe200078e0a04 */
[----:B------:R-:W-:-:S02]  /*0f40*/  LOP3.LUT R219, R5, 0xfffffe00, RZ, 0xc0, !PT ;  /* 0xfffffe0005db7812 */ /* 0x000fc400078ec0ff */
[----:B------:R0:W-:Y:S01]  /*0f50*/  STL [R1+0x14], R3 ;  /* 0x0000140301007387 */ /* 0x0001e20000100800 */
[----:B------:R-:W-:Y:S02]  /*0f60*/  SHF.R.S32.HI R233, RZ, 0x1f, R19 ;  /* 0x0000001fffe97819 */ /* 0x000fe40000011413 */
[----:B------:R-:W-:Y:S02]  /*0f70*/  LOP3.LUT R0, R219, R0, R6, 0xf6, !PT ;  /* 0x00000000db007212 */ /* 0x000fe400078ef606 */
[----:B------:R-:W-:-:S03]  /*0f80*/  SHF.R.S32.HI R235, RZ, 0x1f, R222 ;  /* 0x0000001fffeb7819 */ /* 0x000fc600000114de */
[----:B------:R-:W-:-:S05]  /*0f90*/  IMAD R0, R0, 0x2, R17 ;  /* 0x0000000200007824 */ /* 0x000fca00078e0211 */
[----:B------:R0:W-:Y:S02]  /*0fa0*/  STL [R1+0x8], R0 ;  /* 0x0000080001007387 */ /* 0x0001e40000100800 */
[----:B0-2---:R-:W-:-:S07]  /*0fb0*/  LOP3.LUT R200, R13, 0x1, RZ, 0xfc, !PT ;  /* 0x000000010dc87812 */ /* 0x005fce00078efcff */
.L_x_2204:
[----:B------:R-:W-:Y:S05]  /*0fc0*/  YIELD ;  /* 0x0000000000007946 */ /* 0x000fea0003800000 */
[----:B------:R-:W-:Y:S01]  /*0fd0*/  ULDC.64 UR4, c[0x0][0xa28] ;  /* 0x00028a0000047ab9 */ /* 0x000fe20000000a00 */
[----:B0--345:R-:W0:Y:S01]  /*0fe0*/  LDC.64 R6, c[0x0][0xa08] ;  /* 0x00028200ff067b82 */ /* 0x039e220000000a00 */
[----:B------:R-:W-:Y:S01]  /*0ff0*/  ISETP.NE.U32.AND P1, PT, RZ, UR4, PT ;  /* 0x00000004ff007c0c */ /* 0x000fe2000bf25070 */
[----:B------:R-:W-:Y:S02]  /*1000*/  IMAD.MOV.U32 R3, RZ, RZ, RZ ;  /* 0x000000ffff037224 */ /* 0x000fe400078e00ff */
[----:B------:R-:W-:Y:S01]  /*1010*/  IMAD.MOV.U32 R25, RZ, RZ, RZ ;  /* 0x000000ffff197224 */ /* 0x000fe200078e00ff */
[----:B------:R-:W-:Y:S01]  /*1020*/  ISETP.NE.AND.EX P1, PT, RZ, UR5, PT, P1 ;  /* 0x00000005ff007c0c */ /* 0x000fe2000bf25310 */
[----:B------:R-:W-:-:S02]  /*1030*/  ULDC.64 UR4, c[0x0][0xa18] ;  /* 0x0002860000047ab9 */ /* 0x000fc40000000a00 */
[----:B------:R-:W-:-:S04]  /*1040*/  ISETP.NE.U32.AND P2, PT, RZ, UR4, PT ;  /* 0x00000004ff007c0c */ /* 0x000fc8000bf45070 */
[----:B------:R-:W-:Y:S01]  /*1050*/  ISETP.NE.AND.EX P2, PT, RZ, UR5, PT, P2 ;  /* 0x00000005ff007c0c */ /* 0x000fe2000bf45320 */
[----:B------:R-:W-:Y:S02]  /*1060*/  ULDC.64 UR4, c[0x0][0xa08] ;  /* 0x0002820000047ab9 */ /* 0x000fe40000000a00 */
[----:B------:R-:W-:-:S03]  /*1070*/  ISETP.NE.U32.AND P0, PT, RZ, UR4, PT ;  /* 0x00000004ff007c0c */ /* 0x000fc6000bf05070 */
[----:B-1----:R-:W1:Y:S01]  /*1080*/  @P1 LDC.64 R4, c[0x0][0xa28] ;  /* 0x00028a00ff041b82 */ /* 0x002e620000000a00 */
[----:B------:R-:W-:Y:S01]  /*1090*/  ISETP.NE.AND.EX P0, PT, RZ, UR5, PT, P0 ;  /* 0x00000005ff007c0c */ /* 0x000fe2000bf05300 */
[----:B0-----:R-:W-:-:S06]  /*10a0*/  IMAD.WIDE R10, R207, 0x4, R6 ;  /* 0x00000004cf0a7825 */ /* 0x001fcc00078e0206 */
[----:B------:R-:W0:Y:S01]  /*10b0*/  @P2 LDC.64 R8, c[0x0][0xa18] ;  /* 0x00028600ff082b82 */ /* 0x000e220000000a00 */
[----:B------:R-:W-:Y:S02]  /*10c0*/  ULDC UR4, c[0x0][0x288] ;  /* 0x0000a20000047ab9 */ /* 0x000fe40000000800 */
[----:B------:R-:W-:Y:S01]  /*10d0*/  IMAD.U32 R203, RZ, RZ, UR4 ;  /* 0x00000004ffcb7e24 */ /* 0x000fe2000f8e00ff */
[----:B------:R-:W-:Y:S02]  /*10e0*/  ULDC.64 UR4, c[0x0][0x3f8] ;  /* 0x0000fe0000047ab9 */ /* 0x000fe40000000a00 */
[----:B------:R2:W5:Y:S01]  /*10f0*/  @P0 LDG.E R25, desc[UR52][R10.64] ;  /* 0x000000340a190981 */ /* 0x000562000c1e1900 */
[----:B-1----:R-:W-:-:S05]  /*1100*/  @P1 IMAD.WIDE R4, R207, 0x4, R4 ;  /* 0x00000004cf041825 */ /* 0x002fca00078e0204 */
[----:B------:R2:W5:Y:S01]  /*1110*/  @P1 LDG.E R3, desc[UR52][R4.64] ;  /* 0x0000003404031981 */ /* 0x000562000c1e1900 */
[----:B0-----:R-:W-:-:S05]  /*1120*/  @P2 IMAD.WIDE R6, R207, 0x4, R8 ;  /* 0x00000004cf062825 */ /* 0x001fca00078e0208 */
        /* <DEDUP_REMOVED lines=9> */
[----:B------:R-:W-:Y:S01]  /*11c0*/  IMAD.U32 R24, RZ, RZ, UR4 ;  /* 0x00000004ff187e24 */ /* 0x000fe2000f8e00ff */
[----:B--2---:R-:W-:Y:S06]  /*11d0*/  @P2 BRA `(.L_x_1992) ;  /* 0x0000000000242947 */ /* 0x004fec0003800000 */
        /* <DEDUP_REMOVED lines=9> */
.L_x_1992:
[----:B------:R-:W-:Y:S01]  /*1270*/  ULDC.64 UR4, c[0x0][0xa20] ;  /* 0x0002880000047ab9 */ /* 0x000fe20000000a00 */
[----:B------:R-:W-:Y:S01]  /*1280*/  IMAD.MOV.U32 R234, RZ, RZ, R205 ;  /* 0x000000ffffea7224 */ /* 0x000fe200078e00cd */
[----:B------:R-:W-:Y:S01]  /*1290*/  ISETP.NE.U32.AND P1, PT, RZ, UR4, PT ;  /* 0x00000004ff007c0c */ /* 0x000fe2000bf25070 */
[----:B------:R-:W-:Y:S02]  /*12a0*/  IMAD.MOV.U32 R220, RZ, RZ, R206 ;  /* 0x000000ffffdc7224 */ /* 0x000fe400078e00ce */
[----:B------:R-:W-:Y:S01]  /*12b0*/  IMAD.MOV.U32 R221, RZ, RZ, R207 ;  /* 0x000000ffffdd7224 */ /* 0x000fe200078e00cf */
[----:B------:R-:W-:-:S13]  /*12c0*/  ISETP.NE.AND.EX P1, PT, RZ, UR5, PT, P1 ;  /* 0x00000005ff007c0c */ /* 0x000fda000bf25310 */
[----:B------:R-:W-:Y:S05]  /*12d0*/  @!P1 BRA `(.L_x_1993) ;  /* 0x0000000000109947 */ /* 0x000fea0003800000 */
[----:B------:R-:W0:Y:S02]  /*12e0*/  LDC.64 R4, c[0x0][0xa20] ;  /* 0x00028800ff047b82 */ /* 0x000e240000000a00 */
[----:B0-----:R-:W-:-:S05]  /*12f0*/  IMAD.WIDE R4, R207, 0x4, R4 ;  /* 0x00000004cf047825 */ /* 0x001fca00078e0204 */
[----:B------:R0:W5:Y:S01]  /*1300*/  LDG.E R24, desc[UR52][R4.64] ;  /* 0x0000003404187981 */ /* 0x000162000c1e1900 */
[----:B------:R-:W-:Y:S05]  /*1310*/  BRA `(.L_x_1994) ;  /* 0x0000000000107947 */ /* 0x000fea0003800000 */
.L_x_1993:
[----:B------:R-:W-:Y:S05]  /*1320*/  @!P0 BRA `(.L_x_1994) ;  /* 0x00000000000c8947 */ /* 0x000fea0003800000 */
[----:B------:R-:W2:Y:S04]  /*1330*/  LDG.E R5, desc[UR52][R10.64] ;  /* 0x000000340a057981 */ /* 0x000ea8000c1e1900 */
[----:B------:R-:W2:Y:S02]  /*1340*/  LDG.E R24, desc[UR52][R10.64+0x4] ;  /* 0x000004340a187981 */ /* 0x000ea4000c1e1900 */
[----:B--2---:R-:W-:-:S07]  /*1350*/  IMAD.IADD R24, R24, 0x1, -R5 ;  /* 0x0000000118187824 */ /* 0x004fce00078e0a05 */
.L_x_1994:
[----:B------:R-:W-:Y:S01]  /*1360*/  ULDC.64 UR4, c[0x0][0xa10] ;  /* 0x0002840000047ab9 */ /* 0x000fe20000000a00 */
[----:B------:R-:W1:Y:S01]  /*1370*/  LDC.64 R10, c[0x0][0x9e0] ;  /* 0x00027800ff0a7b82 */ /* 0x000e620000000a00 */
[----:B------:R-:W-:-:S04]  /*1380*/  ISETP.NE.U32.AND P0, PT, RZ, UR4, PT ;  /* 0x00000004ff007c0c */ /* 0x000fc8000bf05070 */
[----:B------:R-:W-:Y:S01]  /*1390*/  ISETP.NE.AND.EX P0, PT, RZ, UR5, PT, P0 ;  /* 0x00000005ff007c0c */ /* 0x000fe2000bf05300 */
[----:B------:R-:W-:Y:S02]  /*13a0*/  ULDC.64 UR4, c[0x0][0xa30] ;  /* 0x00028c0000047ab9 */ /* 0x000fe40000000a00 */
[----:B------:R-:W-:-:S04]  /*13b0*/  ISETP.NE.U32.AND P1, PT, RZ, UR4, PT ;  /* 0x00000004ff007c0c */ /* 0x000fc8000bf25070 */
[----:B------:R-:W-:-:S06]  /*13c0*/  ISETP.NE.AND.EX P1, PT, RZ, UR5, PT, P1 ;  /* 0x00000005ff007c0c */ /* 0x000fcc000bf25310 */
[----:B0-----:R-:W0:Y:S08]  /*13d0*/  @P0 LDC.64 R4, c[0x0][0xa10] ;  /* 0x00028400ff040b82 */ /* 0x001e300000000a00 */
[----:B------:R-:W2:Y:S01]  /*13e0*/  @P1 LDC.64 R6, c[0x0][0xa30] ;  /* 0x00028c00ff061b82 */ /* 0x000ea20000000a00 */
[----:B0-----:R-:W-:-:S05]  /*13f0*/  @P0 IMAD.WIDE R4, R207, 0x4, R4 ;  /* 0x00000004cf040825 */ /* 0x001fca00078e0204 */
[----:B------:R-:W3:Y:S04]  /*1400*/  @P0 LDG.E R0, desc[UR52][R4.64] ;  /* 0x0000003404000981 */ /* 0x000ee8000c1e1900 */
[----:B------:R-:W3:Y:S01]  /*1410*/  @P0 LDG.E R9, desc[UR52][R4.64+0x4] ;  /* 0x0000043404090981 */ /* 0x000ee2000c1e1900 */
[----:B-----5:R-:W-:Y:S02]  /*1420*/  IMAD.MOV.U32 R31, RZ, RZ, R24 ;  /* 0x000000ffff1f7224 */ /* 0x020fe400078e0018 */
[----:B------:R-:W-:Y:S02]  /*1430*/  IMAD.IADD R8, R24, 0x1, -R3 ;  /* 0x0000000118087824 */ /* 0x000fe400078e0a03 */
[----:B--2---:R-:W-:-:S05]  /*1440*/  @P1 IMAD.WIDE R6, R207, 0x4, R6 ;  /* 0x00000004cf061825 */ /* 0x004fca00078e0206 */
[----:B------:R0:W5:Y:S01]  /*1450*/  @P1 LDG.E R31, desc[UR52][R6.64] ;  /* 0x00000034061f1981 */ /* 0x000162000c1e1900 */
[----:B-1----:R-:W-:Y:S02]  /*1460*/  ISETP.GE.AND P1, PT, R11, 0x1, PT ;  /* 0x000000010b00780c */ /* 0x002fe40003f26270 */
[----:B------:R-:W-:Y:S01]  /*1470*/  LEA R65, R205, 0x80, 0x7 ;  /* 0x00000080cd417811 */ /* 0x000fe200078e38ff */
[----:B---3--:R-:W-:-:S04]  /*1480*/  @P0 IMAD.IADD R62, R9, 0x1, -R0 ;  /* 0x00000001093e0824 */ /* 0x008fc800078e0a00 */
[----:B------:R-:W-:-:S04]  /*1490*/  IMAD.IADD R202, R8, 0x1, R62 ;  /* 0x0000000108ca7824 */ /* 0x000fc800078e023e */
[C---:B------:R-:W-:Y:S01]  /*14a0*/  VIADD R0, R202.reuse, 0x5f ;  /* 0x0000005fca007836 */ /* 0x040fe20000000000 */
[----:B------:R-:W-:-:S03]  /*14b0*/  IADD3 R65, R202, R65, -R203 ;  /* 0x00000041ca417210 */ /* 0x000fc60007ffe8cb */
[----:B------:R-:W-:-:S05]  /*14c0*/  IMAD.HI R0, R0, 0x2aaaaaab, RZ ;  /* 0x2aaaaaab00007827 */ /* 0x000fca00078e02ff */
[----:B------:R-:W-:-:S04]  /*14d0*/  SHF.R.U32.HI R3, RZ, 0x1f, R0 ;  /* 0x0000001fff037819 */ /* 0x000fc80000011600 */
[----:B------:R-:W-:Y:S01]  /*14e0*/  LEA.HI.SX32 R178, R0, R3, 0x1c ;  /* 0x0000000300b27211 */ /* 0x000fe200078fe2ff */
[----:B------:R-:W-:Y:S01]  /*14f0*/  IMAD.IADD R0, R65, 0x1, R10 ;  /* 0x0000000141007824 */ /* 0x000fe200078e020a */
[----:B0-----:R-:W-:Y:S06]  /*1500*/  @!P1 BRA `(.L_x_1995) ;  /* 0x0000000000489947 */ /* 0x001fec0003800000 */
[C---:B------:R-:W-:Y:S01]  /*1510*/  ISETP.GT.AND P0, PT, R65.reuse, RZ, PT ;  /* 0x000000ff4100720c */ /* 0x040fe20003f04270 */
[----:B------:R-:W-:Y:S01]  /*1520*/  BSSY B0, `(.L_x_1996) ;  /* 0x000000e000007945 */ /* 0x000fe20003800000 */
[----:B------:R-:W-:-:S11]  /*1530*/  VIADD R3, R65, 0xffffffff ;  /* 0xffffffff41037836 */ /* 0x000fd60000000000 */
[----:B------:R-:W-:Y:S05]  /*1540*/  @P0 BRA `(.L_x_1997) ;  /* 0x00000000001c0947 */ /* 0x000fea0003800000 */
[----:B------:R-:W-:Y:S01]  /*1550*/  ISETP.NE.AND P0, PT, R11, 0x1, PT ;  /* 0x000000010b00780c */ /* 0x000fe20003f05270 */
[----:B------:R-:W-:-:S12]  /*1560*/  IMAD.MOV R3, RZ, RZ, -R65 ;  /* 0x000000ffff037224 */ /* 0x000fd800078e0a41 */
[----:B------:R-:W0:Y:S02]  /*1570*/  @P0 LDC.64 R4, c[0x0][0x9e8] ;  /* 0x00027a00ff040b82 */ /* 0x000e240000000a00 */
[----:B0-----:R-:W-:-:S05]  /*1580*/  @P0 IMAD.HI.U32 R4, R3, R4, RZ ;  /* 0x0000000403040227 */ /* 0x001fca00078e00ff */
[----:B------:R-:W-:-:S04]  /*1590*/  @P0 SHF.R.U32.HI R3, RZ, R5, R4 ;  /* 0x00000005ff030219 */ /* 0x000fc80000011604 */
[----:B------:R-:W-:Y:S01]  /*15a0*/  LOP3.LUT R3, RZ, R3, RZ, 0x33, !PT ;  /* 0x00000003ff037212 */ /* 0x000fe200078e33ff */
[----:B------:R-:W-:Y:S06]  /*15b0*/  BRA `(.L_x_1998) ;  /* 0x0000000000107947 */ /* 0x000fec0003800000 */
.L_x_1997:
[----:B------:R-:W-:-:S13]  /*15c0*/  ISETP.NE.AND P0, PT, R11, 0x1, PT ;  /* 0x000000010b00780c */ /* 0x000fda0003f05270 */
[----:B------:R-:W0:Y:S02]  /*15d0*/  @P0 LDC.64 R4, c[0x0][0x9e8] ;  /* 0x00027a00ff040b82 */ /* 0x000e240000000a00 */
[----:B0-----:R-:W-:-:S05]  /*15e0*/  @P0 IMAD.HI.U32 R4, R3, R4, RZ ;  /* 0x0000000403040227 */ /* 0x001fca00078e00ff */
[----:B------:R-:W-:-:S07]  /*15f0*/  @P0 SHF.R.U32.HI R3, RZ, R5, R4 ;  /* 0x00000005ff030219 */ /* 0x000fce0000011604 */
.L_x_1998:
[----:B------:R-:W-:Y:S05]  /*1600*/  BSYNC B0 ;  /* 0x0000000000007941 */ /* 0x000fea0003800000 */
.L_x_1996:
[----:B------:R-:W-:-:S05]  /*1610*/  IMAD R3, R3, R11, R11 ;  /* 0x0000000b03037224 */ /* 0x000fca00078e020b */
[----:B------:R-:W-:-:S07]  /*1620*/  VIMNMX R0, R0, R3, PT ;  /* 0x0000000300007248 */ /* 0x000fce0003fe0100 */
.L_x_1995:
[----:B------:R-:W-:Y:S01]  /*1630*/  IMAD R61, R205, 0x80, -R203 ;  /* 0x00000080cd3d7824 */ /* 0x000fe200078e0acb */
[----:B------:R-:W-:-:S03]  /*1640*/  ULDC UR4, c[0x0][0x9dc] ;  /* 0x0002770000047ab9 */ /* 0x000fc60000000800 */
[----:B------:R-:W-:-:S04]  /*1650*/  IMAD.IADD R61, R202, 0x1, R61 ;  /* 0x00000001ca3d7824 */ /* 0x000fc800078e023d */
[----:B------:R-:W-:Y:S01]  /*1660*/  VIADD R3, R61, -UR4 ;  /* 0x800000043d037c36 */ /* 0x000fe20008000000 */
[----:B------:R-:W-:Y:S06]  /*1670*/  @!P1 BRA `(.L_x_1999) ;  /* 0x0000000000489947 */ /* 0x000fec0003800000 */
[----:B------:R-:W-:Y:S01]  /*1680*/  ISETP.GT.AND P0, PT, R61, -0x1, PT ;  /* 0xffffffff3d00780c */ /* 0x000fe20003f04270 */
[----:B------:R-:W-:-:S12]  /*1690*/  BSSY B0, `(.L_x_2000) ;  /* 0x000000e000007945 */ /* 0x000fd80003800000 */
        /* <DEDUP_REMOVED lines=8> */
.L_x_2001:
[----:B------:R-:W-:Y:S01]  /*1720*/  ISETP.NE.AND P0, PT, R11, 0x1, PT ;  /* 0x000000010b00780c */ /* 0x000fe20003f05270 */
[----:B------:R-:W-:-:S12]  /*1730*/  IMAD.MOV.U32 R4, RZ, RZ, R61 ;  /* 0x000000ffff047224 */ /* 0x000fd800078e003d */
[----:B------:R-:W0:Y:S02]  /*1740*/  @P0 LDC.64 R6, c[0x0][0x9e8] ;  /* 0x00027a00ff060b82 */ /* 0x000e240000000a00 */
[----:B0-----:R-:W-:-:S05]  /*1750*/  @P0 IMAD.HI.U32 R6, R61, R6, RZ ;  /* 0x000000063d060227 */ /* 0x001fca00078e00ff */
[----:B------:R-:W-:-:S07]  /*1760*/  @P0 SHF.R.U32.HI R4, RZ, R7, R6 ;  /* 0x00000007ff040219 */ /* 0x000fce0000011606 */
.L_x_2002:
[----:B------:R-:W-:Y:S05]  /*1770*/  BSYNC B0 ;  /* 0x0000000000007941 */ /* 0x000fea0003800000 */
.L_x_2000:
[----:B------:R-:W-:-:S05]  /*1780*/  IMAD R4, R4, R11, RZ ;  /* 0x0000000b04047224 */ /* 0x000fca00078e02ff */
[----:B------:R-:W-:-:S07]  /*1790*/  VIMNMX R3, R3, R4, !PT ;  /* 0x0000000403037248 */ /* 0x000fce0007fe0100 */
.L_x_1999:
[----:B------:R-:W-:Y:S02]  /*17a0*/  VIADD R0, R0, 0x5f ;  /* 0x0000005f00007836 */ /* 0x000fe40000000000 */
[----:B------:R-:W-:-:S04]  /*17b0*/  IMAD.HI R4, R3, 0x2aaaaaab, RZ ;  /* 0x2aaaaaab03047827 */ /* 0x000fc800078e02ff */
[----:B------:R-:W-:Y:S01]  /*17c0*/  IMAD.HI R0, R0, 0x2aaaaaab, RZ ;  /* 0x2aaaaaab00007827 */ /* 0x000fe200078e02ff */
[----:B------:R-:W-:-:S04]  /*17d0*/  SHF.R.U32.HI R5, RZ, 0x1f, R4 ;  /* 0x0000001fff057819 */ /* 0x000fc80000011604 */
[----:B------:R-:W-:Y:S02]  /*17e0*/  SHF.R.U32.HI R3, RZ, 0x1f, R0 ;  /* 0x0000001fff037819 */ /* 0x000fe40000011600 */
[----:B------:R-:W-:Y:S02]  /*17f0*/  LEA.HI.SX32 R5, R4, R5, 0x1c ;  /* 0x0000000504057211 */ /* 0x000fe400078fe2ff */
[----:B------:R-:W-:Y:S02]  /*1800*/  LEA.HI.SX32 R3, R0, R3, 0x1c ;  /* 0x0000000300037211 */ /* 0x000fe400078fe2ff */
[----:B------:R-:W-:Y:S02]  /*1810*/  VIMNMX R5, RZ, R5, !PT ;  /* 0x00000005ff057248 */ /* 0x000fe40007fe0100 */
[----:B------:R-:W-:-:S03]  /*1820*/  VIMNMX R3, R178, R3, PT ;  /* 0x00000003b2037248 */ /* 0x000fc60003fe0100 */
[--C-:B------:R-:W-:Y:S02]  /*1830*/  IMAD R5, R5, 0x60, -R8.reuse ;  /* 0x0000006005057824 */ /* 0x100fe400078e0a08 */
[----:B------:R-:W-:-:S03]  /*1840*/  IMAD R3, R3, 0x60, -R8 ;  /* 0x0000006003037824 */ /* 0x000fc600078e0a08 */
[----:B------:R-:W-:Y:S02]  /*1850*/  VIMNMX R5, RZ, R5, !PT ;  /* 0x00000005ff057248 */ /* 0x000fe40007fe0100 */
        /* <DEDUP_REMOVED lines=11> */
[----:B------:R-:W-:Y:S05]  /*1910*/  @!P1 BRA `(.L_x_2003) ;  /* 0x00000040009c9947 */ /* 0x000fea0003800000 */
        /* <DEDUP_REMOVED lines=20> */
.L_x_2005:
[----:B------:R-:W-:Y:S05]  /*1a60*/  BSYNC B6 ;  /* 0x0000000000067941 */ /* 0x000fea0003800000 */
.L_x_2004:
        /* <DEDUP_REMOVED lines=20> */
.L_x_2007:
[----:B------:R-:W-:Y:S05]  /*1bb0*/  BSYNC B6 ;  /* 0x0000000000067941 */ /* 0x000fea0003800000 */
.L_x_2006:
        /* <DEDUP_REMOVED lines=8> */
[----:B------:R-:W-:Y:S01]  /*1c40*/  ULDC.64 UR4, c[0x0][0x2f8] ;  /* 0x0000be0000047ab9 */ /* 0x000fe20000000a00 */
[----:B------:R-:W-:Y:S02]  /*1c50*/  IMAD.SHL.U32 R20, R236, 0x8, RZ ;  /* 0x00000008ec147824 */ /* 0x000fe400078e00ff */
[----:B------:R-:W3:Y:S08]  /*1c60*/  LDC R27, c[0x0][0x3d4] ;  /* 0x0000f500ff1b7b82 */ /* 0x000ef00000000800 */
[----:B------:R-:W4:Y:S08]  /*1c70*/  @P0 LDC.64 R4, c[0x0][0x9f8] ;  /* 0x00027e00ff040b82 */ /* 0x000f300000000a00 */
[----:B------:R-:W3:Y:S08]  /*1c80*/  LDC.64 R56, c[0x0][0x3d8] ;  /* 0x0000f600ff387b82 */ /* 0x000ef00000000a00 */
[----:B------:R-:W3:Y:S01]  /*1c90*/  LDC.64 R24, c[0x0][0x3e8] ;  /* 0x0000fa00ff187b82 */ /* 0x000ee20000000a00 */
[----:B----4-:R-:W-:-:S05]  /*1ca0*/  @P0 IMAD.WIDE R4, R207, 0x4, R4 ;  /* 0x00000004cf040825 */ /* 0x010fca00078e0204 */
[----:B------:R4:W3:Y:S01]  /*1cb0*/  @P0 LDG.E R207, desc[UR52][R4.64] ;  /* 0x0000003404cf0981 */ /* 0x0008e2000c1e1900 */
[----:B0-----:R-:W-:Y:S01]  /*1cc0*/  ISETP.NE.AND P0, PT, R0, 0x1, PT ;  /* 0x000000010000780c */ /* 0x001fe20003f05270 */
[C---:B------:R-:W-:Y:S01]  /*1cd0*/  VIADD R100, R20.reuse, 0x20 ;  /* 0x0000002014647836 */ /* 0x040fe20000000000 */
[----:B------:R-:W-:Y:S01]  /*1ce0*/  SHF.R.S32.HI R26, RZ, 0x1f, R58 ;  /* 0x0000001fff1a7819 */ /* 0x000fe2000001143a */
[C---:B------:R-:W-:Y:S01]  /*1cf0*/  VIADD R99, R20.reuse, 0x40 ;  /* 0x0000004014637836 */ /* 0x040fe20000000000 */
[----:B--2---:R-:W-:Y:S01]  /*1d00*/  SHF.R.U32.HI R32, RZ, 0x7, R32 ;  /* 0x00000007ff207819 */ /* 0x004fe20000011620 */
[----:B------:R-:W-:Y:S01]  /*1d10*/  VIADD R98, R20, 0x60 ;  /* 0x0000006014627836 */ /* 0x000fe20000000000 */
[----:B------:R-:W-:Y:S01]  /*1d20*/  SHF.R.S32.HI R21, RZ, 0x1f, R20 ;  /* 0x0000001fff157819 */ /* 0x000fe20000011414 */
[-C--:B-1----:R-:W-:Y:S01]  /*1d30*/  IMAD R6, R26, R44.reuse, RZ ;  /* 0x0000002c1a067224 */ /* 0x082fe200078e02ff */
[----:B------:R-:W-:Y:S01]  /*1d40*/  ISETP.NE.AND P6, PT, R32, 0x1, PT ;  /* 0x000000012000780c */ /* 0x000fe20003fc5270 */
[----:B----4-:R-:W-:Y:S01]  /*1d50*/  IMAD.WIDE.U32 R4, R58, R44, RZ ;  /* 0x0000002c3a047225 */ /* 0x010fe200078e00ff */
[----:B------:R-:W-:-:S02]  /*1d60*/  SHF.L.U64.HI R90, R44, 0x6, R45 ;  /* 0x000000062c5a7819 */ /* 0x000fc4000001022d */
[----:B---3--:R-:W-:Y:S01]  /*1d70*/  SHF.L.U64.HI R86, R24, 0x6, R25 ;  /* 0x0000000618567819 */ /* 0x008fe20000010219 */
[----:B------:R-:W0:Y:S01]  /*1d80*/  @P0 LDC R3, c[0x0][0x42c] ;  /* 0x00010b00ff030b82 */ /* 0x000e220000000800 */
[----:B------:R-:W-:Y:S01]  /*1d90*/  VIADD R96, R20, 0x80 ;  /* 0x0000008014607836 */ /* 0x000fe20000000000 */
[----:B------:R-:W-:Y:S01]  /*1da0*/  SHF.L.U64.HI R87, R56, 0x6, R57 ;  /* 0x0000000638577819 */ /* 0x000fe20000010239 */
[----:B------:R-:W-:Y:S02]  /*1db0*/  VIADD R94, R20, 0xa0 ;  /* 0x000000a0145e7836 */ /* 0x000fe40000000000 */
[----:B------:R-:W-:Y:S02]  /*1dc0*/  IMAD.SHL.U32 R40, R236, 0x4, RZ ;  /* 0x00000004ec287824 */ /* 0x000fe400078e00ff */
[----:B------:R-:W-:Y:S01]  /*1dd0*/  IMAD.SHL.U32 R89, R237, 0x40, RZ ;  /* 0x00000040ed597824 */ /* 0x000fe200078e00ff */
[----:B------:R-:W1:Y:S01]  /*1de0*/  @P0 LDC R7, c[0x0][0x430] ;  /* 0x00010c00ff070b82 */ /* 0x000e620000000800 */
[----:B------:R-:W-:Y:S01]  /*1df0*/  IMAD.WIDE.U32 R10, R19, R24, R20 ;  /* 0x00000018130a7225 */ /* 0x000fe200078e0014 */
[----:B------:R-:W-:-:S02]  /*1e00*/  SHF.R.S32.HI R41, RZ, 0x1f, R40 ;  /* 0x0000001fff297819 */ /* 0x000fc40000011428 */
[----:B------:R-:W-:Y:S01]  /*1e10*/  LOP3.LUT R89, R89, 0x1c0, RZ, 0xc0, !PT ;  /* 0x000001c059597812 */ /* 0x000fe200078ec0ff */
[----:B------:R-:W-:Y:S02]  /*1e20*/  IMAD.MOV.U32 R82, RZ, RZ, 0x20 ;  /* 0x00000020ff527424 */ /* 0x000fe400078e00ff */
[----:B------:R-:W-:Y:S01]  /*1e30*/  VIADD R83, R32, 0x8 ;  /* 0x0000000820537836 */ /* 0x000fe20000000000 */
[----:B------:R-:W-:Y:S01]  /*1e40*/  SHF.R.U32.HI R84, RZ, 0x3, R89 ;  /* 0x00000003ff547819 */ /* 0x000fe20000011659 */
[----:B------:R-:W-:Y:S01]  /*1e50*/  IMAD R79, R45, 0x60, RZ ;  /* 0x000000602d4f7824 */ /* 0x000fe200078e02ff */
[----:B------:R-:W-:Y:S01]  /*1e60*/  SHF.R.U32.HI R32, RZ, 0x3, R216 ;  /* 0x00000003ff207819 */ /* 0x000fe200000116d8 */
[----:B------:R-:W-:Y:S02]  /*1e70*/  IMAD.SHL.U32 R88, R44, 0x40, RZ ;  /* 0x000000402c587824 */ /* 0x000fe400078e00ff */
[----:B------:R-:W-:Y:S02]  /*1e80*/  IMAD.SHL.U32 R85, R56, 0x40, RZ ;  /* 0x0000004038557824 */ /* 0x000fe400078e00ff */
[----:B------:R-:W-:-:S04]  /*1e90*/  IMAD.WIDE.U32 R50, R24, 0x60, RZ ;  /* 0x0000006018327825 */ /* 0x000fc800078e00ff */
[----:B0-----:R-:W-:-:S04]  /*1ea0*/  @P0 IMAD.HI.U32 R0, R206, R3, RZ ;  /* 0x00000003ce000227 */ /* 0x001fc800078e00ff */
[----:B------:R-:W-:Y:S01]  /*1eb0*/  IMAD R3, R58, R45, R6 ;  /* 0x0000002d3a037224 */ /* 0x000fe200078e0206 */
[----:B-1----:R-:W-:Y:S01]  /*1ec0*/  @P0 SHF.R.U32.HI R206, RZ, R7, R0 ;  /* 0x00000007ffce0219 */ /* 0x002fe20000011600 */
[----:B------:R-:W-:Y:S01]  /*1ed0*/  IMAD R6, R233, R44, RZ ;  /* 0x0000002ce9067224 */ /* 0x000fe200078e02ff */
[----:B------:R-:W-:Y:S01]  /*1ee0*/  ISETP.NE.U32.AND P0, PT, RZ, UR6, PT ;  /* 0x00000006ff007c0c */ /* 0x000fe2000bf05070 */
[----:B------:R-:W-:Y:S01]  /*1ef0*/  IMAD.IADD R5, R5, 0x1, R3 ;  /* 0x0000000105057824 */ /* 0x000fe200078e0203 */
[----:B------:R-:W-:Y:S01]  /*1f00*/  SHF.R.S32.HI R7, RZ, 0x1f, R206 ;  /* 0x0000001fff077819 */ /* 0x000fe200000114ce */
[----:B------:R-:W-:Y:S01]  /*1f10*/  IMAD R6, R19, R45, R6 ;  /* 0x0000002d13067224 */ /* 0x000fe200078e0206 */
[----:B------:R-:W-:Y:S01]  /*1f20*/  ISETP.NE.AND.EX P0, PT, RZ, UR7, PT, P0 ;  /* 0x00000007ff007c0c */ /* 0x000fe2000bf05300 */
[----:B------:R-:W-:-:S04]  /*1f30*/  IMAD.WIDE.U32 R4, R206, UR4, R4 ;  /* 0x00000004ce047c25 */ /* 0x000fc8000f8e0004 */
[----:B------:R-:W-:Y:S02]  /*1f40*/  IMAD R3, R7, UR4, RZ ;  /* 0x0000000407037c24 */ /* 0x000fe4000f8e02ff */
[----:B------:R-:W-:Y:S02]  /*1f50*/  IMAD.SHL.U32 R91, R24, 0x40, RZ ;  /* 0x00000040185b7824 */ /* 0x000fe400078e00ff */
[----:B------:R-:W-:Y:S01]  /*1f60*/  IMAD R3, R206, UR5, R3 ;  /* 0x00000005ce037c24 */ /* 0x000fe2000f8e0203 */
[----:B------:R-:W-:Y:S01]  /*1f70*/  ULDC.64 UR4, c[0x0][0x300] ;  /* 0x0000c00000047ab9 */ /* 0x000fe20000000a00 */
[----:B------:R-:W-:Y:S02]  /*1f80*/  IMAD.SHL.U32 R80, R27, 0x2, RZ ;  /* 0x000000021b507824 */ /* 0x000fe400078e00ff */
[----:B------:R-:W-:Y:S01]  /*1f90*/  IMAD.IADD R5, R5, 0x1, R3 ;  /* 0x0000000105057824 */ /* 0x000fe200078e0203 */
[----:B------:R-:W-:Y:S02]  /*1fa0*/  SHF.R.S32.HI R0, RZ, 0x1f, R207 ;  /* 0x0000001fff007819 */ /* 0x000fe400000114cf */
[----:B------:R-:W-:-:S02]  /*1fb0*/  SEL R43, R207, RZ, !P0 ;  /* 0x000000ffcf2b7207 */ /* 0x000fc40004000000 */
        /* <DEDUP_REMOVED lines=9> */
[----:B------:R-:W-:Y:S01]  /*2050*/  ISETP.GE.AND P1, PT, R100, UR4, PT ;  /* 0x0000000464007c0c */ /* 0x000fe2000bf26270 */
[----:B------:R-:W-:Y:S01]  /*2060*/  IMAD.WIDE.U32 R44, R44, 0x60, RZ ;  /* 0x000000602c2c7825 */ /* 0x000fe200078e00ff */
[----:B------:R-:W-:-:S02]  /*2070*/  IADD3 R95, P0, R28, R4, RZ ;  /* 0x000000041c5f7210 */ /* 0x000fc40007f1e0ff */
        /* <DEDUP_REMOVED lines=12> */
[----:B------:R-:W-:Y:S01]  /*2140*/  ISETP.GE.AND P3, PT, R6, UR4, PT ;  /* 0x0000000406007c0c */ /* 0x000fe2000bf66270 */
[----:B------:R-:W-:Y:S01]  /*2150*/  IMAD.IADD R79, R45, 0x1, R79 ;  /* 0x000000012d4f7824 */ /* 0x000fe200078e024f */
[----:B------:R-:W-:-:S02]  /*2160*/  LOP3.LUT R0, R5, 0x2, R0, 0xe2, !PT ;  /* 0x0000000205007812 */ /* 0x000fc400078ee200 */
[----:B------:R-:W-:Y:S02]  /*2170*/  SEL R3, RZ, 0x4, P0 ;  /* 0x00000004ff037807 */ /* 0x000fe40000000000 */
[----:B------:R-:W-:Y:S02]  /*2180*/  SEL R6, RZ, 0x8, P1 ;  /* 0x00000008ff067807 */ /* 0x000fe40000800000 */
[----:B------:R-:W-:Y:S02]  /*2190*/  ISETP.GE.AND P0, PT, R96, UR4, PT ;  /* 0x0000000460007c0c */ /* 0x000fe4000bf06270 */
[----:B------:R-:W-:Y:S02]  /*21a0*/  ISETP.GE.AND P1, PT, R94, UR4, PT ;  /* 0x000000045e007c0c */ /* 0x000fe4000bf26270 */
[----:B------:R-:W-:Y:S02]  /*21b0*/  LOP3.LUT R0, R6, R0, R3, 0xfe, !PT ;  /* 0x0000000006007212 */ /* 0x000fe400078efe03 */
[----:B------:R-:W-:-:S02]  /*21c0*/  SEL R3, RZ, 0x10, P0 ;  /* 0x00000010ff037807 */ /* 0x000fc40000000000 */
[----:B------:R-:W-:Y:S02]  /*21d0*/  SEL R6, RZ, 0x20, P1 ;  /* 0x00000020ff067807 */ /* 0x000fe40000800000 */
[----:B------:R-:W-:Y:S01]  /*21e0*/  ISETP.GE.AND P2, PT, R4, UR4, PT ;  /* 0x0000000404007c0c */ /* 0x000fe2000bf46270 */
[----:B------:R-:W-:Y:S01]  /*21f0*/  IMAD.WIDE.U32 R4, R206, UR6, R20 ;  /* 0x00000006ce047c25 */ /* 0x000fe2000f8e0014 */
[----:B------:R-:W-:Y:S01]  /*2200*/  LOP3.LUT R3, R6, R0, R3, 0xfe, !PT ;  /* 0x0000000006037212 */ /* 0x000fe200078efe03 */
[----:B------:R-:W-:Y:S01]  /*2210*/  ULDC.64 UR4, c[0x0][0x328] ;  /* 0x0000ca0000047ab9 */ /* 0x000fe20000000a00 */
[----:B------:R-:W-:Y:S01]  /*2220*/  SEL R0, RZ, 0x40, P2 ;  /* 0x00000040ff007807 */ /* 0x000fe20001000000 */
[----:B------:R-:W-:Y:S01]  /*2230*/  IMAD.IADD R5, R5, 0x1, R7 ;  /* 0x0000000105057824 */ /* 0x000fe200078e0207 */
[----:B------:R-:W-:Y:S01]  /*2240*/  ISETP.GE.AND P0, PT, R20, R27, PT ;  /* 0x0000001b1400720c */ /* 0x000fe20003f06270 */
[----:B------:R-:W-:Y:S01]  /*2250*/  IMAD R7, R8, UR4, RZ ;  /* 0x0000000408077c24 */ /* 0x000fe2000f8e02ff */
[----:B------:R-:W-:Y:S01]  /*2260*/  LOP3.LUT R0, R3, R0, RZ, 0xfc, !PT ;  /* 0x0000000003007212 */ /* 0x000fe200078efcff */
[----:B------:R-:W-:Y:S01]  /*2270*/  IMAD.WIDE.U32 R8, R19, R56, R20 ;  /* 0x0000003813087225 */ /* 0x000fe200078e0014 */
[----:B------:R-:W-:-:S02]  /*2280*/  SEL R3, R27, RZ, P0 ;  /* 0x000000ff1b037207 */ /* 0x000fc40000000000 */
[----:B------:R-:W-:Y:S01]  /*2290*/  LOP3.LUT P1, RZ, R237, 0x4, RZ, 0xc0, !PT ;  /* 0x00000004edff7812 */ /* 0x000fe2000782c0ff */
[----:B------:R-:W-:Y:S01]  /*22a0*/  IMAD R67, R43, UR5, R7 ;  /* 0x000000052b437c24 */ /* 0x000fe2000f8e0207 */
[----:B------:R-:W-:Y:S01]  /*22b0*/  IADD3 R58, P2, R19, R58, RZ ;  /* 0x0000003a133a7210 */ /* 0x000fe20007f5e0ff */
[----:B------:R-:W-:Y:S01]  /*22c0*/  IMAD.WIDE.U32 R42, R43, UR4, R4 ;  /* 0x000000042b2a7c25 */ /* 0x000fe2000f8e0004 */
[----:B------:R-:W-:Y:S01]  /*22d0*/  SEL R82, R82, 0xffffffe0, !P1 ;  /* 0xffffffe052527807 */ /* 0x000fe20004800000 */
[----:B------:R-:W-:Y:S02]  /*22e0*/  ULDC UR4, c[0x0][0x2e4] ;  /* 0x0000b90000047ab9 */ /* 0x000fe40000000800 */
[C---:B------:R-:W-:Y:S01]  /*22f0*/  IMAD.IADD R3, R20.reuse, 0x1, R3 ;  /* 0x0000000114037824 */ /* 0x040fe200078e0203 */
[----:B------:R-:W-:Y:S01]  /*2300*/  ISETP.GE.AND P1, PT, R20, UR4, PT ;  /* 0x0000000414007c0c */ /* 0x000fe2000bf26270 */
[C---:B------:R-:W-:Y:S02]  /*2310*/  IMAD R4, R233.reuse, R56, RZ ;  /* 0x00000038e9047224 */ /* 0x040fe400078e02ff */
[----:B------:R-:W-:Y:S01]  /*2320*/  IMAD R6, R233, R24, RZ ;  /* 0x00000018e9067224 */ /* 0x000fe200078e02ff */
[----:B------:R-:W-:Y:S01]  /*2330*/  SHF.R.S32.HI R12, RZ, 0x1f, R3 ;  /* 0x0000001fff0c7819 */ /* 0x000fe20000011403 */
[----:B------:R-:W-:-:S02]  /*2340*/  IMAD R13, R19, R57, R4 ;  /* 0x00000039130d7224 */ /* 0x000fc400078e0204 */
[----:B------:R-:W-:Y:S01]  /*2350*/  IMAD.WIDE.U32 R4, R19, R56, R40 ;  /* 0x0000003813047225 */ /* 0x000fe200078e0028 */
[----:B------:R-:W-:Y:S02]  /*2360*/  LEA.HI R12, R12, R3, RZ, 0x3 ;  /* 0x000000030c0c7211 */ /* 0x000fe400078f18ff */
[----:B------:R-:W-:Y:S01]  /*2370*/  LOP3.LUT R3, R89, 0x18, R20, 0xf8, !PT ;  /* 0x0000001859037812 */ /* 0x000fe200078ef814 */
[----:B------:R-:W-:Y:S01]  /*2380*/  IMAD.IADD R5, R5, 0x1, R13 ;  /* 0x0000000105057824 */ /* 0x000fe200078e020d */
[----:B------:R-:W-:Y:S01]  /*2390*/  SHF.R.S32.HI R74, RZ, 0x3, R12 ;  /* 0x00000003ff4a7819 */ /* 0x000fe2000001140c */
[----:B------:R-:W-:Y:S01]  /*23a0*/  IMAD.IADD R9, R13, 0x1, R9 ;  /* 0x000000010d097824 */ /* 0x000fe200078e0209 */
[----:B-----5:R-:W-:Y:S01]  /*23b0*/  SHF.R.S32.HI R13, RZ, 0x1f, R31 ;  /* 0x0000001fff0d7819 */ /* 0x020fe2000001141f */
[----:B------:R-:W-:Y:S01]  /*23c0*/  IMAD R15, R19, R25, R6 ;  /* 0x00000019130f7224 */ /* 0x000fe200078e0206 */
[----:B------:R-:W-:Y:S01]  /*23d0*/  LOP3.LUT R3, R3, R84, RZ, 0x3c, !PT ;  /* 0x0000005403037212 */ /* 0x000fe200078e3cff */
[----:B------:R-:W-:Y:S01]  /*23e0*/  IMAD.WIDE.U32 R6, R19, R24, R40 ;  /* 0x0000001813067225 */ /* 0x000fe200078e0028 */
[----:B------:R-:W-:-:S03]  /*23f0*/  LOP3.LUT R75, R12, 0xfffffff8, RZ, 0xc0, !PT ;  /* 0xfffffff80c4b7812 */ /* 0x000fc600078ec0ff */
[----:B------:R-:W-:Y:S01]  /*2400*/  IMAD R14, R13, R24, RZ ;  /* 0x000000180d0e7224 */ /* 0x000fe200078e02ff */
[----:B------:R-:W-:Y:S01]  /*2410*/  SHF.R.S32.HI R66, RZ, 0x1f, R75 ;  /* 0x0000001fff427819 */ /* 0x000fe2000001144b */
[----:B------:R-:W-:Y:S02]  /*2420*/  IMAD.IADD R7, R7, 0x1, R15 ;  /* 0x0000000107077824 */ /* 0x000fe400078e020f */
[----:B------:R-:W-:Y:S02]  /*2430*/  IMAD.IADD R11, R15, 0x1, R11 ;  /* 0x000000010f0b7824 */ /* 0x000fe400078e020b */
[----:B------:R-:W-:Y:S01]  /*2440*/  IMAD R81, R218, 0x200, R3 ;  /* 0x00000200da517824 */ /* 0x000fe200078e0203 */
[----:B------:R-:W-:Y:S01]  /*2450*/  LOP3.LUT R3, R89, 0x38, R12, 0xf8, !PT ;  /* 0x0000003859037812 */ /* 0x000fe200078ef80c */
[----:B------:R-:W-:Y:S01]  /*2460*/  IMAD R15, R31, R25, R14 ;  /* 0x000000191f0f7224 */ /* 0x000fe200078e020e */
[----:B------:R-:W-:Y:S01]  /*2470*/  LOP3.LUT R12, R216, 0x38, R12, 0xf8, !PT ;  /* 0x00000038d80c7812 */ /* 0x000fe200078ef80c */
[----:B------:R-:W-:Y:S01]  /*2480*/  IMAD R14, R13, R56, RZ ;  /* 0x000000380d0e7224 */ /* 0x000fe200078e02ff */
[----:B------:R-:W-:Y:S01]  /*2490*/  LOP3.LUT R71, R3, R84, RZ, 0x3c, !PT ;  /* 0x0000005403477212 */ /* 0x000fe200078e3cff */
[----:B------:R-:W-:Y:S01]  /*24a0*/  IMAD.WIDE.U32 R46, R31, R24, R6 ;  /* 0x000000181f2e7225 */ /* 0x000fe200078e0006 */
[----:B------:R-:W-:-:S02]  /*24b0*/  LOP3.LUT R12, R12, R32, RZ, 0x3c, !PT ;  /* 0x000000200c0c7212 */ /* 0x000fc400078e3cff */
[----:B------:R-:W-:Y:S01]  /*24c0*/  SEL R3, RZ, 0xffffff80, P3 ;  /* 0xffffff80ff037807 */ /* 0x000fe20001800000 */
[----:B------:R-:W-:-:S03]  /*24d0*/  IMAD.WIDE.U32 R48, R31, R24, R10 ;  /* 0x000000181f307225 */ /* 0x000fc600078e000a */
[C---:B------:R-:W-:Y:S01]  /*24e0*/  LOP3.LUT R3, R0.reuse, 0x80, R3, 0xc8, !PT ;  /* 0x0000008000037812 */ /* 0x040fe200078ec803 */
[----:B------:R-:W-:Y:S01]  /*24f0*/  IMAD R7, R31, R57, R14 ;  /* 0x000000391f077224 */ /* 0x000fe200078e020e */
[----:B------:R-:W-:Y:S01]  /*2500*/  LOP3.LUT R0, R0, 0x40, RZ, 0xc0, !PT ;  /* 0x0000004000007812 */ /* 0x000fe200078ec0ff */
[----:B------:R-:W-:Y:S02]  /*2510*/  IMAD R11, R57, 0x60, RZ ;  /* 0x00000060390b7824 */ /* 0x000fe400078e02ff */
[----:B------:R-:W-:-:S04]  /*2520*/  IMAD.WIDE.U32 R52, R31, R56, R4 ;  /* 0x000000381f347225 */ /* 0x000fc800078e0004 */
[----:B------:R-:W-:-:S04]  /*2530*/  IMAD.WIDE.U32 R54, R31, R56, R8 ;  /* 0x000000381f367225 */ /* 0x000fc800078e0008 */
[----:B------:R-:W-:Y:S02]  /*2540*/  IMAD R25, R25, 0x60, RZ ;  /* 0x0000006019197824 */ /* 0x000fe400078e02ff */
        /* <DEDUP_REMOVED lines=10> */
[----:B------:R-:W-:Y:S02]  /*25f0*/  IMAD R71, R218, 0x200, R71 ;  /* 0x00000200da477824 */ /* 0x000fe400078e0247 */
[----:B------:R-:W-:Y:S02]  /*2600*/  IMAD.IADD R69, R219, 0x1, R12 ;  /* 0x00000001db457824 */ /* 0x000fe400078e020c */
[----:B------:R-:W-:-:S07]  /*2610*/  IMAD.IADD R67, R43, 0x1, R67 ;  /* 0x000000012b437824 */ /* 0x000fce00078e0243 */
.L_x_2055:
[----:B0-----:R-:W0:Y:S01]  /*2620*/  LDC.64 R102, c[0x0][0x2d8] ;  /* 0x0000b600ff667b82 */ /* 0x001e220000000a00 */
        /* <DEDUP_REMOVED lines=8> */
[CC--:B------:R-:W-:Y:S02]  /*26b0*/  IADD3 R4, P3, P4, R95.reuse, R108.reuse, R88 ;  /* 0x0000006c5f047210 */ /* 0x0c0fe40007c7e058 */
[----:B------:R-:W-:Y:S01]  /*26c0*/  IADD3 R6, P5, R95, R108, RZ ;  /* 0x0000006c5f067210 */ /* 0x000fe20007fbe0ff */
[----:B------:R-:W-:-:S04]  /*26d0*/  IMAD.IADD R111, R109, 0x1, R5 ;  /* 0x000000016d6f7824 */ /* 0x000fc800078e0205 */
[----:B------:R-:W-:Y:S01]  /*26e0*/  IMAD.X R7, R111, 0x1, R93, P5 ;  /* 0x000000016f077824 */ /* 0x000fe200028e065d */
[----:B------:R-:W-:Y:S02]  /*26f0*/  IADD3.X R5, R93, R111, R90, P3, P4 ;  /* 0x0000006f5d057210 */ /* 0x000fe40001fe845a */
[-C--:B0-----:R-:W-:Y:S02]  /*2700*/  LEA R12, P3, R4, R102.reuse, 0x1 ;  /* 0x00000066040c7211 */ /* 0x081fe400078608ff */
[----:B------:R-:W-:Y:S02]  /*2710*/  LEA R14, P5, R6, R102, 0x1 ;  /* 0x00000066060e7211 */ /* 0x000fe400078a08ff */
[-C--:B------:R-:W-:Y:S01]  /*2720*/  LEA.HI.X R13, R4, R103.reuse, R5, 0x1, P3 ;  /* 0x00000067040d7211 */ /* 0x080fe200018f0c05 */
[----:B------:R-:W-:Y:S01]  /*2730*/  IMAD R5, R18, 0x1800, R81 ;  /* 0x0000180012057824 */ /* 0x000fe200078e0251 */
[----:B-1----:R-:W-:Y:S02]  /*2740*/  ISETP.GE.AND P3, PT, R107, 0x1, PT ;  /* 0x000000016b00780c */ /* 0x002fe40003f66270 */
[----:B------:R-:W-:Y:S01]  /*2750*/  LEA.HI.X R15, R6, R103, R7, 0x1, P5 ;  /* 0x00000067060f7211 */ /* 0x000fe200028f0c07 */
[----:B------:R-:W-:Y:S01]  /*2760*/  IMAD R7, R18, 0x1800, R77 ;  /* 0x0000180012077824 */ /* 0x000fe200078e024d */
[----:B------:R-:W-:Y:S01]  /*2770*/  ISETP.GT.AND P4, PT, R63, R60, PT ;  /* 0x0000003c3f00720c */ /* 0x000fe20003f84270 */
[----:B------:R-:W-:-:S02]  /*2780*/  IMAD R110, R5, 0x2, R30 ;  /* 0x00000002056e7824 */ /* 0x000fc400078e021e */
[----:B------:R-:W-:Y:S01]  /*2790*/  IMAD R106, R7, 0x2, R30 ;  /* 0x00000002076a7824 */ /* 0x000fe200078e021e */
[----:B------:R-:W-:-:S05]  /*27a0*/  P2R R101, PR, RZ, 0x10 ;  /* 0x00000010ff657803 */ /* 0x000fca0000000000 */
[----:B---34-:R-:W-:Y:S05]  /*27b0*/  @!P3 BRA `(.L_x_2009) ;  /* 0x000000280094b947 */ /* 0x018fea0003800000 */
        /* <DEDUP_REMOVED lines=42> */
.L_x_2012:
[----:B------:R-:W-:Y:S05]  /*2a60*/  BSYNC B1 ;  /* 0x0000000000017941 */ /* 0x000fea0003800000 */
.L_x_2011:
        /* <DEDUP_REMOVED lines=29> */
.L_x_2014:
[----:B------:R-:W-:Y:S05]  /*2c40*/  BSYNC B1 ;  /* 0x0000000000017941 */ /* 0x000fea0003800000 */
.L_x_2013:
[----:B0-----:R-:W-:Y:S01]  /*2c50*/  IMAD.MOV.U32 R4, RZ, RZ, R38 ;  /* 0x000000ffff047224 */ /* 0x001fe200078e0026 */
[----:B------:R-:W-:Y:S01]  /*2c60*/  ISETP.NE.AND P3, PT, R200, 0x3, PT ;  /* 0x00000003c800780c */ /* 0x000fe20003f65270 */
        /* <DEDUP_REMOVED lines=25> */
[----:B------:R-:W-:-:S02]  /*2e00*/  PRMT R108, R4, 0x7610, R108 ;  /* 0x00007610046c7816 */ /* 0x000fc4000000006c */
[----:B------:R-:W-:Y:S02]  /*2e10*/  PRMT R109, R5, 0x7610, R109 ;  /* 0x00007610056d7816 */ /* 0x000fe4000000006d */
[----:B------:R-:W-:Y:S02]  /*2e20*/  PRMT R112, R6, 0x7610, R112 ;  /* 0x0000761006707816 */ /* 0x000fe40000000070 */
[----:B------:R-:W-:Y:S01]  /*2e30*/  PRMT R111, R7, 0x7610, R111 ;  /* 0x00007610076f7816 */ /* 0x000fe2000000006f */
[----:B------:R-:W-:Y:S06]  /*2e40*/  @!P3 BRA `(.L_x_2015) ;  /* 0x000000000004b947 */ /* 0x000fec0003800000 */
[----:B------:R-:W-:Y:S01]  /*2e50*/  BPT.TRAP 0x1 ;  /* 0x000000040000795c */ /* 0x000fe20000300000 */
.L_x_2015:
[----:B------:R-:W-:Y:S01]  /*2e60*/  IMAD R92, R18, 0x8, R17 ;  /* 0x00000008125c7824 */ /* 0x000fe200078e0211 */
[----:B------:R-:W-:Y:S01]  /*2e70*/  SHF.L.U32 R105, R201, 0x1f, RZ ;  /* 0x0000001fc9697819 */ /* 0x000fe200000006ff */
[----:B------:R-:W-:Y:S03]  /*2e80*/  BSSY B1, `(.L_x_2016) ;  /* 0x0000003000017945 */ /* 0x000fe60003800000 */
[----:B------:R-:W0:Y:S02]  /*2e90*/  SYNCS.PHASECHK.TRANS64.TRYWAIT P6, [R92+URZ+0x22890], R105 ;  /* 0x022890695c0075a7 */ /* 0x000e2400080c017f */
[----:B0-----:R-:W-:Y:S05]  /*2ea0*/  @!P6 BRA `(.L_x_2017) ;  /* 0x000001c000d0e947 */ /* 0x001fea0003800000 */
.L_x_2323:
[----:B------:R-:W-:Y:S05]  /*2eb0*/  BSYNC B1 ;  /* 0x0000000000017941 */ /* 0x000fea0003800000 */
.L_x_2016:
        /* <DEDUP_REMOVED lines=29> */
[----:B------:R-:W-:Y:S01]  /*3090*/  FMUL.FTZ R7, R7, R116 ;  /* 0x0000007407077220 */ /* 0x000fe20000410000 */
[----:B------:R-:W-:Y:S01]  /*30a0*/  LOP3.LUT R4, R4, 0xffff0000, RZ, 0xc0, !PT ;  /* 0xffff000004047812 */ /* 0x000fe200078ec0ff */
[C---:B------:R-:W-:Y:S01]  /*30b0*/  FMUL.FTZ R125, R37.reuse, R122 ;  /* 0x0000007a257d7220 */ /* 0x040fe20000410000 */
[----:B------:R-:W-:Y:S01]  /*30c0*/  FMUL.FTZ R37, R37, R118 ;  /* 0x0000007625257220 */ /* 0x000fe20000410000 */
[----:B------:R-:W-:Y:S01]  /*30d0*/  LOP3.LUT R121, R121, 0xffff0000, RZ, 0xc0, !PT ;  /* 0xffff000079797812 */ /* 0x000fe200078ec0ff */
[----:B------:R-:W-:Y:S01]  /*30e0*/  IMAD.U32 R115, R115, 0x10000, RZ ;  /* 0x0001000073737824 */ /* 0x000fe200078e00ff */
[----:B------:R-:W-:Y:S01]  /*30f0*/  LOP3.LUT R117, R117, 0xffff0000, RZ, 0xc0, !PT ;  /* 0xffff000075757812 */ /* 0x000fe200078ec0ff */
[C---:B------:R-:W-:Y:S01]  /*3100*/  FFMA.FTZ R123, R6.reuse, R116, -R123 ;  /* 0x00000074067b7223 */ /* 0x040fe2000001087b */
[----:B------:R-:W-:Y:S01]  /*3110*/  FFMA.FTZ R120, R6, R120, R7 ;  /* 0x0000007806787223 */ /* 0x000fe20000010007 */
[----:B------:R-:W-:Y:S01]  /*3120*/  FFMA.FTZ R125, R36, R118, -R125 ;  /* 0x00000076247d7223 */ /* 0x000fe2000001087d */
[----:B------:R-:W-:Y:S01]  /*3130*/  FMUL.FTZ R6, R4, R119 ;  /* 0x0000007704067220 */ /* 0x000fe20000410000 */
[----:B------:R-:W-:Y:S01]  /*3140*/  FFMA.FTZ R36, R36, R122, R37 ;  /* 0x0000007a24247223 */ /* 0x000fe20000010025 */
        /* <DEDUP_REMOVED lines=13> */
.L_x_2023:
[----:B------:R-:W-:Y:S05]  /*3220*/  BSYNC B3 ;  /* 0x0000000000037941 */ /* 0x000fea0003800000 */
.L_x_2022:
[----:B--2---:R1:W-:Y:S02]  /*3230*/  STG.E.128 desc[UR52][R14.64], R4 ;  /* 0x000000040e007986 */ /* 0x0043e4000c101d34 */
.L_x_2021:
[----:B------:R-:W-:Y:S05]  /*3240*/  BSYNC B2 ;  /* 0x0000000000027941 */ /* 0x000fea0003800000 */
.L_x_2020:
        /* <DEDUP_REMOVED lines=19> */
[C---:B------:R-:W-:Y:S01]  /*3380*/  LOP3.LUT R116, R115.reuse, 0xffff0000, RZ, 0xc0, !PT ;  /* 0xffff000073747812 */ /* 0x040fe200078ec0ff */
        /* <DEDUP_REMOVED lines=32> */
.L_x_2025:
[----:B------:R-:W-:Y:S05]  /*3590*/  BSYNC B2 ;  /* 0x0000000000027941 */ /* 0x000fea0003800000 */
.L_x_2024:
[----:B--2---:R2:W-:Y:S02]  /*35a0*/  STG.E.128 desc[UR52][R14.64+0x40], R4 ;  /* 0x000040040e007986 */ /* 0x0045e4000c101d34 */
.L_x_2019:
[----:B------:R-:W-:Y:S05]  /*35b0*/  BSYNC B1 ;  /* 0x0000000000017941 */ /* 0x000fea0003800000 */
.L_x_2018:
        /* <DEDUP_REMOVED lines=53> */
.L_x_2030:
[----:B------:R-:W-:Y:S05]  /*3910*/  BSYNC B2 ;  /* 0x0000000000027941 */ /* 0x000fea0003800000 */
.L_x_2029:
[----:B--2---:R3:W-:Y:S02]  /*3920*/  STG.E.128 desc[UR52][R12.64], R4 ;  /* 0x000000040c007986 */ /* 0x0047e4000c101d34 */
.L_x_2028:
[----:B------:R-:W-:Y:S05]  /*3930*/  BSYNC B1 ;  /* 0x0000000000017941 */ /* 0x000fea0003800000 */
.L_x_2027:
        /* <DEDUP_REMOVED lines=52> */
.L_x_2032:
[----:B------:R-:W-:Y:S05]  /*3c80*/  BSYNC B1 ;  /* 0x0000000000017941 */ /* 0x000fea0003800000 */
.L_x_2031:
[----:B--2---:R4:W-:Y:S01]  /*3c90*/  STG.E.128 desc[UR52][R12.64+0x40], R4 ;  /* 0x000040040c007986 */ /* 0x0049e2000c101d34 */
[----:B------:R-:W-:Y:S05]  /*3ca0*/  BRA `(.L_x_2026) ;  /* 0x0000001400bc7947 */ /* 0x000fea0003800000 */
.L_x_2010:
[----:B------:R-:W-:Y:S02]  /*3cb0*/  ISETP.GE.AND P3, PT, R222, R104, PT ;  /* 0x00000068de00720c */ /* 0x000fe40003f66270 */
[----:B------:R-:W-:Y:S02]  /*3cc0*/  CS2R R14, SRZ ;  /* 0x00000000000e7805 */ /* 0x000fe4000001ff00 */
[----:B------:R-:W-:Y:S02]  /*3cd0*/  CS2R R12, SRZ ;  /* 0x00000000000c7805 */ /* 0x000fe4000001ff00 */
[----:B------:R-:W-:Y:S02]  /*3ce0*/  CS2R R26, SRZ ;  /* 0x00000000001a7805 */ /* 0x000fe4000001ff00 */
[----:B------:R-:W-:Y:S02]  /*3cf0*/  ISETP.GE.OR P3, PT, R20, R107, P3 ;  /* 0x0000006b1400720c */ /* 0x000fe40001f66670 */
[----:B------:R-:W-:-:S11]  /*3d00*/  CS2R R24, SRZ ;  /* 0x0000000000187805 */ /* 0x000fd6000001ff00 */
        /* <DEDUP_REMOVED lines=12> */
[----:B--2---:R-:W-:-:S04]  /*3dd0*/  @!P4 LEA R32, P5, R6, R32, 0x1 ;  /* 0x000000200620c211 */ /* 0x004fc800078a08ff */
[----:B------:R-:W-:Y:S02]  /*3de0*/  @!P4 LEA.HI.X R33, R6, R33, R7, 0x1, P5 ;  /* 0x000000210621c211 */ /* 0x000fe400028f0c07 */
[----:B------:R-:W-:-:S03]  /*3df0*/  @!P4 IADD3 R4, P5, R48, R4, RZ ;  /* 0x000000043004c210 */ /* 0x000fc60007fbe0ff */
[----:B------:R-:W2:Y:S02]  /*3e00*/  @!P4 LDG.E.128 R12, desc[UR52][R32.64] ;  /* 0x00000034200cc981 */ /* 0x000ea4000c1e1d00 */
[----:B------:R-:W-:Y:S01]  /*3e10*/  @!P4 IMAD.X R6, R113, 0x1, R72, P5 ;  /* 0x000000017106c824 */ /* 0x000fe200028e0648 */
[----:B---3--:R-:W-:-:S04]  /*3e20*/  @!P4 LEA R34, P5, R4, R34, 0x1 ;  /* 0x000000220422c211 */ /* 0x008fc800078a08ff */
[----:B------:R-:W-:-:S05]  /*3e30*/  @!P4 LEA.HI.X R35, R4, R35, R6, 0x1, P5 ;  /* 0x000000230423c211 */ /* 0x000fca00028f0c06 */
[----:B------:R3:W4:Y:S01]  /*3e40*/  @!P4 LDG.E.128 R24, desc[UR52][R34.64] ;  /* 0x000000342218c981 */ /* 0x000722000c1e1d00 */
[C---:B0-----:R-:W-:Y:S02]  /*3e50*/  @!P3 LEA R36, P4, R5.reuse, R36, 0x1 ;  /* 0x000000240524b211 */ /* 0x041fe400078808ff */
[----:B------:R-:W-:Y:S02]  /*3e60*/  CS2R R6, SRZ ;  /* 0x0000000000067805 */ /* 0x000fe4000001ff00 */
[----:B------:R-:W-:Y:S02]  /*3e70*/  @!P3 LEA.HI.X R37, R5, R37, R10, 0x1, P4 ;  /* 0x000000250525b211 */ /* 0x000fe400020f0c0a */
[----:B------:R-:W-:Y:S02]  /*3e80*/  CS2R R4, SRZ ;  /* 0x0000000000047805 */ /* 0x000fe4000001ff00 */
[----:B-1----:R-:W-:Y:S02]  /*3e90*/  @!P3 LEA R38, P4, R8, R38, 0x1 ;  /* 0x000000260826b211 */ /* 0x002fe400078808ff */
[----:B------:R-:W-:-:S02]  /*3ea0*/  CS2R R10, SRZ ;  /* 0x00000000000a7805 */ /* 0x000fc4000001ff00 */
[----:B------:R-:W-:Y:S01]  /*3eb0*/  @!P3 LEA.HI.X R39, R8, R39, R9, 0x1, P4 ;  /* 0x000000270827b211 */ /* 0x000fe200020f0c09 */
[----:B------:R-:W5:Y:S01]  /*3ec0*/  @!P3 LDG.E.128 R4, desc[UR52][R36.64] ;  /* 0x000000342404b981 */ /* 0x000f62000c1e1d00 */
[----:B------:R-:W-:-:S06]  /*3ed0*/  CS2R R8, SRZ ;  /* 0x0000000000087805 */ /* 0x000fcc000001ff00 */
[----:B------:R-:W5:Y:S01]  /*3ee0*/  @!P3 LDG.E.128 R8, desc[UR52][R38.64] ;  /* 0x000000342608b981 */ /* 0x000f62000c1e1d00 */
[----:B------:R-:W-:Y:S02]  /*3ef0*/  ISETP.NE.AND P3, PT, R200, 0x3, PT ;  /* 0x00000003c800780c */ /* 0x000fe40003f65270 */
[----:B------:R-:W-:Y:S01]  /*3f00*/  ISETP.GE.AND P4, PT, R20, R107, PT ;  /* 0x0000006b1400720c */ /* 0x000fe20003f86270 */
[----:B--2---:R-:W-:Y:S02]  /*3f10*/  IMAD.MOV.U32 R32, RZ, RZ, R14 ;  /* 0x000000ffff207224 */ /* 0x004fe400078e000e */
[----:B------:R-:W-:Y:S02]  /*3f20*/  IMAD.MOV.U32 R33, RZ, RZ, R15 ;  /* 0x000000ffff217224 */ /* 0x000fe400078e000f */
[----:B---3--:R-:W-:Y:S02]  /*3f30*/  IMAD.MOV.U32 R34, RZ, RZ, R12 ;  /* 0x000000ffff227224 */ /* 0x008fe400078e000c */
[----:B------:R-:W-:Y:S01]  /*3f40*/  IMAD.MOV.U32 R35, RZ, RZ, R13 ;  /* 0x000000ffff237224 */ /* 0x000fe200078e000d */
[----:B------:R-:W-:-:S02]  /*3f50*/  PRMT R128, R32, 0x7610, R128 ;  /* 0x0000761020807816 */ /* 0x000fc40000000080 */
[----:B------:R-:W-:Y:S02]  /*3f60*/  PRMT R112, R112, 0x5410, R33 ;  /* 0x0000541070707816 */ /* 0x000fe40000000021 */
[----:B------:R-:W-:Y:S01]  /*3f70*/  PRMT R114, R114, 0x5410, R34 ;  /* 0x0000541072727816 */ /* 0x000fe20000000022 */
[----:B----4-:R-:W-:Y:S01]  /*3f80*/  IMAD.MOV.U32 R32, RZ, RZ, R26 ;  /* 0x000000ffff207224 */ /* 0x010fe200078e001a */
[----:B------:R-:W-:Y:S01]  /*3f90*/  PRMT R134, R35, 0x7610, R134 ;  /* 0x0000761023867816 */ /* 0x000fe20000000086 */
[----:B------:R-:W-:Y:S02]  /*3fa0*/  IMAD.MOV.U32 R33, RZ, RZ, R27 ;  /* 0x000000ffff217224 */ /* 0x000fe400078e001b */
[----:B------:R-:W-:Y:S02]  /*3fb0*/  IMAD.MOV.U32 R34, RZ, RZ, R24 ;  /* 0x000000ffff227224 */ /* 0x000fe400078e0018 */
[----:B------:R-:W-:Y:S01]  /*3fc0*/  IMAD.MOV.U32 R35, RZ, RZ, R25 ;  /* 0x000000ffff237224 */ /* 0x000fe200078e0019 */
[----:B------:R-:W-:-:S02]  /*3fd0*/  PRMT R136, R32, 0x7610, R136 ;  /* 0x0000761020887816 */ /* 0x000fc40000000088 */
[----:B------:R-:W-:Y:S02]  /*3fe0*/  PRMT R137, R33, 0x7610, R137 ;  /* 0x0000761021897816 */ /* 0x000fe40000000089 */
[----:B------:R-:W-:Y:S01]  /*3ff0*/  PRMT R138, R34, 0x7610, R138 ;  /* 0x00007610228a7816 */ /* 0x000fe2000000008a */
[----:B-----5:R-:W-:Y:S01]  /*4000*/  IMAD.MOV.U32 R32, RZ, RZ, R6 ;  /* 0x000000ffff207224 */ /* 0x020fe200078e0006 */
[----:B------:R-:W-:Y:S01]  /*4010*/  PRMT R116, R116, 0x5410, R35 ;  /* 0x0000541074747816 */ /* 0x000fe20000000023 */
[----:B------:R-:W-:Y:S02]  /*4020*/  IMAD.MOV.U32 R33, RZ, RZ, R7 ;  /* 0x000000ffff217224 */ /* 0x000fe400078e0007 */
[----:B------:R-:W-:Y:S02]  /*4030*/  IMAD.MOV.U32 R34, RZ, RZ, R4 ;  /* 0x000000ffff227224 */ /* 0x000fe400078e0004 */
        /* <DEDUP_REMOVED lines=15> */
.L_x_2033:
        /* <DEDUP_REMOVED lines=9> */
.L_x_2324:
[----:B------:R-:W-:Y:S05]  /*41c0*/  BSYNC B1 ;  /* 0x0000000000017941 */ /* 0x000fea0003800000 */
.L_x_2034:
        /* <DEDUP_REMOVED lines=11> */
[----:B------:R-:W-:Y:S01]  /*4280*/  LEA.HI R33, R33, R32, RZ, 0x4 ;  /* 0x0000002021217211 */ /* 0x000fe200078f20ff */
[----:B------:R-:W-:Y:S01]  /*4290*/  IMAD R32, R18, 0x1800, R71 ;  /* 0x0000180012207824 */ /* 0x000fe200078e0247 */
[----:B------:R-:W-:Y:S02]  /*42a0*/  IADD3.X R123, R97, R124, R66, P5, P6 ;  /* 0x0000007c617b7210 */ /* 0x000fe40002fec442 */
[----:B------:R-:W-:Y:S01]  /*42b0*/  LEA.HI.SX32 R33, R33, R74, 0x1c ;  /* 0x0000004a21217211 */ /* 0x000fe200078fe2ff */
[----:B------:R-:W-:-:S04]  /*42c0*/  IMAD R32, R32, 0x2, R17 ;  /* 0x0000000220207824 */ /* 0x000fc800078e0211 */
[----:B------:R-:W-:-:S05]  /*42d0*/  IMAD.SHL.U32 R125, R33, 0x8, RZ ;  /* 0x00000008217d7824 */ /* 0x000fca00078e00ff */
[----:B------:R-:W-:-:S04]  /*42e0*/  LOP3.LUT R33, R89, 0x38, R125, 0xf8, !PT ;  /* 0x0000003859217812 */ /* 0x000fc800078ef87d */
[----:B------:R-:W-:-:S05]  /*42f0*/  LOP3.LUT R33, R33, R84, RZ, 0x3c, !PT ;  /* 0x0000005421217212 */ /* 0x000fca00078e3cff */
[----:B------:R-:W-:-:S04]  /*4300*/  IMAD R33, R218, 0x200, R33 ;  /* 0x00000200da217824 */ /* 0x000fc800078e0221 */
[----:B------:R-:W-:-:S04]  /*4310*/  IMAD R34, R18, 0x1800, R33 ;  /* 0x0000180012227824 */ /* 0x000fc800078e0221 */
[----:B------:R-:W-:Y:S02]  /*4320*/  IMAD R36, R34, 0x2, R17 ;  /* 0x0000000222247824 */ /* 0x000fe400078e0211 */
[----:B------:R-:W1:Y:S04]  /*4330*/  LDS.128 R32, [R32+0x1c400] ;  /* 0x01c4000020207984 */ /* 0x000e680000000c00 */
[----:B------:R-:W2:Y:S01]  /*4340*/  LDS.128 R36, [R36+0x1c400] ;  /* 0x01c4000024247984 */ /* 0x000ea20000000c00 */
[----:B------:R-:W-:Y:S05]  /*4350*/  @P4 BRA `(.L_x_2039) ;  /* 0x00000004006c4947 */ /* 0x000fea0003800000 */
[----:B------:R-:W-:Y:S02]  /*4360*/  SHF.R.U32.HI R127, RZ, 0x10, R13 ;  /* 0x00000010ff7f7819 */ /* 0x000fe4000001160d */
[----:B------:R-:W-:Y:S02]  /*4370*/  SHF.R.U32.HI R132, RZ, 0x10, R25 ;  /* 0x00000010ff847819 */ /* 0x000fe40000011619 */
[----:B------:R-:W-:Y:S02]  /*4380*/  SHF.R.U64 R129, R14, 0x10, R15 ;  /* 0x000000100e817819 */ /* 0x000fe4000000120f */
[----:B------:R-:W-:Y:S02]  /*4390*/  PRMT R127, R134, 0x5410, R127 ;  /* 0x00005410867f7816 */ /* 0x000fe4000000007f */
[----:B------:R-:W-:Y:S02]  /*43a0*/  PRMT R132, R116, 0x5432, R132 ;  /* 0x0000543274847816 */ /* 0x000fe40000000084 */
[----:B------:R-:W-:-:S02]  /*43b0*/  SHF.R.U32.HI R135, RZ, 0x10, R27 ;  /* 0x00000010ff877819 */ /* 0x000fc4000001161b */
[----:B------:R-:W-:Y:S01]  /*43c0*/  SHF.R.U64 R131, R24, 0x10, R25 ;  /* 0x0000001018837819 */ /* 0x000fe20000001219 */
[----:B------:R-:W-:Y:S01]  /*43d0*/  IMAD.U32 R134, R132, 0x10000, RZ ;  /* 0x0001000084867824 */ /* 0x000fe200078e00ff */
[----:B------:R-:W-:Y:S01]  /*43e0*/  SHF.R.U64 R133, R26, 0x10, R27 ;  /* 0x000000101a857819 */ /* 0x000fe2000000121b */
[----:B--2---:R-:W-:Y:S01]  /*43f0*/  IMAD.U32 R27, R37, 0x10000, RZ ;  /* 0x00010000251b7824 */ /* 0x004fe200078e00ff */
[----:B------:R-:W-:Y:S01]  /*4400*/  PRMT R129, R128, 0x5410, R129 ;  /* 0x0000541080817816 */ /* 0x000fe20000000081 */
[----:B------:R-:W-:Y:S01]  /*4410*/  IMAD.U32 R128, R127, 0x10000, RZ ;  /* 0x000100007f807824 */ /* 0x000fe200078e00ff */
[----:B------:R-:W-:Y:S01]  /*4420*/  SHF.R.U64 R126, R12, 0x10, R13 ;  /* 0x000000100c7e7819 */ /* 0x000fe2000000120d */
[----:B-1----:R-:W-:Y:S01]  /*4430*/  IMAD.U32 R13, R33, 0x10000, RZ ;  /* 0x00010000210d7824 */ /* 0x002fe200078e00ff */
[----:B------:R-:W-:Y:S01]  /*4440*/  SHF.R.U32.HI R130, RZ, 0x10, R15 ;  /* 0x00000010ff827819 */ /* 0x000fe2000001160f */
[----:B------:R-:W-:Y:S01]  /*4450*/  IMAD.U32 R24, R35, 0x10000, RZ ;  /* 0x0001000023187824 */ /* 0x000fe200078e00ff */
[----:B------:R-:W-:Y:S01]  /*4460*/  PRMT R135, R137, 0x5410, R135 ;  /* 0x0000541089877816 */ /* 0x000fe20000000087 */
[----:B------:R-:W-:Y:S01]  /*4470*/  IMAD.U32 R26, R36, 0x10000, RZ ;  /* 0x00010000241a7824 */ /* 0x000fe200078e00ff */
[----:B------:R-:W-:Y:S01]  /*4480*/  LOP3.LUT R14, R33, 0xffff0000, RZ, 0xc0, !PT ;  /* 0xffff0000210e7812 */ /* 0x000fe200078ec0ff */
[----:B------:R-:W-:Y:S01]  /*4490*/  IMAD.U32 R12, R32, 0x10000, RZ ;  /* 0x00010000200c7824 */ /* 0x000fe200078e00ff */
[----:B------:R-:W-:Y:S01]  /*44a0*/  LOP3.LUT R33, R37, 0xffff0000, RZ, 0xc0, !PT ;  /* 0xffff000025217812 */ /* 0x000fe200078ec0ff */
[----:B------:R-:W-:Y:S01]  /*44b0*/  IMAD.U32 R37, R39, 0x10000, RZ ;  /* 0x0001000027257824 */ /* 0x000fe200078e00ff */
[----:B------:R-:W-:Y:S01]  /*44c0*/  LOP3.LUT R132, R132, 0xffff0000, RZ, 0xc0, !PT ;  /* 0xffff000084847812 */ /* 0x000fe200078ec0ff */
[----:B------:R-:W-:Y:S01]  /*44d0*/  IMAD.U32 R15, R34, 0x10000, RZ ;  /* 0x00010000220f7824 */ /* 0x000fe200078e00ff */
[----:B------:R-:W-:Y:S01]  /*44e0*/  PRMT R131, R138, 0x5410, R131 ;  /* 0x000054108a837816 */ /* 0x000fe20000000083 */
[C---:B------:R-:W-:Y:S01]  /*44f0*/  FMUL.FTZ R138, R27.reuse, R128 ;  /* 0x000000801b8a7220 */ /* 0x040fe20000410000 */
[----:B------:R-:W-:Y:S01]  /*4500*/  PRMT R133, R136, 0x5410, R133 ;  /* 0x0000541088857816 */ /* 0x000fe20000000085 */
[----:B------:R-:W-:Y:S01]  /*4510*/  FMUL.FTZ R136, R27, R134 ;  /* 0x000000861b887220 */ /* 0x000fe20000410000 */
[----:B------:R-:W-:Y:S01]  /*4520*/  LOP3.LUT R127, R127, 0xffff0000, RZ, 0xc0, !PT ;  /* 0xffff00007f7f7812 */ /* 0x000fe200078ec0ff */
[----:B------:R-:W-:Y:S01]  /*4530*/  IMAD.U32 R27, R135, 0x10000, RZ ;  /* 0x00010000871b7824 */ /* 0x000fe200078e00ff */
[----:B------:R-:W-:Y:S01]  /*4540*/  PRMT R130, R112, 0x5432, R130 ;  /* 0x0000543270827816 */ /* 0x000fe20000000082 */
[----:B------:R-:W-:Y:S01]  /*4550*/  FMUL.FTZ R137, R33, R132 ;  /* 0x0000008421897220 */ /* 0x000fe20000410000 */
[C---:B------:R-:W-:Y:S01]  /*4560*/  FFMA.FTZ R136, R13.reuse, R128, -R136 ;  /* 0x000000800d887223 */ /* 0x040fe20000010888 */
[----:B------:R-:W-:Y:S01]  /*4570*/  FFMA.FTZ R138, R13, R134, R138 ;  /* 0x000000860d8a7223 */ /* 0x000fe2000001008a */
[----:B------:R-:W-:Y:S01]  /*4580*/  FMUL.FTZ R33, R33, R127 ;  /* 0x0000007f21217220 */ /* 0x000fe20000410000 */
[----:B------:R-:W-:Y:S01]  /*4590*/  PRMT R126, R114, 0x5432, R126 ;  /* 0x00005432727e7816 */ /* 0x000fe2000000007e */
[----:B------:R-:W-:-:S02]  /*45a0*/  IMAD.U32 R13, R130, 0x10000, RZ ;  /* 0x00010000820d7824 */ /* 0x000fc400078e00ff */
[----:B------:R-:W-:Y:S01]  /*45b0*/  FMUL.FTZ R139, R37, R27 ;  /* 0x0000001b258b7220 */ /* 0x000fe20000410000 */
[C---:B------:R-:W-:Y:S01]  /*45c0*/  FFMA.FTZ R137, R14.reuse, R127, -R137 ;  /* 0x0000007f0e897223 */ /* 0x040fe20000010889 */
[----:B------:R-:W-:Y:S01]  /*45d0*/  LOP3.LUT R39, R39, 0xffff0000, RZ, 0xc0, !PT ;  /* 0xffff000027277812 */ /* 0x000fe200078ec0ff */
[----:B------:R-:W-:Y:S01]  /*45e0*/  FFMA.FTZ R127, R14, R132, R33 ;  /* 0x000000840e7f7223 */ /* 0x000fe20000010021 */
[----:B------:R-:W-:Y:S01]  /*45f0*/  LOP3.LUT R128, R135, 0xffff0000, RZ, 0xc0, !PT ;  /* 0xffff000087807812 */ /* 0x000fe200078ec0ff */
[-C--:B------:R-:W-:Y:S01]  /*4600*/  FMUL.FTZ R134, R37, R13.reuse ;  /* 0x0000000d25867220 */ /* 0x080fe20000410000 */
[----:B------:R-:W-:Y:S01]  /*4610*/  FFMA.FTZ R139, R24, R13, -R139 ;  /* 0x0000000d188b7223 */ /* 0x000fe2000001088b */
[----:B------:R-:W-:Y:S01]  /*4620*/  LOP3.LUT R130, R130, 0xffff0000, RZ, 0xc0, !PT ;  /* 0xffff000082827812 */ /* 0x000fe200078ec0ff */
[----:B------:R-:W-:Y:S01]  /*4630*/  IMAD.U32 R33, R131, 0x10000, RZ ;  /* 0x0001000083217824 */ /* 0x000fe200078e00ff */
[----:B------:R-:W-:Y:S01]  /*4640*/  LOP3.LUT R25, R35, 0xffff0000, RZ, 0xc0, !PT ;  /* 0xffff000023197812 */ /* 0x000fe200078ec0ff */
[----:B------:R-:W-:-:S02]  /*4650*/  IMAD.U32 R13, R126, 0x10000, RZ ;  /* 0x000100007e0d7824 */ /* 0x000fc400078e00ff */
        /* <DEDUP_REMOVED lines=8> */
[----:B------:R-:W-:Y:S01]  /*46e0*/  FFMA.FTZ R130, R25, R130, -R14 ;  /* 0x0000008219827223 */ /* 0x000fe2000001080e */
[----:B------:R-:W-:Y:S01]  /*46f0*/  LOP3.LUT R32, R32, 0xffff0000, RZ, 0xc0, !PT ;  /* 0xffff000020207812 */ /* 0x000fe200078ec0ff */
[----:B------:R-:W-:-:S02]  /*4700*/  IMAD.U32 R35, R38, 0x10000, RZ ;  /* 0x0001000026237824 */ /* 0x000fc400078e00ff */
        /* <DEDUP_REMOVED lines=32> */
.L_x_2039:
[----:B------:R-:W-:Y:S05]  /*4910*/  BSYNC B2 ;  /* 0x0000000000027941 */ /* 0x000fea0003800000 */
.L_x_2038:
[----:B------:R-:W-:Y:S02]  /*4920*/  ISETP.GE.AND P5, PT, R125, R113, PT ;  /* 0x000000717d00720c */ /* 0x000fe40003fa6270 */
[----:B------:R-:W-:-:S11]  /*4930*/  P2R R13, PR, RZ, 0x1 ;  /* 0x00000001ff0d7803 */ /* 0x000fd60000000000 */
[--C-:B------:R-:W-:Y:S02]  /*4940*/  @!P5 SHF.R.S32.HI R12, RZ, 0x1f, R125.reuse ;  /* 0x0000001fff0cd819 */ /* 0x100fe4000001147d */
[----:B------:R-:W-:-:S04]  /*4950*/  @!P5 IADD3 R110, P0, P6, R28, R110, R125 ;  /* 0x0000006e1c6ed210 */ /* 0x000fc80007e1e07d */
[----:B------:R-:W-:Y:S02]  /*4960*/  @!P5 IADD3.X R124, R97, R124, R12, P0, P6 ;  /* 0x0000007c617cd210 */ /* 0x000fe400007ec40c */
[CC--:B------:R-:W-:Y:S02]  /*4970*/  LEA R12, P6, R122.reuse, R102.reuse, 0x1 ;  /* 0x000000667a0c7211 */ /* 0x0c0fe400078c08ff */
[----:B------:R-:W-:Y:S02]  /*4980*/  ISETP.NE.AND P0, PT, R13, RZ, PT ;  /* 0x000000ff0d00720c */ /* 0x000fe40003f05270 */
[----:B------:R-:W-:Y:S02]  /*4990*/  LEA.HI.X R13, R122, R103, R123, 0x1, P6 ;  /* 0x000000677a0d7211 */ /* 0x000fe400030f0c7b */
[----:B------:R-:W-:-:S03]  /*49a0*/  @!P5 LEA R14, P6, R110, R102, 0x1 ;  /* 0x000000666e0ed211 */ /* 0x000fc600078c08ff */
[----:B-1----:R1:W-:Y:S01]  /*49b0*/  STG.E.128 desc[UR52][R12.64], R32 ;  /* 0x000000200c007986 */ /* 0x0023e2000c101d34 */
[----:B------:R-:W-:-:S05]  /*49c0*/  @!P5 LEA.HI.X R15, R110, R103, R124, 0x1, P6 ;  /* 0x000000676e0fd211 */ /* 0x000fca00030f0c7c */
[----:B--2---:R1:W-:Y:S04]  /*49d0*/  @!P5 STG.E.128 desc[UR52][R14.64], R36 ;  /* 0x000000240e00d986 */ /* 0x0043e8000c101d34 */
.L_x_2037:
[----:B------:R-:W-:Y:S05]  /*49e0*/  BSYNC B1 ;  /* 0x0000000000017941 */ /* 0x000fea0003800000 */
.L_x_2036:
[C---:B------:R-:W-:Y:S01]  /*49f0*/  ISETP.GE.OR P5, PT, R222.reuse, R104, P1 ;  /* 0x00000068de00720c */ /* 0x040fe20000fa6670 */
        /* <DEDUP_REMOVED lines=29> */
[----:B------:R-:W-:Y:S02]  /*4bd0*/  PRMT R121, R121, 0x5410, R36 ;  /* 0x0000541079797816 */ /* 0x000fe40000000024 */
[--C-:B------:R-:W-:Y:S01]  /*4be0*/  SHF.R.U64 R37, R10, 0x10, R11.reuse ;  /* 0x000000100a257819 */ /* 0x100fe2000000120b */
[----:B------:R-:W-:Y:S01]  /*4bf0*/  IMAD.U32 R36, R117, 0x10000, RZ ;  /* 0x0001000075247824 */ /* 0x000fe200078e00ff */
[----:B------:R-:W-:Y:S01]  /*4c00*/  SHF.R.U32.HI R110, RZ, 0x10, R11 ;  /* 0x00000010ff6e7819 */ /* 0x000fe2000001160b */
[----:B--2---:R-:W-:Y:S01]  /*4c10*/  IMAD.U32 R11, R25, 0x10000, RZ ;  /* 0x00010000190b7824 */ /* 0x004fe200078e00ff */
[----:B------:R-:W-:Y:S01]  /*4c20*/  SHF.R.U32.HI R107, RZ, 0x10, R7 ;  /* 0x00000010ff6b7819 */ /* 0x000fe20000011607 */
[----:B------:R-:W-:Y:S01]  /*4c30*/  IMAD.U32 R38, R121, 0x10000, RZ ;  /* 0x0001000079267824 */ /* 0x000fe200078e00ff */
[----:B------:R-:W-:Y:S01]  /*4c40*/  SHF.R.U64 R115, R4, 0x10, R5 ;  /* 0x0000001004737819 */ /* 0x000fe20000001205 */
[----:B-1----:R-:W-:Y:S01]  /*4c50*/  IMAD.U32 R5, R13, 0x10000, RZ ;  /* 0x000100000d057824 */ /* 0x002fe200078e00ff */
[----:B------:R-:W-:Y:S01]  /*4c60*/  PRMT R119, R119, 0x5410, R110 ;  /* 0x0000541077777816 */ /* 0x000fe2000000006e */
[C---:B------:R-:W-:Y:S01]  /*4c70*/  FMUL.FTZ R106, R11.reuse, R38 ;  /* 0x000000260b6a7220 */ /* 0x040fe20000410000 */
[----:B------:R-:W-:Y:S01]  /*4c80*/  PRMT R114, R114, 0x5410, R107 ;  /* 0x0000541072727816 */ /* 0x000fe2000000006b */
[-C--:B------:R-:W-:Y:S01]  /*4c90*/  FMUL.FTZ R110, R11, R36.reuse ;  /* 0x000000240b6e7220 */ /* 0x080fe20000410000 */
[----:B------:R-:W-:Y:S01]  /*4ca0*/  SHF.R.U64 R111, R6, 0x10, R7 ;  /* 0x00000010066f7819 */ /* 0x000fe20000001207 */
[----:B------:R-:W-:Y:S01]  /*4cb0*/  FFMA.FTZ R106, R5, R36, -R106 ;  /* 0x00000024056a7223 */ /* 0x000fe2000001086a */
[----:B------:R-:W-:Y:S01]  /*4cc0*/  LOP3.LUT R6, R13, 0xffff0000, RZ, 0xc0, !PT ;  /* 0xffff00000d067812 */ /* 0x000fe200078ec0ff */
[----:B------:R-:W-:Y:S01]  /*4cd0*/  FFMA.FTZ R110, R5, R38, R110 ;  /* 0x00000026056e7223 */ /* 0x000fe2000001006e */
[----:B------:R-:W-:Y:S01]  /*4ce0*/  LOP3.LUT R13, R25, 0xffff0000, RZ, 0xc0, !PT ;  /* 0xffff0000190d7812 */ /* 0x000fe200078ec0ff */
[----:B------:R-:W-:Y:S01]  /*4cf0*/  IMAD.U32 R25, R27, 0x10000, RZ ;  /* 0x000100001b197824 */ /* 0x000fe200078e00ff */
[----:B------:R-:W-:Y:S01]  /*4d00*/  LOP3.LUT R121, R121, 0xffff0000, RZ, 0xc0, !PT ;  /* 0xffff000079797812 */ /* 0x000fe200078ec0ff */
[----:B------:R-:W-:Y:S01]  /*4d10*/  IMAD.U32 R11, R119, 0x10000, RZ ;  /* 0x00010000770b7824 */ /* 0x000fe200078e00ff */
[----:B------:R-:W-:Y:S01]  /*4d20*/  SHF.R.U64 R39, R8, 0x10, R9 ;  /* 0x0000001008277819 */ /* 0x000fe20000001209 */
        /* <DEDUP_REMOVED lines=8> */
[----:B------:R-:W-:Y:S01]  /*4db0*/  FMUL.FTZ R39, R25, R11 ;  /* 0x0000000b19277220 */ /* 0x000fe20000410000 */
[----:B------:R-:W-:Y:S01]  /*4dc0*/  LOP3.LUT R36, R119, 0xffff0000, RZ, 0xc0, !PT ;  /* 0xffff000077247812 */ /* 0x000fe200078ec0ff */
[----:B------:R-:W-:Y:S01]  /*4dd0*/  FMUL.FTZ R38, R25, R5 ;  /* 0x0000000519267220 */ /* 0x000fe20000410000 */
[----:B------:R-:W-:Y:S01]  /*4de0*/  LOP3.LUT R114, R114, 0xffff0000, RZ, 0xc0, !PT ;  /* 0xffff000072727812 */ /* 0x000fe200078ec0ff */
[----:B------:R-:W-:Y:S01]  /*4df0*/  IMAD.U32 R10, R24, 0x10000, RZ ;  /* 0x00010000180a7824 */ /* 0x000fe200078e00ff */
[----:B------:R-:W-:Y:S01]  /*4e00*/  PRMT R116, R116, 0x5410, R115 ;  /* 0x0000541074747816 */ /* 0x000fe20000000073 */
[C---:B------:R-:W-:Y:S01]  /*4e10*/  FFMA.FTZ R37, R6.reuse, R117, -R37 ;  /* 0x0000007506257223 */ /* 0x040fe20000010825 */
[----:B------:R-:W-:Y:S01]  /*4e20*/  LOP3.LUT R9, R15, 0xffff0000, RZ, 0xc0, !PT ;  /* 0xffff00000f097812 */ /* 0x000fe200078ec0ff */
[----:B------:R-:W-:Y:S01]  /*4e30*/  FFMA.FTZ R121, R6, R121, R13 ;  /* 0x0000007906797223 */ /* 0x000fe2000001000d */
[C---:B------:R-:W-:Y:S01]  /*4e40*/  FFMA.FTZ R39, R8.reuse, R5, -R39 ;  /* 0x0000000508277223 */ /* 0x040fe20000010827 */
[----:B------:R-:W-:Y:S01]  /*4e50*/  FFMA.FTZ R38, R8, R11, R38 ;  /* 0x0000000b08267223 */ /* 0x000fe20000010026 */
[----:B------:R-:W-:Y:S01]  /*4e60*/  LOP3.LUT R24, R24, 0xffff0000, RZ, 0xc0, !PT ;  /* 0xffff000018187812 */ /* 0x000fe200078ec0ff */
[----:B------:R-:W-:Y:S01]  /*4e70*/  FMUL.FTZ R6, R27, R36 ;  /* 0x000000241b067220 */ /* 0x000fe20000410000 */
[----:B------:R-:W-:-:S02]  /*4e80*/  IMAD.U32 R13, R120, 0x10000, RZ ;  /* 0x00010000780d7824 */ /* 0x000fc400078e00ff */
[-C--:B------:R-:W-:Y:S01]  /*4e90*/  FMUL.FTZ R8, R27, R114.reuse ;  /* 0x000000721b087220 */ /* 0x080fe20000410000 */
[----:B------:R-:W-:Y:S01]  /*4ea0*/  LOP3.LUT R25, R120, 0xffff0000, RZ, 0xc0, !PT ;  /* 0xffff000078197812 */ /* 0x000fe200078ec0ff */
[----:B------:R-:W-:Y:S02]  /*4eb0*/  IMAD.U32 R5, R116, 0x10000, RZ ;  /* 0x0001000074057824 */ /* 0x000fe400078e00ff */
[C---:B------:R-:W-:Y:S01]  /*4ec0*/  FFMA.FTZ R114, R9.reuse, R114, -R6 ;  /* 0x0000007209727223 */ /* 0x040fe20000010806 */
[C---:B------:R-:W-:Y:S01]  /*4ed0*/  IMAD.U32 R4, R12.reuse, 0x10000, RZ ;  /* 0x000100000c047824 */ /* 0x040fe200078e00ff */
[----:B------:R-:W-:Y:S01]  /*4ee0*/  LOP3.LUT R12, R12, 0xffff0000, RZ, 0xc0, !PT ;  /* 0xffff00000c0c7812 */ /* 0x000fe200078ec0ff */
[----:B------:R-:W-:Y:S01]  /*4ef0*/  FMUL.FTZ R27, R10, R13 ;  /* 0x0000000d0a1b7220 */ /* 0x000fe20000410000 */
[----:B------:R-:W-:Y:S01]  /*4f00*/  LOP3.LUT R11, R116, 0xffff0000, RZ, 0xc0, !PT ;  /* 0xffff0000740b7812 */ /* 0x000fe200078ec0ff */
[----:B------:R-:W-:Y:S01]  /*4f10*/  FFMA.FTZ R107, R9, R36, R8 ;  /* 0x00000024096b7223 */ /* 0x000fe20000010008 */
[----:B------:R-:W-:Y:S01]  /*4f20*/  FMUL.FTZ R10, R10, R5 ;  /* 0x000000050a0a7220 */ /* 0x000fe20000410000 */
[----:B------:R-:W-:Y:S01]  /*4f30*/  FMUL.FTZ R9, R24, R25 ;  /* 0x0000001918097220 */ /* 0x000fe20000410000 */
[----:B------:R-:W-:Y:S01]  /*4f40*/  PRMT R112, R112, 0x5410, R111 ;  /* 0x0000541070707816 */ /* 0x000fe2000000006f */
[----:B------:R-:W-:-:S02]  /*4f50*/  IMAD.U32 R15, R26, 0x10000, RZ ;  /* 0x000100001a0f7824 */ /* 0x000fc400078e00ff */
[----:B------:R-:W-:Y:S01]  /*4f60*/  FFMA.FTZ R10, R4, R13, R10 ;  /* 0x0000000d040a7223 */ /* 0x000fe2000001000a */
[----:B------:R-:W-:Y:S01]  /*4f70*/  FFMA.FTZ R8, R12, R11, -R9 ;  /* 0x0000000b0c087223 */ /* 0x000fe20000010809 */
[----:B------:R-:W-:Y:S01]  /*4f80*/  LOP3.LUT R26, R26, 0xffff0000, RZ, 0xc0, !PT ;  /* 0xffff00001a1a7812 */ /* 0x000fe200078ec0ff */
[----:B------:R-:W-:Y:S01]  /*4f90*/  FFMA.FTZ R27, R4, R5, -R27 ;  /* 0x00000005041b7223 */ /* 0x000fe2000001081b */
[----:B------:R-:W-:Y:S01]  /*4fa0*/  FMUL.FTZ R13, R24, R11 ;  /* 0x0000000b180d7220 */ /* 0x000fe20000410000 */
[C---:B------:R-:W-:Y:S01]  /*4fb0*/  LOP3.LUT R9, R118.reuse, 0xffff0000, RZ, 0xc0, !PT ;  /* 0xffff000076097812 */ /* 0x040fe200078ec0ff */
[----:B------:R-:W-:Y:S01]  /*4fc0*/  IMAD.U32 R6, R118, 0x10000, RZ ;  /* 0x0001000076067824 */ /* 0x000fe200078e00ff */
[C---:B------:R-:W-:Y:S01]  /*4fd0*/  LOP3.LUT R5, R112.reuse, 0xffff0000, RZ, 0xc0, !PT ;  /* 0xffff000070057812 */ /* 0x040fe200078ec0ff */
[----:B------:R-:W-:Y:S02]  /*4fe0*/  IMAD.U32 R4, R112, 0x10000, RZ ;  /* 0x0001000070047824 */ /* 0x000fe400078e00ff */
[----:B------:R-:W-:Y:S01]  /*4ff0*/  FFMA.FTZ R13, R12, R25, R13 ;  /* 0x000000190c0d7223 */ /* 0x000fe2000001000d */
[C---:B------:R-:W-:Y:S01]  /*5000*/  IMAD.U32 R7, R14.reuse, 0x10000, RZ ;  /* 0x000100000e077824 */ /* 0x040fe200078e00ff */
        /* <DEDUP_REMOVED lines=19> */
[----:B------:R-:W-:Y:S01]  /*5140*/  F2FP.BF16.F32.PACK_AB R25, R121, R110 ;  /* 0x0000006e7919723e */ /* 0x000fe200000010ff */
[----:B------:R-:W-:-:S07]  /*5150*/  IMAD.MOV.U32 R27, RZ, RZ, R38 ;  /* 0x000000ffff1b7224 */ /* 0x000fce00078e0026 */
.L_x_2041:
[----:B------:R-:W-:Y:S05]  /*5160*/  BSYNC B1 ;  /* 0x0000000000017941 */ /* 0x000fea0003800000 */
.L_x_2040:
        /* <DEDUP_REMOVED lines=10> */
.L_x_2009:
[----:B------:R-:W-:-:S13]  /*5210*/  ISETP.NE.AND P3, PT, R200, 0x3, PT ;  /* 0x00000003c800780c */ /* 0x000fda0003f65270 */
[----:B------:R-:W-:Y:S05]  /*5220*/  @!P3 BRA `(.L_x_2042) ;  /* 0x000000000004b947 */ /* 0x000fea0003800000 */
[----:B------:R-:W-:Y:S01]  /*5230*/  BPT.TRAP 0x1 ;  /* 0x000000040000795c */ /* 0x000fe20000300000 */
.L_x_2042:
[----:B------:R-:W-:Y:S01]  /*5240*/  IMAD R92, R18, 0x8, R17 ;  /* 0x00000008125c7824 */ /* 0x000fe200078e0211 */
[----:B------:R-:W-:Y:S01]  /*5250*/  SHF.L.U32 R105, R201, 0x1f, RZ ;  /* 0x0000001fc9697819 */ /* 0x000fe200000006ff */
[----:B------:R-:W-:Y:S01]  /*5260*/  IMAD R104, R63, -0x60, R62 ;  /* 0xffffffa03f687824 */ /* 0x000fe200078e023e */
[----:B------:R-:W-:Y:S02]  /*5270*/  BSSY B1, `(.L_x_2043) ;  /* 0x0000004000017945 */ /* 0x000fe40003800000 */
[----:B------:R-:W0:Y:S02]  /*5280*/  SYNCS.PHASECHK.TRANS64.TRYWAIT P4, [R92+URZ+0x22890], R105 ;  /* 0x022890695c0075a7 */ /* 0x000e24000808017f */
[----:B------:R-:W-:Y:S01]  /*5290*/  VIMNMX R104, R104, 0x60, PT ;  /* 0x0000006068687848 */ /* 0x000fe20003fe0100 */
[----:B0-----:R-:W-:Y:S06]  /*52a0*/  @!P4 BRA `(.L_x_2044) ;  /* 0x0000019c00f8c947 */ /* 0x001fec0003800000 */
.L_x_2325:
[----:B------:R-:W-:Y:S05]  /*52b0*/  BSYNC B1 ;  /* 0x0000000000017941 */ /* 0x000fea0003800000 */
.L_x_2043:
        /* <DEDUP_REMOVED lines=8> */
.L_x_2046:
[----:B------:R-:W-:Y:S05]  /*5340*/  BSYNC B1 ;  /* 0x0000000000017941 */ /* 0x000fea0003800000 */
.L_x_2045:
[----:B------:R-:W-:Y:S05]  /*5350*/  @P4 BRA `(.L_x_2026) ;  /* 0x0000000000104947 */ /* 0x000fea0003800000 */
[----:B-1----:R-:W1:Y:S04]  /*5360*/  @!P1 LDS.128 R4, [R110+0x2000] ;  /* 0x002000006e049984 */ /* 0x002e680000000c00 */
[----:B------:R-:W2:Y:S04]  /*5370*/  @!P2 LDS.128 R8, [R106+0x2000] ;  /* 0x002000006a08a984 */ /* 0x000ea80000000c00 */
[----:B-1----:R1:W-:Y:S04]  /*5380*/  @!P1 STG.E.128 desc[UR52][R12.64], R4 ;  /* 0x000000040c009986 */ /* 0x0023e8000c101d34 */
[----:B--2---:R1:W-:Y:S02]  /*5390*/  @!P2 STG.E.128 desc[UR52][R12.64+0x40], R8 ;  /* 0x000040080c00a986 */ /* 0x0043e4000c101d34 */
.L_x_2026:
[----:B------:R-:W-:Y:S05]  /*53a0*/  BSYNC B0 ;  /* 0x0000000000007941 */ /* 0x000fea0003800000 */
.L_x_2008:
        /* <DEDUP_REMOVED lines=17> */
.L_x_2048:
[----:B------:R-:W-:Y:S05]  /*54c0*/  BSYNC B0 ;  /* 0x0000000000007941 */ /* 0x000fea0003800000 */
.L_x_2047:
[----:B------:R-:W2:Y:S01]  /*54d0*/  SYNCS.PHASECHK.TRANS64.TRYWAIT P3, [R92+URZ+0x228b0], R105 ;  /* 0x0228b0695c0075a7 */ /* 0x000ea2000806017f */
[----:B------:R-:W-:Y:S01]  /*54e0*/  ULDC UR50, c[0x0][0x310] ;  /* 0x0000c40000327ab9 */ /* 0x000fe20000000800 */
[----:B------:R-:W-:Y:S01]  /*54f0*/  ULDC.64 UR48, c[0x0][0x318] ;  /* 0x0000c60000307ab9 */ /* 0x000fe20000000a00 */
[----:B------:R-:W-:Y:S01]  /*5500*/  ULDC.64 UR46, c[0x0][0x308] ;  /* 0x0000c200002e7ab9 */ /* 0x000fe20000000a00 */
[----:B------:R-:W-:Y:S01]  /*5510*/  BSSY B0, `(.L_x_2049) ;  /* 0x0000003000007945 */ /* 0x000fe20003800000 */
[----:B------:R-:W-:-:S03]  /*5520*/  IMAD R5, R18, 0x6000, R81 ;  /* 0x0000600012057824 */ /* 0x000fc600078e0251 */
[----:B--2---:R-:W-:Y:S05]  /*5530*/  @!P3 BRA `(.L_x_2050) ;  /* 0x0000019c0068b947 */ /* 0x004fea0003800000 */
.L_x_2326:
[----:B------:R-:W-:Y:S05]  /*5540*/  BSYNC B0 ;  /* 0x0000000000007941 */ /* 0x000fea0003800000 */
.L_x_2049:
[----:B------:R-:W-:Y:S01]  /*5550*/  ISETP.GE.AND P3, PT, R19, R104, PT ;  /* 0x000000681300720c */ /* 0x000fe20003f66270 */
[----:B------:R-:W-:Y:S01]  /*5560*/  IMAD.IADD R7, R82, 0x1, R5 ;  /* 0x0000000152077824 */ /* 0x000fe200078e0205 */
[----:B------:R-:W-:Y:S01]  /*5570*/  BSSY B0, `(.L_x_2051) ;  /* 0x0000025000007945 */ /* 0x000fe20003800000 */
[----:B------:R-:W-:Y:S02]  /*5580*/  IMAD R36, R5, 0x2, R64 ;  /* 0x0000000205247824 */ /* 0x000fe400078e0240 */
[----:B------:R-:W-:-:S04]  /*5590*/  IMAD.WIDE R32, R63, 0x60, R58 ;  /* 0x000000603f207825 */ /* 0x000fc800078e023a */
[----:B------:R-:W-:-:S04]  /*55a0*/  IMAD R37, R7, 0x2, R64 ;  /* 0x0000000207257824 */ /* 0x000fc800078e0240 */
[----:B------:R-:W-:Y:S05]  /*55b0*/  @P3 BRA `(.L_x_2052) ;  /* 0x0000000000803947 */ /* 0x000fea0003800000 */
[----:B------:R-:W-:Y:S02]  /*55c0*/  IMAD R7, R33, UR48, RZ ;  /* 0x0000003021077c24 */ /* 0x000fe4000f8e02ff */
[----:B-1----:R-:W-:Y:S02]  /*55d0*/  IMAD.MOV.U32 R4, RZ, RZ, R42 ;  /* 0x000000ffff047224 */ /* 0x002fe400078e002a */
[----:B------:R-:W-:Y:S02]  /*55e0*/  IMAD.MOV.U32 R5, RZ, RZ, R67 ;  /* 0x000000ffff057224 */ /* 0x000fe400078e0043 */
[C---:B------:R-:W-:Y:S02]  /*55f0*/  IMAD R7, R32.reuse, UR49, R7 ;  /* 0x0000003120077c24 */ /* 0x040fe4000f8e0207 */
[----:B------:R-:W-:-:S04]  /*5600*/  IMAD.WIDE.U32 R4, R32, UR48, R4 ;  /* 0x0000003020047c25 */ /* 0x000fc8000f8e0004 */
[----:B------:R-:W-:Y:S01]  /*5610*/  IMAD.IADD R5, R5, 0x1, R7 ;  /* 0x0000000105057824 */ /* 0x000fe200078e0207 */
[----:B------:R-:W-:-:S04]  /*5620*/  LEA R34, P3, R4, UR46, 0x1 ;  /* 0x0000002e04227c11 */ /* 0x000fc8000f8608ff */
[----:B------:R-:W-:Y:S02]  /*5630*/  LEA.HI.X R35, R4, UR47, R5, 0x1, P3 ;  /* 0x0000002f04237c11 */ /* 0x000fe400098f0c05 */
[----:B------:R-:W-:-:S13]  /*5640*/  ISETP.GE.AND P3, PT, R20, UR50, PT ;  /* 0x0000003214007c0c */ /* 0x000fda000bf66270 */
[----:B------:R-:W1:Y:S04]  /*5650*/  @!P3 LDS.128 R4, [R36] ;  /* 0x000000002404b984 */ /* 0x000e680000000c00 */
[----:B-1----:R-:W-:Y:S01]  /*5660*/  @!P3 STG.E.128 desc[UR52][R34.64], R4 ;  /* 0x000000042200b986 */ /* 0x002fe2000c101d34 */
[----:B------:R-:W-:-:S13]  /*5670*/  ISETP.GE.AND P3, PT, R100, UR50, PT ;  /* 0x0000003264007c0c */ /* 0x000fda000bf66270 */
[----:B------:R-:W1:Y:S04]  /*5680*/  @!P3 LDS.128 R8, [R37] ;  /* 0x000000002508b984 */ /* 0x000e680000000c00 */
[----:B-1----:R-:W-:Y:S01]  /*5690*/  @!P3 STG.E.128 desc[UR52][R34.64+0x40], R8 ;  /* 0x000040082200b986 */ /* 0x002fe2000c101d34 */
[----:B------:R-:W-:-:S13]  /*56a0*/  ISETP.GE.AND P3, PT, R99, UR50, PT ;  /* 0x0000003263007c0c */ /* 0x000fda000bf66270 */
[----:B------:R-:W1:Y:S04]  /*56b0*/  @!P3 LDS.128 R12, [R36+0x3000] ;  /* 0x00300000240cb984 */ /* 0x000e680000000c00 */
        /* <DEDUP_REMOVED lines=10> */
[----:B------:R-:W-:-:S13]  /*5760*/  ISETP.NE.AND P3, PT, R0, RZ, PT ;  /* 0x000000ff0000720c */ /* 0x000fda0003f65270 */
[----:B------:R-:W1:Y:S04]  /*5770*/  @P3 LDS.128 R12, [R36+0x9000] ;  /* 0x00900000240c3984 */ /* 0x000e680000000c00 */
[----:B-1----:R-:W-:Y:S01]  /*5780*/  @P3 STG.E.128 desc[UR52][R34.64+0x180], R12 ;  /* 0x0001800c22003986 */ /* 0x002fe2000c101d34 */
[----:B------:R-:W-:-:S13]  /*5790*/  ISETP.NE.AND P3, PT, R3, RZ, PT ;  /* 0x000000ff0300720c */ /* 0x000fda0003f65270 */
[----:B------:R-:W1:Y:S04]  /*57a0*/  @P3 LDS.128 R24, [R37+0x9000] ;  /* 0x0090000025183984 */ /* 0x000e680000000c00 */
[----:B-1----:R3:W-:Y:S02]  /*57b0*/  @P3 STG.E.128 desc[UR52][R34.64+0x1c0], R24 ;  /* 0x0001c01822003986 */ /* 0x0027e4000c101d34 */
.L_x_2052:
[----:B------:R-:W-:Y:S05]  /*57c0*/  BSYNC B0 ;  /* 0x0000000000007941 */ /* 0x000fea0003800000 */
.L_x_2051:
[----:B------:R-:W-:Y:S01]  /*57d0*/  ISETP.GE.AND P3, PT, R222, R104, PT ;  /* 0x00000068de00720c */ /* 0x000fe20003f66270 */
[----:B------:R-:W-:-:S12]  /*57e0*/  BSSY B0, `(.L_x_2053) ;  /* 0x0000024000007945 */ /* 0x000fd80003800000 */
[----:B------:R-:W-:Y:S05]  /*57f0*/  @P3 BRA `(.L_x_2054) ;  /* 0x0000000000883947 */ /* 0x000fea0003800000 */
[----:B------:R-:W-:Y:S01]  /*5800*/  IADD3 R7, P3, R32, 0x40, RZ ;  /* 0x0000004020077810 */ /* 0x000fe20007f7e0ff */
[----:B-1----:R-:W-:Y:S02]  /*5810*/  IMAD.MOV.U32 R4, RZ, RZ, R42 ;  /* 0x000000ffff047224 */ /* 0x002fe400078e002a */
        /* <DEDUP_REMOVED lines=18> */
[----:B---3--:R-:W1:Y:S04]  /*5940*/  @P3 LDS.128 R24, [R36+0xb000] ;  /* 0x00b0000024183984 */ /* 0x008e680000000c00 */
[----:B-1----:R-:W-:Y:S01]  /*5950*/  @P3 STG.E.128 desc[UR52][R32.64+0x180], R24 ;  /* 0x0001801820003986 */ /* 0x002fe2000c101d34 */
        /* <DEDUP_REMOVED lines=11> */
[----:B-1----:R4:W-:Y:S02]  /*5a10*/  @P3 STG.E.128 desc[UR52][R32.64+0x1c0], R24 ;  /* 0x0001c01820003986 */ /* 0x0029e4000c101d34 */
.L_x_2054:
[----:B------:R-:W-:Y:S05]  /*5a20*/  BSYNC B0 ;  /* 0x0000000000007941 */ /* 0x000fea0003800000 */
.L_x_2053:
[----:B------:R-:W-:Y:S01]  /*5a30*/  @!PT LDS RZ, [RZ] ;  /* 0x00000000fffff984 */ /* 0x000fe20000000800 */
[----:B------:R-:W-:Y:S01]  /*5a40*/  @!PT LDS RZ, [RZ] ;  /* 0x00000000fffff984 */ /* 0x000fe20000000800 */
[----:B------:R-:W-:Y:S01]  /*5a50*/  @!PT LDS RZ, [RZ] ;  /* 0x00000000fffff984 */ /* 0x000fe20000000800 */
[----:B------:R-:W-:Y:S01]  /*5a60*/  @!PT LDS RZ, [RZ] ;  /* 0x00000000fffff984 */ /* 0x000fe20000000800 */
[----:B------:R5:W-:Y:S06]  /*5a70*/  MEMBAR.ALL.CTA ;  /* 0x0000000000007992 */ /* 0x000bec0000008000 */
[----:B-----5:R-:W5:Y:S02]  /*5a80*/  FENCE.VIEW.ASYNC.S ;  /* 0x00000000000073c6 */ /* 0x020f640000000000 */
[----:B-----5:R1:W-:Y:S01]  /*5a90*/  BAR.SYNC.DEFER_BLOCKING R83, 0x80 ;  /* 0x000200530000751d */ /* 0x0203e20000010000 */
[----:B------:R-:W-:Y:S01]  /*5aa0*/  ISETP.NE.AND P5, PT, R101, RZ, PT ;  /* 0x000000ff6500720c */ /* 0x000fe20003fa5270 */
[----:B------:R-:W-:-:S02]  /*5ab0*/  VIADD R18, R18, 0x1 ;  /* 0x0000000112127836 */ /* 0x000fc40000000000 */
[----:B0-2---:R-:W-:-:S03]  /*5ac0*/  @!P4 VIADD R92, R92, 0x228c0 ;  /* 0x000228c05c5cc836 */ /* 0x005fc60000000000 */
[C---:B------:R-:W-:Y:S02]  /*5ad0*/  ISETP.NE.AND P3, PT, R18.reuse, 0x2, PT ;  /* 0x000000021200780c */ /* 0x040fe40003f65270 */
[----:B------:R-:W-:Y:S02]  /*5ae0*/  @!P4 PRMT R92, RZ, 0x654, R92 ;  /* 0x00000654ff5cc816 */ /* 0x000fe4000000005c */
[----:B-1----:R-:W-:Y:S02]  /*5af0*/  SEL R4, RZ, 0x1, P3 ;  /* 0x00000001ff047807 */ /* 0x002fe40001800000 */
[----:B------:R-:W-:Y:S02]  /*5b00*/  SEL R18, R18, RZ, P3 ;  /* 0x000000ff12127207 */ /* 0x000fe40001800000 */
[----:B------:R-:W-:Y:S01]  /*5b10*/  LOP3.LUT R201, R201, R4, RZ, 0x3c, !PT ;  /* 0x00000004c9c97212 */ /* 0x000fe200078e3cff */
[----:B------:R0:W-:Y:S01]  /*5b20*/  @!P4 SYNCS.ARRIVE.TRANS64.RED.A1T0 RZ, [R92+URZ], RZ ;  /* 0x000000ff5cffc9a7 */ /* 0x0001e2000810043f */
[----:B------:R-:W-:Y:S05]  /*5b30*/  @P5 BRA `(.L_x_2055) ;  /* 0xffffffc800b85947 */ /* 0x000fea000383ffff */
[----:B------:R-:W1:Y:S01]  /*5b40*/  S2R R5, SR_TID.X ;  /* 0x0000000000057919 */ /* 0x000e620000002100 */
[----:B------:R-:W-:Y:S02]  /*5b50*/  PLOP3.LUT P0, PT, PT, PT, PT, 0x8, 0x0 ;  /* 0x000000000000781c */ /* 0x000fe40003f0e170 */
[----:B-1----:R-:W-:-:S04]  /*5b60*/  SHF.R.U32.HI R5, RZ, 0x7, R5 ;  /* 0x00000007ff057819 */ /* 0x002fc80000011605 */
[----:B------:R-:W-:-:S13]  /*5b70*/  ISETP.NE.AND P5, PT, R5, 0x1, PT ;  /* 0x000000010500780c */ /* 0x000fda0003fa5270 */
[----:B------:R-:W-:Y:S06]  /*5b80*/  @!P5 BAR.ARV 0x9, 0x100 ;  /* 0x024400000000db1d */ /* 0x000fec0000002000 */
.L_x_2003:
[----:B------:R-:W1:Y:S02]  /*5b90*/  LDC.64 R4, c[0x0][0x9e0] ;  /* 0x00027800ff047b82 */ /* 0x000e640000000a00 */
[----:B-1----:R-:W-:Y:S01]  /*5ba0*/  ISETP.GE.AND P1, PT, R5, 0x1, PT ;  /* 0x000000010500780c */ /* 0x002fe20003f26270 */
[----:B------:R-:W-:-:S12]  /*5bb0*/  @P0 BRA `(.L_x_2056) ;  /* 0x00000000000c0947 */ /* 0x000fd80003800000 */
[----:B------:R-:W1:Y:S01]  /*5bc0*/  FENCE.VIEW.ASYNC.G ;  /* 0x00000000000073c6 */ /* 0x000e620000000100 */
[----:B------:R-:W-:Y:S05]  /*5bd0*/  WARPSYNC.ALL ;  /* 0x0000000000007948 */ /* 0x000fea0003800000 */
[----:B-1----:R-:W-:Y:S06]  /*5be0*/  BAR.ARV 0xc, 0x120 ;  /* 0x0304800000007b1d */ /* 0x002fec0000002000 */
.L_x_2056:
[----:B------:R-:W-:Y:S01]  /*5bf0*/  IMAD.IADD R0, R65, 0x1, R4 ;  /* 0x0000000141007824 */ /* 0x000fe200078e0204 */
[----:B------:R-:W-:Y:S06]  /*5c00*/  @!P1 BRA `(.L_x_2057) ;  /* 0x0000000000489947 */ /* 0x000fec0003800000 */
[C---:B------:R-:W-:Y:S01]  /*5c10*/  ISETP.GT.AND P0, PT, R65.reuse, RZ, PT ;  /* 0x000000ff4100720c */ /* 0x040fe20003f04270 */
[----:B------:R-:W-:Y:S01]  /*5c20*/  BSSY B0, `(.L_x_2058) ;  /* 0x000000e000007945 */ /* 0x000fe20003800000 */
[----:B------:R-:W-:-:S11]  /*5c30*/  VIADD R3, R65, 0xffffffff ;  /* 0xffffffff41037836 */ /* 0x000fd60000000000 */
        /* <DEDUP_REMOVED lines=8> */
.L_x_2059:
[----:B------:R-:W-:-:S13]  /*5cc0*/  ISETP.NE.AND P0, PT, R5, 0x1, PT ;  /* 0x000000010500780c */ /* 0x000fda0003f05270 */
[----:B------:R-:W1:Y:S02]  /*5cd0*/  @P0 LDC.64 R6, c[0x0][0x9e8] ;  /* 0x00027a00ff060b82 */ /* 0x000e640000000a00 */
[----:B-1----:R-:W-:-:S05]  /*5ce0*/  @P0 IMAD.HI.U32 R4, R3, R6, RZ ;  /* 0x0000000603040227 */ /* 0x002fca00078e00ff */
[----:B------:R-:W-:-:S07]  /*5cf0*/  @P0 SHF.R.U32.HI R3, RZ, R7, R4 ;  /* 0x00000007ff030219 */ /* 0x000fce0000011604 */
.L_x_2060:
[----:B------:R-:W-:Y:S05]  /*5d00*/  BSYNC B0 ;  /* 0x0000000000007941 */ /* 0x000fea0003800000 */
.L_x_2058:
[----:B------:R-:W-:-:S05]  /*5d10*/  IMAD R3, R3, R5, R5 ;  /* 0x0000000503037224 */ /* 0x000fca00078e0205 */
[----:B------:R-:W-:-:S07]  /*5d20*/  VIMNMX R0, R0, R3, PT ;  /* 0x0000000300007248 */ /* 0x000fce0003fe0100 */
.L_x_2057:
[----:B------:R-:W-:Y:S01]  /*5d30*/  VIADD R0, R0, 0x5f ;  /* 0x0000005f00007836 */ /* 0x000fe20000000000 */
[----:B------:R-:W-:-:S03]  /*5d40*/  ULDC UR4, c[0x0][0x9dc] ;  /* 0x0002770000047ab9 */ /* 0x000fc60000000800 */
[----:B------:R-:W-:-:S05]  /*5d50*/  IMAD.HI R0, R0, 0x2aaaaaab, RZ ;  /* 0x2aaaaaab00007827 */ /* 0x000fca00078e02ff */
[----:B------:R-:W-:-:S04]  /*5d60*/  SHF.R.U32.HI R3, RZ, 0x1f, R0 ;  /* 0x0000001fff037819 */ /* 0x000fc80000011600 */
[----:B------:R-:W-:Y:S01]  /*5d70*/  LEA.HI.SX32 R3, R0, R3, 0x1c ;  /* 0x0000000300037211 */ /* 0x000fe200078fe2ff */
[----:B------:R-:W-:-:S03]  /*5d80*/  VIADD R0, R61, -UR4 ;  /* 0x800000043d007c36 */ /* 0x000fc60008000000 */
[----:B------:R-:W-:Y:S01]  /*5d90*/  VIMNMX R178, R178, R3, PT ;  /* 0x00000003b2b27248 */ /* 0x000fe20003fe0100 */
[----:B------:R-:W-:Y:S06]  /*5da0*/  @!P1 BRA `(.L_x_2061) ;  /* 0x0000000000449947 */ /* 0x000fec0003800000 */
        /* <DEDUP_REMOVED lines=10> */
.L_x_2063:
[----:B------:R-:W-:-:S13]  /*5e50*/  ISETP.NE.AND P0, PT, R5, 0x1, PT ;  /* 0x000000010500780c */ /* 0x000fda0003f05270 */
[----:B------:R-:W1:Y:S02]  /*5e60*/  @P0 LDC.64 R6, c[0x0][0x9e8] ;  /* 0x00027a00ff060b82 */ /* 0x000e640000000a00 */
[----:B-1----:R-:W-:-:S05]  /*5e70*/  @P0 IMAD.HI.U32 R6, R61, R6, RZ ;  /* 0x000000063d060227 */ /* 0x002fca00078e00ff */
[----:B------:R-:W-:-:S07]  /*5e80*/  @P0 SHF.R.U32.HI R61, RZ, R7, R6 ;  /* 0x00000007ff3d0219 */ /* 0x000fce0000011606 */
.L_x_2064:
[----:B------:R-:W-:Y:S05]  /*5e90*/  BSYNC B0 ;  /* 0x0000000000007941 */ /* 0x000fea0003800000 */
.L_x_2062:
[----:B------:R-:W-:-:S05]  /*5ea0*/  IMAD R61, R61, R5, RZ ;  /* 0x000000053d3d7224 */ /* 0x000fca00078e02ff */
[----:B------:R-:W-:-:S07]  /*5eb0*/  VIMNMX R0, R0, R61, !PT ;  /* 0x0000003d00007248 */ /* 0x000fce0007fe0100 */
.L_x_2061:
[----:B------:R-:W-:Y:S01]  /*5ec0*/  IMAD.HI R0, R0, 0x2aaaaaab, RZ ;  /* 0x2aaaaaab00007827 */ /* 0x000fe200078e02ff */
[----:B------:R-:W-:Y:S02]  /*5ed0*/  PLOP3.LUT P0, PT, PT, PT, PT, 0x80, 0x0 ;  /* 0x000000000000781c */ /* 0x000fe40003f0f070 */
[----:B------:R-:W-:Y:S02]  /*5ee0*/  CS2R R148, SRZ ;  /* 0x0000000000947805 */ /* 0x000fe4000001ff00 */
[----:B------:R-:W-:Y:S01]  /*5ef0*/  CS2R R146, SRZ ;  /* 0x0000000000927805 */ /* 0x000fe2000001ff00 */
[----:B------:R-:W-:Y:S01]  /*5f00*/  IMAD.MOV.U32 R3, RZ, RZ, RZ ;  /* 0x000000ffff037224 */ /* 0x000fe200078e00ff */
[----:B------:R-:W-:Y:S01]  /*5f10*/  SHF.R.U32.HI R5, RZ, 0x1f, R0 ;  /* 0x0000001fff057819 */ /* 0x000fe20000011600 */
[----:B------:R-:W-:Y:S01]  /*5f20*/  IMAD.MOV.U32 R150, RZ, RZ, RZ ;  /* 0x000000ffff967224 */ /* 0x000fe200078e00ff */
[----:B------:R-:W-:Y:S02]  /*5f30*/  CS2R R144, SRZ ;  /* 0x0000000000907805 */ /* 0x000fe4000001ff00 */
[----:B------:R-:W-:-:S02]  /*5f40*/  CS2R R142, SRZ ;  /* 0x00000000008e7805 */ /* 0x000fc4000001ff00 */
[----:B------:R-:W-:Y:S02]  /*5f50*/  LEA.HI.SX32 R217, R0, R5, 0x1c ;  /* 0x0000000500d97211 */ /* 0x000fe400078fe2ff */
[----:B------:R-:W-:Y:S01]  /*5f60*/  CS2R R4, SRZ ;  /* 0x0000000000047805 */ /* 0x000fe2000001ff00 */
[----:B------:R-:W-:Y:S01]  /*5f70*/  IMAD.MOV.U32 R0, RZ, RZ, RZ ;  /* 0x000000ffff007224 */ /* 0x000fe200078e00ff */
[----:B------:R-:W-:Y:S02]  /*5f80*/  CS2R R140, SRZ ;  /* 0x00000000008c7805 */ /* 0x000fe4000001ff00 */
[----:B------:R-:W-:Y:S02]  /*5f90*/  VIMNMX R217, RZ, R217, !PT ;  /* 0x000000d9ffd97248 */ /* 0x000fe40007fe0100 */
[----:B------:R-:W-:Y:S02]  /*5fa0*/  CS2R R138, SRZ ;  /* 0x00000000008a7805 */ /* 0x000fe4000001ff00 */
[----:B------:R-:W-:-:S02]  /*5fb0*/  CS2R R136, SRZ ;  /* 0x0000000000887805 */ /* 0x000fc4000001ff00 */
[----:B------:R-:W-:Y:S02]  /*5fc0*/  CS2R R134, SRZ ;  /* 0x0000000000867805 */ /* 0x000fe4000001ff00 */
[----:B------:R-:W-:Y:S02]  /*5fd0*/  ISETP.GT.AND P1, PT, R178, R217, PT ;  /* 0x000000d9b200720c */ /* 0x000fe40003f24270 */
        /* <DEDUP_REMOVED lines=24> */
[----:B0-----:R-:W-:Y:S02]  /*6160*/  CS2R R92, SRZ ;  /* 0x00000000005c7805 */ /* 0x001fe4000001ff00 */
        /* <DEDUP_REMOVED lines=24> */
[----:B---3--:R-:W-:Y:S02]  /*62f0*/  CS2R R34, SRZ ;  /* 0x0000000000227805 */ /* 0x008fe4000001ff00 */
[----:B------:R-:W-:Y:S02]  /*6300*/  CS2R R36, SRZ ;  /* 0x0000000000247805 */ /* 0x000fe4000001ff00 */
[----:B----4-:R-:W-:Y:S02]  /*6310*/  CS2R R32, SRZ ;  /* 0x0000000000207805 */ /* 0x010fe4000001ff00 */
[----:B------:R-:W-:-:S02]  /*6320*/  CS2R R26, SRZ ;  /* 0x00000000001a7805 */ /* 0x000fc4000001ff00 */
[----:B------:R-:W-:Y:S02]  /*6330*/  CS2R R28, SRZ ;  /* 0x00000000001c7805 */ /* 0x000fe4000001ff00 */
        /* <DEDUP_REMOVED lines=10> */
.L_x_2329:
[----:B01----:R-:W-:Y:S01]  /*63e0*/  LEA.HI R0, R14, R14, RZ, 0x1 ;  /* 0x0000000e0e007211 */ /* 0x003fe200078f08ff */
        /* <DEDUP_REMOVED lines=25> */
.L_x_2068:
[----:B------:R-:W-:Y:S05]  /*6580*/  BSYNC B6 ;  /* 0x0000000000067941 */ /* 0x000fea0003800000 */
.L_x_2067:
        /* <DEDUP_REMOVED lines=12> */
.L_x_2072:
[----:B-1----:R1:W2:Y:S02]  /*6650*/  SYNCS.PHASECHK.TRANS64.TRYWAIT P0, [R17+URZ+0x22800], R0 ;  /* 0x02280000110075a7 */ /* 0x0022a4000800017f */
[----:B--2---:R-:W-:Y:S05]  /*6660*/  @!P0 NANOSLEEP.SYNCS 0x989680 ;  /* 0x009896800000895d */ /* 0x004fea0003900000 */
[----:B------:R-:W2:Y:S02]  /*6670*/  @!P0 SYNCS.PHASECHK.TRANS64 P0, [R17+URZ+0x22800], R0 ;  /* 0x02280000110085a7 */ /* 0x000ea4000800007f */
[----:B--2---:R-:W-:Y:S05]  /*6680*/  @!P0 BRA `(.L_x_2072) ;  /* 0xfffffffc00f08947 */ /* 0x004fea000383ffff */
.L_x_2071:
[----:B------:R-:W-:Y:S05]  /*6690*/  BSYNC B0 ;  /* 0x0000000000007941 */ /* 0x000fea0003800000 */
.L_x_2070:
[----:B------:R-:W-:Y:S05]  /*66a0*/  BRA `(.L_x_2073) ;  /* 0x0000003000007947 */ /* 0x000fea0003800000 */
.L_x_2069:
[----:B------:R-:W0:Y:S01]  /*66b0*/  LDC.64 R12, c[0x0][0x3d8] ;  /* 0x0000f600ff0c7b82 */ /* 0x000e220000000a00 */
[----:B-----5:R-:W-:Y:S01]  /*66c0*/  SHF.R.S32.HI R3, RZ, 0x1f, R31 ;  /* 0x0000001fff037819 */ /* 0x020fe2000001141f */
[----:B------:R-:W-:Y:S01]  /*66d0*/  IMAD.SHL.U32 R24, R236, 0x4, RZ ;  /* 0x00000004ec187824 */ /* 0x000fe200078e00ff */
[----:B------:R-:W-:Y:S01]  /*66e0*/  LOP3.LUT P0, RZ, R26, 0x3ff, RZ, 0xc0, !PT ;  /* 0x000003ff1aff7812 */ /* 0x000fe2000780c0ff */
[----:B------:R-:W-:Y:S01]  /*66f0*/  IMAD.SHL.U32 R40, R236, 0x8, RZ ;  /* 0x00000008ec287824 */ /* 0x000fe200078e00ff */
[----:B------:R-:W-:Y:S02]  /*6700*/  BSSY B6, `(.L_x_2074) ;  /* 0x0000031000067945 */ /* 0x000fe40003800000 */
[----:B------:R-:W-:Y:S01]  /*6710*/  SHF.R.S32.HI R25, RZ, 0x1f, R24 ;  /* 0x0000001fff197819 */ /* 0x000fe20000011418 */
[----:B------:R-:W1:Y:S01]  /*6720*/  LDC.64 R14, c[0x0][0x3e8] ;  /* 0x0000fa00ff0e7b82 */ /* 0x000e620000000a00 */
[----:B------:R-:W-:Y:S01]  /*6730*/  SHF.R.S32.HI R41, RZ, 0x1f, R40 ;  /* 0x0000001fff297819 */ /* 0x000fe20000011428 */
[-C--:B0-----:R-:W-:Y:S01]  /*6740*/  IMAD R6, R233, R12.reuse, RZ ;  /* 0x0000000ce9067224 */ /* 0x081fe200078e02ff */
[----:B------:R-:W-:Y:S01]  /*6750*/  SHF.L.U64.HI R59, R12, 0x6, R13 ;  /* 0x000000060c3b7819 */ /* 0x000fe2000001020d */
[----:B------:R-:W-:-:S02]  /*6760*/  IMAD R0, R3, R12, RZ ;  /* 0x0000000c03007224 */ /* 0x000fc400078e02ff */
[----:B------:R-:W-:Y:S02]  /*6770*/  IMAD R27, R19, R13, R6 ;  /* 0x0000000d131b7224 */ /* 0x000fe400078e0206 */
[----:B------:R-:W-:Y:S01]  /*6780*/  IMAD.WIDE.U32 R46, R31, R12, RZ ;  /* 0x0000000c1f2e7225 */ /* 0x000fe200078e00ff */
[----:B-1----:R-:W-:-:S03]  /*6790*/  SHF.L.U64.HI R61, R14, 0x6, R15 ;  /* 0x000000060e3d7819 */ /* 0x002fc6000001020f */
[-C--:B------:R-:W-:Y:S02]  /*67a0*/  IMAD R4, R3, R14.reuse, RZ ;  /* 0x0000000e03047224 */ /* 0x080fe400078e02ff */
[-C--:B------:R-:W-:Y:S02]  /*67b0*/  IMAD R8, R233, R14.reuse, RZ ;  /* 0x0000000ee9087224 */ /* 0x080fe400078e02ff */
[C---:B------:R-:W-:Y:S02]  /*67c0*/  IMAD R51, R31.reuse, R15, R4 ;  /* 0x0000000f1f337224 */ /* 0x040fe400078e0204 */
[C---:B------:R-:W-:Y:S02]  /*67d0*/  IMAD R49, R31.reuse, R13, R0 ;  /* 0x0000000d1f317224 */ /* 0x040fe400078e0200 */
[----:B------:R-:W-:-:S04]  /*67e0*/  IMAD.WIDE.U32 R44, R31, R14, RZ ;  /* 0x0000000e1f2c7225 */ /* 0x000fc800078e00ff */
[C---:B------:R-:W-:Y:S02]  /*67f0*/  IMAD R29, R19.reuse, R15, R8 ;  /* 0x0000000f131d7224 */ /* 0x040fe400078e0208 */
[----:B------:R-:W-:-:S04]  /*6800*/  IMAD.WIDE.U32 R4, R19, R12, R24 ;  /* 0x0000000c13047225 */ /* 0x000fc800078e0018 */
[----:B------:R-:W-:Y:S01]  /*6810*/  IMAD.WIDE.U32 R6, R19, R14, R24 ;  /* 0x0000000e13067225 */ /* 0x000fe200078e0018 */
[----:B------:R-:W-:-:S03]  /*6820*/  IADD3 R48, P1, R4, R46, RZ ;  /* 0x0000002e04307210 */ /* 0x000fc60007f3e0ff */
[----:B------:R-:W-:Y:S01]  /*6830*/  IMAD.WIDE.U32 R8, R19, R12, R40 ;  /* 0x0000000c13087225 */ /* 0x000fe200078e0028 */
[----:B------:R-:W-:-:S03]  /*6840*/  IADD3 R52, P2, R6, R44, RZ ;  /* 0x0000002c06347210 */ /* 0x000fc60007f5e0ff */
[----:B------:R-:W-:Y:S01]  /*6850*/  IMAD.WIDE.U32 R10, R19, R14, R40 ;  /* 0x0000000e130a7225 */ /* 0x000fe200078e0028 */
[----:B------:R-:W-:-:S03]  /*6860*/  IADD3 R26, P3, R8, R46, RZ ;  /* 0x0000002e081a7210 */ /* 0x000fc60007f7e0ff */
[----:B------:R-:W-:Y:S01]  /*6870*/  IMAD.IADD R49, R49, 0x1, R47 ;  /* 0x0000000131317824 */ /* 0x000fe200078e022f */
[----:B------:R-:W-:Y:S01]  /*6880*/  IADD3 R28, P4, R10, R44, RZ ;  /* 0x0000002c0a1c7210 */ /* 0x000fe20007f9e0ff */
[----:B------:R-:W-:Y:S02]  /*6890*/  IMAD.IADD R51, R51, 0x1, R45 ;  /* 0x0000000133337824 */ /* 0x000fe400078e022d */
[----:B------:R-:W-:Y:S01]  /*68a0*/  IMAD.SHL.U32 R60, R12, 0x40, RZ ;  /* 0x000000400c3c7824 */ /* 0x000fe200078e00ff */
[----:B------:R-:W-:Y:S01]  /*68b0*/  IADD3.X R50, R49, R5, R27, P1, !PT ;  /* 0x0000000531327210 */ /* 0x000fe20000ffe41b */
[----:B------:R-:W-:Y:S01]  /*68c0*/  IMAD.SHL.U32 R62, R14, 0x40, RZ ;  /* 0x000000400e3e7824 */ /* 0x000fe200078e00ff */
[----:B------:R-:W-:Y:S02]  /*68d0*/  IADD3.X R53, R51, R7, R29, P2, !PT ;  /* 0x0000000733357210 */ /* 0x000fe400017fe41d */
[----:B------:R-:W-:Y:S02]  /*68e0*/  IADD3.X R27, R49, R27, R9, P3, !PT ;  /* 0x0000001b311b7210 */ /* 0x000fe40001ffe409 */
[----:B------:R-:W-:Y:S01]  /*68f0*/  IADD3.X R29, R51, R29, R11, P4, !PT ;  /* 0x0000001d331d7210 */ /* 0x000fe200027fe40b */
        /* <DEDUP_REMOVED lines=17> */
.L_x_2075:
[----:B------:R-:W-:Y:S05]  /*6a10*/  BSYNC B6 ;  /* 0x0000000000067941 */ /* 0x000fea0003800000 */
.L_x_2074:
[----:B------:R-:W0:Y:S01]  /*6a20*/  LDC.64 R6, c[0x0][0x3d8] ;  /* 0x0000f600ff067b82 */ /* 0x000e220000000a00 */
[----:B------:R-:W-:Y:S01]  /*6a30*/  SHF.R.S32.HI R3, RZ, 0x1f, R205 ;  /* 0x0000001fff037819 */ /* 0x000fe200000114cd */
[----:B------:R-:W-:Y:S01]  /*6a40*/  ULDC.U8 UR4, c[0x0][0x3f0] ;  /* 0x0000fc0000047ab9 */ /* 0x000fe20000000000 */
[----:B------:R-:W-:Y:S01]  /*6a50*/  BSSY B0, `(.L_x_2076) ;  /* 0x00002bd000007945 */ /* 0x000fe20003800000 */
[----:B------:R-:W-:-:S04]  /*6a60*/  ISETP.NE.AND P0, PT, RZ, UR4, PT ;  /* 0x00000004ff007c0c */ /* 0x000fc8000bf05270 */
[----:B------:R-:W1:Y:S01]  /*6a70*/  LDC.64 R4, c[0x0][0x3e8] ;  /* 0x0000fa00ff047b82 */ /* 0x000e620000000a00 */
[-C--:B0-----:R-:W-:Y:S02]  /*6a80*/  IMAD R0, R3, R6.reuse, RZ ;  /* 0x0000000603007224 */ /* 0x081fe400078e02ff */
[----:B------:R-:W-:-:S04]  /*6a90*/  IMAD.WIDE.U32 R8, R205, R6, RZ ;  /* 0x00000006cd087225 */ /* 0x000fc800078e00ff */
[----:B------:R-:W-:Y:S02]  /*6aa0*/  IMAD.SHL.U32 R55, R8, 0x80, RZ ;  /* 0x0000008008377824 */ /* 0x000fe400078e00ff */
[-C--:B-1----:R-:W-:Y:S02]  /*6ab0*/  IMAD R12, R3, R4.reuse, RZ ;  /* 0x00000004030c7224 */ /* 0x082fe400078e02ff */
[C---:B------:R-:W-:Y:S02]  /*6ac0*/  IMAD R3, R205.reuse, R7, R0 ;  /* 0x00000007cd037224 */ /* 0x040fe400078e0200 */
[----:B------:R-:W-:-:S04]  /*6ad0*/  IMAD.WIDE.U32 R10, R205, R4, RZ ;  /* 0x00000004cd0a7225 */ /* 0x000fc800078e00ff */
[----:B------:R-:W-:Y:S02]  /*6ae0*/  IMAD R13, R205, R5, R12 ;  /* 0x00000005cd0d7224 */ /* 0x000fe400078e020c */
[----:B------:R-:W-:Y:S02]  /*6af0*/  IMAD.IADD R9, R9, 0x1, R3 ;  /* 0x0000000109097824 */ /* 0x000fe400078e0203 */
[----:B------:R-:W-:Y:S02]  /*6b00*/  IMAD R0, R205, -0x80, R203 ;  /* 0xffffff80cd007824 */ /* 0x000fe400078e02cb */
[----:B------:R-:W-:Y:S01]  /*6b10*/  IMAD.IADD R3, R11, 0x1, R13 ;  /* 0x000000010b037824 */ /* 0x000fe200078e020d */
[----:B------:R-:W-:Y:S01]  /*6b20*/  SHF.L.U64.HI R54, R8, 0x7, R9 ;  /* 0x0000000708367819 */ /* 0x000fe20000010209 */
[----:B------:R-:W-:Y:S01]  /*6b30*/  IMAD.SHL.U32 R57, R10, 0x80, RZ ;  /* 0x000000800a397824 */ /* 0x000fe200078e00ff */
[----:B------:R-:W-:Y:S02]  /*6b40*/  VIMNMX R58, R0, 0x80, PT ;  /* 0x00000080003a7848 */ /* 0x000fe40003fe0100 */
[----:B------:R-:W-:Y:S01]  /*6b50*/  SHF.L.U64.HI R56, R10, 0x7, R3 ;  /* 0x000000070a387819 */ /* 0x000fe20000010203 */
[----:B------:R-:W-:Y:S06]  /*6b60*/  @!P0 BRA `(.L_x_2077) ;  /* 0x00000014009c8947 */ /* 0x000fec0003800000 */
[----:B------:R-:W0:Y:S01]  /*6b70*/  LDC R0, c[0x0][0x428] ;  /* 0x00010a00ff007b82 */ /* 0x000e220000000800 */
[----:B------:R-:W-:Y:S01]  /*6b80*/  IMAD R3, R205, 0x80, R19 ;  /* 0x00000080cd037824 */ /* 0x000fe200078e0213 */
[-C--:B------:R-:W-:Y:S01]  /*6b90*/  ISETP.GE.AND P0, PT, R19, R58.reuse, PT ;  /* 0x0000003a1300720c */ /* 0x080fe20003f06270 */
[----:B------:R-:W-:Y:S01]  /*6ba0*/  BSSY B1, `(.L_x_2078) ;  /* 0x000002c000017945 */ /* 0x000fe20003800000 */
[----:B------:R-:W-:Y:S01]  /*6bb0*/  ISETP.GE.AND P1, PT, R222, R58, PT ;  /* 0x0000003ade00720c */ /* 0x000fe20003f26270 */
[----:B------:R-:W-:Y:S01]  /*6bc0*/  IMAD R3, R236, 0x40, R3 ;  /* 0x00000040ec037824 */ /* 0x000fe200078e0203 */
[----:B------:R-:W-:Y:S01]  /*6bd0*/  CS2R R26, SRZ ;  /* 0x00000000001a7805 */ /* 0x000fe2000001ff00 */
[----:B------:R-:W-:Y:S01]  /*6be0*/  IMAD.MOV.U32 R10, RZ, RZ, R46 ;  /* 0x000000ffff0a7224 */ /* 0x000fe200078e002e */
[----:B------:R-:W-:Y:S01]  /*6bf0*/  CS2R R34, SRZ ;  /* 0x0000000000227805 */ /* 0x000fe2000001ff00 */
[----:B------:R-:W-:Y:S01]  /*6c00*/  IMAD.MOV.U32 R11, RZ, RZ, R49 ;  /* 0x000000ffff0b7224 */ /* 0x000fe200078e0031 */
[----:B------:R-:W-:Y:S01]  /*6c10*/  CS2R R30, SRZ ;  /* 0x00000000001e7805 */ /* 0x000fe2000001ff00 */
[----:B------:R-:W-:Y:S01]  /*6c20*/  IMAD.MOV.U32 R12, RZ, RZ, R44 ;  /* 0x000000ffff0c7224 */ /* 0x000fe200078e002c */
[----:B------:R-:W-:Y:S01]  /*6c30*/  CS2R R36, SRZ ;  /* 0x0000000000247805 */ /* 0x000fe2000001ff00 */
[----:B------:R-:W-:Y:S01]  /*6c40*/  IMAD.MOV.U32 R13, RZ, RZ, R51 ;  /* 0x000000ffff0d7224 */ /* 0x000fe200078e0033 */
[----:B------:R-:W-:-:S02]  /*6c50*/  CS2R R28, SRZ ;  /* 0x00000000001c7805 */ /* 0x000fc4000001ff00 */
[----:B------:R-:W-:Y:S02]  /*6c60*/  CS2R R20, SRZ ;  /* 0x0000000000147805 */ /* 0x000fe4000001ff00 */
[----:B------:R-:W-:Y:S02]  /*6c70*/  CS2R R32, SRZ ;  /* 0x0000000000207805 */ /* 0x000fe4000001ff00 */
[----:B0-----:R-:W-:-:S13]  /*6c80*/  ISETP.NE.AND P2, PT, R0, 0x1, PT ;  /* 0x000000010000780c */ /* 0x001fda0003f45270 */
[----:B------:R-:W0:Y:S08]  /*6c90*/  @P2 LDC R0, c[0x0][0x42c] ;  /* 0x00010b00ff002b82 */ /* 0x000e300000000800 */
[----:B------:R-:W1:Y:S01]  /*6ca0*/  @P2 LDC R9, c[0x0][0x430] ;  /* 0x00010c00ff092b82 */ /* 0x000e620000000800 */
[----:B0-----:R-:W-:-:S05]  /*6cb0*/  @P2 IMAD.HI.U32 R0, R3, R0, RZ ;  /* 0x0000000003002227 */ /* 0x001fca00078e00ff */
[----:B-1----:R-:W-:Y:S02]  /*6cc0*/  @P2 SHF.R.U32.HI R3, RZ, R9, R0 ;  /* 0x00000009ff032219 */ /* 0x002fe40000011600 */
[----:B------:R-:W-:Y:S02]  /*6cd0*/  CS2R R8, SRZ ;  /* 0x0000000000087805 */ /* 0x000fe4000001ff00 */
[----:B------:R-:W-:Y:S01]  /*6ce0*/  SHF.R.S32.HI R43, RZ, 0x1f, R3 ;  /* 0x0000001fff2b7819 */ /* 0x000fe20000011403 */
[----:B------:R-:W-:Y:S06]  /*6cf0*/  @P0 BRA `(.L_x_2079) ;  /* 0x0000000000580947 */ /* 0x000fec0003800000 */
[----:B------:R-:W-:Y:S01]  /*6d00*/  IADD3 R15, P2, R55, R48, RZ ;  /* 0x00000030370f7210 */ /* 0x000fe20007f5e0ff */
[C---:B------:R-:W-:Y:S01]  /*6d10*/  VIADD R0, R24.reuse, 0x10 ;  /* 0x0000001018007836 */ /* 0x040fe20000000000 */
[----:B------:R-:W-:Y:S01]  /*6d20*/  ULDC UR4, c[0x0][0x3d4] ;  /* 0x0000f50000047ab9 */ /* 0x000fe20000000800 */
[----:B------:R-:W-:Y:S01]  /*6d30*/  ULDC.64 UR6, c[0x0][0x3c8] ;  /* 0x0000f20000067ab9 */ /* 0x000fe20000000a00 */
[----:B------:R-:W-:Y:S01]  /*6d40*/  ISETP.GE.AND P5, PT, R24, UR4, PT ;  /* 0x0000000418007c0c */ /* 0x000fe2000bfa6270 */
[----:B------:R-:W-:Y:S01]  /*6d50*/  IMAD.X R30, R54, 0x1, R50, P2 ;  /* 0x00000001361e7824 */ /* 0x000fe200010e0632 */
[----:B------:R-:W-:Y:S01]  /*6d60*/  ISETP.GE.AND P2, PT, R0, UR4, PT ;  /* 0x0000000400007c0c */ /* 0x000fe2000bf46270 */
[----:B------:R-:W-:Y:S01]  /*6d70*/  ULDC.64 UR4, c[0x0][0x3e0] ;  /* 0x0000f80000047ab9 */ /* 0x000fe20000000a00 */
[----:B------:R-:W-:Y:S02]  /*6d80*/  IADD3 R0, P4, R57, R52, RZ ;  /* 0x0000003439007210 */ /* 0x000fe40007f9e0ff */
[----:B------:R-:W-:-:S02]  /*6d90*/  CS2R R36, SRZ ;  /* 0x0000000000247805 */ /* 0x000fc4000001ff00 */
[C---:B------:R-:W-:Y:S02]  /*6da0*/  LEA R14, P3, R15.reuse, UR6, 0x1 ;  /* 0x000000060f0e7c11 */ /* 0x040fe4000f8608ff */
[----:B------:R-:W-:Y:S02]  /*6db0*/  CS2R R32, SRZ ;  /* 0x0000000000207805 */ /* 0x000fe4000001ff00 */
[----:B------:R-:W-:Y:S01]  /*6dc0*/  CS2R R34, SRZ ;  /* 0x0000000000227805 */ /* 0x000fe2000001ff00 */
[----:B------:R-:W-:Y:S01]  /*6dd0*/  IMAD.X R31, R56, 0x1, R53, P4 ;  /* 0x00000001381f7824 */ /* 0x000fe200020e0635 */
[----:B------:R-:W-:Y:S02]  /*6de0*/  LEA.HI.X R15, R15, UR7, R30, 0x1, P3 ;  /* 0x000000070f0f7c11 */ /* 0x000fe400098f0c1e */
[----:B------:R-:W-:-:S03]  /*6df0*/  LEA R38, P3, R0, UR4, 0x1 ;  /* 0x0000000400267c11 */ /* 0x000fc6000f8608ff */
[----:B------:R0:W5:Y:S01]  /*6e00*/  @!P5 LDG.E.64 R36, desc[UR52][R14.64] ;  /* 0x000000340e24d981 */ /* 0x000162000c1e1b00 */
[----:B------:R-:W-:Y:S02]  /*6e10*/  LEA.HI.X R39, R0, UR5, R31, 0x1, P3 ;  /* 0x0000000500277c11 */ /* 0x000fe400098f0c1f */
[----:B------:R-:W-:Y:S01]  /*6e20*/  CS2R R30, SRZ ;  /* 0x00000000001e7805 */ /* 0x000fe2000001ff00 */
[----:B------:R0:W5:Y:S04]  /*6e30*/  @!P2 LDG.E.64 R32, desc[UR52][R14.64+0x20] ;  /* 0x000020340e20a981 */ /* 0x000168000c1e1b00 */
[----:B------:R0:W5:Y:S04]  /*6e40*/  @!P5 LDG.E.64 R34, desc[UR52][R38.64] ;  /* 0x000000342622d981 */ /* 0x000168000c1e1b00 */
[----:B------:R0:W5:Y:S02]  /*6e50*/  @!P2 LDG.E.64 R30, desc[UR52][R38.64+0x20] ;  /* 0x00002034261ea981 */ /* 0x000164000c1e1b00 */
.L_x_2079:
[----:B------:R-:W-:Y:S05]  /*6e60*/  BSYNC B1 ;  /* 0x0000000000017941 */ /* 0x000fea0003800000 */
.L_x_2078:
[----:B------:R-:W-:Y:S04]  /*6e70*/  BSSY B1, `(.L_x_2080) ;  /* 0x0000018000017945 */ /* 0x000fe80003800000 */
[----:B------:R-:W-:Y:S05]  /*6e80*/  @P1 BRA `(.L_x_2081) ;  /* 0x0000000000581947 */ /* 0x000fea0003800000 */
[----:B------:R-:W-:Y:S01]  /*6e90*/  IADD3 R0, P4, P5, R52, R62, R57 ;  /* 0x0000003e34007210 */ /* 0x000fe20007d9e039 */
[----:B0-----:R-:W-:Y:S01]  /*6ea0*/  VIADD R14, R24, 0x10 ;  /* 0x00000010180e7836 */ /* 0x001fe20000000000 */
[----:B------:R-:W-:Y:S01]  /*6eb0*/  IADD3 R8, P2, P3, R48, R60, R55 ;  /* 0x0000003c30087210 */ /* 0x000fe20007b5e037 */
[----:B------:R-:W-:Y:S01]  /*6ec0*/  ULDC UR4, c[0x0][0x3d4] ;  /* 0x0000f50000047ab9 */ /* 0x000fe20000000800 */
[----:B------:R-:W-:Y:S01]  /*6ed0*/  IADD3.X R9, R53, R61, R56, P4, P5 ;  /* 0x0000003d35097210 */ /* 0x000fe200027ea438 */
[----:B------:R-:W-:Y:S01]  /*6ee0*/  ULDC.64 UR6, c[0x0][0x3c8] ;  /* 0x0000f20000067ab9 */ /* 0x000fe20000000a00 */
[----:B------:R-:W-:Y:S02]  /*6ef0*/  ISETP.GE.AND P5, PT, R14, UR4, PT ;  /* 0x000000040e007c0c */ /* 0x000fe4000bfa6270 */
[----:B------:R-:W-:Y:S02]  /*6f00*/  CS2R R28, SRZ ;  /* 0x00000000001c7805 */ /* 0x000fe4000001ff00 */
[----:B------:R-:W-:Y:S01]  /*6f10*/  ISETP.GE.AND P4, PT, R24, UR4, PT ;  /* 0x0000000418007c0c */ /* 0x000fe2000bf86270 */
[----:B------:R-:W-:Y:S01]  /*6f20*/  ULDC.64 UR4, c[0x0][0x3e0] ;  /* 0x0000f80000047ab9 */ /* 0x000fe20000000a00 */
[----:B------:R-:W-:-:S02]  /*6f30*/  IADD3.X R15, R50, R59, R54, P2, P3 ;  /* 0x0000003b320f7210 */ /* 0x000fc400017e6436 */
[----:B------:R-:W-:Y:S02]  /*6f40*/  CS2R R20, SRZ ;  /* 0x0000000000147805 */ /* 0x000fe4000001ff00 */
[----:B------:R-:W-:Y:S02]  /*6f50*/  LEA R14, P2, R8, UR6, 0x1 ;  /* 0x00000006080e7c11 */ /* 0x000fe4000f8408ff */
[----:B------:R-:W-:Y:S02]  /*6f60*/  CS2R R26, SRZ ;  /* 0x00000000001a7805 */ /* 0x000fe4000001ff00 */
[----:B------:R-:W-:Y:S02]  /*6f70*/  LEA R38, P3, R0, UR4, 0x1 ;  /* 0x0000000400267c11 */ /* 0x000fe4000f8608ff */
[----:B------:R-:W-:Y:S02]  /*6f80*/  LEA.HI.X R15, R8, UR7, R15, 0x1, P2 ;  /* 0x00000007080f7c11 */ /* 0x000fe400090f0c0f */
[----:B------:R-:W-:-:S02]  /*6f90*/  LEA.HI.X R39, R0, UR5, R9, 0x1, P3 ;  /* 0x0000000500277c11 */ /* 0x000fc400098f0c09 */
[----:B------:R-:W-:Y:S01]  /*6fa0*/  CS2R R8, SRZ ;  /* 0x0000000000087805 */ /* 0x000fe2000001ff00 */
[----:B------:R1:W5:Y:S04]  /*6fb0*/  @!P4 LDG.E.64 R28, desc[UR52][R14.64] ;  /* 0x000000340e1cc981 */ /* 0x000368000c1e1b00 */
[----:B------:R1:W5:Y:S04]  /*6fc0*/  @!P5 LDG.E.64 R20, desc[UR52][R14.64+0x20] ;  /* 0x000020340e14d981 */ /* 0x000368000c1e1b00 */
[----:B------:R1:W5:Y:S04]  /*6fd0*/  @!P4 LDG.E.64 R26, desc[UR52][R38.64] ;  /* 0x00000034261ac981 */ /* 0x000368000c1e1b00 */
[----:B------:R1:W5:Y:S02]  /*6fe0*/  @!P5 LDG.E.64 R8, desc[UR52][R38.64+0x20] ;  /* 0x000020342608d981 */ /* 0x000364000c1e1b00 */
.L_x_2081:
[----:B------:R-:W-:Y:S05]  /*6ff0*/  BSYNC B1 ;  /* 0x0000000000017941 */ /* 0x000fea0003800000 */
.L_x_2080:
[C---:B------:R-:W-:Y:S01]  /*7000*/  IMAD.WIDE.U32 R10, R3.reuse, R6, R10 ;  /* 0x00000006030a7225 */ /* 0x040fe200078e000a */
[----:B------:R-:W-:Y:S01]  /*7010*/  LEA.HI R0, R232, R232, RZ, 0x1 ;  /* 0x000000e8e8007211 */ /* 0x000fe200078f08ff */
[----:B------:R-:W-:Y:S01]  /*7020*/  ULDC.64 UR4, c[0x0][0x3c8] ;  /* 0x0000f20000047ab9 */ /* 0x000fe20000000a00 */
[----:B------:R-:W-:Y:S01]  /*7030*/  ULDC.64 UR6, c[0x0][0x3e0] ;  /* 0x0000f80000067ab9 */ /* 0x000fe20000000a00 */
[----:B------:R-:W-:Y:S01]  /*7040*/  IMAD.WIDE.U32 R12, R3, R4, R12 ;  /* 0x00000004030c7225 */ /* 0x000fe200078e000c */
[----:B01----:R-:W-:-:S03]  /*7050*/  LOP3.LUT R15, R0, 0xfffffffe, RZ, 0xc0, !PT ;  /* 0xfffffffe000f7812 */ /* 0x003fc600078ec0ff */
[C---:B------:R-:W-:Y:S01]  /*7060*/  IMAD R6, R43.reuse, R6, RZ ;  /* 0x000000062b067224 */ /* 0x040fe200078e02ff */
[----:B------:R-:W-:Y:S01]  /*7070*/  LEA R0, P3, R12, UR6, 0x1 ;  /* 0x000000060c007c11 */ /* 0x000fe2000f8608ff */
[----:B------:R-:W-:Y:S02]  /*7080*/  IMAD R4, R43, R4, RZ ;  /* 0x000000042b047224 */ /* 0x000fe400078e02ff */
[----:B------:R-:W-:Y:S02]  /*7090*/  IMAD.SHL.U32 R14, R237, 0x40, RZ ;  /* 0x00000040ed0e7824 */ /* 0x000fe400078e00ff */
[C---:B------:R-:W-:Y:S02]  /*70a0*/  IMAD R7, R3.reuse, R7, R6 ;  /* 0x0000000703077224 */ /* 0x040fe400078e0206 */
[----:B------:R-:W-:Y:S01]  /*70b0*/  IMAD R3, R3, R5, R4 ;  /* 0x0000000503037224 */ /* 0x000fe200078e0204 */
[----:B------:R-:W-:Y:S01]  /*70c0*/  LOP3.LUT R39, R14, 0x1c0, RZ, 0xc0, !PT ;  /* 0x000001c00e277812 */ /* 0x000fe200078ec0ff */
[----:B------:R-:W-:Y:S01]  /*70d0*/  IMAD.IADD R5, R11, 0x1, R7 ;  /* 0x000000010b057824 */ /* 0x000fe200078e0207 */
[----:B------:R-:W-:Y:S01]  /*70e0*/  LEA R4, P2, R10, UR4, 0x1 ;  /* 0x000000040a047c11 */ /* 0x000fe2000f8408ff */
[----:B------:R-:W-:Y:S01]  /*70f0*/  IMAD.IADD R3, R13, 0x1, R3 ;  /* 0x000000010d037824 */ /* 0x000fe200078e0203 */
[----:B------:R-:W-:Y:S01]  /*7100*/  LOP3.LUT R40, R39, 0x18, R40, 0xf8, !PT ;  /* 0x0000001827287812 */ /* 0x000fe200078ef828 */
[----:B------:R-:W-:Y:S01]  /*7110*/  IMAD.IADD R6, R232, 0x1, -R15 ;  /* 0x00000001e8067824 */ /* 0x000fe200078e0a0f */
[----:B------:R-:W-:Y:S01]  /*7120*/  UMOV UR4, 0xffffffff ;  /* 0xffffffff00047882 */ /* 0x000fe20000000000 */
[----:B------:R-:W-:-:S02]  /*7130*/  SHF.R.U32.HI R39, RZ, 0x3, R39 ;  /* 0x00000003ff277819 */ /* 0x000fc40000011627 */
[----:B------:R-:W-:Y:S02]  /*7140*/  LEA.HI.X R5, R10, UR5, R5, 0x1, P2 ;  /* 0x000000050a057c11 */ /* 0x000fe400090f0c05 */
[----:B------:R-:W-:Y:S02]  /*7150*/  LEA.HI.X R3, R12, UR7, R3, 0x1, P3 ;  /* 0x000000070c037c11 */ /* 0x000fe400098f0c03 */
[----:B------:R-:W-:Y:S02]  /*7160*/  LOP3.LUT R39, R40, R39, RZ, 0x3c, !PT ;  /* 0x0000002728277212 */ /* 0x000fe400078e3cff */
[----:B------:R-:W-:Y:S01]  /*7170*/  SHF.L.U32 R6, R6, 0x1f, RZ ;  /* 0x0000001f06067819 */ /* 0x000fe200000006ff */
[----:B------:R-:W-:Y:S06]  /*7180*/  BRA.DIV UR4, `(.L_x_2082) ;  /* 0x0000018204a47947 */ /* 0x000fec000b800000 */
.L_x_2332:
[----:B------:R-:W-:-:S03]  /*7190*/  UMOV UR4, 0xffffffff ;  /* 0xffffffff00047882 */ /* 0x000fc60000000000 */
[----:B------:R-:W-:Y:S05]  /*71a0*/  BRA.DIV UR4, `(.L_x_2083) ;  /* 0x0000018204c47947 */ /* 0x000fea000b800000 */
.L_x_2335:
[----:B------:R-:W-:-:S03]  /*71b0*/  UMOV UR4, 0xffffffff ;  /* 0xffffffff00047882 */ /* 0x000fc60000000000 */
[----:B------:R-:W-:Y:S05]  /*71c0*/  BRA.DIV UR4, `(.L_x_2084) ;  /* 0x0000018204e47947 */ /* 0x000fea000b800000 */
.L_x_2338:
[----:B------:R-:W-:-:S03]  /*71d0*/  UMOV UR4, 0xffffffff ;  /* 0xffffffff00047882 */ /* 0x000fc60000000000 */
[----:B------:R-:W-:Y:S05]  /*71e0*/  BRA.DIV UR4, `(.L_x_2085) ;  /* 0x0000018604047947 */ /* 0x000fea000b800000 */
.L_x_2341:
[----:B------:R-:W-:-:S03]  /*71f0*/  UMOV UR4, 0xffffffff ;  /* 0xffffffff00047882 */ /* 0x000fc60000000000 */
[----:B------:R-:W-:Y:S05]  /*7200*/  BRA.DIV UR4, `(.L_x_2086) ;  /* 0x0000018604247947 */ /* 0x000fea000b800000 */
.L_x_2344:
[----:B------:R-:W-:-:S03]  /*7210*/  UMOV UR4, 0xffffffff ;  /* 0xffffffff00047882 */ /* 0x000fc60000000000 */
[----:B------:R-:W-:Y:S05]  /*7220*/  BRA.DIV UR4, `(.L_x_2087) ;  /* 0x0000018604447947 */ /* 0x000fea000b800000 */
.L_x_2347:
[----:B------:R-:W-:-:S03]  /*7230*/  UMOV UR4, 0xffffffff ;  /* 0xffffffff00047882 */ /* 0x000fc60000000000 */
[----:B------:R-:W-:Y:S05]  /*7240*/  BRA.DIV UR4, `(.L_x_2088) ;  /* 0x0000018604647947 */ /* 0x000fea000b800000 */
.L_x_2350:
[----:B------:R-:W-:-:S03]  /*7250*/  UMOV UR4, 0xffffffff ;  /* 0xffffffff00047882 */ /* 0x000fc60000000000 */
[----:B------:R-:W-:Y:S05]  /*7260*/  BRA.DIV UR4, `(.L_x_2089) ;  /* 0x0000018604847947 */ /* 0x000fea000b800000 */
.L_x_2353:
[----:B------:R-:W0:Y:S01]  /*7270*/  SYNCS.PHASECHK.TRANS64.TRYWAIT P2, [R17+URZ+0x22800], R6 ;  /* 0x02280006110075a7 */ /* 0x000e22000804017f */
[----:B-----5:R-:W-:Y:S01]  /*7280*/  IMAD.MOV.U32 R3, RZ, RZ, R35 ;  /* 0x000000ffff037224 */ /* 0x020fe200078e0023 */
[----:B------:R-:W-:Y:S01]  /*7290*/  LOP3.LUT P3, RZ, R237, 0x4, RZ, 0xc0, !PT ;  /* 0x00000004edff7812 */ /* 0x000fe2000786c0ff */
[----:B------:R-:W-:Y:S01]  /*72a0*/  IMAD.MOV.U32 R0, RZ, RZ, R34 ;  /* 0x000000ffff007224 */ /* 0x000fe200078e0022 */
[----:B------:R-:W-:Y:S01]  /*72b0*/  BSSY B1, `(.L_x_2090) ;  /* 0x0000023000017945 */ /* 0x000fe20003800000 */
[----:B------:R-:W-:Y:S01]  /*72c0*/  IMAD.MOV.U32 R5, RZ, RZ, R31 ;  /* 0x000000ffff057224 */ /* 0x000fe200078e001f */
[----:B------:R-:W-:Y:S01]  /*72d0*/  PRMT R12, R12, 0x5410, R3 ;  /* 0x000054100c0c7816 */ /* 0x000fe20000000003 */
[----:B------:R-:W-:Y:S01]  /*72e0*/  IMAD.MOV.U32 R4, RZ, RZ, R30 ;  /* 0x000000ffff047224 */ /* 0x000fe200078e001e */
[----:B------:R-:W-:Y:S01]  /*72f0*/  PRMT R11, R11, 0x5410, R0 ;  /* 0x000054100b0b7816 */ /* 0x000fe20000000000 */
[----:B------:R-:W-:Y:S01]  /*7300*/  IMAD.MOV.U32 R3, RZ, RZ, R36 ;  /* 0x000000ffff037224 */ /* 0x000fe200078e0024 */
[----:B------:R-:W-:Y:S01]  /*7310*/  PRMT R43, R43, 0x5410, R5 ;  /* 0x000054102b2b7816 */ /* 0x000fe20000000005 */
[----:B------:R-:W-:Y:S01]  /*7320*/  IMAD R0, R218, 0x200, R39 ;  /* 0x00000200da007824 */ /* 0x000fe200078e0227 */
[----:B------:R-:W-:Y:S01]  /*7330*/  PRMT R40, R40, 0x5410, R4 ;  /* 0x0000541028287816 */ /* 0x000fe20000000004 */
[----:B------:R-:W-:Y:S01]  /*7340*/  IMAD.MOV.U32 R5, RZ, RZ, R32 ;  /* 0x000000ffff057224 */ /* 0x000fe200078e0020 */
[----:B------:R-:W-:Y:S01]  /*7350*/  PRMT R13, R13, 0x5410, R3 ;  /* 0x000054100d0d7816 */ /* 0x000fe20000000003 */
[----:B------:R-:W-:-:S02]  /*7360*/  IMAD.MOV.U32 R4, RZ, RZ, R37 ;  /* 0x000000ffff047224 */ /* 0x000fc400078e0025 */
[----:B------:R-:W-:Y:S01]  /*7370*/  IMAD R3, R0, 0x2, R17 ;  /* 0x0000000200037824 */ /* 0x000fe200078e0211 */
[----:B------:R-:W-:Y:S01]  /*7380*/  PRMT R44, R44, 0x5410, R5 ;  /* 0x000054102c2c7816 */ /* 0x000fe20000000005 */
[----:B------:R-:W-:Y:S01]  /*7390*/  IMAD.MOV.U32 R5, RZ, RZ, R33 ;  /* 0x000000ffff057224 */ /* 0x000fe200078e0021 */
[----:B------:R-:W-:Y:S01]  /*73a0*/  PRMT R11, R4, 0x7610, R11 ;  /* 0x00007610040b7816 */ /* 0x000fe2000000000b */
[----:B------:R-:W-:Y:S02]  /*73b0*/  VIADD R4, R3, 0x18400 ;  /* 0x0001840003047836 */ /* 0x000fe40000000000 */
[----:B------:R-:W-:Y:S01]  /*73c0*/  IMAD.MOV.U32 R7, RZ, RZ, R26 ;  /* 0x000000ffff077224 */ /* 0x000fe200078e001a */
[----:B------:R-:W-:Y:S01]  /*73d0*/  PRMT R40, R5, 0x7610, R40 ;  /* 0x0000761005287816 */ /* 0x000fe20000000028 */
[----:B------:R-:W-:Y:S02]  /*73e0*/  IMAD.MOV.U32 R10, RZ, RZ, R27 ;  /* 0x000000ffff0a7224 */ /* 0x000fe400078e001b */
[----:B------:R-:W-:Y:S01]  /*73f0*/  VIADD R0, R3, 0x18440 ;  /* 0x0001844003007836 */ /* 0x000fe20000000000 */
[----:B------:R-:W-:Y:S01]  /*7400*/  PRMT R43, R7, 0x7610, R43 ;  /* 0x00007610072b7816 */ /* 0x000fe2000000002b */
[----:B------:R-:W-:Y:S01]  /*7410*/  @P3 VIADD R0, R4, 0xffffffc0 ;  /* 0xffffffc004003836 */ /* 0x000fe20000000000 */
[----:B------:R-:W-:Y:S01]  /*7420*/  PRMT R45, R45, 0x5410, R10 ;  /* 0x000054102d2d7816 */ /* 0x000fe2000000000a */
[----:B------:R-:W-:-:S02]  /*7430*/  IMAD.MOV.U32 R4, RZ, RZ, R8 ;  /* 0x000000ffff047224 */ /* 0x000fc400078e0008 */
        /* <DEDUP_REMOVED lines=9> */
[----:B0-----:R-:W-:Y:S06]  /*74d0*/  @!P2 BRA `(.L_x_2091) ;  /* 0x000001840010a947 */ /* 0x001fec0003800000 */
.L_x_2354:
[----:B------:R-:W-:Y:S05]  /*74e0*/  BSYNC B1 ;  /* 0x0000000000017941 */ /* 0x000fea0003800000 */
.L_x_2090:
[----:B------:R-:W-:Y:S01]  /*74f0*/  BSSY B1, `(.L_x_2092) ;  /* 0x0000068000017945 */ /* 0x000fe20003800000 */
[----:B------:R-:W-:Y:S02]  /*7500*/  PRMT R46, R4, 0x7610, R46 ;  /* 0x00007610042e7816 */ /* 0x000fe4000000002e */
[----:B------:R-:W-:Y:S01]  /*7510*/  PRMT R48, R48, 0x5410, R5 ;  /* 0x0000541030307816 */ /* 0x000fe20000000005 */
[----:B------:R-:W-:Y:S06]  /*7520*/  @P0 BRA `(.L_x_2093) ;  /* 0x0000000400900947 */ /* 0x000fec0003800000 */
[----:B------:R-:W1:Y:S01]  /*7530*/  LDC R5, c[0x0][0x3d4] ;  /* 0x0000f500ff057b82 */ /* 0x000e620000000800 */
[C---:B------:R-:W-:Y:S01]  /*7540*/  VIADD R4, R24.reuse, 0x10 ;  /* 0x0000001018047836 */ /* 0x040fe20000000000 */
[----:B------:R-:W-:Y:S01]  /*7550*/  BSSY B2, `(.L_x_2094) ;  /* 0x0000032000027945 */ /* 0x000fe20003800000 */
[----:B-1----:R-:W-:-:S03]  /*7560*/  ISETP.GE.AND P0, PT, R24, R5, PT ;  /* 0x000000051800720c */ /* 0x002fc60003f06270 */
[----:B------:R-:W-:-:S10]  /*7570*/  ISETP.GE.AND P2, PT, R4, R5, PT ;  /* 0x000000050400720c */ /* 0x000fd40003f46270 */
[----:B------:R-:W-:Y:S05]  /*7580*/  @P0 BRA `(.L_x_2095) ;  /* 0x0000000000b80947 */ /* 0x000fea0003800000 */
[----:B0-----:R-:W0:Y:S01]  /*7590*/  LDS.128 R4, [R3+0x18400] ;  /* 0x0184000003047984 */ /* 0x001e220000000c00 */
[----:B------:R-:W-:Y:S02]  /*75a0*/  SHF.R.U64 R14, R36, 0x10, R37 ;  /* 0x00000010240e7819 */ /* 0x000fe40000001225 */
[----:B------:R-:W-:Y:S02]  /*75b0*/  SHF.R.U32.HI R36, RZ, 0x10, R35 ;  /* 0x00000010ff247819 */ /* 0x000fe40000011623 */
[----:B------:R-:W-:Y:S02]  /*75c0*/  SHF.R.U32.HI R15, RZ, 0x10, R37 ;  /* 0x00000010ff0f7819 */ /* 0x000fe40000011625 */
[----:B------:R-:W-:Y:S02]  /*75d0*/  SHF.R.U64 R10, R34, 0x10, R35 ;  /* 0x00000010220a7819 */ /* 0x000fe40000001223 */
[----:B------:R-:W-:Y:S02]  /*75e0*/  PRMT R36, R12, 0x5432, R36 ;  /* 0x000054320c247816 */ /* 0x000fe40000000024 */
[----:B------:R-:W-:-:S02]  /*75f0*/  PRMT R15, R11, 0x5410, R15 ;  /* 0x000054100b0f7816 */ /* 0x000fc4000000000f */
[----:B------:R-:W-:Y:S01]  /*7600*/  PRMT R35, R11, 0x5432, R10 ;  /* 0x000054320b237816 */ /* 0x000fe2000000000a */
[C---:B------:R-:W-:Y:S01]  /*7610*/  IMAD.U32 R37, R36.reuse, 0x10000, RZ ;  /* 0x0001000024257824 */ /* 0x040fe200078e00ff */
[----:B------:R-:W-:Y:S01]  /*7620*/  PRMT R14, R13, 0x5432, R14 ;  /* 0x000054320d0e7816 */ /* 0x000fe2000000000e */
[C---:B------:R-:W-:Y:S01]  /*7630*/  IMAD.U32 R34, R15.reuse, 0x10000, RZ ;  /* 0x000100000f227824 */ /* 0x040fe200078e00ff */
[----:B------:R-:W-:Y:S02]  /*7640*/  LOP3.LUT R36, R36, 0xffff0000, RZ, 0xc0, !PT ;  /* 0xffff000024247812 */ /* 0x000fe400078ec0ff */
[----:B------:R-:W-:Y:S02]  /*7650*/  LOP3.LUT R15, R15, 0xffff0000, RZ, 0xc0, !PT ;  /* 0xffff00000f0f7812 */ /* 0x000fe400078ec0ff */
[C---:B0-----:R-:W-:Y:S01]  /*7660*/  LOP3.LUT R11, R6.reuse, 0xffff0000, RZ, 0xc0, !PT ;  /* 0xffff0000060b7812 */ /* 0x041fe200078ec0ff */
[----:B------:R-:W-:Y:S01]  /*7670*/  IMAD.U32 R10, R6, 0x10000, RZ ;  /* 0x00010000060a7824 */ /* 0x000fe200078e00ff */
[C---:B------:R-:W-:Y:S01]  /*7680*/  LOP3.LUT R13, R7.reuse, 0xffff0000, RZ, 0xc0, !PT ;  /* 0xffff0000070d7812 */ /* 0x040fe200078ec0ff */
[----:B------:R-:W-:-:S02]  /*7690*/  IMAD.U32 R12, R7, 0x10000, RZ ;  /* 0x00010000070c7824 */ /* 0x000fc400078e00ff */
[CC--:B------:R-:W-:Y:S01]  /*76a0*/  FMUL.FTZ R39, R11.reuse, R37.reuse ;  /* 0x000000250b277220 */ /* 0x0c0fe20000410000 */
[----:B------:R-:W-:Y:S01]  /*76b0*/  FMUL.FTZ R38, R11, R34 ;  /* 0x000000220b267220 */ /* 0x000fe20000410000 */
[----:B------:R-:W-:Y:S01]  /*76c0*/  FMUL.FTZ R11, R13, R36 ;  /* 0x000000240d0b7220 */ /* 0x000fe20000410000 */
[----:B------:R-:W-:Y:S02]  /*76d0*/  IMAD.U32 R6, R4, 0x10000, RZ ;  /* 0x0001000004067824 */ /* 0x000fe400078e00ff */
[C---:B------:R-:W-:Y:S01]  /*76e0*/  FFMA.FTZ R39, R10.reuse, R34, -R39 ;  /* 0x000000220a277223 */ /* 0x040fe20000010827 */
[----:B------:R-:W-:Y:S01]  /*76f0*/  FFMA.FTZ R38, R10, R37, R38 ;  /* 0x000000250a267223 */ /* 0x000fe20000010026 */
[-C--:B------:R-:W-:Y:S01]  /*7700*/  FFMA.FTZ R37, R12, R15.reuse, -R11 ;  /* 0x0000000f0c257223 */ /* 0x080fe2000001080b */
[C---:B------:R-:W-:Y:S01]  /*7710*/  IMAD.U32 R7, R5.reuse, 0x10000, RZ ;  /* 0x0001000005077824 */ /* 0x040fe200078e00ff */
[----:B------:R-:W-:Y:S01]  /*7720*/  LOP3.LUT R4, R4, 0xffff0000, RZ, 0xc0, !PT ;  /* 0xffff000004047812 */ /* 0x000fe200078ec0ff */
[C---:B------:R-:W-:Y:S01]  /*7730*/  IMAD.U32 R11, R14.reuse, 0x10000, RZ ;  /* 0x000100000e0b7824 */ /* 0x040fe200078e00ff */
[----:B------:R-:W-:Y:S01]  /*7740*/  LOP3.LUT R5, R5, 0xffff0000, RZ, 0xc0, !PT ;  /* 0xffff000005057812 */ /* 0x000fe200078ec0ff */
[----:B------:R-:W-:Y:S01]  /*7750*/  FMUL.FTZ R41, R13, R15 ;  /* 0x0000000f0d297220 */ /* 0x000fe20000410000 */
[C---:B------:R-:W-:Y:S01]  /*7760*/  LOP3.LUT R10, R35.reuse, 0xffff0000, RZ, 0xc0, !PT ;  /* 0xffff0000230a7812 */ /* 0x040fe200078ec0ff */
[----:B------:R-:W-:Y:S01]  /*7770*/  IMAD.U32 R13, R35, 0x10000, RZ ;  /* 0x00010000230d7824 */ /* 0x000fe200078e00ff */
[----:B------:R-:W-:Y:S01]  /*7780*/  LOP3.LUT R14, R14, 0xffff0000, RZ, 0xc0, !PT ;  /* 0xffff00000e0e7812 */ /* 0x000fe200078ec0ff */
[----:B------:R-:W-:Y:S01]  /*7790*/  FFMA.FTZ R36, R12, R36, R41 ;  /* 0x000000240c247223 */ /* 0x000fe20000010029 */
[C---:B------:R-:W-:Y:S01]  /*77a0*/  FMUL.FTZ R12, R4.reuse, R11 ;  /* 0x0000000b040c7220 */ /* 0x040fe20000410000 */
[-C--:B------:R-:W-:Y:S01]  /*77b0*/  FMUL.FTZ R15, R4, R13.reuse ;  /* 0x0000000d040f7220 */ /* 0x080fe20000410000 */
[C---:B------:R-:W-:Y:S01]  /*77c0*/  FMUL.FTZ R34, R5.reuse, R10 ;  /* 0x0000000a05227220 */ /* 0x040fe20000410000 */
[-C--:B------:R-:W-:Y:S01]  /*77d0*/  FMUL.FTZ R35, R5, R14.reuse ;  /* 0x0000000e05237220 */ /* 0x080fe20000410000 */
[C---:B------:R-:W-:Y:S01]  /*77e0*/  FFMA.FTZ R13, R6.reuse, R13, R12 ;  /* 0x0000000d060d7223 */ /* 0x040fe2000001000c */
[----:B------:R-:W-:Y:S01]  /*77f0*/  FFMA.FTZ R4, R6, R11, -R15 ;  /* 0x0000000b06047223 */ /* 0x000fe2000001080f */
[C---:B------:R-:W-:Y:S01]  /*7800*/  FFMA.FTZ R5, R7.reuse, R14, -R34 ;  /* 0x0000000e07057223 */ /* 0x040fe20000010822 */
[----:B------:R-:W-:Y:S01]  /*7810*/  FFMA.FTZ R10, R7, R10, R35 ;  /* 0x0000000a070a7223 */ /* 0x000fe20000010023 */
[----:B------:R-:W-:-:S02]  /*7820*/  F2FP.BF16.F32.PACK_AB R6, R38, R39 ;  /* 0x000000272606723e */ /* 0x000fc400000010ff */
[----:B------:R-:W-:Y:S02]  /*7830*/  F2FP.BF16.F32.PACK_AB R7, R36, R37 ;  /* 0x000000252407723e */ /* 0x000fe400000010ff */
[----:B------:R-:W-:Y:S02]  /*7840*/  F2FP.BF16.F32.PACK_AB R4, R13, R4 ;  /* 0x000000040d04723e */ /* 0x000fe400000010ff */
[----:B------:R-:W-:-:S05]  /*7850*/  F2FP.BF16.F32.PACK_AB R5, R10, R5 ;  /* 0x000000050a05723e */ /* 0x000fca00000010ff */
[----:B------:R1:W-:Y:S02]  /*7860*/  STS.128 [R3+0x18400], R4 ;  /* 0x0184000403007388 */ /* 0x0003e40000000c00 */
.L_x_2095:
[----:B------:R-:W-:Y:S05]  /*7870*/  BSYNC B2 ;  /* 0x0000000000027941 */ /* 0x000fea0003800000 */
.L_x_2094:
[----:B------:R-:W-:Y:S05]  /*7880*/  @P2 BRA `(.L_x_2093) ;  /* 0x0000000000b82947 */ /* 0x000fea0003800000 */
[----:B01----:R-:W0:Y:S01]  /*7890*/  LDS.128 R4, [R0] ;  /* 0x0000000000047984 */ /* 0x003e220000000c00 */
[----:B------:R-:W-:Y:S02]  /*78a0*/  SHF.R.U64 R14, R32, 0x10, R33 ;  /* 0x00000010200e7819 */ /* 0x000fe40000001221 */
[----:B------:R-:W-:Y:S02]  /*78b0*/  SHF.R.U32.HI R32, RZ, 0x10, R31 ;  /* 0x00000010ff207819 */ /* 0x000fe4000001161f */
[----:B------:R-:W-:Y:S02]  /*78c0*/  SHF.R.U32.HI R15, RZ, 0x10, R33 ;  /* 0x00000010ff0f7819 */ /* 0x000fe40000011621 */
[----:B------:R-:W-:Y:S02]  /*78d0*/  PRMT R32, R43, 0x5432, R32 ;  /* 0x000054322b207816 */ /* 0x000fe40000000020 */
[----:B------:R-:W-:Y:S02]  /*78e0*/  PRMT R15, R40, 0x5410, R15 ;  /* 0x00005410280f7816 */ /* 0x000fe4000000000f */
[----:B------:R-:W-:Y:S01]  /*78f0*/  SHF.R.U64 R10, R30, 0x10, R31 ;  /* 0x000000101e0a7819 */ /* 0x000fe2000000121f */
[C---:B------:R-:W-:Y:S01]  /*7900*/  IMAD.U32 R33, R32.reuse, 0x10000, RZ ;  /* 0x0001000020217824 */ /* 0x040fe200078e00ff */
[----:B------:R-:W-:Y:S01]  /*7910*/  LOP3.LUT R32, R32, 0xffff0000, RZ, 0xc0, !PT ;  /* 0xffff000020207812 */ /* 0x000fe200078ec0ff */
[----:B------:R-:W-:Y:S01]  /*7920*/  IMAD.U32 R30, R15, 0x10000, RZ ;  /* 0x000100000f1e7824 */ /* 0x000fe200078e00ff */
[----:B------:R-:W-:-:S02]  /*7930*/  PRMT R31, R40, 0x5432, R10 ;  /* 0x00005432281f7816 */ /* 0x000fc4000000000a */
[----:B------:R-:W-:Y:S02]  /*7940*/  LOP3.LUT R15, R15, 0xffff0000, RZ, 0xc0, !PT ;  /* 0xffff00000f0f7812 */ /* 0x000fe400078ec0ff */
[----:B------:R-:W-:Y:S02]  /*7950*/  PRMT R14, R44, 0x5432, R14 ;  /* 0x000054322c0e7816 */ /* 0x000fe4000000000e */
[C---:B0-----:R-:W-:Y:S01]  /*7960*/  LOP3.LUT R11, R6.reuse, 0xffff0000, RZ, 0xc0, !PT ;  /* 0xffff0000060b7812 */ /* 0x041fe200078ec0ff */
[----:B------:R-:W-:Y:S01]  /*7970*/  IMAD.U32 R10, R6, 0x10000, RZ ;  /* 0x00010000060a7824 */ /* 0x000fe200078e00ff */
[C---:B------:R-:W-:Y:S01]  /*7980*/  LOP3.LUT R13, R7.reuse, 0xffff0000, RZ, 0xc0, !PT ;  /* 0xffff0000070d7812 */ /* 0x040fe200078ec0ff */
[----:B------:R-:W-:Y:S02]  /*7990*/  IMAD.U32 R12, R7, 0x10000, RZ ;  /* 0x00010000070c7824 */ /* 0x000fe400078e00ff */
[C---:B------:R-:W-:Y:S01]  /*79a0*/  FMUL.FTZ R35, R11.reuse, R33 ;  /* 0x000000210b237220 */ /* 0x040fe20000410000 */
[----:B------:R-:W-:Y:S01]  /*79b0*/  FMUL.FTZ R34, R11, R30 ;  /* 0x0000001e0b227220 */ /* 0x000fe20000410000 */
[----:B------:R-:W-:Y:S01]  /*79c0*/  FMUL.FTZ R11, R13, R32 ;  /* 0x000000200d0b7220 */ /* 0x000fe20000410000 */
[----:B------:R-:W-:-:S02]  /*79d0*/  IMAD.U32 R6, R4, 0x10000, RZ ;  /* 0x0001000004067824 */ /* 0x000fc400078e00ff */
        /* <DEDUP_REMOVED lines=24> */
[----:B------:R2:W-:Y:S02]  /*7b60*/  STS.128 [R0], R4 ;  /* 0x0000000400007388 */ /* 0x0005e40000000c00 */
.L_x_2093:
[----:B------:R-:W-:Y:S05]  /*7b70*/  BSYNC B1 ;  /* 0x0000000000017941 */ /* 0x000fea0003800000 */
.L_x_2092:
[----:B------:R-:W-:Y:S05]  /*7b80*/  @P1 BRA `(.L_x_2096) ;  /* 0x0000001800a41947 */ /* 0x000fea0003800000 */
[----:B-12---:R-:W1:Y:S01]  /*7b90*/  LDC R5, c[0x0][0x3d4] ;  /* 0x0000f500ff057b82 */ /* 0x006e620000000800 */
[C---:B------:R-:W-:Y:S01]  /*7ba0*/  VIADD R4, R24.reuse, 0x10 ;  /* 0x0000001018047836 */ /* 0x040fe20000000000 */
[----:B------:R-:W-:Y:S01]  /*7bb0*/  BSSY B1, `(.L_x_2097) ;  /* 0x0000032000017945 */ /* 0x000fe20003800000 */
[----:B-1----:R-:W-:-:S03]  /*7bc0*/  ISETP.GE.AND P0, PT, R24, R5, PT ;  /* 0x000000051800720c */ /* 0x002fc60003f06270 */
[----:B------:R-:W-:-:S10]  /*7bd0*/  ISETP.GE.AND P1, PT, R4, R5, PT ;  /* 0x000000050400720c */ /* 0x000fd40003f26270 */
[----:B------:R-:W-:Y:S05]  /*7be0*/  @P0 BRA `(.L_x_2098) ;  /* 0x0000000000b80947 */ /* 0x000fea0003800000 */
[----:B0-----:R-:W0:Y:S01]  /*7bf0*/  LDS.128 R4, [R3+0x1a400] ;  /* 0x01a4000003047984 */ /* 0x001e220000000c00 */
[--C-:B------:R-:W-:Y:S02]  /*7c00*/  SHF.R.U64 R25, R26, 0x10, R27.reuse ;  /* 0x000000101a197819 */ /* 0x100fe4000000121b */
[----:B------:R-:W-:Y:S02]  /*7c10*/  SHF.R.U32.HI R26, RZ, 0x10, R27 ;  /* 0x00000010ff1a7819 */ /* 0x000fe4000001161b */
[----:B------:R-:W-:Y:S02]  /*7c20*/  SHF.R.U32.HI R15, RZ, 0x10, R29 ;  /* 0x00000010ff0f7819 */ /* 0x000fe4000001161d */
[C---:B------:R-:W-:Y:S02]  /*7c30*/  PRMT R26, R45.reuse, 0x5432, R26 ;  /* 0x000054322d1a7816 */ /* 0x040fe4000000001a */
[----:B------:R-:W-:Y:S02]  /*7c40*/  PRMT R15, R45, 0x5410, R15 ;  /* 0x000054102d0f7816 */ /* 0x000fe4000000000f */
[----:B------:R-:W-:Y:S01]  /*7c50*/  SHF.R.U64 R14, R28, 0x10, R29 ;  /* 0x000000101c0e7819 */ /* 0x000fe2000000121d */
[C---:B------:R-:W-:Y:S01]  /*7c60*/  IMAD.U32 R27, R26.reuse, 0x10000, RZ ;  /* 0x000100001a1b7824 */ /* 0x040fe200078e00ff */
[----:B------:R-:W-:Y:S01]  /*7c70*/  LOP3.LUT R26, R26, 0xffff0000, RZ, 0xc0, !PT ;  /* 0xffff00001a1a7812 */ /* 0x000fe200078ec0ff */
[C---:B------:R-:W-:Y:S01]  /*7c80*/  IMAD.U32 R24, R15.reuse, 0x10000, RZ ;  /* 0x000100000f187824 */ /* 0x040fe200078e00ff */
[----:B------:R-:W-:-:S02]  /*7c90*/  LOP3.LUT R15, R15, 0xffff0000, RZ, 0xc0, !PT ;  /* 0xffff00000f0f7812 */ /* 0x000fc400078ec0ff */
[----:B------:R-:W-:Y:S02]  /*7ca0*/  PRMT R14, R47, 0x5432, R14 ;  /* 0x000054322f0e7816 */ /* 0x000fe4000000000e */
        /* <DEDUP_REMOVED lines=10> */
[----:B------:R-:W-:Y:S02]  /*7d50*/  IMAD.U32 R7, R5, 0x10000, RZ ;  /* 0x0001000005077824 */ /* 0x000fe400078e00ff */
[----:B------:R-:W-:Y:S01]  /*7d60*/  FFMA.FTZ R28, R10, R27, R28 ;  /* 0x0000001b0a1c7223 */ /* 0x000fe2000001001c */
[-C--:B------:R-:W-:Y:S01]  /*7d70*/  FFMA.FTZ R24, R12, R15.reuse, -R11 ;  /* 0x0000000f0c187223 */ /* 0x080fe2000001080b */
[----:B------:R-:W-:Y:S01]  /*7d80*/  LOP3.LUT R4, R4, 0xffff0000, RZ, 0xc0, !PT ;  /* 0xffff000004047812 */ /* 0x000fe200078ec0ff */
[----:B------:R-:W-:Y:S01]  /*7d90*/  FMUL.FTZ R27, R13, R15 ;  /* 0x0000000f0d1b7220 */ /* 0x000fe20000410000 */
[----:B------:R-:W-:Y:S01]  /*7da0*/  LOP3.LUT R5, R5, 0xffff0000, RZ, 0xc0, !PT ;  /* 0xffff000005057812 */ /* 0x000fe200078ec0ff */
[C---:B------:R-:W-:Y:S01]  /*7db0*/  IMAD.U32 R11, R14.reuse, 0x10000, RZ ;  /* 0x000100000e0b7824 */ /* 0x040fe200078e00ff */
[C---:B------:R-:W-:Y:S01]  /*7dc0*/  LOP3.LUT R10, R25.reuse, 0xffff0000, RZ, 0xc0, !PT ;  /* 0xffff0000190a7812 */ /* 0x040fe200078ec0ff */
[----:B------:R-:W-:Y:S01]  /*7dd0*/  IMAD.U32 R13, R25, 0x10000, RZ ;  /* 0x00010000190d7824 */ /* 0x000fe200078e00ff */
[----:B------:R-:W-:Y:S01]  /*7de0*/  LOP3.LUT R14, R14, 0xffff0000, RZ, 0xc0, !PT ;  /* 0xffff00000e0e7812 */ /* 0x000fe200078ec0ff */
[----:B------:R-:W-:-:S02]  /*7df0*/  FFMA.FTZ R27, R12, R26, R27 ;  /* 0x0000001a0c1b7223 */ /* 0x000fc4000001001b */
        /* <DEDUP_REMOVED lines=8> */
[----:B------:R-:W-:Y:S02]  /*7e80*/  F2FP.BF16.F32.PACK_AB R6, R28, R29 ;  /* 0x0000001d1c06723e */ /* 0x000fe400000010ff */
[----:B------:R-:W-:-:S02]  /*7e90*/  F2FP.BF16.F32.PACK_AB R7, R27, R24 ;  /* 0x000000181b07723e */ /* 0x000fc400000010ff */
[----:B------:R-:W-:Y:S02]  /*7ea0*/  F2FP.BF16.F32.PACK_AB R4, R4, R15 ;  /* 0x0000000f0404723e */ /* 0x000fe400000010ff */
[----:B------:R-:W-:-:S05]  /*7eb0*/  F2FP.BF16.F32.PACK_AB R5, R5, R12 ;  /* 0x0000000c0505723e */ /* 0x000fca00000010ff */
[----:B------:R1:W-:Y:S02]  /*7ec0*/  STS.128 [R3+0x1a400], R4 ;  /* 0x01a4000403007388 */ /* 0x0003e40000000c00 */
.L_x_2098:
[----:B------:R-:W-:Y:S05]  /*7ed0*/  BSYNC B1 ;  /* 0x0000000000017941 */ /* 0x000fea0003800000 */
.L_x_2097:
[----:B------:R-:W-:Y:S05]  /*7ee0*/  @P1 BRA `(.L_x_2096) ;  /* 0x0000001400cc1947 */ /* 0x000fea0003800000 */
[----:B01----:R-:W0:Y:S01]  /*7ef0*/  LDS.128 R4, [R0+0x2000] ;  /* 0x0020000000047984 */ /* 0x003e220000000c00 */
[----:B------:R-:W-:Y:S02]  /*7f00*/  SHF.R.U32.HI R15, RZ, 0x10, R9 ;  /* 0x00000010ff0f7819 */ /* 0x000fe40000011609 */
[----:B------:R-:W-:Y:S02]  /*7f10*/  SHF.R.U32.HI R12, RZ, 0x10, R21 ;  /* 0x00000010ff0c7819 */ /* 0x000fe40000011615 */
[----:B------:R-:W-:Y:S02]  /*7f20*/  PRMT R15, R44, 0x5410, R15 ;  /* 0x000054102c0f7816 */ /* 0x000fe4000000000f */
[----:B------:R-:W-:Y:S02]  /*7f30*/  PRMT R12, R48, 0x5432, R12 ;  /* 0x00005432300c7816 */ /* 0x000fe4000000000c */
[----:B------:R-:W-:Y:S02]  /*7f40*/  SHF.R.U64 R14, R8, 0x10, R9 ;  /* 0x00000010080e7819 */ /* 0x000fe40000001209 */
[----:B------:R-:W-:Y:S01]  /*7f50*/  SHF.R.U64 R11, R20, 0x10, R21 ;  /* 0x00000010140b7819 */ /* 0x000fe20000001215 */
[C---:B------:R-:W-:Y:S01]  /*7f60*/  IMAD.U32 R20, R15.reuse, 0x10000, RZ ;  /* 0x000100000f147824 */ /* 0x040fe200078e00ff */
[----:B------:R-:W-:Y:S01]  /*7f70*/  PRMT R14, R46, 0x5432, R14 ;  /* 0x000054322e0e7816 */ /* 0x000fe2000000000e */
[----:B------:R-:W-:Y:S01]  /*7f80*/  IMAD.U32 R13, R12, 0x10000, RZ ;  /* 0x000100000c0d7824 */ /* 0x000fe200078e00ff */
[----:B------:R-:W-:-:S02]  /*7f90*/  LOP3.LUT R15, R15, 0xffff0000, RZ, 0xc0, !PT ;  /* 0xffff00000f0f7812 */ /* 0x000fc400078ec0ff */
[----:B------:R-:W-:Y:S02]  /*7fa0*/  LOP3.LUT R12, R12, 0xffff0000, RZ, 0xc0, !PT ;  /* 0xffff00000c0c7812 */ /* 0x000fe400078ec0ff */
[----:B------:R-:W-:Y:S02]  /*7fb0*/  PRMT R11, R46, 0x5410, R11 ;  /* 0x000054102e0b7816 */ /* 0x000fe4000000000b */
[C---:B0-----:R-:W-:Y:S01]  /*7fc0*/  LOP3.LUT R9, R6.reuse, 0xffff0000, RZ, 0xc0, !PT ;  /* 0xffff000006097812 */ /* 0x041fe200078ec0ff */
[C---:B------:R-:W-:Y:S01]  /*7fd0*/  IMAD.U32 R10, R7.reuse, 0x10000, RZ ;  /* 0x00010000070a7824 */ /* 0x040fe200078e00ff */
[----:B------:R-:W-:Y:S01]  /*7fe0*/  LOP3.LUT R7, R7, 0xffff0000, RZ, 0xc0, !PT ;  /* 0xffff000007077812 */ /* 0x000fe200078ec0ff */
[----:B------:R-:W-:Y:S02]  /*7ff0*/  IMAD.U32 R8, R6, 0x10000, RZ ;  /* 0x0001000006087824 */ /* 0x000fe400078e00ff */
[C---:B------:R-:W-:Y:S01]  /*8000*/  FMUL.FTZ R21, R9.reuse, R20 ;  /* 0x0000001409157220 */ /* 0x040fe20000410000 */
[----:B------:R-:W-:Y:S01]  /*8010*/  FMUL.FTZ R9, R9, R13 ;  /* 0x0000000d09097220 */ /* 0x000fe20000410000 */
[----:B------:R-:W-:-:S02]  /*8020*/  IMAD.U32 R6, R5, 0x10000, RZ ;  /* 0x0001000005067824 */ /* 0x000fc400078e00ff */
[C---:B------:R-:W-:Y:S01]  /*8030*/  FMUL.FTZ R25, R7.reuse, R15 ;  /* 0x0000000f07197220 */ /* 0x040fe20000410000 */
[C---:B------:R-:W-:Y:S01]  /*8040*/  FFMA.FTZ R21, R8.reuse, R13, -R21 ;  /* 0x0000000d08157223 */ /* 0x040fe20000010815 */
[----:B------:R-:W-:Y:S01]  /*8050*/  FFMA.FTZ R20, R8, R20, R9 ;  /* 0x0000001408147223 */ /* 0x000fe20000010009 */
[-C--:B------:R-:W-:Y:S01]  /*8060*/  FMUL.FTZ R9, R7, R12.reuse ;  /* 0x0000000c07097220 */ /* 0x080fe20000410000 */
[----:B------:R-:W-:Y:S01]  /*8070*/  IMAD.U32 R8, R14, 0x10000, RZ ;  /* 0x000100000e087824 */ /* 0x000fe200078e00ff */
[----:B------:R-:W-:Y:S01]  /*8080*/  LOP3.LUT R5, R5, 0xffff0000, RZ, 0xc0, !PT ;  /* 0xffff000005057812 */ /* 0x000fe200078ec0ff */
[----:B------:R-:W-:Y:S01]  /*8090*/  IMAD.U32 R3, R4, 0x10000, RZ ;  /* 0x0001000004037824 */ /* 0x000fe200078e00ff */
[----:B------:R-:W-:Y:S01]  /*80a0*/  LOP3.LUT R14, R14, 0xffff0000, RZ, 0xc0, !PT ;  /* 0xffff00000e0e7812 */ /* 0x000fe200078ec0ff */
[C---:B------:R-:W-:Y:S01]  /*80b0*/  IMAD.U32 R7, R11.reuse, 0x10000, RZ ;  /* 0x000100000b077824 */ /* 0x040fe200078e00ff */
[----:B------:R-:W-:Y:S01]  /*80c0*/  LOP3.LUT R4, R4, 0xffff0000, RZ, 0xc0, !PT ;  /* 0xffff000004047812 */ /* 0x000fe200078ec0ff */
[C---:B------:R-:W-:Y:S01]  /*80d0*/  FFMA.FTZ R25, R10.reuse, R12, -R25 ;  /* 0x0000000c0a197223 */ /* 0x040fe20000010819 */
[----:B------:R-:W-:Y:S01]  /*80e0*/  LOP3.LUT R11, R11, 0xffff0000, RZ, 0xc0, !PT ;  /* 0xffff00000b0b7812 */ /* 0x000fe200078ec0ff */
[----:B------:R-:W-:Y:S01]  /*80f0*/  FFMA.FTZ R12, R10, R15, R9 ;  /* 0x0000000f0a0c7223 */ /* 0x000fe20000010009 */
[C---:B------:R-:W-:Y:S01]  /*8100*/  FMUL.FTZ R13, R5.reuse, R14 ;  /* 0x0000000e050d7220 */ /* 0x040fe20000410000 */
[CC--:B------:R-:W-:Y:S01]  /*8110*/  FMUL.FTZ R10, R4.reuse, R8.reuse ;  /* 0x00000008040a7220 */ /* 0x0c0fe20000410000 */
[----:B------:R-:W-:Y:S01]  /*8120*/  FMUL.FTZ R9, R4, R7 ;  /* 0x0000000704097220 */ /* 0x000fe20000410000 */
        /* <DEDUP_REMOVED lines=11> */
.L_x_2077:
[----:B------:R-:W0:Y:S01]  /*81e0*/  LDC R21, c[0x0][0x3d4] ;  /* 0x0000f500ff157b82 */ /* 0x000e220000000800 */
[-C--:B------:R-:W-:Y:S01]  /*81f0*/  ISETP.GE.AND P0, PT, R222, R58.reuse, PT ;  /* 0x0000003ade00720c */ /* 0x080fe20003f06270 */
[----:B------:R-:W-:Y:S01]  /*8200*/  ULDC.64 UR4, c[0x0][0x3c8] ;  /* 0x0000f20000047ab9 */ /* 0x000fe20000000a00 */
[----:B------:R-:W-:Y:S01]  /*8210*/  ISETP.GE.AND P1, PT, R19, R58, PT ;  /* 0x0000003a1300720c */ /* 0x000fe20003f26270 */
[----:B------:R-:W-:Y:S01]  /*8220*/  ULDC.64 UR6, c[0x0][0x3e0] ;  /* 0x0000f80000067ab9 */ /* 0x000fe20000000a00 */
[----:B------:R-:W-:Y:S02]  /*8230*/  CS2R R32, SRZ ;  /* 0x0000000000207805 */ /* 0x000fe4000001ff00 */
[----:B------:R-:W-:Y:S02]  /*8240*/  CS2R R34, SRZ ;  /* 0x0000000000227805 */ /* 0x000fe4000001ff00 */
[CC--:B0-----:R-:W-:Y:S02]  /*8250*/  ISETP.GE.OR P0, PT, R40.reuse, R21.reuse, P0 ;  /* 0x000000152800720c */ /* 0x0c1fe40000706670 */
[----:B------:R-:W-:-:S11]  /*8260*/  ISETP.GE.OR P1, PT, R40, R21, P1 ;  /* 0x000000152800720c */ /* 0x000fd60000f26670 */
[----:B------:R-:W0:Y:S01]  /*8270*/  @!P0 LDC.64 R14, c[0x0][0x3c8] ;  /* 0x0000f200ff0e8b82 */ /* 0x000e220000000a00 */
[----:B------:R-:W-:Y:S02]  /*8280*/  @!P0 IADD3 R13, P2, P3, R26, R60, R55 ;  /* 0x0000003c1a0d8210 */ /* 0x000fe40007b5e037 */
[----:B------:R-:W-:Y:S02]  /*8290*/  @!P1 IADD3 R9, P5, R55, R26, RZ ;  /* 0x0000001a37099210 */ /* 0x000fe40007fbe0ff */
[----:B------:R-:W-:Y:S02]  /*82a0*/  @!P0 IADD3.X R20, R27, R59, R54, P2, P3 ;  /* 0x0000003b1b148210 */ /* 0x000fe400017e6436 */
[----:B------:R-:W-:Y:S01]  /*82b0*/  @!P0 IADD3 R0, P3, P4, R28, R62, R57 ;  /* 0x0000003e1c008210 */ /* 0x000fe20007c7e039 */
[----:B------:R-:W1:Y:S01]  /*82c0*/  @!P0 LDC.64 R30, c[0x0][0x3e0] ;  /* 0x0000f800ff1e8b82 */ /* 0x000e620000000a00 */
[----:B------:R-:W-:Y:S01]  /*82d0*/  @!P1 IADD3 R11, P2, R57, R28, RZ ;  /* 0x0000001c390b9210 */ /* 0x000fe20007f5e0ff */
[----:B------:R-:W-:Y:S01]  /*82e0*/  @!P1 IMAD.X R10, R54, 0x1, R27, P5 ;  /* 0x00000001360a9824 */ /* 0x000fe200028e061b */
[----:B------:R-:W-:-:S02]  /*82f0*/  @!P0 IADD3.X R3, R29, R61, R56, P3, P4 ;  /* 0x0000003d1d038210 */ /* 0x000fc40001fe8438 */
[----:B------:R-:W-:Y:S01]  /*8300*/  @!P1 LEA R8, P5, R9, UR4, 0x1 ;  /* 0x0000000409089c11 */ /* 0x000fe2000f8a08ff */
[----:B------:R-:W-:-:S03]  /*8310*/  @!P1 IMAD.X R24, R56, 0x1, R29, P2 ;  /* 0x0000000138189824 */ /* 0x000fc600010e061d */
[----:B------:R-:W-:Y:S02]  /*8320*/  @!P1 LEA.HI.X R9, R9, UR5, R10, 0x1, P5 ;  /* 0x0000000509099c11 */ /* 0x000fe4000a8f0c0a */
[----:B------:R-:W-:Y:S02]  /*8330*/  @!P1 LEA R10, P2, R11, UR6, 0x1 ;  /* 0x000000060b0a9c11 */ /* 0x000fe4000f8408ff */
[----:B0-----:R-:W-:Y:S02]  /*8340*/  @!P0 LEA R12, P3, R13, R14, 0x1 ;  /* 0x0000000e0d0c8211 */ /* 0x001fe400078608ff */
[----:B------:R-:W-:Y:S02]  /*8350*/  CS2R R26, SRZ ;  /* 0x00000000001a7805 */ /* 0x000fe4000001ff00 */
[----:B------:R-:W-:Y:S02]  /*8360*/  @!P1 LEA.HI.X R11, R11, UR7, R24, 0x1, P2 ;  /* 0x000000070b0b9c11 */ /* 0x000fe400090f0c18 */
[----:B------:R-:W-:-:S02]  /*8370*/  CS2R R28, SRZ ;  /* 0x00000000001c7805 */ /* 0x000fc4000001ff00 */
[----:B------:R-:W-:Y:S01]  /*8380*/  @!P0 LEA.HI.X R13, R13, R15, R20, 0x1, P3 ;  /* 0x0000000f0d0d8211 */ /* 0x000fe200018f0c14 */
[----:B------:R0:W5:Y:S01]  /*8390*/  @!P1 LDG.E.128 R32, desc[UR52][R8.64] ;  /* 0x0000003408209981 */ /* 0x000162000c1e1d00 */
[----:B-1----:R-:W-:-:S04]  /*83a0*/  @!P0 LEA R14, P4, R0, R30, 0x1 ;  /* 0x0000001e000e8211 */ /* 0x002fc800078808ff */
[----:B------:R-:W-:Y:S02]  /*83b0*/  @!P0 LEA.HI.X R15, R0, R31, R3, 0x1, P4 ;  /* 0x0000001f000f8211 */ /* 0x000fe400020f0c03 */
[----:B------:R-:W1:Y:S01]  /*83c0*/  LDC R0, c[0x0][0x428] ;  /* 0x00010a00ff007b82 */ /* 0x000e620000000800 */
[----:B------:R-:W-:Y:S02]  /*83d0*/  CS2R R24, SRZ ;  /* 0x0000000000187805 */ /* 0x000fe4000001ff00 */
[----:B------:R-:W-:-:S04]  /*83e0*/  CS2R R30, SRZ ;  /* 0x00000000001e7805 */ /* 0x000fc8000001ff00 */
[----:B------:R-:W5:Y:S04]  /*83f0*/  @!P0 LDG.E.128 R24, desc[UR52][R12.64] ;  /* 0x000000340c188981 */ /* 0x000f68000c1e1d00 */
[----:B------:R-:W5:Y:S01]  /*8400*/  @!P0 LDG.E.128 R28, desc[UR52][R14.64] ;  /* 0x000000340e1c8981 */ /* 0x000f62000c1e1d00 */
[----:B-1----:R-:W-:-:S13]  /*8410*/  ISETP.NE.AND P0, PT, R0, 0x1, PT ;  /* 0x000000010000780c */ /* 0x002fda0003f05270 */
[----:B------:R-:W1:Y:S08]  /*8420*/  @P0 LDC R0, c[0x0][0x42c] ;  /* 0x00010b00ff000b82 */ /* 0x000e700000000800 */
[----:B0-----:R-:W0:Y:S01]  /*8430*/  @P0 LDC R9, c[0x0][0x430] ;  /* 0x00010c00ff090b82 */ /* 0x001e220000000800 */
[----:B------:R-:W-:-:S04]  /*8440*/  IMAD R3, R205, 0x80, R19 ;  /* 0x00000080cd037824 */ /* 0x000fc800078e0213 */
[----:B------:R-:W-:Y:S01]  /*8450*/  IMAD R3, R236, 0x40, R3 ;  /* 0x00000040ec037824 */ /* 0x000fe200078e0203 */
[----:B------:R-:W-:Y:S02]  /*8460*/  CS2R R36, SRZ ;  /* 0x0000000000247805 */ /* 0x000fe4000001ff00 */
[----:B------:R-:W-:Y:S01]  /*8470*/  CS2R R38, SRZ ;  /* 0x0000000000267805 */ /* 0x000fe2000001ff00 */
[----:B------:R-:W-:-:S05]  /*8480*/  IMAD.MOV.U32 R8, RZ, RZ, R46 ;  /* 0x000000ffff087224 */ /* 0x000fca00078e002e */
[----:B------:R2:W5:Y:S01]  /*8490*/  @!P1 LDG.E.128 R36, desc[UR52][R10.64] ;  /* 0x000000340a249981 */ /* 0x000562000c1e1d00 */
[----:B-1----:R-:W-:-:S05]  /*84a0*/  @P0 IMAD.HI.U32 R0, R3, R0, RZ ;  /* 0x0000000003000227 */ /* 0x002fca00078e00ff */
[----:B0-----:R-:W-:-:S04]  /*84b0*/  @P0 SHF.R.U32.HI R3, RZ, R9, R0 ;  /* 0x00000009ff030219 */ /* 0x001fc80000011600 */
[----:B------:R-:W-:Y:S01]  /*84c0*/  SHF.R.S32.HI R43, RZ, 0x1f, R3 ;  /* 0x0000001fff2b7819 */ /* 0x000fe20000011403 */
[----:B------:R-:W-:Y:S02]  /*84d0*/  IMAD.MOV.U32 R9, RZ, RZ, R49 ;  /* 0x000000ffff097224 */ /* 0x000fe400078e0031 */
[----:B--2---:R-:W-:Y:S02]  /*84e0*/  IMAD.MOV.U32 R10, RZ, RZ, R44 ;  /* 0x000000ffff0a7224 */ /* 0x004fe400078e002c */
[----:B------:R-:W-:Y:S02]  /*84f0*/  IMAD.MOV.U32 R11, RZ, RZ, R51 ;  /* 0x000000ffff0b7224 */ /* 0x000fe400078e0033 */
[C---:B------:R-:W-:Y:S02]  /*8500*/  IMAD R0, R43.reuse, R6, RZ ;  /* 0x000000062b007224 */ /* 0x040fe400078e02ff */
[----:B------:R-:W-:Y:S02]  /*8510*/  IMAD R12, R43, R4, RZ ;  /* 0x000000042b0c7224 */ /* 0x000fe400078e02ff */
[----:B------:R-:W-:-:S04]  /*8520*/  IMAD.WIDE.U32 R8, R3, R6, R8 ;  /* 0x0000000603087225 */ /* 0x000fc800078e0008 */
[----:B------:R-:W-:-:S04]  /*8530*/  IMAD.WIDE.U32 R10, R3, R4, R10 ;  /* 0x00000004030a7225 */ /* 0x000fc800078e000a */
[C---:B------:R-:W-:Y:S02]  /*8540*/  IMAD R7, R3.reuse, R7, R0 ;  /* 0x0000000703077224 */ /* 0x040fe400078e0200 */
[----:B------:R-:W-:Y:S01]  /*8550*/  IMAD R3, R3, R5, R12 ;  /* 0x0000000503037224 */ /* 0x000fe200078e020c */
[----:B------:R-:W-:Y:S01]  /*8560*/  LEA R4, P0, R8, UR4, 0x1 ;  /* 0x0000000408047c11 */ /* 0x000fe2000f8008ff */
[----:B------:R-:W-:Y:S01]  /*8570*/  IMAD.IADD R5, R9, 0x1, R7 ;  /* 0x0000000109057824 */ /* 0x000fe200078e0207 */
[----:B------:R-:W-:Y:S01]  /*8580*/  LEA R0, P1, R10, UR6, 0x1 ;  /* 0x000000060a007c11 */ /* 0x000fe2000f8208ff */
[----:B------:R-:W-:Y:S01]  /*8590*/  IMAD.IADD R3, R11, 0x1, R3 ;  /* 0x000000010b037824 */ /* 0x000fe200078e0203 */
[----:B------:R-:W-:Y:S02]  /*85a0*/  UMOV UR4, 0xffffffff ;  /* 0xffffffff00047882 */ /* 0x000fe40000000000 */
[----:B------:R-:W-:Y:S02]  /*85b0*/  LEA.HI.X R5, R8, UR5, R5, 0x1, P0 ;  /* 0x0000000508057c11 */ /* 0x000fe400080f0c05 */
[----:B------:R-:W-:-:S02]  /*85c0*/  LEA.HI.X R3, R10, UR7, R3, 0x1, P1 ;  /* 0x000000070a037c11 */ /* 0x000fc400088f0c03 */
[----:B------:R-:W-:Y:S01]  /*85d0*/  LEA.HI R6, R232, R232, RZ, 0x1 ;  /* 0x000000e8e8067211 */ /* 0x000fe200078f08ff */
[----:B------:R-:W-:Y:S06]  /*85e0*/  BRA.DIV UR4, `(.L_x_2099) ;  /* 0x0000017204e07947 */ /* 0x000fec000b800000 */
.L_x_2357:
[----:B------:R-:W-:-:S03]  /*85f0*/  UMOV UR4, 0xffffffff ;  /* 0xffffffff00047882 */ /* 0x000fc60000000000 */
[----:B------:R-:W-:Y:S05]  /*8600*/  BRA.DIV UR4, `(.L_x_2100) ;  /* 0x0000017604007947 */ /* 0x000fea000b800000 */
.L_x_2360:
[----:B------:R-:W-:-:S03]  /*8610*/  UMOV UR4, 0xffffffff ;  /* 0xffffffff00047882 */ /* 0x000fc60000000000 */
[----:B------:R-:W-:Y:S05]  /*8620*/  BRA.DIV UR4, `(.L_x_2101) ;  /* 0x0000017604207947 */ /* 0x000fea000b800000 */
.L_x_2363:
[----:B------:R-:W-:-:S03]  /*8630*/  UMOV UR4, 0xffffffff ;  /* 0xffffffff00047882 */ /* 0x000fc60000000000 */
[----:B------:R-:W-:Y:S05]  /*8640*/  BRA.DIV UR4, `(.L_x_2102) ;  /* 0x0000017604407947 */ /* 0x000fea000b800000 */
.L_x_2366:
[----:B------:R-:W-:-:S03]  /*8650*/  UMOV UR4, 0xffffffff ;  /* 0xffffffff00047882 */ /* 0x000fc60000000000 */
[----:B------:R-:W-:Y:S05]  /*8660*/  BRA.DIV UR4, `(.L_x_2103) ;  /* 0x0000017604607947 */ /* 0x000fea000b800000 */
.L_x_2369:
[----:B------:R-:W-:Y:S01]  /*8670*/  UMOV UR4, 0xffffffff ;  /* 0xffffffff00047882 */ /* 0x000fe20000000000 */
[----:B------:R-:W-:Y:S02]  /*8680*/  LOP3.LUT R5, R6, 0xfffffffe, RZ, 0xc0, !PT ;  /* 0xfffffffe06057812 */ /* 0x000fe400078ec0ff */
[----:B------:R-:W-:Y:S05]  /*8690*/  BRA.DIV UR4, `(.L_x_2104) ;  /* 0x00000176047c7947 */ /* 0x000fea000b800000 */
.L_x_2372:
[----:B------:R-:W-:Y:S01]  /*86a0*/  UMOV UR4, 0xffffffff ;  /* 0xffffffff00047882 */ /* 0x000fe20000000000 */
[----:B------:R-:W-:Y:S02]  /*86b0*/  IMAD.IADD R4, R232, 0x1, -R5 ;  /* 0x00000001e8047824 */ /* 0x000fe400078e0a05 */
[----:B------:R-:W-:Y:S05]  /*86c0*/  BRA.DIV UR4, `(.L_x_2105) ;  /* 0x0000017604987947 */ /* 0x000fea000b800000 */
.L_x_2375:
[----:B------:R-:W-:Y:S01]  /*86d0*/  UMOV UR4, 0xffffffff ;  /* 0xffffffff00047882 */ /* 0x000fe20000000000 */
[----:B------:R-:W-:Y:S02]  /*86e0*/  SHF.L.U32 R4, R4, 0x1f, RZ ;  /* 0x0000001f04047819 */ /* 0x000fe400000006ff */
[----:B------:R-:W-:Y:S05]  /*86f0*/  BRA.DIV UR4, `(.L_x_2106) ;  /* 0x0000017604b47947 */ /* 0x000fea000b800000 */
.L_x_2378:
[----:B------:R-:W0:Y:S01]  /*8700*/  SYNCS.PHASECHK.TRANS64.TRYWAIT P1, [R17+URZ+0x22800], R4 ;  /* 0x02280004110075a7 */ /* 0x000e22000802017f */
[----:B-----5:R-:W-:Y:S01]  /*8710*/  IMAD.MOV.U32 R0, RZ, RZ, R32 ;  /* 0x000000ffff007224 */ /* 0x020fe200078e0020 */
[----:B------:R-:W-:Y:S01]  /*8720*/  ISETP.GE.AND P0, PT, R40, R21, PT ;  /* 0x000000152800720c */ /* 0x000fe20003f06270 */
        /* <DEDUP_REMOVED lines=11> */
[-C--:B------:R-:W-:Y:S01]  /*87e0*/  ISETP.GE.OR P2, PT, R19, R58.reuse, P0 ;  /* 0x0000003a1300720c */ /* 0x080fe20000746670 */
[----:B------:R-:W-:Y:S01]  /*87f0*/  IMAD.MOV.U32 R6, RZ, RZ, R25 ;  /* 0x000000ffff067224 */ /* 0x000fe200078e0019 */
[----:B------:R-:W-:Y:S01]  /*8800*/  PRMT R13, R3, 0x5410, R0 ;  /* 0x00005410030d7816 */ /* 0x000fe20000000000 */
[----:B------:R-:W-:Y:S01]  /*8810*/  IMAD.MOV.U32 R0, RZ, RZ, R38 ;  /* 0x000000ffff007224 */ /* 0x000fe200078e0026 */
[----:B------:R-:W-:Y:S01]  /*8820*/  PRMT R54, R54, 0x5410, R5 ;  /* 0x0000541036367816 */ /* 0x000fe20000000005 */
[----:B------:R-:W-:Y:S01]  /*8830*/  IMAD.MOV.U32 R3, RZ, RZ, R39 ;  /* 0x000000ffff037224 */ /* 0x000fe200078e0027 */
[----:B------:R-:W-:Y:S01]  /*8840*/  PRMT R55, R55, 0x5410, R6 ;  /* 0x0000541037377816 */ /* 0x000fe20000000006 */
[----:B------:R-:W-:Y:S01]  /*8850*/  IMAD.MOV.U32 R5, RZ, RZ, R26 ;  /* 0x000000ffff057224 */ /* 0x000fe200078e001a */
[----:B------:R-:W-:Y:S01]  /*8860*/  ISETP.GE.OR P0, PT, R222, R58, P0 ;  /* 0x0000003ade00720c */ /* 0x000fe20000706670 */
[----:B------:R-:W-:Y:S01]  /*8870*/  IMAD.MOV.U32 R6, RZ, RZ, R27 ;  /* 0x000000ffff067224 */ /* 0x000fe200078e001b */
[----:B------:R-:W-:Y:S01]  /*8880*/  PRMT R14, R3, 0x5410, R0 ;  /* 0x00005410030e7816 */ /* 0x000fe20000000000 */
[----:B------:R-:W-:Y:S01]  /*8890*/  IMAD.MOV.U32 R0, RZ, RZ, R28 ;  /* 0x000000ffff007224 */ /* 0x000fe200078e001c */
[----:B------:R-:W-:Y:S01]  /*88a0*/  PRMT R54, R5, 0x7610, R54 ;  /* 0x0000761005367816 */ /* 0x000fe20000000036 */
[----:B------:R-:W-:Y:S01]  /*88b0*/  IMAD.MOV.U32 R3, RZ, RZ, R29 ;  /* 0x000000ffff037224 */ /* 0x000fe200078e001d */
[----:B------:R-:W-:Y:S01]  /*88c0*/  PRMT R56, R56, 0x5410, R6 ;  /* 0x0000541038387816 */ /* 0x000fe20000000006 */
[----:B------:R-:W-:-:S02]  /*88d0*/  IMAD.MOV.U32 R57, RZ, RZ, R30 ;  /* 0x000000ffff397224 */ /* 0x000fc400078e001e */
[----:B------:R-:W-:Y:S01]  /*88e0*/  IMAD.MOV.U32 R58, RZ, RZ, R31 ;  /* 0x000000ffff3a7224 */ /* 0x000fe200078e001f */
[----:B------:R-:W-:Y:S01]  /*88f0*/  PRMT R53, R3, 0x5410, R0 ;  /* 0x0000541003357816 */ /* 0x000fe20000000000 */
[----:B0-----:R-:W-:Y:S06]  /*8900*/  @!P1 BRA `(.L_x_2108) ;  /* 0x0000017400589947 */ /* 0x001fec0003800000 */
.L_x_2379:
[----:B------:R-:W-:Y:S05]  /*8910*/  BSYNC B1 ;  /* 0x0000000000017941 */ /* 0x000fea0003800000 */
.L_x_2107:
[----:B------:R-:W-:Y:S04]  /*8920*/  BSSY B1, `(.L_x_2109) ;  /* 0x000006a000017945 */ /* 0x000fe80003800000 */
[----:B------:R-:W-:Y:S05]  /*8930*/  @P2 BRA `(.L_x_2110) ;  /* 0x0000000400a02947 */ /* 0x000fea0003800000 */
[----:B------:R-:W-:Y:S01]  /*8940*/  IMAD.SHL.U32 R0, R237, 0x40, RZ ;  /* 0x00000040ed007824 */ /* 0x000fe200078e00ff */
[----:B------:R-:W-:Y:S01]  /*8950*/  SHF.R.U64 R12, R32, 0x10, R33 ;  /* 0x00000010200c7819 */ /* 0x000fe20000001221 */
[----:B0-----:R-:W-:Y:S01]  /*8960*/  IMAD.IADD R4, R40, 0x1, R21 ;  /* 0x0000000128047824 */ /* 0x001fe200078e0215 */
[----:B------:R-:W-:Y:S02]  /*8970*/  SHF.R.U32.HI R32, RZ, 0x10, R33 ;  /* 0x00000010ff207819 */ /* 0x000fe40000011621 */
[----:B------:R-:W-:Y:S02]  /*8980*/  LOP3.LUT R5, R0, 0x1c0, RZ, 0xc0, !PT ;  /* 0x000001c000057812 */ /* 0x000fe400078ec0ff */
[----:B------:R-:W-:Y:S02]  /*8990*/  SHF.R.U64 R44, R38, 0x10, R39 ;  /* 0x00000010262c7819 */ /* 0x000fe40000001227 */
[----:B------:R-:W-:Y:S02]  /*89a0*/  LOP3.LUT R0, R5, 0x38, R40, 0xf8, !PT ;  /* 0x0000003805007812 */ /* 0x000fe400078ef828 */
[----:B------:R-:W-:-:S02]  /*89b0*/  SHF.R.U32.HI R7, RZ, 0x3, R5 ;  /* 0x00000003ff077819 */ /* 0x000fc40000011605 */
[----:B------:R-:W-:Y:S02]  /*89c0*/  LOP3.LUT R4, R5, 0x38, R4, 0xf8, !PT ;  /* 0x0000003805047812 */ /* 0x000fe400078ef804 */
[-C--:B------:R-:W-:Y:S02]  /*89d0*/  LOP3.LUT R3, R0, R7.reuse, RZ, 0x3c, !PT ;  /* 0x0000000700037212 */ /* 0x080fe400078e3cff */
[----:B------:R-:W-:Y:S02]  /*89e0*/  SHF.R.U32.HI R45, RZ, 0x10, R39 ;  /* 0x00000010ff2d7819 */ /* 0x000fe40000011627 */
[----:B------:R-:W-:Y:S01]  /*89f0*/  PRMT R33, R15, 0x5432, R12 ;  /* 0x000054320f217816 */ /* 0x000fe2000000000c */
[----:B------:R-:W-:Y:S01]  /*8a00*/  IMAD R0, R218, 0x200, R3 ;  /* 0x00000200da007824 */ /* 0x000fe200078e0203 */
[----:B------:R-:W-:Y:S02]  /*8a10*/  LOP3.LUT R3, R4, R7, RZ, 0x3c, !PT ;  /* 0x0000000704037212 */ /* 0x000fe400078e3cff */
[----:B------:R-:W-:Y:S01]  /*8a20*/  SHF.R.U32.HI R43, RZ, 0x10, R37 ;  /* 0x00000010ff2b7819 */ /* 0x000fe20000011625 */
[----:B------:R-:W-:Y:S01]  /*8a30*/  IMAD R51, R0, 0x2, R17 ;  /* 0x0000000200337824 */ /* 0x000fe200078e0211 */
[----:B------:R-:W-:Y:S01]  /*8a40*/  PRMT R44, R14, 0x5432, R44 ;  /* 0x000054320e2c7816 */ /* 0x000fe2000000002c */
[----:B------:R-:W-:Y:S01]  /*8a50*/  IMAD R0, R218, 0x200, R3 ;  /* 0x00000200da007824 */ /* 0x000fe200078e0203 */
[----:B------:R-:W-:-:S02]  /*8a60*/  SHF.R.U64 R3, R34, 0x10, R35 ;  /* 0x0000001022037819 */ /* 0x000fc40000001223 */
[----:B------:R-:W0:Y:S01]  /*8a70*/  LDS.128 R8, [R51+0x18400] ;  /* 0x0184000033087984 */ /* 0x000e220000000c00 */
[----:B------:R-:W-:Y:S01]  /*8a80*/  IMAD R52, R0, 0x2, R17 ;  /* 0x0000000200347824 */ /* 0x000fe200078e0211 */
[----:B------:R-:W-:Y:S02]  /*8a90*/  SHF.R.U64 R0, R36, 0x10, R37 ;  /* 0x0000001024007819 */ /* 0x000fe40000001225 */
[----:B------:R-:W-:Y:S02]  /*8aa0*/  SHF.R.U32.HI R35, RZ, 0x10, R35 ;  /* 0x00000010ff237819 */ /* 0x000fe40000011623 */
[----:B------:R-:W1:Y:S01]  /*8ab0*/  LDS.128 R4, [R52+0x18400] ;  /* 0x0184000034047984 */ /* 0x000e620000000c00 */
[----:B------:R-:W-:Y:S02]  /*8ac0*/  PRMT R38, R13, 0x5432, R0 ;  /* 0x000054320d267816 */ /* 0x000fe40000000000 */
[----:B------:R-:W-:Y:S01]  /*8ad0*/  PRMT R37, R20, 0x5410, R35 ;  /* 0x0000541014257816 */ /* 0x000fe20000000023 */
[----:B------:R-:W-:Y:S01]  /*8ae0*/  IMAD.U32 R35, R33, 0x10000, RZ ;  /* 0x0001000021237824 */ /* 0x000fe200078e00ff */
[----:B------:R-:W-:Y:S01]  /*8af0*/  PRMT R45, R14, 0x5410, R45 ;  /* 0x000054100e2d7816 */ /* 0x000fe2000000002d */
[C---:B------:R-:W-:Y:S01]  /*8b00*/  IMAD.U32 R39, R38.reuse, 0x10000, RZ ;  /* 0x0001000026277824 */ /* 0x040fe200078e00ff */
[----:B------:R-:W-:-:S02]  /*8b10*/  LOP3.LUT R38, R38, 0xffff0000, RZ, 0xc0, !PT ;  /* 0xffff000026267812 */ /* 0x000fc400078ec0ff */
[----:B------:R-:W-:Y:S02]  /*8b20*/  PRMT R43, R13, 0x5410, R43 ;  /* 0x000054100d2b7816 */ /* 0x000fe4000000002b */
[----:B------:R-:W-:Y:S02]  /*8b30*/  PRMT R34, R20, 0x5432, R32 ;  /* 0x0000543214227816 */ /* 0x000fe40000000020 */
[----:B------:R-:W-:Y:S02]  /*8b40*/  PRMT R36, R15, 0x5410, R3 ;  /* 0x000054100f247816 */ /* 0x000fe40000000003 */
[----:B------:R-:W-:Y:S01]  /*8b50*/  LOP3.LUT R33, R33, 0xffff0000, RZ, 0xc0, !PT ;  /* 0xffff000021217812 */ /* 0x000fe200078ec0ff */
[C---:B0-----:R-:W-:Y:S01]  /*8b60*/  IMAD.U32 R0, R8.reuse, 0x10000, RZ ;  /* 0x0001000008007824 */ /* 0x041fe200078e00ff */
[----:B------:R-:W-:Y:S01]  /*8b70*/  LOP3.LUT R3, R8, 0xffff0000, RZ, 0xc0, !PT ;  /* 0xffff000008037812 */ /* 0x000fe200078ec0ff */
        /* <DEDUP_REMOVED lines=8> */
[C---:B------:R-:W-:Y:S01]  /*8c00*/  FMUL.FTZ R47, R14.reuse, R39 ;  /* 0x000000270e2f7220 */ /* 0x040fe20000410000 */
[----:B------:R-:W-:Y:S01]  /*8c10*/  FMUL.FTZ R49, R14, R35 ;  /* 0x000000230e317220 */ /* 0x000fe20000410000 */
[----:B------:R-:W-:Y:S01]  /*8c20*/  FMUL.FTZ R46, R4, R38 ;  /* 0x00000026042e7220 */ /* 0x000fe20000410000 */
[----:B------:R-:W-:-:S02]  /*8c30*/  IMAD.U32 R14, R43, 0x10000, RZ ;  /* 0x000100002b0e7824 */ /* 0x000fc400078e00ff */
[C---:B------:R-:W-:Y:S01]  /*8c40*/  FFMA.FTZ R47, R0.reuse, R35, -R47 ;  /* 0x00000023002f7223 */ /* 0x040fe2000001082f */
[----:B------:R-:W-:Y:S01]  /*8c50*/  FFMA.FTZ R49, R0, R39, R49 ;  /* 0x0000002700317223 */ /* 0x000fe20000010031 */
[----:B------:R-:W-:Y:S02]  /*8c60*/  IMAD.U32 R0, R34, 0x10000, RZ ;  /* 0x0001000022007824 */ /* 0x000fe400078e00ff */
[-C--:B------:R-:W-:Y:S01]  /*8c70*/  FMUL.FTZ R48, R4, R33.reuse ;  /* 0x0000002104307220 */ /* 0x080fe20000410000 */
[----:B------:R-:W-:Y:S01]  /*8c80*/  FFMA.FTZ R46, R3, R33, -R46 ;  /* 0x00000021032e7223 */ /* 0x000fe2000001082e */
[----:B------:R-:W-:Y:S01]  /*8c90*/  FMUL.FTZ R33, R15, R14 ;  /* 0x0000000e0f217220 */ /* 0x000fe20000410000 */
[----:B------:R-:W-:Y:S01]  /*8ca0*/  LOP3.LUT R4, R43, 0xffff0000, RZ, 0xc0, !PT ;  /* 0xffff00002b047812 */ /* 0x000fe200078ec0ff */
[-C--:B------:R-:W-:Y:S01]  /*8cb0*/  FMUL.FTZ R15, R15, R0.reuse ;  /* 0x000000000f0f7220 */ /* 0x080fe20000410000 */
[----:B------:R-:W-:Y:S01]  /*8cc0*/  LOP3.LUT R34, R34, 0xffff0000, RZ, 0xc0, !PT ;  /* 0xffff000022227812 */ /* 0x000fe200078ec0ff */
[C---:B------:R-:W-:Y:S01]  /*8cd0*/  FFMA.FTZ R33, R8.reuse, R0, -R33 ;  /* 0x0000000008217223 */ /* 0x040fe20000010821 */
[----:B------:R-:W-:Y:S01]  /*8ce0*/  FFMA.FTZ R48, R3, R38, R48 ;  /* 0x0000002603307223 */ /* 0x000fe20000010030 */
[----:B------:R-:W-:Y:S01]  /*8cf0*/  FFMA.FTZ R14, R8, R14, R15 ;  /* 0x0000000e080e7223 */ /* 0x000fe2000001000f */
[----:B------:R-:W-:Y:S01]  /*8d00*/  FMUL.FTZ R0, R5, R4 ;  /* 0x0000000405007220 */ /* 0x000fe20000410000 */
[----:B------:R-:W-:-:S02]  /*8d10*/  IMAD.U32 R20, R6, 0x10000, RZ ;  /* 0x0001000006147824 */ /* 0x000fc400078e00ff */
[-C--:B------:R-:W-:Y:S01]  /*8d20*/  FMUL.FTZ R38, R5, R34.reuse ;  /* 0x0000002205267220 */ /* 0x080fe20000410000 */
[----:B------:R-:W-:Y:S02]  /*8d30*/  IMAD.U32 R3, R36, 0x10000, RZ ;  /* 0x0001000024037824 */ /* 0x000fe400078e00ff */
[C---:B------:R-:W-:Y:S01]  /*8d40*/  FFMA.FTZ R34, R9.reuse, R34, -R0 ;  /* 0x0000002209227223 */ /* 0x040fe20000010800 */
[----:B------:R-:W-:Y:S02]  /*8d50*/  IMAD.U32 R15, R44, 0x10000, RZ ;  /* 0x000100002c0f7824 */ /* 0x000fe400078e00ff */
[----:B------:R-:W-:Y:S01]  /*8d60*/  FFMA.FTZ R9, R9, R4, R38 ;  /* 0x0000000409097223 */ /* 0x000fe20000010026 */
[----:B------:R-:W-:Y:S02]  /*8d70*/  IMAD.U32 R32, R7, 0x10000, RZ ;  /* 0x0001000007207824 */ /* 0x000fe400078e00ff */
[----:B------:R-:W-:Y:S01]  /*8d80*/  FMUL.FTZ R50, R20, R3 ;  /* 0x0000000314327220 */ /* 0x000fe20000410000 */
[----:B------:R-:W-:-:S02]  /*8d90*/  IMAD.U32 R8, R45, 0x10000, RZ ;  /* 0x000100002d087824 */ /* 0x000fc400078e00ff */
[-C--:B------:R-:W-:Y:S01]  /*8da0*/  FMUL.FTZ R5, R20, R15.reuse ;  /* 0x0000000f14057220 */ /* 0x080fe20000410000 */
[----:B------:R-:W-:Y:S02]  /*8db0*/  IMAD.U32 R13, R11, 0x10000, RZ ;  /* 0x000100000b0d7824 */ /* 0x000fe400078e00ff */
[----:B------:R-:W-:Y:S01]  /*8dc0*/  FFMA.FTZ R50, R12, R15, R50 ;  /* 0x0000000f0c327223 */ /* 0x000fe20000010032 */
[----:B------:R-:W-:Y:S02]  /*8dd0*/  IMAD.U32 R0, R37, 0x10000, RZ ;  /* 0x0001000025007824 */ /* 0x000fe400078e00ff */
[----:B------:R-:W-:Y:S01]  /*8de0*/  FMUL.FTZ R4, R32, R8 ;  /* 0x0000000820047220 */ /* 0x000fe20000410000 */
[----:B------:R-:W-:Y:S01]  /*8df0*/  FFMA.FTZ R20, R12, R3, -R5 ;  /* 0x000000030c147223 */ /* 0x000fe20000010805 */
[----:B------:R-:W-:Y:S01]  /*8e00*/  LOP3.LUT R6, R6, 0xffff0000, RZ, 0xc0, !PT ;  /* 0xffff000006067812 */ /* 0x000fe200078ec0ff */
[-C--:B------:R-:W-:Y:S01]  /*8e10*/  FMUL.FTZ R32, R32, R0.reuse ;  /* 0x0000000020207220 */ /* 0x080fe20000410000 */
[----:B------:R-:W-:Y:S01]  /*8e20*/  FFMA.FTZ R12, R13, R0, -R4 ;  /* 0x000000000d0c7223 */ /* 0x000fe20000010804 */
[----:B------:R-:W-:-:S02]  /*8e30*/  LOP3.LUT R7, R7, 0xffff0000, RZ, 0xc0, !PT ;  /* 0xffff000007077812 */ /* 0x000fc400078ec0ff */
[----:B------:R-:W-:Y:S01]  /*8e40*/  LOP3.LUT R5, R44, 0xffff0000, RZ, 0xc0, !PT ;  /* 0xffff00002c057812 */ /* 0x000fe200078ec0ff */
[----:B------:R-:W-:Y:S01]  /*8e50*/  FFMA.FTZ R32, R13, R8, R32 ;  /* 0x000000080d207223 */ /* 0x000fe20000010020 */
[----:B------:R-:W-:Y:S02]  /*8e60*/  LOP3.LUT R4, R45, 0xffff0000, RZ, 0xc0, !PT ;  /* 0xffff00002d047812 */ /* 0x000fe400078ec0ff */
[----:B------:R-:W-:Y:S01]  /*8e70*/  LOP3.LUT R3, R36, 0xffff0000, RZ, 0xc0, !PT ;  /* 0xffff000024037812 */ /* 0x000fe200078ec0ff */
[C---:B------:R-:W-:Y:S01]  /*8e80*/  FMUL.FTZ R13, R6.reuse, R5 ;  /* 0x00000005060d7220 */ /* 0x040fe20000410000 */
[----:B------:R-:W-:Y:S01]  /*8e90*/  LOP3.LUT R0, R37, 0xffff0000, RZ, 0xc0, !PT ;  /* 0xffff000025007812 */ /* 0x000fe200078ec0ff */
[----:B------:R-:W-:Y:S01]  /*8ea0*/  FMUL.FTZ R8, R7, R4 ;  /* 0x0000000407087220 */ /* 0x000fe20000410000 */
[----:B------:R-:W-:Y:S01]  /*8eb0*/  LOP3.LUT R11, R11, 0xffff0000, RZ, 0xc0, !PT ;  /* 0xffff00000b0b7812 */ /* 0x000fe200078ec0ff */
[-C--:B------:R-:W-:Y:S01]  /*8ec0*/  FMUL.FTZ R6, R6, R3.reuse ;  /* 0x0000000306067220 */ /* 0x080fe20000410000 */
[C---:B------:R-:W-:Y:S01]  /*8ed0*/  FFMA.FTZ R13, R10.reuse, R3, -R13 ;  /* 0x000000030a0d7223 */ /* 0x040fe2000001080d */
[----:B------:R-:W-:Y:S01]  /*8ee0*/  FMUL.FTZ R15, R7, R0 ;  /* 0x00000000070f7220 */ /* 0x000fe20000410000 */
[----:B------:R-:W-:Y:S01]  /*8ef0*/  F2FP.BF16.F32.PACK_AB R9, R9, R14 ;  /* 0x0000000e0909723e */ /* 0x000fe200000010ff */
[C---:B------:R-:W-:Y:S01]  /*8f00*/  FFMA.FTZ R7, R11.reuse, R0, -R8 ;  /* 0x000000000b077223 */ /* 0x040fe20000010808 */
        /* <DEDUP_REMOVED lines=11> */
.L_x_2110:
[----:B------:R-:W-:Y:S05]  /*8fc0*/  BSYNC B1 ;  /* 0x0000000000017941 */ /* 0x000fea0003800000 */
.L_x_2109:
[----:B------:R-:W-:Y:S01]  /*8fd0*/  PRMT R15, R58, 0x5410, R57 ;  /* 0x000054103a0f7816 */ /* 0x000fe20000000039 */
[----:B------:R-:W-:Y:S06]  /*8fe0*/  @P0 BRA `(.L_x_2096) ;  /* 0x00000004008c0947 */ /* 0x000fec0003800000 */
[----:B------:R-:W2:Y:S01]  /*8ff0*/  LDL R44, [R1+0x8] ;  /* 0x00000800012c7983 */ /* 0x000ea20000100800 */
[----:B------:R-:W-:Y:S01]  /*9000*/  IMAD.IADD R21, R40, 0x1, R21 ;  /* 0x0000000128157824 */ /* 0x000fe200078e0215 */
[----:B------:R-:W-:-:S04]  /*9010*/  SHF.R.U32.HI R3, RZ, 0x3, R216 ;  /* 0x00000003ff037819 */ /* 0x000fc800000116d8 */
[----:B------:R-:W-:-:S04]  /*9020*/  LOP3.LUT R0, R216, 0x38, R21, 0xf8, !PT ;  /* 0x00000038d8007812 */ /* 0x000fc800078ef815 */
[----:B------:R-:W-:-:S05]  /*9030*/  LOP3.LUT R0, R0, R3, RZ, 0x3c, !PT ;  /* 0x0000000300007212 */ /* 0x000fca00078e3cff */
[----:B------:R-:W-:-:S04]  /*9040*/  IMAD.IADD R0, R219, 0x1, R0 ;  /* 0x00000001db007824 */ /* 0x000fc800078e0200 */
[----:B------:R-:W-:-:S05]  /*9050*/  IMAD R0, R0, 0x2, R17 ;  /* 0x0000000200007824 */ /* 0x000fca00078e0211 */
[----:B01----:R-:W0:Y:S01]  /*9060*/  LDS.128 R4, [R0+0x18400] ;  /* 0x0184000000047984 */ /* 0x003e220000000c00 */
[----:B------:R-:W-:Y:S02]  /*9070*/  SHF.R.U64 R14, R24, 0x10, R25 ;  /* 0x00000010180e7819 */ /* 0x000fe40000001219 */
[----:B------:R-:W-:Y:S02]  /*9080*/  SHF.R.U64 R12, R28, 0x10, R29 ;  /* 0x000000101c0c7819 */ /* 0x000fe4000000121d */
[----:B------:R-:W-:Y:S02]  /*9090*/  SHF.R.U32.HI R24, RZ, 0x10, R25 ;  /* 0x00000010ff187819 */ /* 0x000fe40000011619 */
[----:B------:R-:W-:Y:S02]  /*90a0*/  SHF.R.U64 R13, R26, 0x10, R27 ;  /* 0x000000101a0d7819 */ /* 0x000fe4000000121b */
[----:B------:R-:W-:Y:S02]  /*90b0*/  SHF.R.U64 R34, R30, 0x10, R31 ;  /* 0x000000101e227819 */ /* 0x000fe4000000121f */
[----:B------:R-:W-:-:S02]  /*90c0*/  SHF.R.U32.HI R26, RZ, 0x10, R27 ;  /* 0x00000010ff1a7819 */ /* 0x000fc4000001161b */
[----:B------:R-:W-:Y:S02]  /*90d0*/  SHF.R.U32.HI R35, RZ, 0x10, R31 ;  /* 0x00000010ff237819 */ /* 0x000fe4000001161f */
[----:B------:R-:W-:Y:S02]  /*90e0*/  PRMT R25, R54, 0x5432, R14 ;  /* 0x0000543236197816 */ /* 0x000fe4000000000e */
[----:B------:R-:W-:Y:S02]  /*90f0*/  PRMT R30, R53, 0x5432, R12 ;  /* 0x00005432351e7816 */ /* 0x000fe4000000000c */
[----:B------:R-:W-:Y:S02]  /*9100*/  SHF.R.U32.HI R3, RZ, 0x10, R29 ;  /* 0x00000010ff037819 */ /* 0x000fe4000001161d */
[----:B------:R-:W-:Y:S01]  /*9110*/  PRMT R29, R56, 0x5432, R26 ;  /* 0x00005432381d7816 */ /* 0x000fe2000000001a */
[----:B------:R-:W-:Y:S01]  /*9120*/  IMAD.U32 R32, R30, 0x10000, RZ ;  /* 0x000100001e207824 */ /* 0x000fe200078e00ff */
[----:B------:R-:W-:Y:S01]  /*9130*/  PRMT R34, R15, 0x5432, R34 ;  /* 0x000054320f227816 */ /* 0x000fe20000000022 */
[----:B------:R-:W-:Y:S01]  /*9140*/  IMAD.U32 R26, R25, 0x10000, RZ ;  /* 0x00010000191a7824 */ /* 0x000fe200078e00ff */
[----:B------:R-:W-:-:S02]  /*9150*/  PRMT R35, R15, 0x5410, R35 ;  /* 0x000054100f237816 */ /* 0x000fc40000000023 */
[----:B------:R-:W-:Y:S02]  /*9160*/  PRMT R31, R53, 0x5410, R3 ;  /* 0x00005410351f7816 */ /* 0x000fe40000000003 */
[----:B------:R-:W-:Y:S01]  /*9170*/  PRMT R27, R55, 0x5432, R24 ;  /* 0x00005432371b7816 */ /* 0x000fe20000000018 */
[----:B------:R-:W-:Y:S02]  /*9180*/  IMAD.U32 R37, R35, 0x10000, RZ ;  /* 0x0001000023257824 */ /* 0x000fe400078e00ff */
[----:B------:R-:W-:Y:S02]  /*9190*/  IMAD.U32 R33, R31, 0x10000, RZ ;  /* 0x000100001f217824 */ /* 0x000fe400078e00ff */
[----:B0-----:R-:W-:Y:S02]  /*91a0*/  IMAD.U32 R15, R4, 0x10000, RZ ;  /* 0x00010000040f7824 */ /* 0x001fe400078e00ff */
[----:B------:R-:W-:Y:S02]  /*91b0*/  IMAD.U32 R20, R5, 0x10000, RZ ;  /* 0x0001000005147824 */ /* 0x000fe400078e00ff */
[C---:B------:R-:W-:Y:S01]  /*91c0*/  FMUL.FTZ R36, R15.reuse, R32 ;  /* 0x000000200f247220 */ /* 0x040fe20000410000 */
[----:B------:R-:W-:Y:S01]  /*91d0*/  FMUL.FTZ R38, R15, R26 ;  /* 0x0000001a0f267220 */ /* 0x000fe20000410000 */
[----:B------:R-:W-:-:S02]  /*91e0*/  IMAD.U32 R24, R7, 0x10000, RZ ;  /* 0x0001000007187824 */ /* 0x000fc400078e00ff */
[----:B------:R-:W-:Y:S01]  /*91f0*/  FMUL.FTZ R39, R20, R33 ;  /* 0x0000002114277220 */ /* 0x000fe20000410000 */
[----:B------:R-:W-:Y:S02]  /*9200*/  IMAD.U32 R15, R27, 0x10000, RZ ;  /* 0x000100001b0f7824 */ /* 0x000fe400078e00ff */
[----:B------:R-:W-:Y:S01]  /*9210*/  FMUL.FTZ R43, R24, R37 ;  /* 0x00000025182b7220 */ /* 0x000fe20000410000 */
[----:B------:R-:W-:Y:S01]  /*9220*/  LOP3.LUT R4, R4, 0xffff0000, RZ, 0xc0, !PT ;  /* 0xffff000004047812 */ /* 0x000fe200078ec0ff */
[----:B------:R-:W-:Y:S01]  /*9230*/  FMUL.FTZ R41, R20, R15 ;  /* 0x0000000f14297220 */ /* 0x000fe20000410000 */
[----:B------:R-:W-:Y:S02]  /*9240*/  LOP3.LUT R25, R25, 0xffff0000, RZ, 0xc0, !PT ;  /* 0xffff000019197812 */ /* 0x000fe400078ec0ff */
[----:B------:R-:W-:Y:S01]  /*9250*/  LOP3.LUT R5, R5, 0xffff0000, RZ, 0xc0, !PT ;  /* 0xffff000005057812 */ /* 0x000fe200078ec0ff */
[----:B------:R-:W-:Y:S01]  /*9260*/  IMAD.U32 R21, R6, 0x10000, RZ ;  /* 0x0001000006157824 */ /* 0x000fe200078e00ff */
[----:B------:R-:W-:Y:S01]  /*9270*/  PRMT R28, R54, 0x5410, R13 ;  /* 0x00005410361c7816 */ /* 0x000fe2000000000d */
[----:B------:R-:W-:Y:S01]  /*9280*/  IMAD.U32 R20, R34, 0x10000, RZ ;  /* 0x0001000022147824 */ /* 0x000fe200078e00ff */
[----:B------:R-:W-:-:S02]  /*9290*/  LOP3.LUT R6, R6, 0xffff0000, RZ, 0xc0, !PT ;  /* 0xffff000006067812 */ /* 0x000fc400078ec0ff */
[----:B------:R-:W-:Y:S01]  /*92a0*/  LOP3.LUT R7, R7, 0xffff0000, RZ, 0xc0, !PT ;  /* 0xffff000007077812 */ /* 0x000fe200078ec0ff */
[----:B--2---:R-:W0:Y:S02]  /*92b0*/  LDS.128 R8, [R44+0x18400] ;  /* 0x018400002c087984 */ /* 0x004e240000000c00 */
[----:B0-----:R-:W-:Y:S02]  /*92c0*/  IMAD.U32 R3, R8, 0x10000, RZ ;  /* 0x0001000008037824 */ /* 0x001fe400078e00ff */
[----:B------:R-:W-:Y:S02]  /*92d0*/  IMAD.U32 R12, R9, 0x10000, RZ ;  /* 0x00010000090c7824 */ /* 0x000fe400078e00ff */
[C---:B------:R-:W-:Y:S01]  /*92e0*/  FFMA.FTZ R36, R3.reuse, R26, -R36 ;  /* 0x0000001a03247223 */ /* 0x040fe20000010824 */
[----:B------:R-:W-:Y:S01]  /*92f0*/  FFMA.FTZ R38, R3, R32, R38 ;  /* 0x0000002003267223 */ /* 0x000fe20000010026 */
[----:B------:R-:W-:Y:S02]  /*9300*/  IMAD.U32 R3, R29, 0x10000, RZ ;  /* 0x000100001d037824 */ /* 0x000fe400078e00ff */
[----:B------:R-:W-:Y:S01]  /*9310*/  FFMA.FTZ R39, R12, R15, -R39 ;  /* 0x0000000f0c277223 */ /* 0x000fe20000010827 */
[----:B------:R-:W-:-:S02]  /*9320*/  IMAD.U32 R14, R11, 0x10000, RZ ;  /* 0x000100000b0e7824 */ /* 0x000fc400078e00ff */
[-C--:B------:R-:W-:Y:S01]  /*9330*/  FMUL.FTZ R24, R24, R3.reuse ;  /* 0x0000000318187220 */ /* 0x080fe20000410000 */
[----:B------:R-:W-:Y:S01]  /*9340*/  LOP3.LUT R15, R30, 0xffff0000, RZ, 0xc0, !PT ;  /* 0xffff00001e0f7812 */ /* 0x000fe200078ec0ff */
[----:B------:R-:W-:Y:S01]  /*9350*/  FFMA.FTZ R43, R14, R3, -R43 ;  /* 0x000000030e2b7223 */ /* 0x000fe2000001082b */
[----:B------:R-:W-:Y:S01]  /*9360*/  FFMA.FTZ R41, R12, R33, R41 ;  /* 0x000000210c297223 */ /* 0x000fe20000010029 */
[----:B------:R-:W-:Y:S01]  /*9370*/  FFMA.FTZ R37, R14, R37, R24 ;  /* 0x000000250e257223 */ /* 0x000fe20000010018 */
[----:B------:R-:W-:Y:S01]  /*9380*/  LOP3.LUT R14, R31, 0xffff0000, RZ, 0xc0, !PT ;  /* 0xffff00001f0e7812 */ /* 0x000fe200078ec0ff */
[----:B------:R-:W-:Y:S01]  /*9390*/  FMUL.FTZ R3, R4, R15 ;  /* 0x0000000f04037220 */ /* 0x000fe20000410000 */
[----:B------:R-:W-:Y:S02]  /*93a0*/  LOP3.LUT R8, R8, 0xffff0000, RZ, 0xc0, !PT ;  /* 0xffff000008087812 */ /* 0x000fe400078ec0ff */
[----:B------:R-:W-:Y:S01]  /*93b0*/  LOP3.LUT R12, R27, 0xffff0000, RZ, 0xc0, !PT ;  /* 0xffff00001b0c7812 */ /* 0x000fe200078ec0ff */
[-C--:B------:R-:W-:Y:S01]  /*93c0*/  FMUL.FTZ R27, R4, R25.reuse ;  /* 0x00000019041b7220 */ /* 0x080fe20000410000 */
[----:B------:R-:W-:Y:S01]  /*93d0*/  LOP3.LUT R9, R9, 0xffff0000, RZ, 0xc0, !PT ;  /* 0xffff000009097812 */ /* 0x000fe200078ec0ff */
[C---:B------:R-:W-:Y:S01]  /*93e0*/  FMUL.FTZ R24, R5.reuse, R14 ;  /* 0x0000000e05187220 */ /* 0x040fe20000410000 */
[C---:B------:R-:W-:Y:S01]  /*93f0*/  FFMA.FTZ R25, R8.reuse, R25, -R3 ;  /* 0x0000001908197223 */ /* 0x040fe20000010803 */
[----:B------:R-:W-:Y:S01]  /*9400*/  FMUL.FTZ R5, R5, R12 ;  /* 0x0000000c05057220 */ /* 0x000fe20000410000 */
[----:B------:R-:W-:Y:S01]  /*9410*/  FFMA.FTZ R27, R8, R15, R27 ;  /* 0x0000000f081b7223 */ /* 0x000fe2000001001b */
[----:B------:R-:W-:-:S02]  /*9420*/  IMAD.U32 R13, R10, 0x10000, RZ ;  /* 0x000100000a0d7824 */ /* 0x000fc400078e00ff */
[----:B------:R-:W-:Y:S01]  /*9430*/  FMUL.FTZ R8, R21, R20 ;  /* 0x0000001415087220 */ /* 0x000fe20000410000 */
[----:B------:R-:W-:Y:S02]  /*9440*/  IMAD.U32 R4, R28, 0x10000, RZ ;  /* 0x000100001c047824 */ /* 0x000fe400078e00ff */
[C---:B------:R-:W-:Y:S01]  /*9450*/  FFMA.FTZ R24, R9.reuse, R12, -R24 ;  /* 0x0000000c09187223 */ /* 0x040fe20000010818 */
[----:B------:R-:W-:Y:S01]  /*9460*/  FFMA.FTZ R14, R9, R14, R5 ;  /* 0x0000000e090e7223 */ /* 0x000fe20000010005 */
[----:B------:R-:W-:Y:S01]  /*9470*/  LOP3.LUT R5, R34, 0xffff0000, RZ, 0xc0, !PT ;  /* 0xffff000022057812 */ /* 0x000fe200078ec0ff */
[-C--:B------:R-:W-:Y:S01]  /*9480*/  FFMA.FTZ R9, R13, R4.reuse, -R8 ;  /* 0x000000040d097223 */ /* 0x080fe20000010808 */
[----:B------:R-:W-:Y:S01]  /*9490*/  FMUL.FTZ R12, R21, R4 ;  /* 0x00000004150c7220 */ /* 0x000fe20000410000 */
[----:B------:R-:W-:Y:S02]  /*94a0*/  LOP3.LUT R8, R35, 0xffff0000, RZ, 0xc0, !PT ;  /* 0xffff000023087812 */ /* 0x000fe400078ec0ff */
[----:B------:R-:W-:-:S02]  /*94b0*/  LOP3.LUT R3, R28, 0xffff0000, RZ, 0xc0, !PT ;  /* 0xffff00001c037812 */ /* 0x000fc400078ec0ff */
[----:B------:R-:W-:Y:S01]  /*94c0*/  LOP3.LUT R4, R29, 0xffff0000, RZ, 0xc0, !PT ;  /* 0xffff00001d047812 */ /* 0x000fe200078ec0ff */
[----:B------:R-:W-:Y:S01]  /*94d0*/  FFMA.FTZ R12, R13, R20, R12 ;  /* 0x000000140d0c7223 */ /* 0x000fe2000001000c */
[----:B------:R-:W-:Y:S01]  /*94e0*/  LOP3.LUT R10, R10, 0xffff0000, RZ, 0xc0, !PT ;  /* 0xffff00000a0a7812 */ /* 0x000fe200078ec0ff */
[C---:B------:R-:W-:Y:S01]  /*94f0*/  FMUL.FTZ R13, R6.reuse, R5 ;  /* 0x00000005060d7220 */ /* 0x040fe20000410000 */
[----:B------:R-:W-:Y:S01]  /*9500*/  LOP3.LUT R11, R11, 0xffff0000, RZ, 0xc0, !PT ;  /* 0xffff00000b0b7812 */ /* 0x000fe200078ec0ff */
        /* <DEDUP_REMOVED lines=17> */
.L_x_2096:
[----:B------:R-:W-:Y:S05]  /*9620*/  BSYNC B0 ;  /* 0x0000000000007941 */ /* 0x000fea0003800000 */
.L_x_2076:
        /* <DEDUP_REMOVED lines=8> */
.L_x_2073:
[----:B01234-:R-:W0:Y:S01]  /*96b0*/  S2R R0, SR_TID.X ;  /* 0x0000000000007919 */ /* 0x01fe220000002100 */
[----:B------:R-:W-:Y:S01]  /*96c0*/  ISETP.NE.AND P0, PT, R200, 0x3, PT ;  /* 0x00000003c800780c */ /* 0x000fe20003f05270 */
[----:B------:R-:W-:Y:S05]  /*96d0*/  WARPSYNC.ALL ;  /* 0x0000000000007948 */ /* 0x000fea0003800000 */
[----:B0-----:R-:W-:-:S05]  /*96e0*/  SHF.R.U32.HI R0, RZ, 0x7, R0 ;  /* 0x00000007ff007819 */ /* 0x001fca0000011600 */
[----:B------:R-:W-:-:S05]  /*96f0*/  VIADD R179, R0, 0x8 ;  /* 0x0000000800b37836 */ /* 0x000fca0000000000 */
[----:B------:R0:W-:Y:S06]  /*9700*/  BAR.SYNC.DEFER_BLOCKING R179, 0x100 ;  /* 0x000400b30000751d */ /* 0x0001ec0000010000 */
[----:B------:R-:W-:Y:S05]  /*9710*/  @!P0 BRA `(.L_x_2111) ;  /* 0x0000000000048947 */ /* 0x000fea0003800000 */
[----:B------:R-:W-:Y:S01]  /*9720*/  BPT.TRAP 0x1 ;  /* 0x000000040000795c */ /* 0x000fe20000300000 */
.L_x_2111:
[----:B------:R-:W-:Y:S01]  /*9730*/  IMAD R5, R16, 0x8, R17 ;  /* 0x0000000810057824 */ /* 0x000fe200078e0211 */
[----:B------:R-:W-:-:S04]  /*9740*/  SHF.L.U32 R20, R22, 0x1f, RZ ;  /* 0x0000001f16147819 */ /* 0x000fc800000006ff */
[----:B------:R1:W2:Y:S01]  /*9750*/  SYNCS.PHASECHK.TRANS64.TRYWAIT P2, [R5+URZ+0x22830], R20 ;  /* 0x02283014050075a7 */ /* 0x0002a2000804017f */
[----:B------:R-:W-:Y:S05]  /*9760*/  @!P0 BRA `(.L_x_2112) ;  /* 0x0000000000048947 */ /* 0x000fea0003800000 */
[----:B------:R-:W-:Y:S01]  /*9770*/  BPT.TRAP 0x1 ;  /* 0x000000040000795c */ /* 0x000fe20000300000 */
.L_x_2112:
[----:B------:R-:W3:Y:S01]  /*9780*/  S2R R3, SR_TID.X ;  /* 0x0000000000037919 */ /* 0x000ee20000002100 */
[----:B------:R-:W-:-:S05]  /*9790*/  VIADD R0, R17, 0x1c400 ;  /* 0x0001c40011007836 */ /* 0x000fca0000000000 */
[----:B------:R-:W-:-:S04]  /*97a0*/  SHF.R.U32.HI R0, RZ, 0x4, R0 ;  /* 0x00000004ff007819 */ /* 0x000fc80000011600 */
[----:B------:R-:W-:Y:S02]  /*97b0*/  LOP3.LUT R0, R0, 0x3fff, RZ, 0xc0, !PT ;  /* 0x00003fff00007812 */ /* 0x000fe400078ec0ff */
[----:B---3--:R-:W-:-:S04]  /*97c0*/  LOP3.LUT R3, R3, 0x7f, RZ, 0xc0, !PT ;  /* 0x0000007f03037812 */ /* 0x008fc800078ec0ff */
[----:B------:R-:W-:Y:S01]  /*97d0*/  ISETP.NE.AND P1, PT, R3, RZ, PT ;  /* 0x000000ff0300720c */ /* 0x000fe20003f25270 */
[----:B--2---:R-:W-:-:S12]  /*97e0*/  @P2 BRA `(.L_x_2113) ;  /* 0x0000000000082947 */ /* 0x004fd80003800000 */
[----:B------:R-:W2:Y:S02]  /*97f0*/  SYNCS.PHASECHK.TRANS64.TRYWAIT P2, [R5+URZ+0x22830], R20 ;  /* 0x02283014050075a7 */ /* 0x000ea4000804017f */
[----:B--2---:R-:W-:Y:S05]  /*9800*/  @!P2 BRA `(.L_x_2114) ;  /* 0x0000016400aca947 */ /* 0x004fea0003800000 */
.L_x_2113:
[----:B------:R-:W-:Y:S05]  /*9810*/  WARPSYNC.ALL ;  /* 0x0000000000007948 */ /* 0x000fea0003800000 */
[----:B------:R-:W-:-:S05]  /*9820*/  LOP3.LUT R21, R0, 0x10000, RZ, 0xfc, !PT ;  /* 0x0001000000157812 */ /* 0x000fca00078efcff */
[----:B------:R-:W-:Y:S01]  /*9830*/  IMAD R8, R16, 0x300, R21 ;  /* 0x0000030010087824 */ /* 0x000fe200078e0215 */
[----:B------:R-:W-:Y:S01]  /*9840*/  LOP3.LUT R6, R42, 0x10000, RZ, 0xfc, !PT ;  /* 0x000100002a067812 */ /* 0x000fe200078efcff */
[----:B------:R-:W-:Y:S01]  /*9850*/  IMAD.MOV.U32 R9, RZ, RZ, 0x40000040 ;  /* 0x40000040ff097424 */ /* 0x000fe200078e00ff */
[----:B------:R-:W3:Y:S01]  /*9860*/  LDL R80, [R1+0xc] ;  /* 0x00000c0001507983 */ /* 0x000ee20000100800 */
        /* <DEDUP_REMOVED lines=9> */
[----:B------:R-:W4:Y:S01]  /*9900*/  S2R R82, SR_TID.X ;  /* 0x0000000000527919 */ /* 0x000f220000002100 */
[----:B------:R-:W-:Y:S01]  /*9910*/  IMAD.MOV.U32 R15, RZ, RZ, 0x40000040 ;  /* 0x40000040ff0f7424 */ /* 0x000fe200078e00ff */
[----:B------:R-:W0:Y:S01]  /*9920*/  LDC.64 R180, c[0x0][0x9e0] ;  /* 0x00027800ffb47b82 */ /* 0x000e220000000a00 */
[----:B------:R-:W-:Y:S01]  /*9930*/  VIADD R12, R8, 0x4 ;  /* 0x00000004080c7836 */ /* 0x000fe20000000000 */
[----:B------:R-:W-:Y:S01]  /*9940*/  LOP3.LUT R2, R2, 0xffefffff, RZ, 0xc0, !PT ;  /* 0xffefffff02027812 */ /* 0x000fe200078ec0ff */
[----:B------:R-:W-:-:S02]  /*9950*/  IMAD.MOV.U32 R13, RZ, RZ, 0x40000040 ;  /* 0x40000040ff0d7424 */ /* 0x000fc400078e00ff */
[----:B------:R-:W-:Y:S02]  /*9960*/  IMAD.MOV.U32 R9, RZ, RZ, 0x40000040 ;  /* 0x40000040ff097424 */ /* 0x000fe400078e00ff */
[----:B------:R-:W-:Y:S02]  /*9970*/  @!P1 VIADD R0, R5, 0x22840 ;  /* 0x0002284005009836 */ /* 0x000fe40000000000 */
[----:B------:R-:W-:Y:S01]  /*9980*/  HGMMA.64x96x16.F32.BF16 R24, gdesc[UR4], RZ, !UPT, gsb0 ;  /* 0x01600000041879f0 */ /* 0x000fe2000c0018ff */
[----:B------:R-:W-:Y:S01]  /*9990*/  R2UR UR6, R10 ;  /* 0x000000000a0672ca */ /* 0x000fe200000e0000 */
[----:B------:R-:W-:Y:S01]  /*99a0*/  VIADD R10, R6, 0x4 ;  /* 0x00000004060a7836 */ /* 0x000fe20000000000 */
[----:B------:R-:W-:Y:S01]  /*99b0*/  R2UR UR7, R11 ;  /* 0x000000000b0772ca */ /* 0x000fe200000e0000 */
[----:B------:R-:W-:Y:S01]  /*99c0*/  IMAD.MOV.U32 R11, RZ, RZ, 0x40000040 ;  /* 0x40000040ff0b7424 */ /* 0x000fe200078e00ff */
[----:B------:R-:W-:Y:S02]  /*99d0*/  R2UR UR4, R14 ;  /* 0x000000000e0472ca */ /* 0x000fe400000e0000 */
[----:B------:R-:W-:-:S02]  /*99e0*/  R2UR UR5, R15 ;  /* 0x000000000f0572ca */ /* 0x000fc400000e0000 */
[----:B------:R-:W-:Y:S02]  /*99f0*/  @!P1 PRMT R0, RZ, 0x654, R0 ;  /* 0x00000654ff009816 */ /* 0x000fe40000000000 */
[----:B0-----:R-:W-:Y:S02]  /*9a00*/  ISETP.GE.AND P2, PT, R181, 0x1, PT ;  /* 0x00000001b500780c */ /* 0x001fe40003f46270 */
[----:B----4-:R-:W-:-:S04]  /*9a10*/  SHF.R.U32.HI R82, RZ, 0x7, R82 ;  /* 0x00000007ff527819 */ /* 0x010fc80000011652 */
[----:B------:R-:W-:-:S07]  /*9a20*/  IADD3 R176, -R82, 0xb, RZ ;  /* 0x0000000b52b07810 */ /* 0x000fce0007ffe1ff */
[----:B------:R-:W-:Y:S01]  /*9a30*/  @P2 LOP3.LUT R2, R2, 0x100000, RZ, 0xfc, !PT ;  /* 0x0010000002022812 */ /* 0x000fe200078efcff */
[----:B------:R-:W-:Y:S02]  /*9a40*/  WARPGROUP.DEPBAR.LE gsb0, 0x0 ;  /* 0x00008000000079c5 */ /* 0x000fe40000010000 */
[----:B------:R-:W-:-:S06]  /*9a50*/  WARPGROUP.ARRIVE ;  /* 0x00000000000079c5 */ /* 0x000fcc0000000000 */
[----:B------:R-:W-:Y:S01]  /*9a60*/  HGMMA.64x96x16.F32.BF16 R24, gdesc[UR4], R24, gsb0 ;  /* 0x01600000041879f0 */ /* 0x000fe20008001818 */
[----:B------:R-:W-:Y:S01]  /*9a70*/  R2UR UR6, R12 ;  /* 0x000000000c0672ca */ /* 0x000fe200000e0000 */
[----:B------:R-:W-:Y:S01]  /*9a80*/  VIADD R12, R8, 0x6 ;  /* 0x00000006080c7836 */ /* 0x000fe20000000000 */
[----:B------:R-:W-:Y:S01]  /*9a90*/  R2UR UR7, R13 ;  /* 0x000000000d0772ca */ /* 0x000fe200000e0000 */
[----:B------:R-:W-:Y:S01]  /*9aa0*/  VIADD R8, R6, 0x6 ;  /* 0x0000000606087836 */ /* 0x000fe20000000000 */
[----:B------:R-:W-:Y:S01]  /*9ab0*/  R2UR UR4, R10 ;  /* 0x000000000a0472ca */ /* 0x000fe200000e0000 */
[----:B------:R-:W-:Y:S01]  /*9ac0*/  IMAD.MOV.U32 R13, RZ, RZ, 0x40000040 ;  /* 0x40000040ff0d7424 */ /* 0x000fe200078e00ff */
        /* <DEDUP_REMOVED lines=11> */
[----:B------:R-:W-:Y:S02]  /*9b80*/  ULDC.64 UR4, c[0x0][0x9d8] ;  /* 0x0002760000047ab9 */ /* 0x000fe40000000a00 */
[----:B------:R-:W-:Y:S01]  /*9b90*/  ULOP3.LUT UR51, URZ, UR5, URZ, 0x33, !UPT ;  /* 0x000000053f337292 */ /* 0x000fe2000f8e333f */
[----:B------:R-:W-:Y:S02]  /*9ba0*/  WARPGROUP.DEPBAR.LE gsb0, 0x0 ;  /* 0x00008000000079c5 */ /* 0x000fe40000010000 */
[----:B------:R-:W-:Y:S01]  /*9bb0*/  FMUL.FTZ R28, R28, UR4 ;  /* 0x000000041c1c7c20 */ /* 0x000fe20008410000 */
[----:B------:R-:W-:Y:S01]  /*9bc0*/  FMUL.FTZ R25, R25, UR4 ;  /* 0x0000000419197c20 */ /* 0x000fe20008410000 */
[----:B------:R-:W-:Y:S01]  /*9bd0*/  FMUL.FTZ R29, R29, UR4 ;  /* 0x000000041d1d7c20 */ /* 0x000fe20008410000 */
[----:B------:R-:W-:Y:S01]  /*9be0*/  FMUL.FTZ R32, R32, UR4 ;  /* 0x0000000420207c20 */ /* 0x000fe20008410000 */
[----:B------:R0:W4:Y:S01]  /*9bf0*/  MUFU.TANH R74, R28 ;  /* 0x0000001c004a7308 */ /* 0x0001220000002400 */
[----:B------:R-:W-:Y:S01]  /*9c00*/  FMUL.FTZ R33, R33, UR4 ;  /* 0x0000000421217c20 */ /* 0x000fe20008410000 */
[----:B------:R-:W-:Y:S01]  /*9c10*/  FMUL.FTZ R40, R40, UR4 ;  /* 0x0000000428287c20 */ /* 0x000fe20008410000 */
[----:B------:R-:W-:Y:S01]  /*9c20*/  FMUL.FTZ R72, R24, UR4 ;  /* 0x0000000418487c20 */ /* 0x000fe20008410000 */
[----:B------:R-:W-:Y:S01]  /*9c30*/  FMUL.FTZ R12, R30, UR4 ;  /* 0x000000041e0c7c20 */ /* 0x000fe20008410000 */
[----:B------:R-:W-:Y:S01]  /*9c40*/  FMUL.FTZ R3, R26, UR4 ;  /* 0x000000041a037c20 */ /* 0x000fe20008410000 */
[----:B------:R-:W-:Y:S01]  /*9c50*/  FMUL.FTZ R4, R27, UR4 ;  /* 0x000000041b047c20 */ /* 0x000fe20008410000 */
[----:B------:R-:W-:Y:S01]  /*9c60*/  FMUL.FTZ R24, R31, UR4 ;  /* 0x000000041f187c20 */ /* 0x000fe20008410000 */
[----:B------:R1:W2:Y:S01]  /*9c70*/  MUFU.TANH R73, R25 ;  /* 0x0000001900497308 */ /* 0x0002a20000002400 */
[----:B0-----:R-:W-:Y:S01]  /*9c80*/  FMUL.FTZ R28, R39, UR4 ;  /* 0x00000004271c7c20 */ /* 0x001fe20008410000 */
[----:B------:R-:W-:-:S02]  /*9c90*/  IMAD.MOV.U32 R39, RZ, RZ, -0x60 ;  /* 0xffffffa0ff277424 */ /* 0x000fc400078e00ff */
[----:B------:R-:W-:Y:S01]  /*9ca0*/  FMUL.FTZ R30, R42, UR4 ;  /* 0x000000042a1e7c20 */ /* 0x000fe20008410000 */
[----:B------:R-:W-:Y:S01]  /*9cb0*/  FMUL.FTZ R26, R35, UR4 ;  /* 0x00000004231a7c20 */ /* 0x000fe20008410000 */
[----:B------:R-:W-:Y:S01]  /*9cc0*/  FMUL.FTZ R27, R38, UR4 ;  /* 0x00000004261b7c20 */ /* 0x000fe20008410000 */
[----:B------:R-:W-:Y:S02]  /*9cd0*/  IMAD R39, R178, R39, 0x60 ;  /* 0x00000060b2277424 */ /* 0x000fe400078e0227 */
[----:B------:R-:W-:Y:S01]  /*9ce0*/  FMUL.FTZ R41, R41, UR4 ;  /* 0x0000000429297c20 */ /* 0x000fe20008410000 */
[----:B------:R-:W0:Y:S01]  /*9cf0*/  MUFU.TANH R75, R29 ;  /* 0x0000001d004b7308 */ /* 0x000e220000002400 */
[----:B-1----:R-:W-:Y:S01]  /*9d00*/  FMUL.FTZ R25, R34, UR4 ;  /* 0x0000000422197c20 */ /* 0x002fe20008410000 */
[----:B------:R-:W-:Y:S02]  /*9d10*/  IMAD.IADD R34, R202, 0x1, R39 ;  /* 0x00000001ca227824 */ /* 0x000fe400078e0227 */
[----:B------:R-:W-:Y:S01]  /*9d20*/  FMUL.FTZ R44, R44, UR4 ;  /* 0x000000042c2c7c20 */ /* 0x000fe20008410000 */
[----:B------:R-:W-:Y:S01]  /*9d30*/  FMUL.FTZ R45, R45, UR4 ;  /* 0x000000042d2d7c20 */ /* 0x000fe20008410000 */
[----:B------:R-:W-:Y:S01]  /*9d40*/  FMUL.FTZ R42, R46, UR4 ;  /* 0x000000042e2a7c20 */ /* 0x000fe20008410000 */
[----:B------:R-:W-:Y:S01]  /*9d50*/  FMUL.FTZ R48, R48, UR4 ;  /* 0x0000000430307c20 */ /* 0x000fe20008410000 */
[----:B------:R-:W-:Y:S01]  /*9d60*/  FMUL.FTZ R49, R49, UR4 ;  /* 0x0000000431317c20 */ /* 0x000fe20008410000 */
[----:B------:R1:W0:Y:S01]  /*9d70*/  MUFU.TANH R76, R32 ;  /* 0x00000020004c7308 */ /* 0x0002220000002400 */
[----:B------:R-:W-:Y:S01]  /*9d80*/  FMUL.FTZ R50, R50, UR4 ;  /* 0x0000000432327c20 */ /* 0x000fe20008410000 */
[----:B------:R-:W-:Y:S01]  /*9d90*/  FMUL.FTZ R51, R51, UR4 ;  /* 0x0000000433337c20 */ /* 0x000fe20008410000 */
[----:B------:R-:W-:Y:S01]  /*9da0*/  FMUL.FTZ R52, R52, UR4 ;  /* 0x0000000434347c20 */ /* 0x000fe20008410000 */
[----:B------:R-:W-:Y:S01]  /*9db0*/  FMUL.FTZ R53, R53, UR4 ;  /* 0x0000000435357c20 */ /* 0x000fe20008410000 */
[----:B------:R-:W-:Y:S01]  /*9dc0*/  FMUL.FTZ R54, R54, UR4 ;  /* 0x0000000436367c20 */ /* 0x000fe20008410000 */
[----:B------:R-:W-:Y:S01]  /*9dd0*/  FMUL.FTZ R55, R55, UR4 ;  /* 0x0000000437377c20 */ /* 0x000fe20008410000 */
[----:B------:R-:W-:Y:S01]  /*9de0*/  FMUL.FTZ R56, R56, UR4 ;  /* 0x0000000438387c20 */ /* 0x000fe20008410000 */
[----:B------:R4:W0:Y:S01]  /*9df0*/  MUFU.TANH R77, R33 ;  /* 0x00000021004d7308 */ /* 0x0008220000002400 */
[----:B-1----:R-:W-:Y:S01]  /*9e00*/  FMUL.FTZ R32, R43, UR4 ;  /* 0x000000042b207c20 */ /* 0x002fe20008410000 */
[----:B------:R-:W-:Y:S01]  /*9e10*/  FMUL.FTZ R57, R57, UR4 ;  /* 0x0000000439397c20 */ /* 0x000fe20008410000 */
[----:B------:R-:W-:Y:S01]  /*9e20*/  FMUL.FTZ R59, R59, UR4 ;  /* 0x000000043b3b7c20 */ /* 0x000fe20008410000 */
[----:B------:R-:W-:Y:S01]  /*9e30*/  FMUL.FTZ R61, R61, UR4 ;  /* 0x000000043d3d7c20 */ /* 0x000fe20008410000 */
[----:B------:R-:W-:Y:S01]  /*9e40*/  FMUL.FTZ R63, R63, UR4 ;  /* 0x000000043f3f7c20 */ /* 0x000fe20008410000 */
[----:B------:R-:W-:Y:S01]  /*9e50*/  FMUL.FTZ R13, R67, UR4 ;  /* 0x00000004430d7c20 */ /* 0x000fe20008410000 */
[----:B------:R-:W-:Y:S01]  /*9e60*/  FMUL.FTZ R68, R68, UR4 ;  /* 0x0000000444447c20 */ /* 0x000fe20008410000 */
[----:B------:R1:W0:Y:S01]  /*9e70*/  MUFU.TANH R92, R40 ;  /* 0x00000028005c7308 */ /* 0x0002220000002400 */
[----:B----4-:R-:W-:Y:S01]  /*9e80*/  FMUL.FTZ R33, R66, UR4 ;  /* 0x0000000442217c20 */ /* 0x010fe20008410000 */
[----:B------:R-:W-:Y:S01]  /*9e90*/  FMUL.FTZ R69, R69, UR4 ;  /* 0x0000000445457c20 */ /* 0x000fe20008410000 */
[----:B------:R-:W-:Y:S01]  /*9ea0*/  FMUL.FTZ R31, R70, UR4 ;  /* 0x00000004461f7c20 */ /* 0x000fe20008410000 */
[----:B------:R-:W-:Y:S01]  /*9eb0*/  FMUL.FTZ R29, R71, UR4 ;  /* 0x00000004471d7c20 */ /* 0x000fe20008410000 */
[----:B------:R-:W-:Y:S01]  /*9ec0*/  FMUL.FTZ R36, R36, UR4 ;  /* 0x0000000424247c20 */ /* 0x000fe20008410000 */
[----:B------:R-:W-:Y:S01]  /*9ed0*/  FMUL.FTZ R37, R37, UR4 ;  /* 0x0000000425257c20 */ /* 0x000fe20008410000 */
[----:B------:R-:W-:Y:S01]  /*9ee0*/  FMUL.FTZ R60, R60, UR4 ;  /* 0x000000043c3c7c20 */ /* 0x000fe20008410000 */
[----:B------:R-:W-:Y:S01]  /*9ef0*/  FMUL.FTZ R62, R62, UR4 ;  /* 0x000000043e3e7c20 */ /* 0x000fe20008410000 */
[----:B-1----:R-:W-:Y:S01]  /*9f00*/  FMUL.FTZ R40, R47, UR4 ;  /* 0x000000042f287c20 */ /* 0x002fe20008410000 */
[----:B------:R-:W-:Y:S01]  /*9f10*/  FMUL.FTZ R64, R64, UR4 ;  /* 0x0000000440407c20 */ /* 0x000fe20008410000 */
[----:B------:R1:W-:Y:S06]  /*9f20*/  BAR.ARV R176, 0x100 ;  /* 0x000400b00000751d */ /* 0x0003ec0000002000 */
[----:B------:R4:W-:Y:S01]  /*9f30*/  @!P1 SYNCS.ARRIVE.TRANS64.RED.A1T0 RZ, [R0+URZ], RZ ;  /* 0x000000ff00ff99a7 */ /* 0x0009e2000810043f */
[----:B------:R-:W0:Y:S01]  /*9f40*/  MUFU.TANH R43, R50 ;  /* 0x00000032002b7308 */ /* 0x000e220000002400 */
[----:B------:R-:W-:Y:S01]  /*9f50*/  FMUL.FTZ R65, R65, UR4 ;  /* 0x0000000441417c20 */ /* 0x000fe20008410000 */
[----:B------:R-:W-:Y:S01]  /*9f60*/  FMUL.FTZ R58, R58, UR4 ;  /* 0x000000043a3a7c20 */ /* 0x000fe20008410000 */
[----:B----4-:R-:W-:-:S05]  /*9f70*/  IADD3 R0, -R203, 0x1, R34 ;  /* 0x00000001cb007810 */ /* 0x010fca0007ffe122 */
[----:B------:R-:W4:Y:S01]  /*9f80*/  MUFU.TANH R47, R54 ;  /* 0x00000036002f7308 */ /* 0x000f220000002400 */
[----:B------:R-:W-:Y:S02]  /*9f90*/  IMAD.IADD R35, R0, 0x1, -R23 ;  /* 0x0000000100237824 */ /* 0x000fe400078e0a17 */
[----:B---3--:R-:W-:-:S05]  /*9fa0*/  IMAD R0, R205, 0x80, R80 ;  /* 0x00000080cd007824 */ /* 0x008fca00078e0250 */
[----:B------:R-:W3:Y:S01]  /*9fb0*/  MUFU.TANH R72, R72 ;  /* 0x0000004800487308 */ /* 0x000ee20000002400 */
[C---:B------:R-:W-:Y:S02]  /*9fc0*/  IMAD.IADD R96, R35.reuse, 0x1, R180 ;  /* 0x0000000123607824 */ /* 0x040fe400078e02b4 */
[----:B------:R-:W-:-:S04]  /*9fd0*/  VIADD R67, R35, UR51 ;  /* 0x0000003323437c36 */ /* 0x000fc80008000000 */
[----:B------:R-:W-:Y:S01]  /*9fe0*/  IMAD.IADD R35, R67, 0x1, R0 ;  /* 0x0000000143237824 */ /* 0x000fe200078e0200 */
        /* <DEDUP_REMOVED lines=39> */
[----:B--2---:R-:W-:-:S05]  /*a260*/  IMAD.IADD R65, R34, 0x1, -R23 ;  /* 0x0000000122417824 */ /* 0x004fca00078e0a17 */
[----:B------:R-:W-:Y:S01]  /*a270*/  VIADDMNMX R34, R0, R96, R65, PT ;  /* 0x0000006000227246 */ /* 0x000fe20003800141 */
[----:B-1----:R-:W-:Y:S01]  /*a280*/  IMAD.IADD R58, R39, 0x1, -R23 ;  /* 0x00000001273a7824 */ /* 0x002fe200078e0a17 */
[----:B---34-:R-:W-:Y:S06]  /*a290*/  @!P2 BRA `(.L_x_2115) ;  /* 0x00000000004ca947 */ /* 0x018fec0003800000 */
[----:B------:R-:W-:Y:S01]  /*a2a0*/  IADD3 R36, R0, R202, -R203 ;  /* 0x000000ca00247210 */ /* 0x000fe20007ffe8cb */
[----:B------:R-:W-:Y:S03]  /*a2b0*/  BSSY B0, `(.L_x_2116) ;  /* 0x000000e000007945 */ /* 0x000fe60003800000 */
        /* <DEDUP_REMOVED lines=9> */
.L_x_2117:
[----:B------:R-:W-:-:S13]  /*a350*/  ISETP.NE.AND P2, PT, R181, 0x1, PT ;  /* 0x00000001b500780c */ /* 0x000fda0003f45270 */
[----:B------:R-:W1:Y:S02]  /*a360*/  @P2 LDC.64 R70, c[0x0][0x9e8] ;  /* 0x00027a00ff462b82 */ /* 0x000e640000000a00 */
[----:B-1----:R-:W-:-:S05]  /*a370*/  @P2 IMAD.HI.U32 R38, R36, R70, RZ ;  /* 0x0000004624262227 */ /* 0x002fca00078e00ff */
[----:B------:R-:W-:-:S07]  /*a380*/  @P2 SHF.R.U32.HI R36, RZ, R71, R38 ;  /* 0x00000047ff242219 */ /* 0x000fce0000011626 */
.L_x_2118:
[----:B------:R-:W-:Y:S05]  /*a390*/  BSYNC B0 ;  /* 0x0000000000007941 */ /* 0x000fea0003800000 */
.L_x_2116:
[----:B------:R-:W-:-:S05]  /*a3a0*/  IMAD R36, R36, R181, R58 ;  /* 0x000000b524247224 */ /* 0x000fca00078e023a */
[----:B------:R-:W-:Y:S02]  /*a3b0*/  VIMNMX R35, R35, R36, !PT ;  /* 0x0000002423237248 */ /* 0x000fe40007fe0100 */
[----:B------:R-:W-:-:S07]  /*a3c0*/  VIADDMNMX R34, R36, R181, R34, PT ;  /* 0x000000b524227246 */ /* 0x000fce0003800122 */
.L_x_2115:
[C---:B------:R-:W-:Y:S02]  /*a3d0*/  ISETP.GE.AND P2, PT, R39.reuse, 0x2, PT ;  /* 0x000000022700780c */ /* 0x040fe40003f46270 */
[----:B------:R-:W-:Y:S02]  /*a3e0*/  ISETP.GE.AND P4, PT, R39, 0x9, PT ;  /* 0x000000092700780c */ /* 0x000fe40003f86270 */
[----:B------:R-:W-:Y:S02]  /*a3f0*/  ISETP.GT.AND P3, PT, R35, 0x1, !P2 ;  /* 0x000000012300780c */ /* 0x000fe40005764270 */
[----:B------:R-:W-:Y:S02]  /*a400*/  P2R R38, PR, RZ, 0x10 ;  /* 0x00000010ff267803 */ /* 0x000fe40000000000 */
[----:B------:R-:W-:Y:S02]  /*a410*/  ISETP.LT.OR P3, PT, R34, 0x2, P3 ;  /* 0x000000022200780c */ /* 0x000fe40001f61670 */
[----:B------:R-:W-:-:S02]  /*a420*/  ISETP.GE.AND P6, PT, R39, 0x1, PT ;  /* 0x000000012700780c */ /* 0x000fc40003fc6270 */
[----:B------:R-:W-:Y:S02]  /*a430*/  FSEL R98, R73, -INF , !P3 ;  /* 0xff80000049627808 */ /* 0x000fe40005800000 */
[----:B------:R-:W-:Y:S02]  /*a440*/  ISETP.GT.AND P3, PT, R35, 0x8, !P4 ;  /* 0x000000082300780c */ /* 0x000fe40006764270 */
[----:B------:R-:W-:Y:S02]  /*a450*/  ISETP.GE.AND P4, PT, R39, 0xa, PT ;  /* 0x0000000a2700780c */ /* 0x000fe40003f86270 */
[----:B------:R-:W-:Y:S02]  /*a460*/  ISETP.LT.OR P3, PT, R34, 0x9, P3 ;  /* 0x000000092200780c */ /* 0x000fe40001f61670 */
[----:B------:R-:W-:Y:S02]  /*a470*/  P2R R62, PR, RZ, 0x10 ;  /* 0x00000010ff3e7803 */ /* 0x000fe40000000000 */
[----:B------:R-:W-:-:S02]  /*a480*/  FSEL R154, R74, -INF , !P3 ;  /* 0xff8000004a9a7808 */ /* 0x000fc40005800000 */
[----:B------:R-:W-:Y:S02]  /*a490*/  ISETP.GT.AND P3, PT, R35, 0x9, !P4 ;  /* 0x000000092300780c */ /* 0x000fe40006764270 */
[----:B------:R-:W-:Y:S02]  /*a4a0*/  ISETP.GE.AND P4, PT, R39, 0x11, PT ;  /* 0x000000112700780c */ /* 0x000fe40003f86270 */
[----:B------:R-:W-:Y:S02]  /*a4b0*/  ISETP.LT.OR P3, PT, R34, 0xa, P3 ;  /* 0x0000000a2200780c */ /* 0x000fe40001f61670 */
[----:B------:R-:W-:Y:S02]  /*a4c0*/  P2R R64, PR, RZ, 0x10 ;  /* 0x00000010ff407803 */ /* 0x000fe40000000000 */
[----:B0-----:R-:W-:Y:S02]  /*a4d0*/  FSEL R100, R75, -INF , !P3 ;  /* 0xff8000004b647808 */ /* 0x001fe40005800000 */
[----:B------:R-:W-:-:S02]  /*a4e0*/  ISETP.GT.AND P3, PT, R35, 0x10, !P4 ;  /* 0x000000102300780c */ /* 0x000fc40006764270 */
[----:B------:R-:W-:Y:S02]  /*a4f0*/  ISETP.GE.AND P4, PT, R39, 0x12, PT ;  /* 0x000000122700780c */ /* 0x000fe40003f86270 */
[----:B------:R-:W-:Y:S02]  /*a500*/  ISETP.LT.OR P3, PT, R34, 0x11, P3 ;  /* 0x000000112200780c */ /* 0x000fe40001f61670 */
[----:B------:R-:W-:Y:S02]  /*a510*/  P2R R71, PR, RZ, 0x10 ;  /* 0x00000010ff477803 */ /* 0x000fe40000000000 */
[----:B------:R-:W-:Y:S02]  /*a520*/  FSEL R156, R76, -INF , !P3 ;  /* 0xff8000004c9c7808 */ /* 0x000fe40005800000 */
[----:B------:R-:W-:Y:S02]  /*a530*/  ISETP.GT.AND P3, PT, R35, 0x11, !P4 ;  /* 0x000000112300780c */ /* 0x000fe40006764270 */
[----:B------:R-:W-:-:S02]  /*a540*/  ISETP.GE.AND P4, PT, R39, 0x19, PT ;  /* 0x000000192700780c */ /* 0x000fc40003f86270 */
[C---:B------:R-:W-:Y:S02]  /*a550*/  ISETP.LT.OR P3, PT, R34.reuse, 0x12, P3 ;  /* 0x000000122200780c */ /* 0x040fe40001f61670 */
[----:B------:R-:W-:Y:S02]  /*a560*/  P2R R73, PR, RZ, 0x10 ;  /* 0x00000010ff497803 */ /* 0x000fe40000000000 */
[----:B------:R-:W-:Y:S02]  /*a570*/  FSEL R102, R77, -INF , !P3 ;  /* 0xff8000004d667808 */ /* 0x000fe40005800000 */
[----:B------:R-:W-:Y:S02]  /*a580*/  ISETP.GT.AND P3, PT, R35, 0x18, !P4 ;  /* 0x000000182300780c */ /* 0x000fe40006764270 */
[----:B------:R-:W-:Y:S02]  /*a590*/  ISETP.GE.AND P4, PT, R39, 0x1a, PT ;  /* 0x0000001a2700780c */ /* 0x000fe40003f86270 */
[----:B------:R-:W-:-:S02]  /*a5a0*/  ISETP.LT.OR P3, PT, R34, 0x19, P3 ;  /* 0x000000192200780c */ /* 0x000fc40001f61670 */
[----:B------:R-:W-:Y:S02]  /*a5b0*/  P2R R75, PR, RZ, 0x10 ;  /* 0x00000010ff4b7803 */ /* 0x000fe40000000000 */
[----:B------:R-:W-:Y:S02]  /*a5c0*/  FSEL R158, R78, -INF , !P3 ;  /* 0xff8000004e9e7808 */ /* 0x000fe40005800000 */
[----:B------:R-:W-:Y:S02]  /*a5d0*/  ISETP.GT.AND P3, PT, R35, 0x19, !P4 ;  /* 0x000000192300780c */ /* 0x000fe40006764270 */
[----:B------:R-:W-:Y:S02]  /*a5e0*/  ISETP.GE.AND P4, PT, R39, 0x21, PT ;  /* 0x000000212700780c */ /* 0x000fe40003f86270 */
[----:B------:R-:W-:Y:S02]  /*a5f0*/  ISETP.LT.OR P3, PT, R34, 0x1a, P3 ;  /* 0x0000001a2200780c */ /* 0x000fe40001f61670 */
[----:B------:R-:W-:-:S02]  /*a600*/  P2R R76, PR, RZ, 0x10 ;  /* 0x00000010ff4c7803 */ /* 0x000fc40000000000 */
        /* <DEDUP_REMOVED lines=9> */
[----:B------:R-:W-:Y:S02]  /*a6a0*/  IADD3 R37, R67, 0x8, R0 ;  /* 0x0000000843257810 */ /* 0x000fe40007ffe000 */
        /* <DEDUP_REMOVED lines=72> */
[----:B------:R-:W-:Y:S02]  /*ab30*/  ISETP.GE.AND P5, PT, R181, 0x1, PT ;  /* 0x00000001b500780c */ /* 0x000fe40003fa6270 */
[----:B------:R-:W-:-:S11]  /*ab40*/  VIADDMNMX R96, R34, R96, R65, PT ;  /* 0x0000006022607246 */ /* 0x000fd60003800141 */
[----:B------:R-:W-:Y:S05]  /*ab50*/  @!P5 BRA `(.L_x_2119) ;  /* 0x000000000050d947 */ /* 0x000fea0003800000 */
[----:B------:R-:W-:Y:S01]  /*ab60*/  IADD3 R34, R0, R202, -R203 ;  /* 0x000000ca00227210 */ /* 0x000fe20007ffe8cb */
[----:B------:R-:W-:Y:S04]  /*ab70*/  BSSY B0, `(.L_x_2120) ;  /* 0x000000f000007945 */ /* 0x000fe80003800000 */
[----:B------:R-:W-:-:S05]  /*ab80*/  VIADD R36, R34, 0x8 ;  /* 0x0000000822247836 */ /* 0x000fca0000000000 */
        /* <DEDUP_REMOVED lines=9> */
.L_x_2121:
[----:B------:R-:W-:-:S13]  /*ac20*/  ISETP.NE.AND P5, PT, R181, 0x1, PT ;  /* 0x00000001b500780c */ /* 0x000fda0003fa5270 */
[----:B------:R-:W0:Y:S02]  /*ac30*/  @P5 LDC.64 R34, c[0x0][0x9e8] ;  /* 0x00027a00ff225b82 */ /* 0x000e240000000a00 */
[----:B0-----:R-:W-:-:S05]  /*ac40*/  @P5 IMAD.HI.U32 R34, R36, R34, RZ ;  /* 0x0000002224225227 */ /* 0x001fca00078e00ff */
[----:B------:R-:W-:-:S07]  /*ac50*/  @P5 SHF.R.U32.HI R36, RZ, R35, R34 ;  /* 0x00000023ff245219 */ /* 0x000fce0000011622 */
.L_x_2122:
[----:B------:R-:W-:Y:S05]  /*ac60*/  BSYNC B0 ;  /* 0x0000000000007941 */ /* 0x000fea0003800000 */
.L_x_2120:
[----:B------:R-:W-:-:S05]  /*ac70*/  IMAD R36, R36, R181, R58 ;  /* 0x000000b524247224 */ /* 0x000fca00078e023a */
[----:B------:R-:W-:Y:S02]  /*ac80*/  VIMNMX R37, R37, R36, !PT ;  /* 0x0000002425257248 */ /* 0x000fe40007fe0100 */
[----:B------:R-:W-:-:S07]  /*ac90*/  VIADDMNMX R96, R36, R181, R96, PT ;  /* 0x000000b524607246 */ /* 0x000fce0003800160 */
.L_x_2119:
[C---:B------:R-:W-:Y:S01]  /*aca0*/  ISETP.GT.AND P2, PT, R37.reuse, 0x1, !P2 ;  /* 0x000000012500780c */ /* 0x040fe20005744270 */
[----:B------:R-:W-:Y:S01]  /*acb0*/  ULDC UR4, c[0x0][0x988] ;  /* 0x0002620000047ab9 */ /* 0x000fe20000000800 */
[----:B------:R-:W-:Y:S01]  /*acc0*/  ISETP.NE.AND P5, PT, R76, RZ, PT ;  /* 0x000000ff4c00720c */ /* 0x000fe20003fa5270 */
[----:B------:R-:W-:Y:S01]  /*acd0*/  IMAD.U32 R177, RZ, RZ, UR4 ;  /* 0x00000004ffb17e24 */ /* 0x000fe2000f8e00ff */
[----:B------:R-:W-:Y:S02]  /*ace0*/  ISETP.LT.OR P2, PT, R96, 0x2, P2 ;  /* 0x000000026000780c */ /* 0x000fe40001741670 */
[----:B------:R-:W-:Y:S02]  /*acf0*/  ISETP.GT.AND P6, PT, R37, RZ, !P6 ;  /* 0x000000ff2500720c */ /* 0x000fe400077c4270 */
[----:B------:R-:W-:Y:S02]  /*ad00*/  FSEL R82, R4, -INF , !P2 ;  /* 0xff80000004527808 */ /* 0x000fe40005000000 */
[----:B------:R-:W-:-:S02]  /*ad10*/  ISETP.NE.AND P2, PT, R38, RZ, PT ;  /* 0x000000ff2600720c */ /* 0x000fc40003f45270 */
[C---:B------:R-:W-:Y:S02]  /*ad20*/  ISETP.LT.OR P6, PT, R96.reuse, 0x1, P6 ;  /* 0x000000016000780c */ /* 0x040fe400037c1670 */
[----:B------:R-:W-:Y:S02]  /*ad30*/  ISETP.GT.AND P2, PT, R37, 0x8, !P2 ;  /* 0x000000082500780c */ /* 0x000fe40005744270 */
[----:B------:R-:W-:Y:S02]  /*ad40*/  FSEL R35, R3, -INF , !P6 ;  /* 0xff80000003237808 */ /* 0x000fe40007000000 */
        /* <DEDUP_REMOVED lines=34> */
[----:B------:R-:W-:Y:S02]  /*af70*/  FMNMX.FTZ R3, R70, R3, !PT ;  /* 0x0000000346037209 */ /* 0x000fe40007810000 */
[----:B------:R-:W-:Y:S02]  /*af80*/  ISETP.LT.OR P2, PT, R96, 0x1a, P2 ;  /* 0x0000001a6000780c */ /* 0x000fe40001741670 */
[----:B------:R-:W-:Y:S02]  /*af90*/  FMNMX.FTZ R3, R66, R3, !PT ;  /* 0x0000000342037209 */ /* 0x000fe40007810000 */
[----:B------:R-:W-:Y:S02]  /*afa0*/  FSEL R62, R28, -INF , !P2 ;  /* 0xff8000001c3e7808 */ /* 0x000fe40005000000 */
[----:B------:R-:W-:-:S02]  /*afb0*/  ISETP.GT.AND P2, PT, R37, 0x20, !P5 ;  /* 0x000000202500780c */ /* 0x000fc40006f44270 */
[----:B------:R-:W-:Y:S02]  /*afc0*/  ISETP.NE.AND P5, PT, R56, RZ, PT ;  /* 0x000000ff3800720c */ /* 0x000fe40003fa5270 */
[----:B------:R-:W-:Y:S02]  /*afd0*/  ISETP.LT.OR P2, PT, R96, 0x21, P2 ;  /* 0x000000216000780c */ /* 0x000fe40001741670 */
[----:B------:R-:W-:Y:S02]  /*afe0*/  FMNMX.FTZ R3, R60, R3, !PT ;  /* 0x000000033c037209 */ /* 0x000fe40007810000 */
[----:B------:R-:W-:Y:S02]  /*aff0*/  FSEL R58, R30, -INF , !P2 ;  /* 0xff8000001e3a7808 */ /* 0x000fe40005000000 */
[----:B------:R-:W-:Y:S02]  /*b000*/  ISETP.NE.AND P2, PT, R77, RZ, PT ;  /* 0x000000ff4d00720c */ /* 0x000fe40003f45270 */
[----:B------:R-:W-:-:S02]  /*b010*/  FMNMX.FTZ R3, R54, R3, !PT ;  /* 0x0000000336037209 */ /* 0x000fc40007810000 */
        /* <DEDUP_REMOVED lines=12> */
[----:B------:R-:W-:Y:S01]  /*b0e0*/  ISETP.NE.AND P2, PT, R83, RZ, PT ;  /* 0x000000ff5300720c */ /* 0x000fe20003f45270 */
[----:B------:R-:W0:Y:S01]  /*b0f0*/  SHFL.BFLY PT, R12, R3, 0x2, 0x1f ;  /* 0x0c401f00030c7f89 */ /* 0x000e2200000e0000 */
[C---:B------:R-:W-:Y:S02]  /*b100*/  ISETP.GT.AND P3, PT, R37.reuse, 0x51, !P3 ;  /* 0x000000512500780c */ /* 0x040fe40005f64270 */
[C---:B------:R-:W-:Y:S02]  /*b110*/  ISETP.GT.AND P2, PT, R37.reuse, 0x29, !P2 ;  /* 0x000000292500780c */ /* 0x040fe40005744270 */
[----:B------:R-:W-:Y:S02]  /*b120*/  ISETP.GT.AND P4, PT, R37, 0x58, !P4 ;  /* 0x000000582500780c */ /* 0x000fe40006784270 */
[C---:B------:R-:W-:Y:S02]  /*b130*/  ISETP.LT.OR P2, PT, R96.reuse, 0x2a, P2 ;  /* 0x0000002a6000780c */ /* 0x040fe40001741670 */
[----:B------:R-:W-:-:S02]  /*b140*/  ISETP.LT.OR P3, PT, R96, 0x52, P3 ;  /* 0x000000526000780c */ /* 0x000fc40001f61670 */
[----:B------:R-:W-:Y:S02]  /*b150*/  FSEL R40, R40, -INF , !P2 ;  /* 0xff80000028287808 */ /* 0x000fe40005000000 */
[----:B------:R-:W-:Y:S02]  /*b160*/  ISETP.NE.AND P2, PT, R45, RZ, PT ;  /* 0x000000ff2d00720c */ /* 0x000fe40003f45270 */
[----:B------:R-:W-:Y:S02]  /*b170*/  ISETP.LT.OR P4, PT, R96, 0x59, P4 ;  /* 0x000000596000780c */ /* 0x000fe40002781670 */
[----:B------:R-:W-:-:S04]  /*b180*/  ISETP.GT.AND P2, PT, R37, 0x30, !P2 ;  /* 0x000000302500780c */ /* 0x000fc80005744270 */
[----:B------:R-:W-:Y:S02]  /*b190*/  ISETP.LT.OR P2, PT, R96, 0x31, P2 ;  /* 0x000000316000780c */ /* 0x000fe40001741670 */
[----:B0-----:R-:W-:Y:S02]  /*b1a0*/  FMNMX.FTZ R25, R3, R12, !PT ;  /* 0x0000000c03197209 */ /* 0x001fe40007810000 */
[----:B------:R-:W-:Y:S02]  /*b1b0*/  FSEL R38, R43, -INF , !P2 ;  /* 0xff8000002b267808 */ /* 0x000fe40005000000 */
[----:B------:R-:W-:Y:S01]  /*b1c0*/  ISETP.NE.AND P2, PT, R85, RZ, PT ;  /* 0x000000ff5500720c */ /* 0x000fe20003f45270 */
[----:B------:R-:W0:Y:S01]  /*b1d0*/  SHFL.BFLY PT, R12, R25, 0x1, 0x1f ;  /* 0x0c201f00190c7f89 */ /* 0x000e2200000e0000 */
[----:B------:R-:W-:Y:S02]  /*b1e0*/  FMNMX.FTZ R3, R35, R82, !PT ;  /* 0x0000005223037209 */ /* 0x000fe40007810000 */
[----:B------:R-:W-:-:S02]  /*b1f0*/  ISETP.GT.AND P2, PT, R37, 0x31, !P2 ;  /* 0x000000312500780c */ /* 0x000fc40005744270 */
[----:B------:R-:W-:Y:S02]  /*b200*/  FMNMX.FTZ R3, R84, R3, !PT ;  /* 0x0000000354037209 */ /* 0x000fe40007810000 */
[----:B------:R-:W-:Y:S02]  /*b210*/  ISETP.LT.OR P2, PT, R96, 0x32, P2 ;  /* 0x000000326000780c */ /* 0x000fe40001741670 */
[----:B------:R-:W-:Y:S02]  /*b220*/  FMNMX.FTZ R3, R76, R3, !PT ;  /* 0x000000034c037209 */ /* 0x000fe40007810000 */
[----:B------:R-:W-:Y:S02]  /*b230*/  FSEL R36, R51, -INF , !P2 ;  /* 0xff80000033247808 */ /* 0x000fe40005000000 */
[----:B------:R-:W-:-:S04]  /*b240*/  ISETP.NE.AND P2, PT, R49, RZ, PT ;  /* 0x000000ff3100720c */ /* 0x000fc80003f45270 */
[----:B------:R-:W-:-:S04]  /*b250*/  ISETP.GT.AND P2, PT, R37, 0x38, !P2 ;  /* 0x000000382500780c */ /* 0x000fc80005744270 */
[----:B------:R-:W-:Y:S02]  /*b260*/  ISETP.LT.OR P2, PT, R96, 0x39, P2 ;  /* 0x000000396000780c */ /* 0x000fe40001741670 */
[----:B0-----:R-:W-:Y:S02]  /*b270*/  FMNMX.FTZ R12, R25, R12, !PT ;  /* 0x0000000c190c7209 */ /* 0x001fe40007810000 */
[----:B------:R-:W-:Y:S02]  /*b280*/  FSEL R32, R47, -INF , !P2 ;  /* 0xff8000002f207808 */ /* 0x000fe40005000000 */
[----:B------:R-:W-:Y:S01]  /*b290*/  ISETP.NE.AND P2, PT, R87, RZ, PT ;  /* 0x000000ff5700720c */ /* 0x000fe20003f45270 */
[----:B------:R-:W-:Y:S01]  /*b2a0*/  FMUL.FTZ R27, R12, R177 ;  /* 0x000000b10c1b7220 */ /* 0x000fe20000410000 */
        /* <DEDUP_REMOVED lines=23> */
[----:B------:R-:W-:-:S04]  /*b420*/  FSETP.NEU.FTZ.AND P2, PT, R12, -INF , PT ;  /* 0xff8000000c00780b */ /* 0x000fc80003f5d000 */
[----:B------:R-:W-:Y:S02]  /*b430*/  FSEL R39, R27, RZ, P2 ;  /* 0x000000ff1b277208 */ /* 0x000fe40001000000 */
[----:B------:R-:W-:Y:S02]  /*b440*/  FMNMX.FTZ R27, R58, R25, !PT ;  /* 0x000000193a1b7209 */ /* 0x000fe40007810000 */
[----:B------:R-:W-:Y:S01]  /*b450*/  ISETP.GT.AND P2, PT, R37, 0x50, !P5 ;  /* 0x000000502500780c */ /* 0x000fe20006f44270 */
[--C-:B------:R-:W-:Y:S01]  /*b460*/  FFMA.FTZ R43, R102, R177, -R39.reuse ;  /* 0x000000b1662b7223 */ /* 0x100fe20000010827 */
[----:B------:R-:W-:Y:S01]  /*b470*/  FMNMX.FTZ R27, R56, R27, !PT ;  /* 0x0000001b381b7209 */ /* 0x000fe20007810000 */
[-CC-:B------:R-:W-:Y:S01]  /*b480*/  FFMA.FTZ R41, R100, R177.reuse, -R39.reuse ;  /* 0x000000b164297223 */ /* 0x180fe20000010827 */
[----:B------:R-:W-:Y:S01]  /*b490*/  ISETP.LT.OR P2, PT, R96, 0x51, P2 ;  /* 0x000000516000780c */ /* 0x000fe20001741670 */
[--C-:B------:R-:W-:Y:S01]  /*b4a0*/  FFMA.FTZ R94, R94, R177, -R39.reuse ;  /* 0x000000b15e5e7223 */ /* 0x100fe20000010827 */
[----:B------:R-:W-:Y:S01]  /*b4b0*/  FMNMX.FTZ R27, R42, R27, !PT ;  /* 0x0000001b2a1b7209 */ /* 0x000fe20007810000 */
[----:B------:R-:W-:Y:S01]  /*b4c0*/  MUFU.EX2 R25, R41 ;  /* 0x0000002900197308 */ /* 0x000fe20000000800 */
[----:B------:R-:W-:Y:S01]  /*b4d0*/  FSEL R34, R33, -INF , !P2 ;  /* 0xff80000021227808 */ /* 0x000fe20005000000 */
[--C-:B------:R-:W-:Y:S01]  /*b4e0*/  FFMA.FTZ R33, R98, R177, -R39.reuse ;  /* 0x000000b162217223 */ /* 0x100fe20000010827 */
[----:B------:R-:W-:Y:S01]  /*b4f0*/  FMNMX.FTZ R27, R40, R27, !PT ;  /* 0x0000001b281b7209 */ /* 0x000fe20007810000 */
[-CC-:B------:R-:W-:Y:S01]  /*b500*/  FFMA.FTZ R152, R152, R177.reuse, -R39.reuse ;  /* 0x000000b198987223 */ /* 0x180fe20000010827 */
[----:B------:R-:W-:Y:S01]  /*b510*/  ISETP.NE.AND P5, PT, R91, RZ, PT ;  /* 0x000000ff5b00720c */ /* 0x000fe20003fa5270 */
[-CC-:B------:R-:W-:Y:S01]  /*b520*/  FFMA.FTZ R154, R154, R177.reuse, -R39.reuse ;  /* 0x000000b19a9a7223 */ /* 0x180fe20000010827 */
[-CC-:B------:R-:W-:Y:S01]  /*b530*/  FFMA.FTZ R156, R156, R177.reuse, -R39.reuse ;  /* 0x000000b19c9c7223 */ /* 0x180fe20000010827 */
[----:B------:R0:W-:Y:S01]  /*b540*/  MUFU.EX2 R3, R33 ;  /* 0x0000002100037308 */ /* 0x0001e20000000800 */
[----:B------:R-:W-:Y:S01]  /*b550*/  ISETP.GT.AND P2, PT, R37, 0x59, !P5 ;  /* 0x000000592500780c */ /* 0x000fe20006f44270 */
[-CC-:B------:R-:W-:Y:S01]  /*b560*/  FFMA.FTZ R158, R158, R177.reuse, -R39.reuse ;  /* 0x000000b19e9e7223 */ /* 0x180fe20000010827 */
[-CC-:B------:R-:W-:Y:S01]  /*b570*/  FFMA.FTZ R46, R46, R177.reuse, -R39.reuse ;  /* 0x000000b12e2e7223 */ /* 0x180fe20000010827 */
[-CC-:B------:R-:W-:Y:S01]  /*b580*/  FFMA.FTZ R88, R88, R177.reuse, -R39.reuse ;  /* 0x000000b158587223 */ /* 0x180fe20000010827 */
[----:B------:R-:W-:Y:S01]  /*b590*/  ISETP.LT.OR P2, PT, R96, 0x5a, P2 ;  /* 0x0000005a6000780c */ /* 0x000fe20001741670 */
[-CC-:B------:R-:W-:Y:S01]  /*b5a0*/  FFMA.FTZ R80, R80, R177.reuse, -R39.reuse ;  /* 0x000000b150507223 */ /* 0x180fe20000010827 */
[--C-:B------:R-:W-:Y:S01]  /*b5b0*/  FFMA.FTZ R78, R78, R177, -R39.reuse ;  /* 0x000000b14e4e7223 */ /* 0x100fe20000010827 */
[----:B------:R1:W-:Y:S01]  /*b5c0*/  MUFU.EX2 R41, R94 ;  /* 0x0000005e00297308 */ /* 0x0003e20000000800 */
[----:B0-----:R-:W-:Y:S01]  /*b5d0*/  FMNMX.FTZ R33, R38, R27, !PT ;  /* 0x0000001b26217209 */ /* 0x001fe20007810000 */
[-CC-:B------:R-:W-:Y:S01]  /*b5e0*/  FFMA.FTZ R74, R74, R177.reuse, -R39.reuse ;  /* 0x000000b14a4a7223 */ /* 0x180fe20000010827 */
[-CC-:B------:R-:W-:Y:S01]  /*b5f0*/  FFMA.FTZ R70, R70, R177.reuse, -R39.reuse ;  /* 0x000000b146467223 */ /* 0x180fe20000010827 */
[--C-:B------:R-:W-:Y:S01]  /*b600*/  FFMA.FTZ R66, R66, R177, -R39.reuse ;  /* 0x000000b142427223 */ /* 0x100fe20000010827 */
[----:B------:R-:W-:Y:S01]  /*b610*/  FMNMX.FTZ R33, R36, R33, !PT ;  /* 0x0000002124217209 */ /* 0x000fe20007810000 */
[-CC-:B------:R-:W-:Y:S01]  /*b620*/  FFMA.FTZ R60, R60, R177.reuse, -R39.reuse ;  /* 0x000000b13c3c7223 */ /* 0x180fe20000010827 */
[--C-:B------:R-:W-:Y:S01]  /*b630*/  FFMA.FTZ R54, R54, R177, -R39.reuse ;  /* 0x000000b136367223 */ /* 0x100fe20000010827 */
[----:B------:R0:W-:Y:S01]  /*b640*/  MUFU.EX2 R27, R43 ;  /* 0x0000002b001b7308 */ /* 0x0001e20000000800 */
[----:B------:R-:W-:Y:S01]  /*b650*/  FMNMX.FTZ R33, R32, R33, !PT ;  /* 0x0000002120217209 */ /* 0x000fe20007810000 */
[-CC-:B------:R-:W-:Y:S01]  /*b660*/  FFMA.FTZ R52, R52, R177.reuse, -R39.reuse ;  /* 0x000000b134347223 */ /* 0x180fe20000010827 */
[----:B-1----:R-:W-:Y:S01]  /*b670*/  FSEL R94, R29, -INF , !P2 ;  /* 0xff8000001d5e7808 */ /* 0x002fe20005000000 */
[--C-:B------:R-:W-:Y:S01]  /*b680*/  FFMA.FTZ R29, R86, R177, -R39.reuse ;  /* 0x000000b1561d7223 */ /* 0x100fe20000010827 */
[----:B------:R-:W-:Y:S01]  /*b690*/  FMNMX.FTZ R33, R24, R33, !PT ;  /* 0x0000002118217209 */ /* 0x000fe20007810000 */
[-CC-:B------:R-:W-:Y:S01]  /*b6a0*/  FFMA.FTZ R50, R50, R177.reuse, -R39.reuse ;  /* 0x000000b132327223 */ /* 0x180fe20000010827 */
[--C-:B------:R-:W-:Y:S01]  /*b6b0*/  FFMA.FTZ R44, R44, R177, -R39.reuse ;  /* 0x000000b12c2c7223 */ /* 0x100fe20000010827 */
[----:B------:R-:W1:Y:S01]  /*b6c0*/  MUFU.EX2 R152, R152 ;  /* 0x0000009800987308 */ /* 0x000e620000000800 */
[----:B------:R-:W-:Y:S01]  /*b6d0*/  FMNMX.FTZ R33, R30, R33, !PT ;  /* 0x000000211e217209 */ /* 0x000fe20007810000 */
[-CC-:B0-----:R-:W-:Y:S01]  /*b6e0*/  FFMA.FTZ R43, R92, R177.reuse, -R39.reuse ;  /* 0x000000b15c2b7223 */ /* 0x181fe20000010827 */
[----:B------:R-:W-:Y:S01]  /*b6f0*/  FSEL R92, R13, -INF , !P3 ;  /* 0xff8000000d5c7808 */ /* 0x000fe20005800000 */
[--C-:B------:R-:W-:Y:S01]  /*b700*/  FFMA.FTZ R13, R90, R177, -R39.reuse ;  /* 0x000000b15a0d7223 */ /* 0x100fe20000010827 */
[----:B------:R-:W-:Y:S01]  /*b710*/  FMNMX.FTZ R33, R26, R33, !PT ;  /* 0x000000211a217209 */ /* 0x000fe20007810000 */
[----:B------:R-:W-:Y:S01]  /*b720*/  FFMA.FTZ R39, R48, R177, -R39 ;  /* 0x000000b130277223 */ /* 0x000fe20000010827 */
[----:B------:R-:W-:Y:S01]  /*b730*/  FSEL R90, R31, -INF , !P4 ;  /* 0xff8000001f5a7808 */ /* 0x000fe20006000000 */
[----:B------:R-:W-:Y:S01]  /*b740*/  MUFU.EX2 R160, R13 ;  /* 0x0000000d00a07308 */ /* 0x000fe20000000800 */
[----:B------:R-:W-:-:S04]  /*b750*/  FMNMX.FTZ R33, R28, R33, !PT ;  /* 0x000000211c217209 */ /* 0x000fc80007810000 */
[----:B------:R-:W-:-:S03]  /*b760*/  FMNMX.FTZ R33, R4, R33, !PT ;  /* 0x0000002104217209 */ /* 0x000fc60007810000 */
[----:B------:R-:W0:Y:S01]  /*b770*/  MUFU.EX2 R154, R154 ;  /* 0x0000009a009a7308 */ /* 0x000e220000000800 */
[----:B------:R-:W-:Y:S01]  /*b780*/  FMNMX.FTZ R33, R34, R33, !PT ;  /* 0x0000002122217209 */ /* 0x000fe20007810000 */
[----:B-1----:R-:W-:Y:S01]  /*b790*/  FADD.FTZ R51, R152, R3 ;  /* 0x0000000398337221 */ /* 0x002fe20000010000 */
[----:B------:R-:W-:Y:S02]  /*b7a0*/  F2FP.BF16.F32.PACK_AB R152, R3, R152 ;  /* 0x000000980398723e */ /* 0x000fe400000010ff */
[----:B------:R-:W-:-:S03]  /*b7b0*/  FMNMX.FTZ R33, R92, R33, !PT ;  /* 0x000000215c217209 */ /* 0x000fc60007810000 */
[----:B------:R-:W1:Y:S01]  /*b7c0*/  MUFU.EX2 R156, R156 ;  /* 0x0000009c009c7308 */ /* 0x000e620000000800 */
[----:B------:R-:W-:-:S04]  /*b7d0*/  FMNMX.FTZ R33, R90, R33, !PT ;  /* 0x000000215a217209 */ /* 0x000fc80007810000 */
[----:B------:R-:W-:-:S03]  /*b7e0*/  FMNMX.FTZ R33, R94, R33, !PT ;  /* 0x000000215e217209 */ /* 0x000fc60007810000 */
[----:B------:R-:W2:Y:S02]  /*b7f0*/  MUFU.EX2 R158, R158 ;  /* 0x0000009e009e7308 */ /* 0x000ea40000000800 */
[----:B------:R-:W3:Y:S06]  /*b800*/  SHFL.BFLY PT, R86, R33, 0x2, 0x1f ;  /* 0x0c401f0021567f89 */ /* 0x000eec00000e0000 */
[----:B------:R0:W-:Y:S08]  /*b810*/  MUFU.EX2 R47, R46 ;  /* 0x0000002e002f7308 */ /* 0x0001f00000000800 */
[----:B------:R-:W4:Y:S01]  /*b820*/  MUFU.EX2 R43, R43 ;  /* 0x0000002b002b7308 */ /* 0x000f220000000800 */
[----:B0-----:R-:W-:Y:S01]  /*b830*/  FADD.FTZ R46, R154, R51 ;  /* 0x000000339a2e7221 */ /* 0x001fe20000010000 */
[----:B------:R-:W-:-:S03]  /*b840*/  F2FP.BF16.F32.PACK_AB R154, R25, R154 ;  /* 0x0000009a199a723e */ /* 0x000fc600000010ff */
[----:B------:R-:W-:-:S03]  /*b850*/  FADD.FTZ R51, R25, R46 ;  /* 0x0000002e19337221 */ /* 0x000fc60000010000 */
[----:B------:R-:W-:Y:S01]  /*b860*/  MUFU.EX2 R88, R88 ;  /* 0x0000005800587308 */ /* 0x000fe20000000800 */
[----:B-1----:R-:W-:Y:S01]  /*b870*/  FADD.FTZ R46, R156, R51 ;  /* 0x000000339c2e7221 */ /* 0x002fe20000010000 */
[----:B---3--:R-:W-:Y:S02]  /*b880*/  FMNMX.FTZ R86, R33, R86, !PT ;  /* 0x0000005621567209 */ /* 0x008fe40007810000 */
[C---:B------:R-:W-:Y:S01]  /*b890*/  F2FP.BF16.F32.PACK_AB R156, R27.reuse, R156 ;  /* 0x0000009c1b9c723e */ /* 0x040fe200000010ff */
[----:B------:R-:W-:Y:S02]  /*b8a0*/  FADD.FTZ R53, R27, R46 ;  /* 0x0000002e1b357221 */ /* 0x000fe40000010000 */
[----:B------:R-:W0:Y:S01]  /*b8b0*/  SHFL.BFLY PT, R13, R86, 0x1, 0x1f ;  /* 0x0c201f00560d7f89 */ /* 0x000e2200000e0000 */
[----:B------:R-:W1:Y:S01]  /*b8c0*/  MUFU.EX2 R29, R29 ;  /* 0x0000001d001d7308 */ /* 0x000e620000000800 */
[----:B--2---:R-:W-:Y:S01]  /*b8d0*/  FADD.FTZ R46, R158, R53 ;  /* 0x000000359e2e7221 */ /* 0x004fe20000010000 */
[----:B------:R-:W-:-:S03]  /*b8e0*/  F2FP.BF16.F32.PACK_AB R158, R41, R158 ;  /* 0x0000009e299e723e */ /* 0x000fc600000010ff */
[----:B------:R-:W-:-:S03]  /*b8f0*/  FADD.FTZ R46, R41, R46 ;  /* 0x0000002e292e7221 */ /* 0x000fc60000010000 */
[----:B------:R-:W-:Y:S01]  /*b900*/  MUFU.EX2 R80, R80 ;  /* 0x0000005000507308 */ /* 0x000fe20000000800 */
[----:B----4-:R-:W-:-:S04]  /*b910*/  FADD.FTZ R53, R43, R46 ;  /* 0x0000002e2b357221 */ /* 0x010fc80000010000 */
[C---:B------:R-:W-:Y:S01]  /*b920*/  FADD.FTZ R53, R160.reuse, R53 ;  /* 0x00000035a0357221 */ /* 0x040fe20000010000 */
[----:B------:R-:W-:Y:S02]  /*b930*/  F2FP.BF16.F32.PACK_AB R160, R160, R43 ;  /* 0x0000002ba0a0723e */ /* 0x000fe400000010ff */
[----:B------:R-:W2:Y:S01]  /*b940*/  MUFU.EX2 R31, R78 ;  /* 0x0000004e001f7308 */ /* 0x000ea20000000800 */
[----:B-1----:R-:W-:Y:S02]  /*b950*/  F2FP.BF16.F32.PACK_AB R162, R29, R88 ;  /* 0x000000581da2723e */ /* 0x002fe400000010ff */
[----:B0-----:R-:W-:-:S05]  /*b960*/  FMNMX.FTZ R13, R86, R13, !PT ;  /* 0x0000000d560d7209 */ /* 0x001fca0007810000 */
[----:B------:R-:W-:Y:S01]  /*b970*/  MUFU.EX2 R74, R74 ;  /* 0x0000004a004a7308 */ /* 0x000fe20000000800 */
[C---:B------:R-:W-:Y:S01]  /*b980*/  FSETP.NEU.FTZ.AND P2, PT, R13.reuse, -INF , PT ;  /* 0xff8000000d00780b */ /* 0x040fe20003f5d000 */
[----:B------:R-:W-:-:S06]  /*b990*/  FMUL.FTZ R49, R13, R177 ;  /* 0x000000b10d317220 */ /* 0x000fcc0000410000 */
[----:B------:R-:W0:Y:S01]  /*b9a0*/  MUFU.EX2 R37, R70 ;  /* 0x0000004600257308 */ /* 0x000e220000000800 */
[----:B------:R-:W-:Y:S02]  /*b9b0*/  FSEL R49, R49, RZ, P2 ;  /* 0x000000ff31317208 */ /* 0x000fe40001000000 */
[----:B--2---:R-:W-:-:S03]  /*b9c0*/  F2FP.BF16.F32.PACK_AB R164, R31, R80 ;  /* 0x000000501fa4723e */ /* 0x004fc600000010ff */
        /* <DEDUP_REMOVED lines=22> */
[----:B------:R-:W2:Y:S01]  /*bb30*/  MUFU.EX2 R84, R84 ;  /* 0x0000005400547308 */ /* 0x000ea20000000800 */
[-CC-:B------:R-:W-:Y:S01]  /*bb40*/  FFMA.FTZ R34, R34, R177.reuse, -R49.reuse ;  /* 0x000000b122227223 */ /* 0x180fe20000010831 */
[-CC-:B------:R-:W-:Y:S01]  /*bb50*/  FFMA.FTZ R92, R92, R177.reuse, -R49.reuse ;  /* 0x000000b15c5c7223 */ /* 0x180fe20000010831 */
[-CC-:B------:R-:W-:Y:S01]  /*bb60*/  FFMA.FTZ R90, R90, R177.reuse, -R49.reuse ;  /* 0x000000b15a5a7223 */ /* 0x180fe20000010831 */
[----:B------:R-:W-:Y:S01]  /*bb70*/  FFMA.FTZ R49, R94, R177, -R49 ;  /* 0x000000b15e317223 */ /* 0x000fe20000010831 */
[----:B0-----:R-:W-:-:S03]  /*bb80*/  F2FP.BF16.F32.PACK_AB R166, R37, R74 ;  /* 0x0000004a25a6723e */ /* 0x001fc600000010ff */
[----:B------:R-:W0:Y:S01]  /*bb90*/  MUFU.EX2 R155, R76 ;  /* 0x0000004c009b7308 */ /* 0x000e220000000800 */
[----:B-1----:R-:W-:Y:S01]  /*bba0*/  FADD.FTZ R51, R35, R82 ;  /* 0x0000005223337221 */ /* 0x002fe20000010000 */
[----:B------:R-:W-:-:S06]  /*bbb0*/  F2FP.BF16.F32.PACK_AB R153, R82, R35 ;  /* 0x000000235299723e */ /* 0x000fcc00000010ff */
[----:B------:R-:W1:Y:S08]  /*bbc0*/  MUFU.EX2 R72, R72 ;  /* 0x0000004800487308 */ /* 0x000e700000000800 */
[----:B------:R-:W3:Y:S08]  /*bbd0*/  MUFU.EX2 R157, R68 ;  /* 0x00000044009d7308 */ /* 0x000ef00000000800 */
[----:B------:R-:W4:Y:S08]  /*bbe0*/  MUFU.EX2 R64, R64 ;  /* 0x0000004000407308 */ /* 0x000f300000000800 */
[----:B------:R2:W-:Y:S08]  /*bbf0*/  MUFU.EX2 R163, R40 ;  /* 0x0000002800a37308 */ /* 0x0005f00000000800 */
[----:B------:R-:W5:Y:S01]  /*bc00*/  MUFU.EX2 R159, R62 ;  /* 0x0000003e009f7308 */ /* 0x000f620000000800 */
[----:B--2---:R-:W-:-:S04]  /*bc10*/  FADD.FTZ R40, R84, R51 ;  /* 0x0000003354287221 */ /* 0x004fc80000010000 */
[C---:B0-----:R-:W-:Y:S01]  /*bc20*/  FADD.FTZ R51, R155.reuse, R40 ;  /* 0x000000289b337221 */ /* 0x041fe20000010000 */
[----:B------:R-:W-:Y:S02]  /*bc30*/  F2FP.BF16.F32.PACK_AB R155, R155, R84 ;  /* 0x000000549b9b723e */ /* 0x000fe400000010ff */
[----:B------:R-:W0:Y:S08]  /*bc40*/  MUFU.EX2 R58, R58 ;  /* 0x0000003a003a7308 */ /* 0x000e300000000800 */
[----:B------:R1:W-:Y:S08]  /*bc50*/  MUFU.EX2 R165, R36 ;  /* 0x0000002400a57308 */ /* 0x0003f00000000800 */
[----:B------:R-:W2:Y:S01]  /*bc60*/  MUFU.EX2 R161, R56 ;  /* 0x0000003800a17308 */ /* 0x000ea20000000800 */
[----:B-1----:R-:W-:-:S04]  /*bc70*/  FADD.FTZ R36, R72, R51 ;  /* 0x0000003348247221 */ /* 0x002fc80000010000 */
[C---:B---3--:R-:W-:Y:S01]  /*bc80*/  FADD.FTZ R51, R157.reuse, R36 ;  /* 0x000000249d337221 */ /* 0x048fe20000010000 */
[----:B------:R-:W-:Y:S02]  /*bc90*/  F2FP.BF16.F32.PACK_AB R157, R157, R72 ;  /* 0x000000489d9d723e */ /* 0x000fe400000010ff */
[----:B------:R-:W1:Y:S01]  /*bca0*/  MUFU.EX2 R42, R42 ;  /* 0x0000002a002a7308 */ /* 0x000e620000000800 */
[----:B----4-:R-:W-:-:S04]  /*bcb0*/  FADD.FTZ R36, R64, R51 ;  /* 0x0000003340247221 */ /* 0x010fc80000010000 */
[C---:B-----5:R-:W-:Y:S01]  /*bcc0*/  FADD.FTZ R51, R159.reuse, R36 ;  /* 0x000000249f337221 */ /* 0x060fe20000010000 */
[----:B------:R-:W-:Y:S02]  /*bcd0*/  F2FP.BF16.F32.PACK_AB R159, R159, R64 ;  /* 0x000000409f9f723e */ /* 0x000fe400000010ff */
[----:B------:R3:W-:Y:S08]  /*bce0*/  MUFU.EX2 R167, R24 ;  /* 0x0000001800a77308 */ /* 0x0007f00000000800 */
[----:B------:R-:W4:Y:S01]  /*bcf0*/  MUFU.EX2 R38, R38 ;  /* 0x0000002600267308 */ /* 0x000f220000000800 */
[----:B---3--:R-:W-:-:S04]  /*bd00*/  FADD.FTZ R24, R88, R53 ;  /* 0x0000003558187221 */ /* 0x008fc80000010000 */
[----:B------:R-:W-:Y:S01]  /*bd10*/  FADD.FTZ R53, R29, R24 ;  /* 0x000000181d357221 */ /* 0x000fe20000010000 */
[----:B0-----:R-:W-:Y:S02]  /*bd20*/  FADD.FTZ R24, R58, R51 ;  /* 0x000000333a187221 */ /* 0x001fe40000010000 */
[----:B------:R-:W-:Y:S01]  /*bd30*/  MUFU.EX2 R66, R66 ;  /* 0x0000004200427308 */ /* 0x000fe20000000800 */
[----:B------:R-:W-:Y:S01]  /*bd40*/  FADD.FTZ R36, R80, R53 ;  /* 0x0000003550247221 */ /* 0x000fe20000010000 */
[C---:B--2---:R-:W-:Y:S01]  /*bd50*/  FADD.FTZ R51, R161.reuse, R24 ;  /* 0x00000018a1337221 */ /* 0x044fe20000010000 */
[----:B------:R-:W-:Y:S02]  /*bd60*/  F2FP.BF16.F32.PACK_AB R161, R161, R58 ;  /* 0x0000003aa1a1723e */ /* 0x000fe400000010ff */
[----:B------:R-:W-:Y:S01]  /*bd70*/  FADD.FTZ R53, R31, R36 ;  /* 0x000000241f357221 */ /* 0x000fe20000010000 */
[----:B-1----:R-:W-:Y:S02]  /*bd80*/  FADD.FTZ R24, R42, R51 ;  /* 0x000000332a187221 */ /* 0x002fe40000010000 */
[----:B------:R-:W0:Y:S02]  /*bd90*/  MUFU.EX2 R33, R60 ;  /* 0x0000003c00217308 */ /* 0x000e240000000800 */
[C---:B------:R-:W-:Y:S01]  /*bda0*/  FADD.FTZ R51, R163.reuse, R24 ;  /* 0x00000018a3337221 */ /* 0x040fe20000010000 */
[----:B------:R-:W-:-:S03]  /*bdb0*/  F2FP.BF16.F32.PACK_AB R163, R163, R42 ;  /* 0x0000002aa3a3723e */ /* 0x000fc600000010ff */
[----:B----4-:R-:W-:Y:S02]  /*bdc0*/  FADD.FTZ R24, R38, R51 ;  /* 0x0000003326187221 */ /* 0x010fe40000010000 */
[----:B------:R-:W-:Y:S02]  /*bdd0*/  MUFU.EX2 R32, R32 ;  /* 0x0000002000207308 */ /* 0x000fe40000000800 */
[C---:B------:R-:W-:Y:S01]  /*bde0*/  FADD.FTZ R3, R165.reuse, R24 ;  /* 0x00000018a5037221 */ /* 0x040fe20000010000 */
[----:B------:R-:W-:-:S05]  /*bdf0*/  F2FP.BF16.F32.PACK_AB R165, R165, R38 ;  /* 0x00000026a5a5723e */ /* 0x000fca00000010ff */
[----:B------:R-:W1:Y:S01]  /*be00*/  MUFU.EX2 R54, R54 ;  /* 0x0000003600367308 */ /* 0x000e620000000800 */
[----:B0-----:R-:W-:-:S07]  /*be10*/  F2FP.BF16.F32.PACK_AB R168, R33, R66 ;  /* 0x0000004221a8723e */ /* 0x001fce00000010ff */
[----:B------:R0:W-:Y:S08]  /*be20*/  MUFU.EX2 R169, R26 ;  /* 0x0000001a00a97308 */ /* 0x0001f00000000800 */
[----:B------:R-:W2:Y:S01]  /*be30*/  MUFU.EX2 R45, R52 ;  /* 0x00000034002d7308 */ /* 0x000ea20000000800 */
[----:B0-----:R-:W-:-:S04]  /*be40*/  FADD.FTZ R26, R74, R53 ;  /* 0x000000354a1a7221 */ /* 0x001fc80000010000 */
[----:B------:R-:W-:-:S03]  /*be50*/  FADD.FTZ R53, R37, R26 ;  /* 0x0000001a25357221 */ /* 0x000fc60000010000 */
[----:B------:R-:W-:Y:S01]  /*be60*/  MUFU.EX2 R30, R30 ;  /* 0x0000001e001e7308 */ /* 0x000fe20000000800 */
[----:B------:R-:W-:-:S04]  /*be70*/  FADD.FTZ R26, R66, R53 ;  /* 0x00000035421a7221 */ /* 0x000fc80000010000 */
[----:B------:R-:W-:-:S03]  /*be80*/  FADD.FTZ R25, R33, R26 ;  /* 0x0000001a21197221 */ /* 0x000fc60000010000 */
[----:B------:R-:W0:Y:S01]  /*be90*/  MUFU.EX2 R50, R50 ;  /* 0x0000003200327308 */ /* 0x000e220000000800 */
[----:B-1----:R-:W-:Y:S01]  /*bea0*/  FADD.FTZ R24, R54, R25 ;  /* 0x0000001936187221 */ /* 0x002fe20000010000 */
[----:B--2---:R-:W-:-:S03]  /*beb0*/  F2FP.BF16.F32.PACK_AB R170, R45, R54 ;  /* 0x000000362daa723e */ /* 0x004fc600000010ff */
[----:B------:R-:W-:-:S03]  /*bec0*/  FADD.FTZ R25, R45, R24 ;  /* 0x000000182d197221 */ /* 0x000fc60000010000 */
[----:B------:R-:W1:Y:S08]  /*bed0*/  MUFU.EX2 R28, R28 ;  /* 0x0000001c001c7308 */ /* 0x000e700000000800 */
[----:B------:R2:W-:Y:S01]  /*bee0*/  MUFU.EX2 R171, R4 ;  /* 0x0000000400ab7308 */ /* 0x0005e20000000800 */
[----:B0-----:R-:W-:Y:S01]  /*bef0*/  FADD.FTZ R24, R50, R25 ;  /* 0x0000001932187221 */ /* 0x001fe20000010000 */
[----:B------:R-:W-:-:S03]  /*bf00*/  F2FP.BF16.F32.PACK_AB R172, R47, R50 ;  /* 0x000000322fac723e */ /* 0x000fc600000010ff */
[----:B------:R-:W-:-:S03]  /*bf10*/  FADD.FTZ R25, R47, R24 ;  /* 0x000000182f197221 */ /* 0x000fc60000010000 */
[----:B------:R-:W0:Y:S01]  /*bf20*/  MUFU.EX2 R44, R44 ;  /* 0x0000002c002c7308 */ /* 0x000e220000000800 */
[----:B--2---:R-:W-:-:S04]  /*bf30*/  FADD.FTZ R4, R32, R3 ;  /* 0x0000000320047221 */ /* 0x004fc80000010000 */
[C---:B------:R-:W-:Y:S01]  /*bf40*/  FADD.FTZ R3, R167.reuse, R4 ;  /* 0x00000004a7037221 */ /* 0x040fe20000010000 */
[----:B------:R-:W-:Y:S02]  /*bf50*/  F2FP.BF16.F32.PACK_AB R167, R167, R32 ;  /* 0x00000020a7a7723e */ /* 0x000fe400000010ff */
[----:B------:R-:W2:Y:S01]  /*bf60*/  MUFU.EX2 R39, R39 ;  /* 0x0000002700277308 */ /* 0x000ea20000000800 */
[----:B------:R-:W-:-:S04]  /*bf70*/  FADD.FTZ R4, R30, R3 ;  /* 0x000000031e047221 */ /* 0x000fc80000010000 */
[C---:B------:R-:W-:Y:S01]  /*bf80*/  FADD.FTZ R3, R169.reuse, R4 ;  /* 0x00000004a9037221 */ /* 0x040fe20000010000 */
[----:B------:R-:W-:Y:S02]  /*bf90*/  F2FP.BF16.F32.PACK_AB R169, R169, R30 ;  /* 0x0000001ea9a9723e */ /* 0x000fe400000010ff */
[----:B------:R-:W3:Y:S01]  /*bfa0*/  MUFU.EX2 R34, R34 ;  /* 0x0000002200227308 */ /* 0x000ee20000000800 */
[----:B-1----:R-:W-:Y:S01]  /*bfb0*/  FADD.FTZ R4, R28, R3 ;  /* 0x000000031c047221 */ /* 0x002fe20000010000 */
[----:B0-----:R-:W-:-:S03]  /*bfc0*/  FADD.FTZ R24, R44, R25 ;  /* 0x000000192c187221 */ /* 0x001fc60000010000 */
[C---:B------:R-:W-:Y:S01]  /*bfd0*/  FADD.FTZ R3, R171.reuse, R4 ;  /* 0x00000004ab037221 */ /* 0x040fe20000010000 */
[----:B------:R-:W-:Y:S02]  /*bfe0*/  F2FP.BF16.F32.PACK_AB R171, R171, R28 ;  /* 0x0000001cabab723e */ /* 0x000fe400000010ff */
[----:B------:R-:W0:Y:S01]  /*bff0*/  MUFU.EX2 R173, R92 ;  /* 0x0000005c00ad7308 */ /* 0x000e220000000800 */
[C---:B--2---:R-:W-:Y:S01]  /*c000*/  FADD.FTZ R4, R39.reuse, R24 ;  /* 0x0000001827047221 */ /* 0x044fe20000010000 */
[----:B------:R-:W-:-:S06]  /*c010*/  F2FP.BF16.F32.PACK_AB R174, R39, R44 ;  /* 0x0000002c27ae723e */ /* 0x000fcc00000010ff */
[----:B------:R-:W1:Y:S01]  /*c020*/  MUFU.EX2 R90, R90 ;  /* 0x0000005a005a7308 */ /* 0x000e620000000800 */
[----:B---3--:R-:W-:-:S07]  /*c030*/  FADD.FTZ R24, R34, R3 ;  /* 0x0000000322187221 */ /* 0x008fce0000010000 */
[----:B------:R-:W2:Y:S01]  /*c040*/  MUFU.EX2 R49, R49 ;  /* 0x0000003100317308 */ /* 0x000ea20000000800 */
[C---:B0-----:R-:W-:Y:S01]  /*c050*/  FADD.FTZ R3, R173.reuse, R24 ;  /* 0x00000018ad037221 */ /* 0x041fe20000010000 */
[----:B------:R-:W-:-:S03]  /*c060*/  F2FP.BF16.F32.PACK_AB R173, R173, R34 ;  /* 0x00000022adad723e */ /* 0x000fc600000010ff */
[----:B-1----:R-:W-:-:S04]  /*c070*/  FADD.FTZ R24, R90, R3 ;  /* 0x000000035a187221 */ /* 0x002fc80000010000 */
[C---:B--2---:R-:W-:Y:S01]  /*c080*/  FADD.FTZ R3, R49.reuse, R24 ;  /* 0x0000001831037221 */ /* 0x044fe20000010000 */
[----:B------:R-:W-:Y:S01]  /*c090*/  F2FP.BF16.F32.PACK_AB R175, R49, R90 ;  /* 0x0000005a31af723e */ /* 0x000fe200000010ff */
[----:B------:R-:W-:Y:S06]  /*c0a0*/  @!P0 BRA `(.L_x_2123) ;  /* 0x0000000000048947 */ /* 0x000fec0003800000 */
[----:B------:R-:W-:Y:S01]  /*c0b0*/  BPT.TRAP 0x1 ;  /* 0x000000040000795c */ /* 0x000fe20000300000 */
.L_x_2123:
[----:B------:R0:W1:Y:S01]  /*c0c0*/  SYNCS.PHASECHK.TRANS64.TRYWAIT P2, [R5+URZ+0x22850], R20 ;  /* 0x02285014050075a7 */ /* 0x000062000804017f */
[----:B------:R-:W-:Y:S05]  /*c0d0*/  @!P0 BRA `(.L_x_2124) ;  /* 0x0000000000048947 */ /* 0x000fea0003800000 */
[----:B------:R-:W-:Y:S01]  /*c0e0*/  BPT.TRAP 0x1 ;  /* 0x000000040000795c */ /* 0x000fe20000300000 */
.L_x_2124:
[----:B------:R-:W-:Y:S04]  /*c0f0*/  BSSY B0, `(.L_x_2125) ;  /* 0x0000004000007945 */ /* 0x000fe80003800000 */
[----:B-1----:R-:W-:Y:S05]  /*c100*/  @P2 BRA `(.L_x_2126) ;  /* 0x0000000000082947 */ /* 0x002fea0003800000 */
[----:B------:R-:W1:Y:S02]  /*c110*/  SYNCS.PHASECHK.TRANS64.TRYWAIT P2, [R5+URZ+0x22850], R20 ;  /* 0x02285014050075a7 */ /* 0x000e64000804017f */
[----:B-1----:R-:W-:Y:S05]  /*c120*/  @!P2 BRA `(.L_x_2127) ;  /* 0x0000013c0078a947 */ /* 0x002fea0003800000 */
.L_x_2126:
[----:B------:R-:W-:Y:S05]  /*c130*/  BSYNC B0 ;  /* 0x0000000000007941 */ /* 0x000fea0003800000 */
.L_x_2125:
[----:B------:R-:W-:Y:S05]  /*c140*/  WARPSYNC.ALL ;  /* 0x0000000000007948 */ /* 0x000fea0003800000 */
[----:B01----:R-:W-:Y:S01]  /*c150*/  VIADD R20, R17, 0x400 ;  /* 0x0000040011147836 */ /* 0x003fe20000000000 */
[----:B------:R0:W-:Y:S01]  /*c160*/  BAR.SYNC.DEFER_BLOCKING R179, 0x100 ;  /* 0x000400b30000751d */ /* 0x0001e20000010000 */
[----:B------:R-:W-:Y:S01]  /*c170*/  IMAD.MOV.U32 R183, RZ, RZ, 0x40000040 ;  /* 0x40000040ffb77424 */ /* 0x000fe200078e00ff */
[----:B------:R-:W-:Y:S01]  /*c180*/  ISETP.GE.AND P2, PT, R181, 0x1, PT ;  /* 0x00000001b500780c */ /* 0x000fe20003f46270 */
[----:B------:R-:W-:Y:S01]  /*c190*/  @!P1 VIADD R5, R5, 0x22860 ;  /* 0x0002286005059836 */ /* 0x000fe20000000000 */
[----:B------:R-:W-:Y:S01]  /*c1a0*/  SHF.R.U32.HI R20, RZ, 0x4, R20 ;  /* 0x00000004ff147819 */ /* 0x000fe20000011614 */
[----:B------:R-:W-:Y:S01]  /*c1b0*/  IMAD.IADD R206, R202, 0x1, -R203 ;  /* 0x00000001cace7824 */ /* 0x000fe200078e0acb */
[----:B------:R-:W-:Y:S01]  /*c1c0*/  R2UR UR7, R183 ;  /* 0x00000000b70772ca */ /* 0x000fe200000e0000 */
[----:B------:R-:W-:Y:S01]  /*c1d0*/  IMAD.MOV.U32 R183, RZ, RZ, 0x40000040 ;  /* 0x40000040ffb77424 */ /* 0x000fe200078e00ff */
[----:B------:R-:W-:-:S02]  /*c1e0*/  LOP3.LUT R20, R20, 0x3fff, RZ, 0xc0, !PT ;  /* 0x00003fff14147812 */ /* 0x000fc400078ec0ff */
[----:B------:R-:W-:Y:S02]  /*c1f0*/  @!P1 PRMT R5, RZ, 0x654, R5 ;  /* 0x00000654ff059816 */ /* 0x000fe40000000005 */
[----:B------:R-:W-:-:S05]  /*c200*/  LOP3.LUT R20, R20, 0x3000000, RZ, 0xfc, !PT ;  /* 0x0300000014147812 */ /* 0x000fca00078efcff */
[----:B------:R-:W-:-:S05]  /*c210*/  IMAD R182, R16, 0xc00, R20 ;  /* 0x00000c0010b67824 */ /* 0x000fca00078e0214 */
[----:B------:R-:W-:Y:S01]  /*c220*/  R2UR UR6, R182 ;  /* 0x00000000b60672ca */ /* 0x000fe200000e0000 */
[----:B------:R-:W-:-:S12]  /*c230*/  WARPGROUP.ARRIVE ;  /* 0x00000000000079c5 */ /* 0x000fd80000000000 */
[----:B------:R-:W-:Y:S03]  /*c240*/  HGMMA.64x256x16.F32.BF16 R24, R152, gdesc[UR4].tnspB, RZ, !UPT, gsb0 ;  /* 0x43e0000498187df0 */ /* 0x000fe6000c0018ff */
[----:B------:R-:W-:Y:S02]  /*c250*/  WARPGROUP.DEPBAR.LE gsb0, 0x0 ;  /* 0x00008000000079c5 */ /* 0x000fe40000010000 */
[----:B------:R-:W-:Y:S01]  /*c260*/  VIADD R152, R182, 0x80 ;  /* 0x00000080b6987836 */ /* 0x000fe20000000000 */
[----:B------:R-:W-:Y:S01]  /*c270*/  WARPGROUP.ARRIVE ;  /* 0x00000000000079c5 */ /* 0x000fe20000000000 */
[----:B------:R-:W-:Y:S02]  /*c280*/  IMAD.MOV.U32 R153, RZ, RZ, 0x40000040 ;  /* 0x40000040ff997424 */ /* 0x000fe400078e00ff */
[----:B------:R-:W-:Y:S01]  /*c290*/  IMAD R155, R205, 0x80, R206 ;  /* 0x00000080cd9b7824 */ /* 0x000fe200078e02ce */
[----:B------:R-:W-:Y:S01]  /*c2a0*/  R2UR UR6, R152 ;  /* 0x00000000980672ca */ /* 0x000fe200000e0000 */
[----:B------:R-:W-:Y:S01]  /*c2b0*/  VIADD R152, R182, 0x100 ;  /* 0x00000100b6987836 */ /* 0x000fe20000000000 */
[----:B------:R-:W-:Y:S01]  /*c2c0*/  R2UR UR7, R153 ;  /* 0x00000000990772ca */ /* 0x000fe200000e0000 */
[----:B------:R-:W-:-:S02]  /*c2d0*/  IMAD.MOV.U32 R153, RZ, RZ, 0x40000040 ;  /* 0x40000040ff997424 */ /* 0x000fc400078e00ff */
[----:B------:R-:W-:-:S13]  /*c2e0*/  IMAD.IADD R180, R155, 0x1, R180 ;  /* 0x000000019bb47824 */ /* 0x000fda00078e02b4 */
        /* <DEDUP_REMOVED lines=31> */
[----:B------:R1:W-:Y:S02]  /*c4e0*/  @!P1 SYNCS.ARRIVE.TRANS64.RED.A1T0 RZ, [R5+URZ], RZ ;  /* 0x000000ff05ff99a7 */ /* 0x0003e4000810043f */
[----:B-1----:R-:W-:Y:S01]  /*c4f0*/  VIADD R5, R178, 0xfffffffe ;  /* 0xfffffffeb2057836 */ /* 0x002fe20000000000 */
        /* <DEDUP_REMOVED lines=12> */
.L_x_2130:
[----:B------:R-:W-:-:S13]  /*c5c0*/  ISETP.NE.AND P2, PT, R181, 0x1, PT ;  /* 0x00000001b500780c */ /* 0x000fda0003f45270 */
[----:B------:R-:W0:Y:S02]  /*c5d0*/  @P2 LDC.64 R152, c[0x0][0x9e8] ;  /* 0x00027a00ff982b82 */ /* 0x000e240000000a00 */
[----:B0-----:R-:W-:-:S05]  /*c5e0*/  @P2 IMAD.HI.U32 R152, R154, R152, RZ ;  /* 0x000000989a982227 */ /* 0x001fca00078e00ff */
[----:B------:R-:W-:-:S07]  /*c5f0*/  @P2 SHF.R.U32.HI R154, RZ, R153, R152 ;  /* 0x00000099ff9a2219 */ /* 0x000fce0000011698 */
.L_x_2131:
[----:B------:R-:W-:Y:S05]  /*c600*/  BSYNC B0 ;  /* 0x0000000000007941 */ /* 0x000fea0003800000 */
.L_x_2129:
[----:B------:R-:W-:-:S05]  /*c610*/  IMAD R181, R154, R181, R181 ;  /* 0x000000b59ab57224 */ /* 0x000fca00078e02b5 */
[----:B------:R-:W-:-:S07]  /*c620*/  VIMNMX R180, R180, R181, PT ;  /* 0x000000b5b4b47248 */ /* 0x000fce0003fe0100 */
.L_x_2128:
[----:B------:R-:W-:Y:S01]  /*c630*/  IMAD.HI R180, R180, 0x2aaaaaab, RZ ;  /* 0x2aaaaaabb4b47827 */ /* 0x000fe200078e02ff */
[----:B------:R-:W-:Y:S01]  /*c640*/  ULDC UR41, c[0x0][0x9e4] ;  /* 0x0002790000297ab9 */ /* 0x000fe20000000800 */
[----:B------:R-:W-:Y:S01]  /*c650*/  ULDC UR44, c[0x0][0x9e4] ;  /* 0x00027900002c7ab9 */ /* 0x000fe20000000800 */
[----:B------:R-:W-:Y:S01]  /*c660*/  ULDC UR45, c[0x0][0x988] ;  /* 0x00026200002d7ab9 */ /* 0x000fe20000000800 */
[----:B------:R-:W-:Y:S01]  /*c670*/  ULDC UR42, c[0x0][0x988] ;  /* 0x00026200002a7ab9 */ /* 0x000fe20000000800 */
[----:B------:R-:W-:Y:S01]  /*c680*/  SHF.R.U32.HI R153, RZ, 0x1f, R180 ;  /* 0x0000001fff997819 */ /* 0x000fe200000116b4 */
[----:B------:R-:W-:Y:S01]  /*c690*/  ULDC UR43, c[0x0][0x988] ;  /* 0x00026200002b7ab9 */ /* 0x000fe20000000800 */
[----:B------:R-:W-:Y:S01]  /*c6a0*/  ULDC UR36, c[0x0][0x9d8] ;  /* 0x0002760000247ab9 */ /* 0x000fe20000000800 */
[----:B------:R-:W-:Y:S01]  /*c6b0*/  ULDC UR38, c[0x0][0x9d8] ;  /* 0x0002760000267ab9 */ /* 0x000fe20000000800 */
[----:B------:R-:W-:Y:S01]  /*c6c0*/  LEA.HI.SX32 R180, R180, R153, 0x1c ;  /* 0x00000099b4b47211 */ /* 0x000fe200078fe2ff */
[----:B------:R-:W-:Y:S01]  /*c6d0*/  ULDC UR39, c[0x0][0x9d8] ;  /* 0x0002760000277ab9 */ /* 0x000fe20000000800 */
[----:B------:R-:W-:Y:S01]  /*c6e0*/  ULDC UR37, c[0x0][0x9e0] ;  /* 0x0002780000257ab9 */ /* 0x000fe20000000800 */
[----:B------:R-:W-:Y:S01]  /*c6f0*/  ULDC UR40, c[0x0][0x9e0] ;  /* 0x0002780000287ab9 */ /* 0x000fe20000000800 */
[----:B------:R-:W-:-:S04]  /*c700*/  VIMNMX R213, R217, R180, !PT ;  /* 0x000000b4d9d57248 */ /* 0x000fc80007fe0100 */
[----:B------:R-:W-:-:S13]  /*c710*/  ISETP.GE.AND P2, PT, R5, R213, PT ;  /* 0x000000d50500720c */ /* 0x000fda0003f46270 */
[----:B------:R-:W-:Y:S05]  /*c720*/  @!P2 BRA `(.L_x_2132) ;  /* 0x0000003400cca947 */ /* 0x000fea0003800000 */
[----:B------:R-:W-:-:S04]  /*c730*/  IMAD.IADD R212, R0, 0x1, R206 ;  /* 0x0000000100d47824 */ /* 0x000fc800078e02ce */
[----:B------:R-:W-:-:S07]  /*c740*/  VIADD R207, R212, 0x8 ;  /* 0x00000008d4cf7836 */ /* 0x000fce0000000000 */
.L_x_2150:
[----:B------:R-:W-:Y:S01]  /*c750*/  VIADD R16, R16, 0x1 ;  /* 0x0000000110107836 */ /* 0x000fe20000000000 */
[----:B------:R-:W-:Y:S05]  /*c760*/  YIELD ;  /* 0x0000000000007946 */ /* 0x000fea0003800000 */
[----:B------:R-:W-:-:S04]  /*c770*/  ISETP.NE.AND P2, PT, R16, 0x2, PT ;  /* 0x000000021000780c */ /* 0x000fc80003f45270 */
[----:B------:R-:W-:Y:S02]  /*c780*/  SEL R153, RZ, 0x1, P2 ;  /* 0x00000001ff997807 */ /* 0x000fe40001000000 */
[----:B------:R-:W-:Y:S02]  /*c790*/  SEL R16, R16, RZ, P2 ;  /* 0x000000ff10107207 */ /* 0x000fe40001000000 */
[----:B------:R-:W-:Y:S01]  /*c7a0*/  LOP3.LUT R22, R22, R153, RZ, 0x3c, !PT ;  /* 0x0000009916167212 */ /* 0x000fe200078e3cff */
[----:B0-----:R-:W-:Y:S06]  /*c7b0*/  @!P0 BRA `(.L_x_2133) ;  /* 0x0000000000048947 */ /* 0x001fec0003800000 */
[----:B------:R-:W-:Y:S01]  /*c7c0*/  BPT.TRAP 0x1 ;  /* 0x000000040000795c */ /* 0x000fe20000300000 */
.L_x_2133:
[----:B------:R-:W-:Y:S01]  /*c7d0*/  IMAD R209, R16, 0x8, R17 ;  /* 0x0000000810d17824 */ /* 0x000fe200078e0211 */
[----:B------:R-:W-:-:S04]  /*c7e0*/  SHF.L.U32 R204, R22, 0x1f, RZ ;  /* 0x0000001f16cc7819 */ /* 0x000fc800000006ff */
[----:B------:R0:W1:Y:S01]  /*c7f0*/  SYNCS.PHASECHK.TRANS64.TRYWAIT P2, [R209+URZ+0x22830], R204 ;  /* 0x022830ccd10075a7 */ /* 0x000062000804017f */
[----:B------:R-:W-:Y:S05]  /*c800*/  @!P0 BRA `(.L_x_2134) ;  /* 0x0000000000048947 */ /* 0x000fea0003800000 */
[----:B------:R-:W-:Y:S01]  /*c810*/  BPT.TRAP 0x1 ;  /* 0x000000040000795c */ /* 0x000fe20000300000 */
.L_x_2134:
[----:B------:R-:W-:Y:S02]  /*c820*/  IMAD R210, R16, 0x300, R21 ;  /* 0x0000030010d27824 */ /* 0x000fe400078e0215 */
[----:B------:R-:W-:Y:S01]  /*c830*/  IMAD.MOV.U32 R211, RZ, RZ, 0x40000040 ;  /* 0x40000040ffd37424 */ /* 0x000fe200078e00ff */
[----:B-1----:R-:W-:Y:S06]  /*c840*/  @P2 BRA `(.L_x_2135) ;  /* 0x0000000000082947 */ /* 0x002fec0003800000 */
[----:B------:R-:W1:Y:S02]  /*c850*/  SYNCS.PHASECHK.TRANS64.TRYWAIT P2, [R209+URZ+0x22830], R204 ;  /* 0x022830ccd10075a7 */ /* 0x000e64000804017f */
[----:B-1----:R-:W-:Y:S05]  /*c860*/  @!P2 BRA `(.L_x_2136) ;  /* 0x0000013400bca947 */ /* 0x002fea0003800000 */
.L_x_2135:
[----:B------:R-:W-:Y:S05]  /*c870*/  WARPSYNC.ALL ;  /* 0x0000000000007948 */ /* 0x000fea0003800000 */
[C---:B------:R-:W-:Y:S01]  /*c880*/  R2UR UR6, R210.reuse ;  /* 0x00000000d20672ca */ /* 0x040fe200000e0000 */
[C---:B------:R-:W-:Y:S01]  /*c890*/  VIADD R152, R210.reuse, 0x2 ;  /* 0x00000002d2987836 */ /* 0x040fe20000000000 */
[----:B------:R-:W-:Y:S01]  /*c8a0*/  R2UR UR7, R211 ;  /* 0x00000000d30772ca */ /* 0x000fe200000e0000 */
[----:B------:R-:W-:Y:S01]  /*c8b0*/  VIADD R154, R210, 0x4 ;  /* 0x00000004d29a7836 */ /* 0x000fe20000000000 */
[----:B------:R-:W-:Y:S01]  /*c8c0*/  R2UR UR4, R6 ;  /* 0x00000000060472ca */ /* 0x000fe200000e0000 */
[----:B------:R-:W-:Y:S01]  /*c8d0*/  IMAD.MOV.U32 R153, RZ, RZ, 0x40000040 ;  /* 0x40000040ff997424 */ /* 0x000fe200078e00ff */
[----:B------:R-:W-:Y:S01]  /*c8e0*/  R2UR UR5, R7 ;  /* 0x00000000070572ca */ /* 0x000fe200000e0000 */
[----:B------:R-:W-:Y:S01]  /*c8f0*/  IMAD.MOV.U32 R155, RZ, RZ, 0x40000040 ;  /* 0x40000040ff9b7424 */ /* 0x000fe200078e00ff */
[----:B------:R-:W-:Y:S01]  /*c900*/  R2UR UR10, R152 ;  /* 0x00000000980a72ca */ /* 0x000fe200000e0000 */
[----:B------:R-:W-:Y:S01]  /*c910*/  VIADD R210, R210, 0x6 ;  /* 0x00000006d2d27836 */ /* 0x000fe20000000000 */
[----:B------:R-:W-:Y:S01]  /*c920*/  R2UR UR11, R153 ;  /* 0x00000000990b72ca */ /* 0x000fe200000e0000 */
[----:B------:R-:W-:Y:S01]  /*c930*/  IMAD.MOV.U32 R211, RZ, RZ, 0x40000040 ;  /* 0x40000040ffd37424 */ /* 0x000fe200078e00ff */
[----:B------:R-:W-:Y:S01]  /*c940*/  R2UR UR14, R154 ;  /* 0x000000009a0e72ca */ /* 0x000fe200000e0000 */
[----:B------:R-:W2:Y:S01]  /*c950*/  S2R R228, SR_TID.X ;  /* 0x0000000000e47919 */ /* 0x000ea20000002100 */
[----:B------:R-:W-:-:S02]  /*c960*/  R2UR UR15, R155 ;  /* 0x000000009b0f72ca */ /* 0x000fc400000e0000 */
[----:B------:R-:W-:Y:S01]  /*c970*/  WARPGROUP.ARRIVE ;  /* 0x00000000000079c5 */ /* 0x000fe20000000000 */
[----:B------:R-:W-:Y:S02]  /*c980*/  R2UR UR8, R14 ;  /* 0x000000000e0872ca */ /* 0x000fe400000e0000 */
[----:B------:R-:W-:Y:S02]  /*c990*/  R2UR UR9, R15 ;  /* 0x000000000f0972ca */ /* 0x000fe400000e0000 */
[----:B------:R-:W-:Y:S01]  /*c9a0*/  R2UR UR12, R10 ;  /* 0x000000000a0c72ca */ /* 0x000fe200000e0000 */
[----:B------:R-:W-:Y:S01]  /*c9b0*/  HGMMA.64x96x16.F32.BF16 R152, gdesc[UR4], RZ, !UPT, gsb0 ;  /* 0x01600000049879f0 */ /* 0x000fe2000c0018ff */
[----:B------:R-:W-:Y:S02]  /*c9c0*/  R2UR UR13, R11 ;  /* 0x000000000b0d72ca */ /* 0x000fe400000e0000 */
[----:B------:R-:W-:Y:S02]  /*c9d0*/  R2UR UR6, R210 ;  /* 0x00000000d20672ca */ /* 0x000fe400000e0000 */
[----:B------:R-:W-:-:S02]  /*c9e0*/  R2UR UR7, R211 ;  /* 0x00000000d30772ca */ /* 0x000fc400000e0000 */
[----:B------:R-:W-:Y:S02]  /*c9f0*/  R2UR UR4, R8 ;  /* 0x00000000080472ca */ /* 0x000fe400000e0000 */
[----:B------:R-:W-:Y:S02]  /*ca00*/  R2UR UR5, R9 ;  /* 0x00000000090572ca */ /* 0x000fe400000e0000 */
[----:B------:R-:W-:Y:S02]  /*ca10*/  LOP3.LUT P2, RZ, R2, 0x100000, RZ, 0xc0, !PT ;  /* 0x0010000002ff7812 */ /* 0x000fe4000784c0ff */
[----:B--2---:R-:W-:Y:S01]  /*ca20*/  SHF.R.U32.HI R228, RZ, 0x7, R228 ;  /* 0x00000007ffe47819 */ /* 0x004fe200000116e4 */
        /* <DEDUP_REMOVED lines=25> */
[----:B------:R-:W-:Y:S01]  /*cbc0*/  IADD3 R176, -R228, 0xb, RZ ;  /* 0x0000000be4b07810 */ /* 0x000fe20007ffe1ff */
        /* <DEDUP_REMOVED lines=13> */
[----:B------:R-:W-:Y:S01]  /*cca0*/  FMUL.FTZ R190, R194, UR36 ;  /* 0x00000024c2be7c20 */ /* 0x000fe20008410000 */
[----:B------:R-:W-:Y:S01]  /*ccb0*/  FMUL.FTZ R189, R195, UR36 ;  /* 0x00000024c3bd7c20 */ /* 0x000fe20008410000 */
[----:B------:R3:W-:Y:S01]  /*ccc0*/  @!P1 SYNCS.ARRIVE.TRANS64.RED.A1T0 RZ, [R164+URZ], RZ ;  /* 0x000000ffa4ff99a7 */ /* 0x0007e2000810043f */
        /* <DEDUP_REMOVED lines=20> */
[----:B---3--:R-:W-:-:S02]  /*ce10*/  IMAD R164, R5, -0x60, R202 ;  /* 0xffffffa005a47824 */ /* 0x008fc400078e02ca */
[----:B------:R-:W-:Y:S01]  /*ce20*/  FMUL.FTZ R193, R199, UR36 ;  /* 0x00000024c7c17c20 */ /* 0x000fe20008410000 */
[----:B------:R-:W3:Y:S02]  /*ce30*/  MUFU.TANH R152, R152 ;  /* 0x0000009800987308 */ /* 0x000ee40000002400 */
[----:B------:R-:W-:-:S06]  /*ce40*/  IADD3 R164, -R203, 0x1, R164 ;  /* 0x00000001cba47810 */ /* 0x000fcc0007ffe1a4 */
[----:B------:R-:W4:Y:S01]  /*ce50*/  MUFU.TANH R210, R210 ;  /* 0x000000d200d27308 */ /* 0x000f220000002400 */
[----:B------:R-:W-:-:S04]  /*ce60*/  IMAD.IADD R164, R164, 0x1, -R23 ;  /* 0x00000001a4a47824 */ /* 0x000fc800078e0a17 */
[C---:B------:R-:W-:Y:S02]  /*ce70*/  VIADD R228, R164.reuse, UR37 ;  /* 0x00000025a4e47c36 */ /* 0x040fe40008000000 */
[----:B------:R-:W-:Y:S01]  /*ce80*/  VIADD R199, R164, UR51 ;  /* 0x00000033a4c77c36 */ /* 0x000fe20008000000 */
[----:B------:R-:W0:Y:S01]  /*ce90*/  MUFU.TANH R153, R153 ;  /* 0x0000009900997308 */ /* 0x000e220000002400 */
[C---:B------:R-:W-:Y:S02]  /*cea0*/  IMAD.IADD R198, R0.reuse, 0x1, R228 ;  /* 0x0000000100c67824 */ /* 0x040fe400078e02e4 */
[----:B------:R-:W-:-:S05]  /*ceb0*/  IMAD.IADD R197, R0, 0x1, R199 ;  /* 0x0000000100c57824 */ /* 0x000fca00078e02c7 */
        /* <DEDUP_REMOVED lines=45> */
[----:B--234-:R-:W-:Y:S05]  /*d190*/  @!P2 BRA `(.L_x_2137) ;  /* 0x000000000058a947 */ /* 0x01cfea0003800000 */
[----:B------:R-:W-:Y:S01]  /*d1a0*/  IMAD.IADD R196, R0, 0x1, R206 ;  /* 0x0000000100c47824 */ /* 0x000fe200078e02ce */
[----:B------:R-:W-:Y:S04]  /*d1b0*/  BSSY B0, `(.L_x_2138) ;  /* 0x0000010000007945 */ /* 0x000fe80003800000 */
[----:B------:R-:W-:-:S13]  /*d1c0*/  ISETP.GT.AND P2, PT, R196, -0x1, PT ;  /* 0xffffffffc400780c */ /* 0x000fda0003f44270 */
        /* <DEDUP_REMOVED lines=9> */
.L_x_2139:
[----:B------:R-:W-:-:S05]  /*d260*/  IMAD.U32 R229, RZ, RZ, UR41 ;  /* 0x00000029ffe57e24 */ /* 0x000fca000f8e00ff */
[----:B------:R-:W-:-:S13]  /*d270*/  ISETP.NE.AND P2, PT, R229, 0x1, PT ;  /* 0x00000001e500780c */ /* 0x000fda0003f45270 */
[----:B------:R-:W2:Y:S02]  /*d280*/  @P2 LDC.64 R164, c[0x0][0x9e8] ;  /* 0x00027a00ffa42b82 */ /* 0x000ea40000000a00 */
[----:B--2---:R-:W-:-:S05]  /*d290*/  @P2 IMAD.HI.U32 R164, R196, R164, RZ ;  /* 0x000000a4c4a42227 */ /* 0x004fca00078e00ff */
[----:B------:R-:W-:-:S07]  /*d2a0*/  @P2 SHF.R.U32.HI R196, RZ, R165, R164 ;  /* 0x000000a5ffc42219 */ /* 0x000fce00000116a4 */
.L_x_2140:
[----:B------:R-:W-:Y:S05]  /*d2b0*/  BSYNC B0 ;  /* 0x0000000000007941 */ /* 0x000fea0003800000 */
.L_x_2138:
[----:B------:R-:W-:-:S04]  /*d2c0*/  IMAD R164, R5, -0x60, -R23 ;  /* 0xffffffa005a47824 */ /* 0x000fc800078e0a17 */
[----:B------:R-:W-:-:S05]  /*d2d0*/  IMAD R164, R196, R229, R164 ;  /* 0x000000e5c4a47224 */ /* 0x000fca00078e02a4 */
[----:B------:R-:W-:Y:S02]  /*d2e0*/  VIMNMX R197, R197, R164, !PT ;  /* 0x000000a4c5c57248 */ /* 0x000fe40007fe0100 */
[----:B------:R-:W-:-:S07]  /*d2f0*/  VIADDMNMX R198, R164, R229, R198, PT ;  /* 0x000000e5a4c67246 */ /* 0x000fce00038001c6 */
.L_x_2137:
[----:B------:R-:W-:Y:S01]  /*d300*/  IMAD R196, R5, -0x60, RZ ;  /* 0xffffffa005c47824 */ /* 0x000fe200078e02ff */
[----:B------:R-:W-:Y:S02]  /*d310*/  LOP3.LUT R2, R2, 0xfff7ffff, RZ, 0xc0, !PT ;  /* 0xfff7ffff02027812 */ /* 0x000fe400078ec0ff */
[--C-:B------:R-:W-:Y:S02]  /*d320*/  IADD3 R228, R228, 0x8, R0.reuse ;  /* 0x00000008e4e47810 */ /* 0x100fe40007ffe000 */
[C---:B------:R-:W-:Y:S02]  /*d330*/  ISETP.GE.AND P2, PT, R196.reuse, 0x1, PT ;  /* 0x00000001c400780c */ /* 0x040fe40003f46270 */
[----:B------:R-:W-:Y:S02]  /*d340*/  ISETP.GE.AND P4, PT, R196, 0x9, PT ;  /* 0x00000009c400780c */ /* 0x000fe40003f86270 */
[----:B------:R-:W-:-:S09]  /*d350*/  IADD3 R199, R199, 0x8, R0 ;  /* 0x00000008c7c77810 */ /* 0x000fd20007ffe000 */
[----:B------:R-:W-:Y:S02]  /*d360*/  @P2 LOP3.LUT R2, R2, 0x80000, RZ, 0xfc, !PT ;  /* 0x0008000002022812 */ /* 0x000fe400078efcff */
[----:B------:R-:W-:Y:S02]  /*d370*/  ISETP.GT.AND P2, PT, R197, RZ, !P2 ;  /* 0x000000ffc500720c */ /* 0x000fe40005744270 */
[----:B------:R-:W-:Y:S02]  /*d380*/  LOP3.LUT R2, R2, 0xfffffffd, RZ, 0xc0, !PT ;  /* 0xfffffffd02027812 */ /* 0x000fe400078ec0ff */
[----:B------:R-:W-:Y:S02]  /*d390*/  ISETP.LT.OR P3, PT, R198, 0x1, P2 ;  /* 0x00000001c600780c */ /* 0x000fe40001761670 */
[----:B------:R-:W-:Y:S02]  /*d3a0*/  ISETP.GE.AND P2, PT, R196, 0x2, PT ;  /* 0x00000002c400780c */ /* 0x000fe40003f46270 */
[----:B------:R-:W-:-:S02]  /*d3b0*/  FSEL R152, R152, -INF , !P3 ;  /* 0xff80000098987808 */ /* 0x000fc40005800000 */
[C---:B------:R-:W-:Y:S02]  /*d3c0*/  ISETP.GT.AND P3, PT, R197.reuse, 0x1, !P2 ;  /* 0x00000001c500780c */ /* 0x040fe40005764270 */
[----:B------:R-:W-:Y:S02]  /*d3d0*/  @P4 LOP3.LUT R2, R2, 0x2, RZ, 0xfc, !PT ;  /* 0x0000000202024812 */ /* 0x000fe400078efcff */
[----:B------:R-:W-:Y:S02]  /*d3e0*/  ISETP.LT.OR P3, PT, R198, 0x2, P3 ;  /* 0x00000002c600780c */ /* 0x000fe40001f61670 */
[----:B------:R-:W-:Y:S02]  /*d3f0*/  LOP3.LUT R2, R2, 0xfffffffb, RZ, 0xc0, !PT ;  /* 0xfffffffb02027812 */ /* 0x000fe400078ec0ff */
[----:B------:R-:W-:Y:S02]  /*d400*/  FSEL R210, R210, -INF , !P3 ;  /* 0xff800000d2d27808 */ /* 0x000fe40005800000 */
[----:B------:R-:W-:-:S02]  /*d410*/  ISETP.GT.AND P3, PT, R197, 0x8, !P4 ;  /* 0x00000008c500780c */ /* 0x000fc40006764270 */
[----:B------:R-:W-:Y:S02]  /*d420*/  ISETP.GE.AND P4, PT, R196, 0xa, PT ;  /* 0x0000000ac400780c */ /* 0x000fe40003f86270 */
[----:B------:R-:W-:-:S04]  /*d430*/  ISETP.LT.OR P3, PT, R198, 0x9, P3 ;  /* 0x00000009c600780c */ /* 0x000fc80001f61670 */
[----:B0-----:R-:W-:Y:S02]  /*d440*/  FSEL R155, R155, -INF , !P3 ;  /* 0xff8000009b9b7808 */ /* 0x001fe40005800000 */
        /* <DEDUP_REMOVED lines=118> */
[----:B------:R-:W-:-:S13]  /*dbb0*/  LOP3.LUT P6, RZ, R2, 0x100000, RZ, 0xc0, !PT ;  /* 0x0010000002ff7812 */ /* 0x000fda00078cc0ff */
[----:B------:R-:W-:Y:S05]  /*dbc0*/  @!P6 BRA `(.L_x_2141) ;  /* 0x00000000005ce947 */ /* 0x000fea0003800000 */
[----:B------:R-:W-:Y:S01]  /*dbd0*/  ISETP.GT.AND P6, PT, R207, -0x1, PT ;  /* 0xffffffffcf00780c */ /* 0x000fe20003fc4270 */
[----:B------:R-:W-:-:S12]  /*dbe0*/  BSSY B0, `(.L_x_2142) ;  /* 0x0000011000007945 */ /* 0x000fd80003800000 */
[----:B------:R-:W-:Y:S05]  /*dbf0*/  @P6 BRA `(.L_x_2143) ;  /* 0x0000000000246947 */ /* 0x000fea0003800000 */
[----:B------:R-:W-:Y:S02]  /*dc00*/  IMAD.U32 R197, RZ, RZ, UR41 ;  /* 0x00000029ffc57e24 */ /* 0x000fe4000f8e00ff */
[----:B------:R-:W-:-:S03]  /*dc10*/  VIADD R198, R212, 0x8 ;  /* 0x00000008d4c67836 */ /* 0x000fc60000000000 */
[----:B------:R-:W-:Y:S02]  /*dc20*/  ISETP.NE.AND P6, PT, R197, 0x1, PT ;  /* 0x00000001c500780c */ /* 0x000fe40003fc5270 */
[----:B------:R-:W-:-:S11]  /*dc30*/  LOP3.LUT R198, RZ, R198, RZ, 0x33, !PT ;  /* 0x000000c6ffc67212 */ /* 0x000fd600078e33ff */
[----:B------:R-:W0:Y:S02]  /*dc40*/  @P6 LDC.64 R164, c[0x0][0x9e8] ;  /* 0x00027a00ffa46b82 */ /* 0x000e240000000a00 */
[----:B0-----:R-:W-:-:S05]  /*dc50*/  @P6 IMAD.HI.U32 R164, R198, R164, RZ ;  /* 0x000000a4c6a46227 */ /* 0x001fca00078e00ff */
[----:B------:R-:W-:-:S04]  /*dc60*/  @P6 SHF.R.U32.HI R198, RZ, R165, R164 ;  /* 0x000000a5ffc66219 */ /* 0x000fc800000116a4 */
[----:B------:R-:W-:Y:S01]  /*dc70*/  LOP3.LUT R198, RZ, R198, RZ, 0x33, !PT ;  /* 0x000000c6ffc67212 */ /* 0x000fe200078e33ff */
[----:B------:R-:W-:Y:S06]  /*dc80*/  BRA `(.L_x_2144) ;  /* 0x0000000000187947 */ /* 0x000fec0003800000 */
.L_x_2143:
[----:B------:R-:W-:Y:S02]  /*dc90*/  IMAD.U32 R197, RZ, RZ, UR41 ;  /* 0x00000029ffc57e24 */ /* 0x000fe4000f8e00ff */
[----:B------:R-:W-:-:S03]  /*dca0*/  IMAD.MOV.U32 R198, RZ, RZ, R207 ;  /* 0x000000ffffc67224 */ /* 0x000fc600078e00cf */
[----:B------:R-:W-:-:S13]  /*dcb0*/  ISETP.NE.AND P6, PT, R197, 0x1, PT ;  /* 0x00000001c500780c */ /* 0x000fda0003fc5270 */
[----:B------:R-:W0:Y:S02]  /*dcc0*/  @P6 LDC.64 R164, c[0x0][0x9e8] ;  /* 0x00027a00ffa46b82 */ /* 0x000e240000000a00 */
[----:B0-----:R-:W-:-:S05]  /*dcd0*/  @P6 IMAD.HI.U32 R164, R207, R164, RZ ;  /* 0x000000a4cfa46227 */ /* 0x001fca00078e00ff */
[----:B------:R-:W-:-:S07]  /*dce0*/  @P6 SHF.R.U32.HI R198, RZ, R165, R164 ;  /* 0x000000a5ffc66219 */ /* 0x000fce00000116a4 */
.L_x_2144:
[----:B------:R-:W-:Y:S05]  /*dcf0*/  BSYNC B0 ;  /* 0x0000000000007941 */ /* 0x000fea0003800000 */
.L_x_2142:
[----:B------:R-:W-:-:S04]  /*dd00*/  IMAD.IADD R196, R196, 0x1, -R23 ;  /* 0x00000001c4c47824 */ /* 0x000fc800078e0a17 */
[----:B------:R-:W-:-:S05]  /*dd10*/  IMAD R196, R198, R197, R196 ;  /* 0x000000c5c6c47224 */ /* 0x000fca00078e02c4 */
[----:B------:R-:W-:Y:S02]  /*dd20*/  VIMNMX R199, R199, R196, !PT ;  /* 0x000000c4c7c77248 */ /* 0x000fe40007fe0100 */
[----:B------:R-:W-:-:S07]  /*dd30*/  VIADDMNMX R228, R196, R197, R228, PT ;  /* 0x000000c5c4e47246 */ /* 0x000fce00038001e4 */
.L_x_2141:
[C---:B------:R-:W-:Y:S02]  /*dd40*/  ISETP.GT.AND P2, PT, R199.reuse, 0x1, !P2 ;  /* 0x00000001c700780c */ /* 0x040fe40005744270 */
[----:B------:R-:W-:Y:S02]  /*dd50*/  LOP3.LUT P6, RZ, R2, 0x8000, RZ, 0xc0, !PT ;  /* 0x0000800002ff7812 */ /* 0x000fe400078cc0ff */
[----:B------:R-:W-:Y:S02]  /*dd60*/  ISETP.LT.OR P2, PT, R228, 0x2, P2 ;  /* 0x00000002e400780c */ /* 0x000fe40001741670 */
[----:B------:R-:W-:Y:S02]  /*dd70*/  ISETP.GT.AND P3, PT, R199, 0x50, !P3 ;  /* 0x00000050c700780c */ /* 0x000fe40005f64270 */
[----:B------:R-:W-:Y:S02]  /*dd80*/  FSEL R154, R154, -INF , !P2 ;  /* 0xff8000009a9a7808 */ /* 0x000fe40005000000 */
[----:B------:R-:W-:-:S02]  /*dd90*/  LOP3.LUT P2, RZ, R2, 0x2, RZ, 0xc0, !PT ;  /* 0x0000000202ff7812 */ /* 0x000fc4000784c0ff */
[C---:B------:R-:W-:Y:S02]  /*dda0*/  ISETP.LT.OR P3, PT, R228.reuse, 0x51, P3 ;  /* 0x00000051e400780c */ /* 0x040fe40001f61670 */
[C---:B------:R-:W-:Y:S02]  /*ddb0*/  ISETP.GT.AND P2, PT, R199.reuse, 0x8, !P2 ;  /* 0x00000008c700780c */ /* 0x040fe40005744270 */
[----:B------:R-:W-:Y:S02]  /*ddc0*/  ISETP.GT.AND P4, PT, R199, 0x51, !P4 ;  /* 0x00000051c700780c */ /* 0x000fe40006784270 */
[----:B------:R-:W-:Y:S02]  /*ddd0*/  ISETP.LT.OR P2, PT, R228, 0x9, P2 ;  /* 0x00000009e400780c */ /* 0x000fe40001741670 */
[----:B------:R-:W-:Y:S02]  /*dde0*/  FSEL R190, R190, -INF , !P3 ;  /* 0xff800000bebe7808 */ /* 0x000fe40005800000 */
[----:B------:R-:W-:-:S02]  /*ddf0*/  FSEL R157, R157, -INF , !P2 ;  /* 0xff8000009d9d7808 */ /* 0x000fc40005000000 */
[----:B------:R-:W-:Y:S02]  /*de00*/  LOP3.LUT P2, RZ, R2, 0x4, RZ, 0xc0, !PT ;  /* 0x0000000402ff7812 */ /* 0x000fe4000784c0ff */
[C---:B------:R-:W-:Y:S02]  /*de10*/  ISETP.GT.AND P5, PT, R199.reuse, 0x58, !P5 ;  /* 0x00000058c700780c */ /* 0x040fe40006fa4270 */
[----:B------:R-:W-:Y:S02]  /*de20*/  ISETP.GT.AND P2, PT, R199, 0x9, !P2 ;  /* 0x00000009c700780c */ /* 0x000fe40005744270 */
[C---:B------:R-:W-:Y:S02]  /*de30*/  ISETP.LT.OR P4, PT, R228.reuse, 0x52, P4 ;  /* 0x00000052e400780c */ /* 0x040fe40002781670 */
[C---:B------:R-:W-:Y:S02]  /*de40*/  ISETP.LT.OR P2, PT, R228.reuse, 0xa, P2 ;  /* 0x0000000ae400780c */ /* 0x040fe40001741670 */
[----:B------:R-:W-:-:S02]  /*de50*/  ISETP.LT.OR P5, PT, R228, 0x59, P5 ;  /* 0x00000059e400780c */ /* 0x000fc40002fa1670 */
[----:B------:R-:W-:Y:S02]  /*de60*/  FSEL R158, R158, -INF , !P2 ;  /* 0xff8000009e9e7808 */ /* 0x000fe40005000000 */
[----:B------:R-:W-:Y:S02]  /*de70*/  LOP3.LUT P2, RZ, R2, 0x8, RZ, 0xc0, !PT ;  /* 0x0000000802ff7812 */ /* 0x000fe4000784c0ff */
[----:B------:R-:W-:Y:S02]  /*de80*/  FSEL R189, R189, -INF , !P4 ;  /* 0xff800000bdbd7808 */ /* 0x000fe40006000000 */
[----:B------:R-:W-:Y:S02]  /*de90*/  ISETP.GT.AND P2, PT, R199, 0x10, !P2 ;  /* 0x00000010c700780c */ /* 0x000fe40005744270 */
[----:B------:R-:W-:Y:S02]  /*dea0*/  FSEL R191, R191, -INF , !P5 ;  /* 0xff800000bfbf7808 */ /* 0x000fe40006800000 */
        /* <DEDUP_REMOVED lines=34> */
[----:B------:R-:W-:Y:S02]  /*e0d0*/  FMNMX.FTZ R177, R152, R12, !PT ;  /* 0x0000000c98b17209 */ /* 0x000fe40007810000 */
[----:B------:R-:W-:Y:S02]  /*e0e0*/  LOP3.LUT P2, RZ, R2, 0x400, RZ, 0xc0, !PT ;  /* 0x0000040002ff7812 */ /* 0x000fe4000784c0ff */
[----:B------:R-:W-:Y:S02]  /*e0f0*/  FMNMX.FTZ R177, R210, R177, !PT ;  /* 0x000000b1d2b17209 */ /* 0x000fe40007810000 */
[----:B------:R-:W-:Y:S02]  /*e100*/  ISETP.GT.AND P2, PT, R199, 0x31, !P2 ;  /* 0x00000031c700780c */ /* 0x000fe40005744270 */
[----:B------:R-:W-:-:S02]  /*e110*/  FMNMX.FTZ R177, R155, R177, !PT ;  /* 0x000000b19bb17209 */ /* 0x000fc40007810000 */
[----:B------:R-:W-:Y:S02]  /*e120*/  ISETP.LT.OR P2, PT, R228, 0x32, P2 ;  /* 0x00000032e400780c */ /* 0x000fe40001741670 */
[----:B------:R-:W-:Y:S02]  /*e130*/  FMNMX.FTZ R177, R156, R177, !PT ;  /* 0x000000b19cb17209 */ /* 0x000fe40007810000 */
[----:B------:R-:W-:Y:S02]  /*e140*/  FSEL R165, R178, -INF , !P2 ;  /* 0xff800000b2a57808 */ /* 0x000fe40005000000 */
[----:B------:R-:W-:Y:S02]  /*e150*/  FMNMX.FTZ R177, R159, R177, !PT ;  /* 0x000000b19fb17209 */ /* 0x000fe40007810000 */
[----:B------:R-:W-:Y:S02]  /*e160*/  LOP3.LUT P2, RZ, R2, 0x200, RZ, 0xc0, !PT ;  /* 0x0000020002ff7812 */ /* 0x000fe4000784c0ff */
[----:B------:R-:W-:-:S02]  /*e170*/  FMNMX.FTZ R177, R160, R177, !PT ;  /* 0x000000b1a0b17209 */ /* 0x000fc40007810000 */
[----:B------:R-:W-:Y:S02]  /*e180*/  ISETP.GT.AND P2, PT, R199, 0x38, !P2 ;  /* 0x00000038c700780c */ /* 0x000fe40005744270 */
[----:B------:R-:W-:Y:S02]  /*e190*/  FMNMX.FTZ R177, R163, R177, !PT ;  /* 0x000000b1a3b17209 */ /* 0x000fe40007810000 */
[----:B------:R-:W-:Y:S02]  /*e1a0*/  ISETP.LT.OR P2, PT, R228, 0x39, P2 ;  /* 0x00000039e400780c */ /* 0x000fe40001741670 */
[----:B------:R-:W-:Y:S02]  /*e1b0*/  FMNMX.FTZ R177, R211, R177, !PT ;  /* 0x000000b1d3b17209 */ /* 0x000fe40007810000 */
[----:B------:R-:W-:Y:S02]  /*e1c0*/  FSEL R179, R179, -INF , !P2 ;  /* 0xff800000b3b37808 */ /* 0x000fe40005000000 */
[----:B------:R-:W-:-:S02]  /*e1d0*/  FMNMX.FTZ R177, R168, R177, !PT ;  /* 0x000000b1a8b17209 */ /* 0x000fc40007810000 */
[----:B------:R-:W-:Y:S02]  /*e1e0*/  LOP3.LUT P2, RZ, R2, 0x100, RZ, 0xc0, !PT ;  /* 0x0000010002ff7812 */ /* 0x000fe4000784c0ff */
[----:B------:R-:W-:Y:S02]  /*e1f0*/  FMNMX.FTZ R177, R169, R177, !PT ;  /* 0x000000b1a9b17209 */ /* 0x000fe40007810000 */
[----:B------:R-:W-:Y:S02]  /*e200*/  ISETP.GT.AND P2, PT, R199, 0x39, !P2 ;  /* 0x00000039c700780c */ /* 0x000fe40005744270 */
[----:B------:R-:W-:Y:S02]  /*e210*/  FMNMX.FTZ R177, R172, R177, !PT ;  /* 0x000000b1acb17209 */ /* 0x000fe40007810000 */
[----:B------:R-:W-:Y:S02]  /*e220*/  ISETP.LT.OR P2, PT, R228, 0x3a, P2 ;  /* 0x0000003ae400780c */ /* 0x000fe40001741670 */
[----:B------:R-:W-:-:S02]  /*e230*/  FMNMX.FTZ R177, R173, R177, !PT ;  /* 0x000000b1adb17209 */ /* 0x000fc40007810000 */
        /* <DEDUP_REMOVED lines=25> */
[----:B------:R-:W-:Y:S01]  /*e3d0*/  ISETP.GT.AND P2, PT, R199, 0x49, !P6 ;  /* 0x00000049c700780c */ /* 0x000fe20007744270 */
[----:B------:R-:W0:Y:S01]  /*e3e0*/  SHFL.BFLY PT, R178, R177, 0x2, 0x1f ;  /* 0x0c401f00b1b27f89 */ /* 0x000e2200000e0000 */
[----:B------:R-:W-:Y:S02]  /*e3f0*/  LOP3.LUT P6, RZ, R2, 0x1, RZ, 0xc0, !PT ;  /* 0x0000000102ff7812 */ /* 0x000fe400078cc0ff */
[----:B------:R-:W-:-:S04]  /*e400*/  ISETP.LT.OR P2, PT, R228, 0x4a, P2 ;  /* 0x0000004ae400780c */ /* 0x000fc80001741670 */
[----:B------:R-:W-:Y:S02]  /*e410*/  FSEL R187, R187, -INF , !P2 ;  /* 0xff800000bbbb7808 */ /* 0x000fe40005000000 */
[----:B0-----:R-:W-:-:S05]  /*e420*/  FMNMX.FTZ R178, R177, R178, !PT ;  /* 0x000000b2b1b27209 */ /* 0x001fca0007810000 */
[----:B------:R-:W0:Y:S02]  /*e430*/  SHFL.BFLY PT, R177, R178, 0x1, 0x1f ;  /* 0x0c201f00b2b17f89 */ /* 0x000e2400000e0000 */
[----:B0-----:R-:W-:Y:S01]  /*e440*/  FMNMX.FTZ R178, R178, R177, !PT ;  /* 0x000000b1b2b27209 */ /* 0x001fe20007810000 */
[----:B------:R-:W-:-:S03]  /*e450*/  IMAD.U32 R177, RZ, RZ, UR42 ;  /* 0x0000002affb17e24 */ /* 0x000fc6000f8e00ff */
[----:B------:R-:W-:-:S04]  /*e460*/  FSETP.NEU.FTZ.AND P2, PT, R178, -INF , PT ;  /* 0xff800000b200780b */ /* 0x000fc80003f5d000 */
[----:B------:R-:W-:-:S05]  /*e470*/  FSEL R196, R178, RZ, P2 ;  /* 0x000000ffb2c47208 */ /* 0x000fca0001000000 */
[----:B------:R-:W-:Y:S01]  /*e480*/  FADD.FTZ R196, -R196, R12 ;  /* 0x0000000cc4c47221 */ /* 0x000fe20000010100 */
[----:B------:R-:W-:-:S05]  /*e490*/  FMUL.FTZ R12, R178, R177 ;  /* 0x000000b1b20c7220 */ /* 0x000fca0000410000 */
[----:B------:R-:W-:Y:S02]  /*e4a0*/  FSEL R12, R12, RZ, P2 ;  /* 0x000000ff0c0c7208 */ /* 0x000fe40001000000 */
[----:B------:R-:W-:-:S03]  /*e4b0*/  LOP3.LUT P2, RZ, R2, 0x80000, RZ, 0xc0, !PT ;  /* 0x0008000002ff7812 */ /* 0x000fc6000784c0ff */
[-CC-:B------:R-:W-:Y:S01]  /*e4c0*/  FFMA.FTZ R152, R152, R177.reuse, -R12.reuse ;  /* 0x000000b198987223 */ /* 0x180fe2000001080c */
[----:B------:R-:W-:Y:S01]  /*e4d0*/  ISETP.GT.AND P2, PT, R199, RZ, !P2 ;  /* 0x000000ffc700720c */ /* 0x000fe20005744270 */
[-CC-:B------:R-:W-:Y:S01]  /*e4e0*/  FFMA.FTZ R210, R210, R177.reuse, -R12.reuse ;  /* 0x000000b1d2d27223 */ /* 0x180fe2000001080c */
[-CC-:B------:R-:W-:Y:S01]  /*e4f0*/  FFMA.FTZ R155, R155, R177.reuse, -R12.reuse ;  /* 0x000000b19b9b7223 */ /* 0x180fe2000001080c */
[-CC-:B------:R-:W-:Y:S01]  /*e500*/  FFMA.FTZ R156, R156, R177.reuse, -R12.reuse ;  /* 0x000000b19c9c7223 */ /* 0x180fe2000001080c */
[----:B------:R-:W-:Y:S01]  /*e510*/  ISETP.LT.OR P2, PT, R228, 0x1, P2 ;  /* 0x00000001e400780c */ /* 0x000fe20001741670 */
[-CC-:B------:R-:W-:Y:S01]  /*e520*/  FFMA.FTZ R159, R159, R177.reuse, -R12.reuse ;  /* 0x000000b19f9f7223 */ /* 0x180fe2000001080c */
[-CC-:B------:R-:W-:Y:S01]  /*e530*/  FFMA.FTZ R160, R160, R177.reuse, -R12.reuse ;  /* 0x000000b1a0a07223 */ /* 0x180fe2000001080c */
[-CC-:B------:R-:W-:Y:S01]  /*e540*/  FFMA.FTZ R163, R163, R177.reuse, -R12.reuse ;  /* 0x000000b1a3a37223 */ /* 0x180fe2000001080c */
[----:B------:R-:W-:Y:S01]  /*e550*/  FSEL R153, R153, -INF , !P2 ;  /* 0xff80000099997808 */ /* 0x000fe20005000000 */
        /* <DEDUP_REMOVED lines=17> */
[----:B------:R-:W-:Y:S01]  /*e670*/  FMUL.FTZ R12, R196, R177 ;  /* 0x000000b1c40c7220 */ /* 0x000fe20000410000 */
[----:B------:R-:W-:Y:S01]  /*e680*/  FMNMX.FTZ R196, R153, R13, !PT ;  /* 0x0000000d99c47209 */ /* 0x000fe20007810000 */
[----:B------:R-:W-:Y:S01]  /*e690*/  MUFU.EX2 R152, R152 ;  /* 0x0000009800987308 */ /* 0x000fe20000000800 */
[----:B------:R-:W-:-:S02]  /*e6a0*/  ISETP.GT.AND P2, PT, R199, 0x59, !P6 ;  /* 0x00000059c700780c */ /* 0x000fc40007744270 */
[----:B------:R-:W-:Y:S02]  /*e6b0*/  FMNMX.FTZ R196, R154, R196, !PT ;  /* 0x000000c49ac47209 */ /* 0x000fe40007810000 */
[----:B------:R-:W-:Y:S02]  /*e6c0*/  ISETP.LT.OR P2, PT, R228, 0x5a, P2 ;  /* 0x0000005ae400780c */ /* 0x000fe40001741670 */
[----:B------:R-:W-:Y:S01]  /*e6d0*/  FMNMX.FTZ R196, R157, R196, !PT ;  /* 0x000000c49dc47209 */ /* 0x000fe20007810000 */
[----:B------:R-:W0:Y:S01]  /*e6e0*/  MUFU.EX2 R12, R12 ;  /* 0x0000000c000c7308 */ /* 0x000e220000000800 */
[----:B------:R-:W-:Y:S02]  /*e6f0*/  FSEL R193, R193, -INF , !P2 ;  /* 0xff800000c1c17808 */ /* 0x000fe40005000000 */
[----:B------:R-:W-:-:S04]  /*e700*/  FMNMX.FTZ R196, R158, R196, !PT ;  /* 0x000000c49ec47209 */ /* 0x000fc80007810000 */
[----:B------:R-:W-:Y:S01]  /*e710*/  FMNMX.FTZ R196, R161, R196, !PT ;  /* 0x000000c4a1c47209 */ /* 0x000fe20007810000 */
[----:B------:R-:W2:Y:S03]  /*e720*/  MUFU.EX2 R210, R210 ;  /* 0x000000d200d27308 */ /* 0x000ea60000000800 */
[----:B------:R-:W-:-:S04]  /*e730*/  FMNMX.FTZ R196, R162, R196, !PT ;  /* 0x000000c4a2c47209 */ /* 0x000fc80007810000 */
[----:B------:R-:W-:Y:S01]  /*e740*/  FMNMX.FTZ R196, R166, R196, !PT ;  /* 0x000000c4a6c47209 */ /* 0x000fe20007810000 */
[----:B------:R-:W3:Y:S01]  /*e750*/  MUFU.EX2 R155, R155 ;  /* 0x0000009b009b7308 */ /* 0x000ee20000000800 */
[----:B0-----:R-:W-:Y:S01]  /*e760*/  FFMA.FTZ R4, R12, R4, R152 ;  /* 0x000000040c047223 */ /* 0x001fe20000010098 */
[----:B------:R-:W-:Y:S01]  /*e770*/  FMUL.FTZ R24, R24, R12 ;  /* 0x0000000c18187220 */ /* 0x000fe20000410000 */
[----:B------:R-:W-:Y:S01]  /*e780*/  FMNMX.FTZ R196, R167, R196, !PT ;  /* 0x000000c4a7c47209 */ /* 0x000fe20007810000 */
[-C--:B------:R-:W-:Y:S01]  /*e790*/  FMUL.FTZ R25, R25, R12.reuse ;  /* 0x0000000c19197220 */ /* 0x080fe20000410000 */
[-C--:B------:R-:W-:Y:S01]  /*e7a0*/  FMUL.FTZ R28, R28, R12.reuse ;  /* 0x0000000c1c1c7220 */ /* 0x080fe20000410000 */
[----:B------:R-:W-:Y:S01]  /*e7b0*/  FMUL.FTZ R29, R29, R12 ;  /* 0x0000000c1d1d7220 */ /* 0x000fe20000410000 */
[----:B------:R-:W-:Y:S01]  /*e7c0*/  FMNMX.FTZ R196, R170, R196, !PT ;  /* 0x000000c4aac47209 */ /* 0x000fe20007810000 */
[----:B------:R-:W0:Y:S01]  /*e7d0*/  MUFU.EX2 R156, R156 ;  /* 0x0000009c009c7308 */ /* 0x000e220000000800 */
[C---:B--2---:R-:W-:Y:S01]  /*e7e0*/  FADD.FTZ R4, R210.reuse, R4 ;  /* 0x00000004d2047221 */ /* 0x044fe20000010000 */
[----:B------:R-:W-:Y:S01]  /*e7f0*/  F2FP.BF16.F32.PACK_AB R152, R210, R152 ;  /* 0x00000098d298723e */ /* 0x000fe200000010ff */
[----:B------:R-:W-:Y:S01]  /*e800*/  FMUL.FTZ R32, R32, R12 ;  /* 0x0000000c20207220 */ /* 0x000fe20000410000 */
[----:B------:R-:W-:Y:S01]  /*e810*/  FMNMX.FTZ R196, R171, R196, !PT ;  /* 0x000000c4abc47209 */ /* 0x000fe20007810000 */
[-C--:B------:R-:W-:Y:S01]  /*e820*/  FMUL.FTZ R33, R33, R12.reuse ;  /* 0x0000000c21217220 */ /* 0x080fe20000410000 */
[-C--:B------:R-:W-:Y:S01]  /*e830*/  FMUL.FTZ R36, R36, R12.reuse ;  /* 0x0000000c24247220 */ /* 0x080fe20000410000 */
[----:B------:R-:W-:Y:S01]  /*e840*/  FMUL.FTZ R37, R37, R12 ;  /* 0x0000000c25257220 */ /* 0x000fe20000410000 */
[----:B------:R-:W-:Y:S01]  /*e850*/  FMNMX.FTZ R196, R174, R196, !PT ;  /* 0x000000c4aec47209 */ /* 0x000fe20007810000 */
[----:B------:R-:W2:Y:S01]  /*e860*/  MUFU.EX2 R159, R159 ;  /* 0x0000009f009f7308 */ /* 0x000ea20000000800 */
[----:B---3--:R-:W-:Y:S01]  /*e870*/  FADD.FTZ R4, R155, R4 ;  /* 0x000000049b047221 */ /* 0x008fe20000010000 */
[----:B------:R-:W-:Y:S01]  /*e880*/  FMUL.FTZ R40, R40, R12 ;  /* 0x0000000c28287220 */ /* 0x000fe20000410000 */
[----:B------:R-:W-:Y:S01]  /*e890*/  FMNMX.FTZ R196, R175, R196, !PT ;  /* 0x000000c4afc47209 */ /* 0x000fe20007810000 */
[-C--:B------:R-:W-:Y:S01]  /*e8a0*/  FMUL.FTZ R41, R41, R12.reuse ;  /* 0x0000000c29297220 */ /* 0x080fe20000410000 */
[-C--:B------:R-:W-:Y:S01]  /*e8b0*/  FMUL.FTZ R44, R44, R12.reuse ;  /* 0x0000000c2c2c7220 */ /* 0x080fe20000410000 */
[----:B------:R-:W-:Y:S01]  /*e8c0*/  FMUL.FTZ R45, R45, R12 ;  /* 0x0000000c2d2d7220 */ /* 0x000fe20000410000 */
[----:B------:R-:W-:Y:S01]  /*e8d0*/  FMNMX.FTZ R196, R164, R196, !PT ;  /* 0x000000c4a4c47209 */ /* 0x000fe20007810000 */
[----:B------:R-:W3:Y:S01]  /*e8e0*/  MUFU.EX2 R160, R160 ;  /* 0x000000a000a07308 */ /* 0x000ee20000000800 */
[----:B0-----:R-:W-:Y:S01]  /*e8f0*/  FADD.FTZ R4, R156, R4 ;  /* 0x000000049c047221 */ /* 0x001fe20000010000 */
[----:B------:R-:W-:Y:S01]  /*e900*/  FMUL.FTZ R48, R48, R12 ;  /* 0x0000000c30307220 */ /* 0x000fe20000410000 */
[----:B------:R-:W-:Y:S01]  /*e910*/  FMNMX.FTZ R196, R165, R196, !PT ;  /* 0x000000c4a5c47209 */ /* 0x000fe20007810000 */
[-C--:B------:R-:W-:Y:S01]  /*e920*/  FMUL.FTZ R49, R49, R12.reuse ;  /* 0x0000000c31317220 */ /* 0x080fe20000410000 */
[-C--:B------:R-:W-:Y:S01]  /*e930*/  FMUL.FTZ R52, R52, R12.reuse ;  /* 0x0000000c34347220 */ /* 0x080fe20000410000 */
[----:B------:R-:W-:Y:S01]  /*e940*/  FMUL.FTZ R53, R53, R12 ;  /* 0x0000000c35357220 */ /* 0x000fe20000410000 */
[----:B------:R-:W-:Y:S01]  /*e950*/  FMNMX.FTZ R196, R179, R196, !PT ;  /* 0x000000c4b3c47209 */ /* 0x000fe20007810000 */
[----:B------:R-:W0:Y:S01]  /*e960*/  MUFU.EX2 R163, R163 ;  /* 0x000000a300a37308 */ /* 0x000e220000000800 */
[----:B--2---:R-:W-:Y:S01]  /*e970*/  FADD.FTZ R4, R159, R4 ;  /* 0x000000049f047221 */ /* 0x004fe20000010000 */
[----:B------:R-:W-:Y:S01]  /*e980*/  FMUL.FTZ R56, R56, R12 ;  /* 0x0000000c38387220 */ /* 0x000fe20000410000 */
[----:B------:R-:W-:Y:S01]  /*e990*/  FMNMX.FTZ R196, R180, R196, !PT ;  /* 0x000000c4b4c47209 */ /* 0x000fe20007810000 */
[-C--:B------:R-:W-:Y:S01]  /*e9a0*/  FMUL.FTZ R57, R57, R12.reuse ;  /* 0x0000000c39397220 */ /* 0x080fe20000410000 */
[-C--:B------:R-:W-:Y:S01]  /*e9b0*/  FMUL.FTZ R60, R60, R12.reuse ;  /* 0x0000000c3c3c7220 */ /* 0x080fe20000410000 */
[----:B------:R-:W-:Y:S01]  /*e9c0*/  FMUL.FTZ R61, R61, R12 ;  /* 0x0000000c3d3d7220 */ /* 0x000fe20000410000 */
[----:B------:R-:W-:Y:S01]  /*e9d0*/  FMNMX.FTZ R196, R182, R196, !PT ;  /* 0x000000c4b6c47209 */ /* 0x000fe20007810000 */
[----:B------:R2:W-:Y:S01]  /*e9e0*/  MUFU.EX2 R198, R181 ;  /* 0x000000b500c67308 */ /* 0x0005e20000000800 */
        /* <DEDUP_REMOVED lines=16> */
[-C--:B------:R-:W-:Y:S01]  /*eaf0*/  FMUL.FTZ R80, R80, R12.reuse ;  /* 0x0000000c50507220 */ /* 0x080fe20000410000 */
[----:B------:R-:W-:Y:S01]  /*eb00*/  FMUL.FTZ R81, R81, R12 ;  /* 0x0000000c51517220 */ /* 0x000fe20000410000 */
[----:B------:R-:W-:Y:S01]  /*eb10*/  FMNMX.FTZ R196, R189, R196, !PT ;  /* 0x000000c4bdc47209 */ /* 0x000fe20007810000 */
[-C--:B------:R-:W-:Y:S01]  /*eb20*/  FMUL.FTZ R84, R84, R12.reuse ;  /* 0x0000000c54547220 */ /* 0x080fe20000410000 */
[-C--:B------:R-:W-:Y:S01]  /*eb30*/  FMUL.FTZ R85, R85, R12.reuse ;  /* 0x0000000c55557220 */ /* 0x080fe20000410000 */
[----:B------:R-:W-:Y:S01]  /*eb40*/  FMUL.FTZ R88, R88, R12 ;  /* 0x0000000c58587220 */ /* 0x000fe20000410000 */
[----:B------:R-:W-:Y:S01]  /*eb50*/  FMNMX.FTZ R196, R191, R196, !PT ;  /* 0x000000c4bfc47209 */ /* 0x000fe20007810000 */
[----:B------:R-:W4:Y:S01]  /*eb60*/  MUFU.EX2 R169, R169 ;  /* 0x000000a900a97308 */ /* 0x000f220000000800 */
[-C--:B------:R-:W-:Y:S01]  /*eb70*/  FMUL.FTZ R89, R89, R12.reuse ;  /* 0x0000000c59597220 */ /* 0x080fe20000410000 */
[----:B------:R-:W-:Y:S01]  /*eb80*/  FMUL.FTZ R92, R92, R12 ;  /* 0x0000000c5c5c7220 */ /* 0x000fe20000410000 */
[----:B------:R-:W-:Y:S01]  /*eb90*/  FMNMX.FTZ R196, R193, R196, !PT ;  /* 0x000000c4c1c47209 */ /* 0x000fe20007810000 */
[-C--:B------:R-:W-:Y:S01]  /*eba0*/  FMUL.FTZ R93, R93, R12.reuse ;  /* 0x0000000c5d5d7220 */ /* 0x080fe20000410000 */
[-C--:B------:R-:W-:Y:S01]  /*ebb0*/  FMUL.FTZ R96, R96, R12.reuse ;  /* 0x0000000c60607220 */ /* 0x080fe20000410000 */
[-C--:B------:R-:W-:Y:S01]  /*ebc0*/  FMUL.FTZ R97, R97, R12.reuse ;  /* 0x0000000c61617220 */ /* 0x080fe20000410000 */
[-C--:B------:R-:W-:Y:S01]  /*ebd0*/  FMUL.FTZ R100, R100, R12.reuse ;  /* 0x0000000c64647220 */ /* 0x080fe20000410000 */
[----:B------:R-:W5:Y:S01]  /*ebe0*/  SHFL.BFLY PT, R197, R196, 0x2, 0x1f ;  /* 0x0c401f00c4c57f89 */ /* 0x000f6200000e0000 */
        /* <DEDUP_REMOVED lines=23> */
[----:B-----5:R-:W-:Y:S01]  /*ed60*/  FMNMX.FTZ R196, R196, R197, !PT ;  /* 0x000000c5c4c47209 */ /* 0x020fe20007810000 */
[----:B------:R-:W5:Y:S01]  /*ed70*/  MUFU.EX2 R224, R224 ;  /* 0x000000e000e07308 */ /* 0x000f620000000800 */
[-C--:B------:R-:W-:Y:S01]  /*ed80*/  FMUL.FTZ R141, R141, R12.reuse ;  /* 0x0000000c8d8d7220 */ /* 0x080fe20000410000 */
[-C--:B------:R-:W-:Y:S01]  /*ed90*/  FMUL.FTZ R144, R144, R12.reuse ;  /* 0x0000000c90907220 */ /* 0x080fe20000410000 */
[-C--:B------:R-:W-:Y:S01]  /*eda0*/  FMUL.FTZ R145, R145, R12.reuse ;  /* 0x0000000c91917220 */ /* 0x080fe20000410000 */
[----:B------:R-:W2:Y:S01]  /*edb0*/  SHFL.BFLY PT, R197, R196, 0x1, 0x1f ;  /* 0x0c201f00c4c57f89 */ /* 0x000ea200000e0000 */
[-C--:B------:R-:W-:Y:S01]  /*edc0*/  FMUL.FTZ R148, R148, R12.reuse ;  /* 0x0000000c94947220 */ /* 0x080fe20000410000 */
[----:B------:R-:W-:-:S02]  /*edd0*/  FMUL.FTZ R149, R149, R12 ;  /* 0x0000000c95957220 */ /* 0x000fc40000410000 */
[----:B------:R-:W5:Y:S08]  /*ede0*/  MUFU.EX2 R225, R225 ;  /* 0x000000e100e17308 */ /* 0x000f700000000800 */
[----:B------:R-:W-:Y:S08]  /*edf0*/  MUFU.EX2 R184, R184 ;  /* 0x000000b800b87308 */ /* 0x000ff00000000800 */
[----:B------:R-:W-:Y:S01]  /*ee00*/  MUFU.EX2 R185, R185 ;  /* 0x000000b900b97308 */ /* 0x000fe20000000800 */
[----:B--2---:R-:W-:-:S04]  /*ee10*/  FMNMX.FTZ R181, R196, R197, !PT ;  /* 0x000000c5c4b57209 */ /* 0x004fc80007810000 */
[C---:B------:R-:W-:Y:S01]  /*ee20*/  FSETP.NEU.FTZ.AND P2, PT, R181.reuse, -INF , PT ;  /* 0xff800000b500780b */ /* 0x040fe20003f5d000 */
[----:B------:R-:W-:Y:S02]  /*ee30*/  FMUL.FTZ R196, R181, R177 ;  /* 0x000000b1b5c47220 */ /* 0x000fe40000410000 */
[----:B------:R-:W-:Y:S03]  /*ee40*/  MUFU.EX2 R188, R188 ;  /* 0x000000bc00bc7308 */ /* 0x000fe60000000800 */
[----:B------:R-:W-:-:S05]  /*ee50*/  FSEL R196, R196, RZ, P2 ;  /* 0x000000ffc4c47208 */ /* 0x000fca0001000000 */
[----:B------:R-:W-:Y:S01]  /*ee60*/  MUFU.EX2 R226, R226 ;  /* 0x000000e200e27308 */ /* 0x000fe20000000800 */
[----:B------:R-:W-:Y:S01]  /*ee70*/  FFMA.FTZ R197, R154, R177, -R196 ;  /* 0x000000b19ac57223 */ /* 0x000fe200000108c4 */
[----:B------:R-:W-:Y:S01]  /*ee80*/  F2FP.BF16.F32.PACK_AB R154, R156, R155 ;  /* 0x0000009b9c9a723e */ /* 0x000fe200000010ff */
[----:B---3--:R-:W-:Y:S01]  /*ee90*/  FADD.FTZ R155, R211, R4 ;  /* 0x00000004d39b7221 */ /* 0x008fe20000010000 */
[----:B------:R-:W-:Y:S01]  /*eea0*/  F2FP.BF16.F32.PACK_AB R156, R160, R159 ;  /* 0x0000009fa09c723e */ /* 0x000fe200000010ff */
[-CC-:B------:R-:W-:Y:S01]  /*eeb0*/  FFMA.FTZ R229, R157, R177.reuse, -R196.reuse ;  /* 0x000000b19de57223 */ /* 0x180fe200000108c4 */
[--C-:B------:R-:W-:Y:S01]  /*eec0*/  FFMA.FTZ R157, R158, R177, -R196.reuse ;  /* 0x000000b19e9d7223 */ /* 0x100fe200000108c4 */
[----:B0-----:R-:W-:Y:S01]  /*eed0*/  FADD.FTZ R4, R168, R155 ;  /* 0x0000009ba8047221 */ /* 0x001fe20000010000 */
[----:B------:R-:W-:Y:S01]  /*eee0*/  MUFU.EX2 R192, R192 ;  /* 0x000000c000c07308 */ /* 0x000fe20000000800 */
[----:B------:R-:W-:Y:S01]  /*eef0*/  F2FP.BF16.F32.PACK_AB R158, R211, R163 ;  /* 0x000000a3d39e723e */ /* 0x000fe200000010ff */
[-C--:B------:R-:W-:Y:S01]  /*ef00*/  FFMA.FTZ R230, R153, R177.reuse, -R196 ;  /* 0x000000b199e67223 */ /* 0x080fe200000108c4 */
[----:B----4-:R-:W-:Y:S01]  /*ef10*/  FADD.FTZ R159, R169, R4 ;  /* 0x00000004a99f7221 */ /* 0x010fe20000010000 */
[-CC-:B------:R-:W-:Y:S01]  /*ef20*/  FFMA.FTZ R153, R174, R177.reuse, -R196.reuse ;  /* 0x000000b1ae997223 */ /* 0x180fe200000108c4 */
[-CC-:B------:R-:W-:Y:S01]  /*ef30*/  FFMA.FTZ R228, R161, R177.reuse, -R196.reuse ;  /* 0x000000b1a1e47223 */ /* 0x180fe200000108c4 */
[-CC-:B------:R-:W-:Y:S01]  /*ef40*/  FFMA.FTZ R161, R162, R177.reuse, -R196.reuse ;  /* 0x000000b1a2a17223 */ /* 0x180fe200000108c4 */
[----:B-1----:R-:W-:Y:S01]  /*ef50*/  FADD.FTZ R4, R172, R159 ;  /* 0x0000009fac047221 */ /* 0x002fe20000010000 */
[----:B------:R-:W0:Y:S01]  /*ef60*/  MUFU.EX2 R227, R227 ;  /* 0x000000e300e37308 */ /* 0x000e220000000800 */
[C---:B------:R-:W-:Y:S01]  /*ef70*/  F2FP.BF16.F32.PACK_AB R162, R173.reuse, R172 ;  /* 0x000000acada2723e */ /* 0x040fe200000010ff */
[-C--:B------:R-:W-:Y:S01]  /*ef80*/  FFMA.FTZ R210, R166, R177.reuse, -R196 ;  /* 0x000000b1a6d27223 */ /* 0x080fe200000108c4 */
[----:B------:R-:W-:Y:S01]  /*ef90*/  FADD.FTZ R4, R173, R4 ;  /* 0x00000004ad047221 */ /* 0x000fe20000010000 */
[-CC-:B------:R-:W-:Y:S01]  /*efa0*/  FFMA.FTZ R167, R167, R177.reuse, -R196.reuse ;  /* 0x000000b1a7a77223 */ /* 0x180fe200000108c4 */
[-CC-:B------:R-:W-:Y:S01]  /*efb0*/  FFMA.FTZ R199, R170, R177.reuse, -R196.reuse ;  /* 0x000000b1aac77223 */ /* 0x180fe200000108c4 */
[-C--:B------:R-:W-:Y:S01]  /*efc0*/  FFMA.FTZ R171, R171, R177.reuse, -R196 ;  /* 0x000000b1abab7223 */ /* 0x080fe200000108c4 */
[----:B------:R-:W-:Y:S01]  /*efd0*/  FADD.FTZ R159, R223, R4 ;  /* 0x00000004df9f7221 */ /* 0x000fe20000010000 */
[----:B------:R-:W1:Y:S01]  /*efe0*/  MUFU.EX2 R194, R194 ;  /* 0x000000c200c27308 */ /* 0x000e620000000800 */
[-CC-:B------:R-:W-:Y:S01]  /*eff0*/  FFMA.FTZ R175, R175, R177.reuse, -R196.reuse ;  /* 0x000000b1afaf7223 */ /* 0x180fe200000108c4 */
[-CC-:B------:R-:W-:Y:S01]  /*f000*/  FFMA.FTZ R231, R164, R177.reuse, -R196.reuse ;  /* 0x000000b1a4e77223 */ /* 0x180fe200000108c4 */
[----:B-----5:R-:W-:Y:S01]  /*f010*/  FADD.FTZ R4, R224, R159 ;  /* 0x0000009fe0047221 */ /* 0x020fe20000010000 */
[-CC-:B------:R-:W-:Y:S01]  /*f020*/  FFMA.FTZ R165, R165, R177.reuse, -R196.reuse ;  /* 0x000000b1a5a57223 */ /* 0x180fe200000108c4 */
[-CC-:B------:R-:W-:Y:S01]  /*f030*/  FFMA.FTZ R179, R179, R177.reuse, -R196.reuse ;  /* 0x000000b1b3b37223 */ /* 0x180fe200000108c4 */
[-C--:B------:R-:W-:Y:S01]  /*f040*/  FFMA.FTZ R180, R180, R177.reuse, -R196 ;  /* 0x000000b1b4b47223 */ /* 0x080fe200000108c4 */
[----:B------:R-:W-:Y:S01]  /*f050*/  FADD.FTZ R159, R225, R4 ;  /* 0x00000004e19f7221 */ /* 0x000fe20000010000 */
[----:B------:R-:W2:Y:S01]  /*f060*/  MUFU.EX2 R174, R195 ;  /* 0x000000c300ae7308 */ /* 0x000ea20000000800 */
[----:B0-----:R-:W-:Y:S01]  /*f070*/  F2FP.BF16.F32.PACK_AB R172, R227, R192 ;  /* 0x000000c0e3ac723e */ /* 0x001fe200000010ff */
[-CC-:B------:R-:W-:Y:S01]  /*f080*/  FFMA.FTZ R182, R182, R177.reuse, -R196.reuse ;  /* 0x000000b1b6b67223 */ /* 0x180fe200000108c4 */
[----:B------:R-:W-:Y:S01]  /*f090*/  FADD.FTZ R159, R198, R159 ;  /* 0x0000009fc69f7221 */ /* 0x000fe20000010000 */
[-CC-:B------:R-:W-:Y:S01]  /*f0a0*/  FFMA.FTZ R183, R183, R177.reuse, -R196.reuse ;  /* 0x000000b1b7b77223 */ /* 0x180fe200000108c4 */
[-CC-:B------:R-:W-:Y:S01]  /*f0b0*/  FFMA.FTZ R186, R186, R177.reuse, -R196.reuse ;  /* 0x000000b1baba7223 */ /* 0x180fe200000108c4 */
[-CC-:B------:R-:W-:Y:S01]  /*f0c0*/  FFMA.FTZ R187, R187, R177.reuse, -R196.reuse ;  /* 0x000000b1bbbb7223 */ /* 0x180fe200000108c4 */
[----:B------:R-:W-:Y:S01]  /*f0d0*/  FADD.FTZ R4, R184, R159 ;  /* 0x0000009fb8047221 */ /* 0x000fe20000010000 */
[----:B------:R-:W-:Y:S01]  /*f0e0*/  MUFU.EX2 R230, R230 ;  /* 0x000000e600e67308 */ /* 0x000fe20000000800 */
[-CC-:B------:R-:W-:Y:S01]  /*f0f0*/  FFMA.FTZ R190, R190, R177.reuse, -R196.reuse ;  /* 0x000000b1bebe7223 */ /* 0x180fe200000108c4 */
[-C--:B------:R-:W-:Y:S01]  /*f100*/  FFMA.FTZ R189, R189, R177.reuse, -R196 ;  /* 0x000000b1bdbd7223 */ /* 0x080fe200000108c4 */
[----:B------:R-:W-:Y:S01]  /*f110*/  FADD.FTZ R163, R185, R4 ;  /* 0x00000004b9a37221 */ /* 0x000fe20000010000 */
[-CC-:B------:R-:W-:Y:S01]  /*f120*/  FFMA.FTZ R191, R191, R177.reuse, -R196.reuse ;  /* 0x000000b1bfbf7223 */ /* 0x180fe200000108c4 */
[----:B------:R-:W-:Y:S01]  /*f130*/  FFMA.FTZ R193, R193, R177, -R196 ;  /* 0x000000b1c1c17223 */ /* 0x000fe200000108c4 */
[----:B------:R-:W-:Y:S01]  /*f140*/  F2FP.BF16.F32.PACK_AB R160, R169, R168 ;  /* 0x000000a8a9a0723e */ /* 0x000fe200000010ff */
[----:B------:R-:W-:Y:S01]  /*f150*/  FADD.FTZ R163, R188, R163 ;  /* 0x000000a3bca37221 */ /* 0x000fe20000010000 */
[----:B------:R-:W-:Y:S01]  /*f160*/  MUFU.EX2 R197, R197 ;  /* 0x000000c500c57308 */ /* 0x000fe20000000800 */
[----:B------:R-:W-:-:S02]  /*f170*/  F2FP.BF16.F32.PACK_AB R168, R185, R184 ;  /* 0x000000b8b9a8723e */ /* 0x000fc400000010ff */
[C---:B------:R-:W-:Y:S01]  /*f180*/  FADD.FTZ R163, R226.reuse, R163 ;  /* 0x000000a3e2a37221 */ /* 0x040fe20000010000 */
[----:B------:R-:W-:Y:S02]  /*f190*/  F2FP.BF16.F32.PACK_AB R170, R226, R188 ;  /* 0x000000bce2aa723e */ /* 0x000fe400000010ff */
[----:B------:R-:W-:Y:S01]  /*f1a0*/  F2FP.BF16.F32.PACK_AB R166, R198, R225 ;  /* 0x000000e1c6a6723e */ /* 0x000fe200000010ff */
[----:B------:R-:W-:Y:S01]  /*f1b0*/  FADD.FTZ R4, R192, R163 ;  /* 0x000000a3c0047221 */ /* 0x000fe20000010000 */
[----:B------:R-:W-:Y:S01]  /*f1c0*/  FSEL R192, R181, RZ, P2 ;  /* 0x000000ffb5c07208 */ /* 0x000fe20001000000 */
[----:B------:R-:W-:Y:S01]  /*f1d0*/  MUFU.EX2 R155, R229 ;  /* 0x000000e5009b7308 */ /* 0x000fe20000000800 */
[----:B------:R-:W-:Y:S01]  /*f1e0*/  F2FP.BF16.F32.PACK_AB R164, R224, R223 ;  /* 0x000000dfe0a4723e */ /* 0x000fe200000010ff */
[----:B------:R-:W-:-:S04]  /*f1f0*/  FADD.FTZ R163, R227, R4 ;  /* 0x00000004e3a37221 */ /* 0x000fc80000010000 */
[----:B-1----:R-:W-:Y:S02]  /*f200*/  FADD.FTZ R163, R194, R163 ;  /* 0x000000a3c2a37221 */ /* 0x002fe40000010000 */
[----:B------:R-:W-:Y:S02]  /*f210*/  MUFU.EX2 R157, R157 ;  /* 0x0000009d009d7308 */ /* 0x000fe40000000800 */
[C---:B--2---:R-:W-:Y:S01]  /*f220*/  FADD.FTZ R4, R174.reuse, R163 ;  /* 0x000000a3ae047221 */ /* 0x044fe20000010000 */
[----:B------:R-:W-:Y:S01]  /*f230*/  F2FP.BF16.F32.PACK_AB R174, R174, R194 ;  /* 0x000000c2aeae723e */ /* 0x000fe200000010ff */
[----:B------:R-:W-:-:S04]  /*f240*/  FADD.FTZ R194, -R192, R13 ;  /* 0x0000000dc0c27221 */ /* 0x000fc80000010100 */
[----:B------:R-:W-:Y:S01]  /*f250*/  FMUL.FTZ R13, R194, R177 ;  /* 0x000000b1c20d7220 */ /* 0x000fe20000410000 */
[----:B------:R-:W-:Y:S08]  /*f260*/  MUFU.EX2 R228, R228 ;  /* 0x000000e400e47308 */ /* 0x000ff00000000800 */
[----:B------:R-:W0:Y:S08]  /*f270*/  MUFU.EX2 R13, R13 ;  /* 0x0000000d000d7308 */ /* 0x000e300000000800 */
[----:B------:R-:W1:Y:S08]  /*f280*/  MUFU.EX2 R161, R161 ;  /* 0x000000a100a17308 */ /* 0x000e700000000800 */
        /* <DEDUP_REMOVED lines=9> */
[----:B------:R-:W-:Y:S01]  /*f320*/  FADD.FTZ R196, R155, R196 ;  /* 0x000000c49bc47221 */ /* 0x000fe20000010000 */
[----:B------:R-:W-:Y:S01]  /*f330*/  F2FP.BF16.F32.PACK_AB R155, R157, R155 ;  /* 0x0000009b9d9b723e */ /* 0x000fe200000010ff */
[-C--:B------:R-:W-:Y:S01]  /*f340*/  FMUL.FTZ R35, R35, R13.reuse ;  /* 0x0000000d23237220 */ /* 0x080fe20000410000 */
[-C--:B------:R-:W-:Y:S01]  /*f350*/  FMUL.FTZ R38, R38, R13.reuse ;  /* 0x0000000d26267220 */ /* 0x080fe20000410000 */
[----:B------:R-:W-:Y:S01]  /*f360*/  FADD.FTZ R3, R157, R196 ;  /* 0x000000c49d037221 */ /* 0x000fe20000010000 */
[----:B-1----:R-:W-:Y:S01]  /*f370*/  F2FP.BF16.F32.PACK_AB R157, R161, R228 ;  /* 0x000000e4a19d723e */ /* 0x002fe200000010ff */
[-C--:B------:R-:W-:Y:S01]  /*f380*/  FMUL.FTZ R39, R39, R13.reuse ;  /* 0x0000000d27277220 */ /* 0x080fe20000410000 */
[----:B------:R-:W1:Y:S01]  /*f390*/  MUFU.EX2 R199, R199 ;  /* 0x000000c700c77308 */ /* 0x000e620000000800 */
[----:B------:R-:W-:Y:S01]  /*f3a0*/  FADD.FTZ R196, R228, R3 ;  /* 0x00000003e4c47221 */ /* 0x000fe20000010000 */
[-C--:B------:R-:W-:Y:S01]  /*f3b0*/  FMUL.FTZ R42, R42, R13.reuse ;  /* 0x0000000d2a2a7220 */ /* 0x080fe20000410000 */
[-C--:B------:R-:W-:Y:S01]  /*f3c0*/  FMUL.FTZ R43, R43, R13.reuse ;  /* 0x0000000d2b2b7220 */ /* 0x080fe20000410000 */
[-C--:B------:R-:W-:Y:S01]  /*f3d0*/  FMUL.FTZ R46, R46, R13.reuse ;  /* 0x0000000d2e2e7220 */ /* 0x080fe20000410000 */
[----:B------:R-:W-:Y:S01]  /*f3e0*/  FADD.FTZ R196, R161, R196 ;  /* 0x000000c4a1c47221 */ /* 0x000fe20000010000 */
[-C--:B------:R-:W-:Y:S01]  /*f3f0*/  FMUL.FTZ R47, R47, R13.reuse ;  /* 0x0000000d2f2f7220 */ /* 0x080fe20000410000 */
[----:B------:R-:W-:Y:S01]  /*f400*/  FMUL.FTZ R50, R50, R13 ;  /* 0x0000000d32327220 */ /* 0x000fe20000410000 */
[----:B------:R-:W3:Y:S01]  /*f410*/  MUFU.EX2 R188, R171 ;  /* 0x000000ab00bc7308 */ /* 0x000ee20000000800 */
[----:B--2---:R-:W-:Y:S01]  /*f420*/  FADD.FTZ R3, R159, R196 ;  /* 0x000000c49f037221 */ /* 0x004fe20000010000 */
[----:B0-----:R-:W-:Y:S01]  /*f430*/  F2FP.BF16.F32.PACK_AB R159, R184, R159 ;  /* 0x0000009fb89f723e */ /* 0x001fe200000010ff */
[-C--:B------:R-:W-:Y:S01]  /*f440*/  FMUL.FTZ R51, R51, R13.reuse ;  /* 0x0000000d33337220 */ /* 0x080fe20000410000 */
[-C--:B------:R-:W-:Y:S01]  /*f450*/  FMUL.FTZ R54, R54, R13.reuse ;  /* 0x0000000d36367220 */ /* 0x080fe20000410000 */
[----:B------:R-:W-:Y:S01]  /*f460*/  FADD.FTZ R198, R184, R3 ;  /* 0x00000003b8c67221 */ /* 0x000fe20000010000 */
[-C--:B------:R-:W-:Y:S01]  /*f470*/  FMUL.FTZ R55, R55, R13.reuse ;  /* 0x0000000d37377220 */ /* 0x080fe20000410000 */
[-C--:B------:R-:W-:Y:S01]  /*f480*/  FMUL.FTZ R58, R58, R13.reuse ;  /* 0x0000000d3a3a7220 */ /* 0x080fe20000410000 */
[----:B------:R0:W-:Y:S01]  /*f490*/  MUFU.EX2 R163, R153 ;  /* 0x0000009900a37308 */ /* 0x0001e20000000800 */
        /* <DEDUP_REMOVED lines=10> */
[----:B---3--:R-:W-:Y:S01]  /*f540*/  F2FP.BF16.F32.PACK_AB R161, R188, R199 ;  /* 0x000000c7bca1723e */ /* 0x008fe200000010ff */
        /* <DEDUP_REMOVED lines=30> */
[----:B0-----:R-:W-:Y:S01]  /*f730*/  F2FP.BF16.F32.PACK_AB R165, R194, R231 ;  /* 0x000000e7c2a5723e */ /* 0x001fe200000010ff */
[-C--:B------:R-:W-:Y:S01]  /*f740*/  FMUL.FTZ R123, R123, R13.reuse ;  /* 0x0000000d7b7b7220 */ /* 0x080fe20000410000 */
[----:B------:R-:W-:Y:S01]  /*f750*/  FMUL.FTZ R126, R126, R13 ;  /* 0x0000000d7e7e7220 */ /* 0x000fe20000410000 */
[----:B------:R-:W-:Y:S01]  /*f760*/  FADD.FTZ R3, R163, R182 ;  /* 0x000000b6a3037221 */ /* 0x000fe20000010000 */
[C---:B------:R-:W-:Y:S01]  /*f770*/  F2FP.BF16.F32.PACK_AB R163, R192.reuse, R163 ;  /* 0x000000a3c0a3723e */ /* 0x040fe200000010ff */
        /* <DEDUP_REMOVED lines=16> */
[----:B------:R-:W-:Y:S01]  /*f880*/  FMUL.FTZ R151, R151, R13 ;  /* 0x0000000d97977220 */ /* 0x000fe20000410000 */
[----:B------:R3:W4:Y:S08]  /*f890*/  MUFU.EX2 R171, R186 ;  /* 0x000000ba00ab7308 */ /* 0x0007300000000800 */
[----:B------:R-:W5:Y:S01]  /*f8a0*/  MUFU.EX2 R182, R187 ;  /* 0x000000bb00b67308 */ /* 0x000f620000000800 */
[----:B---3--:R-:W-:-:S04]  /*f8b0*/  FADD.FTZ R186, R194, R3 ;  /* 0x00000003c2ba7221 */ /* 0x008fc80000010000 */
[----:B--2---:R-:W-:Y:S01]  /*f8c0*/  FADD.FTZ R3, R167, R186 ;  /* 0x000000baa7037221 */ /* 0x004fe20000010000 */
[C---:B0-----:R-:W-:Y:S02]  /*f8d0*/  F2FP.BF16.F32.PACK_AB R167, R180.reuse, R167 ;  /* 0x000000a7b4a7723e */ /* 0x041fe400000010ff */
[----:B------:R0:W2:Y:S01]  /*f8e0*/  MUFU.EX2 R173, R190 ;  /* 0x000000be00ad7308 */ /* 0x0000a20000000800 */
[----:B------:R-:W-:-:S04]  /*f8f0*/  FADD.FTZ R186, R180, R3 ;  /* 0x00000003b4ba7221 */ /* 0x000fc80000010000 */
[----:B------:R-:W-:Y:S01]  /*f900*/  FADD.FTZ R3, R169, R186 ;  /* 0x000000baa9037221 */ /* 0x000fe20000010000 */
[C---:B-1----:R-:W-:Y:S02]  /*f910*/  F2FP.BF16.F32.PACK_AB R169, R196.reuse, R169 ;  /* 0x000000a9c4a9723e */ /* 0x042fe400000010ff */
[----:B------:R-:W1:Y:S01]  /*f920*/  MUFU.EX2 R12, R189 ;  /* 0x000000bd000c7308 */ /* 0x000e620000000800 */
[----:B------:R-:W-:-:S04]  /*f930*/  FADD.FTZ R186, R196, R3 ;  /* 0x00000003c4ba7221 */ /* 0x000fc80000010000 */
[----:B----4-:R-:W-:Y:S01]  /*f940*/  FADD.FTZ R3, R171, R186 ;  /* 0x000000baab037221 */ /* 0x010fe20000010000 */
[C---:B-----5:R-:W-:Y:S02]  /*f950*/  F2FP.BF16.F32.PACK_AB R171, R182.reuse, R171 ;  /* 0x000000abb6ab723e */ /* 0x060fe400000010ff */
[----:B------:R-:W3:Y:S01]  /*f960*/  MUFU.EX2 R175, R191 ;  /* 0x000000bf00af7308 */ /* 0x000ee20000000800 */
[----:B0-----:R-:W-:-:S04]  /*f970*/  FADD.FTZ R190, R182, R3 ;  /* 0x00000003b6be7221 */ /* 0x001fc80000010000 */
[----:B--2---:R-:W-:-:S03]  /*f980*/  FADD.FTZ R3, R173, R190 ;  /* 0x000000bead037221 */ /* 0x004fc60000010000 */
[----:B------:R-:W0:Y:S01]  /*f990*/  MUFU.EX2 R186, R193 ;  /* 0x000000c100ba7308 */ /* 0x000e220000000800 */
[C---:B-1----:R-:W-:Y:S01]  /*f9a0*/  FADD.FTZ R184, R12.reuse, R3 ;  /* 0x000000030cb87221 */ /* 0x042fe20000010000 */
[----:B------:R-:W-:-:S03]  /*f9b0*/  F2FP.BF16.F32.PACK_AB R173, R12, R173 ;  /* 0x000000ad0cad723e */ /* 0x000fc600000010ff */
[----:B---3--:R-:W-:-:S04]  /*f9c0*/  FADD.FTZ R3, R175, R184 ;  /* 0x000000b8af037221 */ /* 0x008fc80000010000 */
[C---:B0-----:R-:W-:Y:S01]  /*f9d0*/  FADD.FTZ R3, R186.reuse, R3 ;  /* 0x00000003ba037221 */ /* 0x041fe20000010000 */
[----:B------:R-:W-:Y:S01]  /*f9e0*/  F2FP.BF16.F32.PACK_AB R175, R186, R175 ;  /* 0x000000afbaaf723e */ /* 0x000fe200000010ff */
[----:B------:R-:W-:Y:S06]  /*f9f0*/  @!P0 BRA `(.L_x_2145) ;  /* 0x0000000000048947 */ /* 0x000fec0003800000 */
[----:B------:R-:W-:Y:S01]  /*fa00*/  BPT.TRAP 0x1 ;  /* 0x000000040000795c */ /* 0x000fe20000300000 */
.L_x_2145:
[----:B------:R0:W1:Y:S01]  /*fa10*/  SYNCS.PHASECHK.TRANS64.TRYWAIT P2, [R209+URZ+0x22850], R204 ;  /* 0x022850ccd10075a7 */ /* 0x000062000804017f */
[----:B------:R-:W-:Y:S05]  /*fa20*/  @!P0 BRA `(.L_x_2146) ;  /* 0x0000000000048947 */ /* 0x000fea0003800000 */
[----:B------:R-:W-:Y:S01]  /*fa30*/  BPT.TRAP 0x1 ;  /* 0x000000040000795c */ /* 0x000fe20000300000 */
.L_x_2146:
[----:B------:R-:W-:Y:S04]  /*fa40*/  BSSY B0, `(.L_x_2147) ;  /* 0x0000004000007945 */ /* 0x000fe80003800000 */
[----:B-1----:R-:W-:Y:S05]  /*fa50*/  @P2 BRA `(.L_x_2148) ;  /* 0x0000000000082947 */ /* 0x002fea0003800000 */
[----:B------:R-:W1:Y:S02]  /*fa60*/  SYNCS.PHASECHK.TRANS64.TRYWAIT P2, [R209+URZ+0x22850], R204 ;  /* 0x022850ccd10075a7 */ /* 0x000e64000804017f */
[----:B-1----:R-:W-:Y:S05]  /*fa70*/  @!P2 BRA `(.L_x_2149) ;  /* 0x00000104004ca947 */ /* 0x002fea0003800000 */
.L_x_2148:
[----:B------:R-:W-:Y:S05]  /*fa80*/  BSYNC B0 ;  /* 0x0000000000007941 */ /* 0x000fea0003800000 */
.L_x_2147:
[----:B------:R-:W2:Y:S01]  /*fa90*/  S2R R179, SR_TID.X ;  /* 0x0000000000b37919 */ /* 0x000ea20000002100 */
[----:B------:R-:W-:Y:S01]  /*faa0*/  IMAD.MOV.U32 R13, RZ, RZ, 0x40000040 ;  /* 0x40000040ff0d7424 */ /* 0x000fe200078e00ff */
[----:B------:R-:W-:Y:S05]  /*fab0*/  WARPSYNC.ALL ;  /* 0x0000000000007948 */ /* 0x000fea0003800000 */
[----:B------:R-:W-:Y:S01]  /*fac0*/  R2UR UR7, R13 ;  /* 0x000000000d0772ca */ /* 0x000fe200000e0000 */
[----:B------:R-:W-:Y:S01]  /*fad0*/  IMAD R12, R16, 0xc00, R20 ;  /* 0x00000c00100c7824 */ /* 0x000fe200078e0214 */
[----:B------:R-:W-:Y:S01]  /*fae0*/  ISETP.GT.AND P2, PT, R5, R213, PT ;  /* 0x000000d50500720c */ /* 0x000fe20003f44270 */
[----:B01----:R-:W-:-:S02]  /*faf0*/  @!P1 VIADD R209, R209, 0x22860 ;  /* 0x00022860d1d19836 */ /* 0x003fc40000000000 */
[----:B------:R-:W-:Y:S01]  /*fb00*/  VIADD R5, R5, 0xffffffff ;  /* 0xffffffff05057836 */ /* 0x000fe20000000000 */
[----:B------:R-:W-:Y:S02]  /*fb10*/  R2UR UR6, R12 ;  /* 0x000000000c0672ca */ /* 0x000fe400000e0000 */
[----:B------:R-:W-:Y:S02]  /*fb20*/  @!P1 PRMT R209, RZ, 0x654, R209 ;  /* 0x00000654ffd19816 */ /* 0x000fe400000000d1 */
[----:B--2---:R-:W-:-:S05]  /*fb30*/  SHF.R.U32.HI R179, RZ, 0x7, R179 ;  /* 0x00000007ffb37819 */ /* 0x004fca00000116b3 */
[----:B------:R-:W-:-:S05]  /*fb40*/  VIADD R13, R179, 0x8 ;  /* 0x00000008b30d7836 */ /* 0x000fca0000000000 */
[----:B------:R0:W-:Y:S02]  /*fb50*/  BAR.SYNC.DEFER_BLOCKING R13, 0x100 ;  /* 0x0004000d0000751d */ /* 0x0001e40000010000 */
[----:B0-----:R-:W-:-:S04]  /*fb60*/  IMAD.MOV.U32 R13, RZ, RZ, 0x40000040 ;  /* 0x40000040ff0d7424 */ /* 0x001fc800078e00ff */
        /* <DEDUP_REMOVED lines=34> */
[----:B------:R-:W-:Y:S01]  /*fd90*/  R2UR UR6, R12 ;  /* 0x000000000c0672ca */ /* 0x000fe200000e0000 */
[----:B------:R-:W-:Y:S01]  /*fda0*/  IMAD.MOV.U32 R12, RZ, RZ, R178 ;  /* 0x000000ffff0c7224 */ /* 0x000fe200078e00b2 */
[----:B------:R-:W-:Y:S01]  /*fdb0*/  R2UR UR7, R13 ;  /* 0x000000000d0772ca */ /* 0x000fe200000e0000 */
[----:B------:R-:W-:Y:S01]  /*fdc0*/  IMAD.MOV.U32 R13, RZ, RZ, R181 ;  /* 0x000000ffff0d7224 */ /* 0x000fe200078e00b5 */
[----:B------:R-:W-:Y:S02]  /*fdd0*/  WARPGROUP.DEPBAR.LE gsb0, 0x0 ;  /* 0x00008000000079c5 */ /* 0x000fe40000010000 */
[----:B------:R-:W-:-:S15]  /*fde0*/  WARPGROUP.ARRIVE ;  /* 0x00000000000079c5 */ /* 0x000fde0000000000 */
[----:B------:R-:W-:-:S06]  /*fdf0*/  NOP ;  /* 0x0000000000007918 */ /* 0x000fcc0000000000 */
[----:B------:R-:W-:Y:S03]  /*fe00*/  HGMMA.64x256x16.F32.BF16 R24, R172, gdesc[UR4].tnspB, R24, gsb0 ;  /* 0x43e00004ac187df0 */ /* 0x000fe60008001818 */
[----:B------:R-:W-:Y:S02]  /*fe10*/  WARPGROUP.DEPBAR.LE gsb0, 0x0 ;  /* 0x00008000000079c5 */ /* 0x000fe40000010000 */
[----:B------:R0:W-:Y:S01]  /*fe20*/  @!P1 SYNCS.ARRIVE.TRANS64.RED.A1T0 RZ, [R209+URZ], RZ ;  /* 0x000000ffd1ff99a7 */ /* 0x0001e2000810043f */
[----:B------:R-:W-:Y:S05]  /*fe30*/  @P2 BRA `(.L_x_2150) ;  /* 0xffffffc800442947 */ /* 0x000fea000383ffff */
[----:B------:R-:W-:Y:S02]  /*fe40*/  IMAD.MOV.U32 R13, RZ, RZ, R181 ;  /* 0x000000ffff0d7224 */ /* 0x000fe400078e00b5 */
[----:B------:R-:W-:-:S07]  /*fe50*/  IMAD.MOV.U32 R12, RZ, RZ, R178 ;  /* 0x000000ffff0c7224 */ /* 0x000fce00078e00b2 */
.L_x_2132:
[----:B------:R-:W1:Y:S01]  /*fe60*/  LDC R226, c[0x0][0x9e4] ;  /* 0x00027900ffe27b82 */ /* 0x000e620000000800 */
[----:B------:R-:W-:Y:S01]  /*fe70*/  IADD3 R152, R202, 0x80, -R203 ;  /* 0x00000080ca987810 */ /* 0x000fe20007ffe8cb */
[----:B------:R-:W-:Y:S01]  /*fe80*/  ULDC UR4, c[0x0][0x9dc] ;  /* 0x0002770000047ab9 */ /* 0x000fe20000000800 */
[----:B------:R-:W-:-:S03]  /*fe90*/  LOP3.LUT R2, R2, 0xffefffff, RZ, 0xc0, !PT ;  /* 0xffefffff02027812 */ /* 0x000fc600078ec0ff */
[----:B------:R-:W-:-:S04]  /*fea0*/  IMAD R152, R205, 0x80, R152 ;  /* 0x00000080cd987824 */ /* 0x000fc800078e0298 */
[----:B------:R-:W-:Y:S01]  /*feb0*/  VIADD R154, R152, -UR4 ;  /* 0x80000004989a7c36 */ /* 0x000fe20008000000 */
[----:B-1----:R-:W-:-:S13]  /*fec0*/  ISETP.GE.AND P2, PT, R226, 0x1, PT ;  /* 0x00000001e200780c */ /* 0x002fda0003f46270 */
[----:B------:R-:W-:Y:S01]  /*fed0*/  @P2 LOP3.LUT R2, R2, 0x100000, RZ, 0xfc, !PT ;  /* 0x0010000002022812 */ /* 0x000fe200078efcff */
[----:B------:R-:W-:Y:S06]  /*fee0*/  @!P2 BRA `(.L_x_2151) ;  /* 0x000000000048a947 */ /* 0x000fec0003800000 */
[----:B------:R-:W-:Y:S01]  /*fef0*/  IMAD.MOV.U32 R155, RZ, RZ, R152 ;  /* 0x000000ffff9b7224 */ /* 0x000fe200078e0098 */
[----:B------:R-:W-:Y:S04]  /*ff00*/  BSSY B0, `(.L_x_2152) ;  /* 0x000000e000007945 */ /* 0x000fe80003800000 */
        /* <DEDUP_REMOVED lines=9> */
.L_x_2153:
[----:B------:R-:W-:-:S13]  /*ffa0*/  ISETP.NE.AND P2, PT, R226, 0x1, PT ;  /* 0x00000001e200780c */ /* 0x000fda0003f45270 */
[----:B------:R-:W1:Y:S02]  /*ffb0*/  @P2 LDC.64 R152, c[0x0][0x9e8] ;  /* 0x00027a00ff982b82 */ /* 0x000e640000000a00 */
[----:B-1----:R-:W-:-:S05]  /*ffc0*/  @P2 IMAD.HI.U32 R152, R155, R152, RZ ;  /* 0x000000989b982227 */ /* 0x002fca00078e00ff */
[----:B------:R-:W-:-:S07]  /*ffd0*/  @P2 SHF.R.U32.HI R155, RZ, R153, R152 ;  /* 0x00000099ff9b2219 */ /* 0x000fce0000011698 */
.L_x_2154:
[----:B------:R-:W-:Y:S05]  /*ffe0*/  BSYNC B0 ;  /* 0x0000000000007941 */ /* 0x000fea0003800000 */
.L_x_2152:
[----:B------:R-:W-:-:S05]  /*fff0*/  IMAD R155, R155, R226, RZ ;  /* 0x000000e29b9b7224 */ /* 0x000fca00078e02ff */
[----:B------:R-:W-:-:S07]  /*10000*/  VIMNMX R154, R154, R155, !PT ;  /* 0x0000009b9a9a7248 */ /* 0x000fce0007fe0100 */
.L_x_2151:
[----:B------:R-:W-:-:S04]  /*10010*/  VIADD R154, R154, 0x5f ;  /* 0x0000005f9a9a7836 */ /* 0x000fc80000000000 */
[----:B------:R-:W-:-:S05]  /*10020*/  IMAD.HI R154, R154, 0x2aaaaaab, RZ ;  /* 0x2aaaaaab9a9a7827 */ /* 0x000fca00078e02ff */
[----:B------:R-:W-:-:S04]  /*10030*/  SHF.R.U32.HI R153, RZ, 0x1f, R154 ;  /* 0x0000001fff997819 */ /* 0x000fc8000001169a */
[----:B------:R-:W-:-:S04]  /*10040*/  LEA.HI.SX32 R204, R154, R153, 0x1c ;  /* 0x000000999acc7211 */ /* 0x000fc800078fe2ff */
[----:B------:R-:W-:-:S04]  /*10050*/  VIMNMX R204, R217, R204, !PT ;  /* 0x000000ccd9cc7248 */ /* 0x000fc80007fe0100 */
[----:B------:R-:W-:-:S13]  /*10060*/  ISETP.GE.AND P2, PT, R5, R204, PT ;  /* 0x000000cc0500720c */ /* 0x000fda0003f46270 */
[----:B------:R-:W-:Y:S05]  /*10070*/  @!P2 BRA `(.L_x_2155) ;  /* 0x00000024003ca947 */ /* 0x000fea0003800000 */
[----:B------:R-:W-:Y:S02]  /*10080*/  IMAD.MOV.U32 R207, RZ, RZ, R13 ;  /* 0x000000ffffcf7224 */ /* 0x000fe400078e000d */
[----:B0-----:R-:W-:Y:S02]  /*10090*/  IMAD.MOV.U32 R209, RZ, RZ, R12 ;  /* 0x000000ffffd17224 */ /* 0x001fe400078e000c */
[----:B------:R-:W-:-:S07]  /*100a0*/  IMAD.MOV.U32 R206, RZ, RZ, R5 ;  /* 0x000000ffffce7224 */ /* 0x000fce00078e0005 */
.L_x_2165:
[----:B------:R-:W-:Y:S01]  /*100b0*/  VIADD R16, R16, 0x1 ;  /* 0x0000000110107836 */ /* 0x000fe20000000000 */
[----:B------:R-:W-:Y:S05]  /*100c0*/  YIELD ;  /* 0x0000000000007946 */ /* 0x000fea0003800000 */
[----:B------:R-:W-:Y:S01]  /*100d0*/  ISETP.NE.AND P3, PT, R16, 0x2, PT ;  /* 0x000000021000780c */ /* 0x000fe20003f65270 */
[----:B0-----:R-:W-:Y:S02]  /*100e0*/  IMAD.MOV.U32 R5, RZ, RZ, R206 ;  /* 0x000000ffff057224 */ /* 0x001fe400078e00ce */
[----:B------:R-:W-:Y:S01]  /*100f0*/  VIADD R206, R206, 0xffffffff ;  /* 0xffffffffcece7836 */ /* 0x000fe20000000000 */
[----:B------:R-:W-:-:S02]  /*10100*/  SEL R13, RZ, 0x1, P3 ;  /* 0x00000001ff0d7807 */ /* 0x000fc40001800000 */
[----:B------:R-:W-:Y:S02]  /*10110*/  ISETP.GT.AND P2, PT, R5, R204, PT ;  /* 0x000000cc0500720c */ /* 0x000fe40003f44270 */
[----:B------:R-:W-:Y:S02]  /*10120*/  LOP3.LUT R22, R22, R13, RZ, 0x3c, !PT ;  /* 0x0000000d16167212 */ /* 0x000fe400078e3cff */
[----:B------:R-:W-:Y:S01]  /*10130*/  SEL R16, R16, RZ, P3 ;  /* 0x000000ff10107207 */ /* 0x000fe20001800000 */
[----:B------:R-:W-:Y:S08]  /*10140*/  @!P0 BRA `(.L_x_2156) ;  /* 0x0000000000048947 */ /* 0x000ff00003800000 */
[----:B------:R-:W-:Y:S01]  /*10150*/  BPT.TRAP 0x1 ;  /* 0x000000040000795c */ /* 0x000fe20000300000 */
.L_x_2156:
[----:B------:R-:W-:Y:S01]  /*10160*/  IMAD R205, R16, 0x8, R17 ;  /* 0x0000000810cd7824 */ /* 0x000fe200078e0211 */
[----:B------:R-:W-:-:S04]  /*10170*/  SHF.L.U32 R5, R22, 0x1f, RZ ;  /* 0x0000001f16057819 */ /* 0x000fc800000006ff */
[----:B------:R0:W1:Y:S01]  /*10180*/  SYNCS.PHASECHK.TRANS64.TRYWAIT P3, [R205+URZ+0x22830], R5 ;  /* 0x02283005cd0075a7 */ /* 0x000062000806017f */
[----:B------:R-:W-:Y:S05]  /*10190*/  @!P0 BRA `(.L_x_2157) ;  /* 0x0000000000048947 */ /* 0x000fea0003800000 */
[----:B------:R-:W-:Y:S01]  /*101a0*/  BPT.TRAP 0x1 ;  /* 0x000000040000795c */ /* 0x000fe20000300000 */
.L_x_2157:
[----:B------:R-:W-:Y:S02]  /*101b0*/  IMAD R12, R16, 0x300, R21 ;  /* 0x00000300100c7824 */ /* 0x000fe400078e0215 */
[----:B------:R-:W-:Y:S01]  /*101c0*/  IMAD.MOV.U32 R13, RZ, RZ, 0x40000040 ;  /* 0x40000040ff0d7424 */ /* 0x000fe200078e00ff */
[----:B-1----:R-:W-:Y:S06]  /*101d0*/  @P3 BRA `(.L_x_2158) ;  /* 0x0000000000083947 */ /* 0x002fec0003800000 */
[----:B------:R-:W1:Y:S02]  /*101e0*/  SYNCS.PHASECHK.TRANS64.TRYWAIT P3, [R205+URZ+0x22830], R5 ;  /* 0x02283005cd0075a7 */ /* 0x000e64000806017f */
[----:B-1----:R-:W-:Y:S05]  /*101f0*/  @!P3 BRA `(.L_x_2159) ;  /* 0x000000fc0080b947 */ /* 0x002fea0003800000 */
.L_x_2158:
        /* <DEDUP_REMOVED lines=17> */
[----:B------:R-:W-:-:S02]  /*10310*/  R2UR UR5, R15 ;  /* 0x000000000f0572ca */ /* 0x000fc400000e0000 */
[----:B--2---:R-:W-:Y:S01]  /*10320*/  SHF.R.U32.HI R225, RZ, 0x7, R225 ;  /* 0x00000007ffe17819 */ /* 0x004fe200000116e1 */
[----:B------:R-:W-:Y:S02]  /*10330*/  WARPGROUP.DEPBAR.LE gsb0, 0x0 ;  /* 0x00008000000079c5 */ /* 0x000fe40000010000 */
[----:B------:R-:W-:-:S08]  /*10340*/  WARPGROUP.ARRIVE ;  /* 0x00000000000079c5 */ /* 0x000fd00000000000 */
        /* <DEDUP_REMOVED lines=44> */
[----:B--2---:R-:W-:Y:S01]  /*10610*/  FMNMX.FTZ R177, R13, R209, !PT ;  /* 0x000000d10db17209 */ /* 0x004fe20007810000 */
        /* <DEDUP_REMOVED lines=30> */
[----:B------:R-:W-:-:S05]  /*10800*/  FMUL.FTZ R199, R199, UR38 ;  /* 0x00000026c7c77c20 */ /* 0x000fca0008410000 */
        /* <DEDUP_REMOVED lines=37> */
[----:B----4-:R-:W-:-:S05]  /*10a60*/  FMNMX.FTZ R12, R196, R177, !PT ;  /* 0x000000b1c40c7209 */ /* 0x010fca0007810000 */
[----:B------:R-:W4:Y:S02]  /*10a70*/  SHFL.BFLY PT, R177, R12, 0x2, 0x1f ;  /* 0x0c401f000cb17f89 */ /* 0x000f2400000e0000 */
[----:B------:R-:W5:Y:S08]  /*10a80*/  MUFU.TANH R157, R157 ;  /* 0x0000009d009d7308 */ /* 0x000f700000002400 */
[----:B------:R-:W0:Y:S08]  /*10a90*/  MUFU.TANH R158, R158 ;  /* 0x0000009e009e7308 */ /* 0x000e300000002400 */
[----:B------:R-:W1:Y:S01]  /*10aa0*/  MUFU.TANH R161, R161 ;  /* 0x000000a100a17308 */ /* 0x000e620000002400 */
[----:B----4-:R-:W-:-:S07]  /*10ab0*/  FMNMX.FTZ R12, R12, R177, !PT ;  /* 0x000000b10c0c7209 */ /* 0x010fce0007810000 */
[----:B------:R-:W4:Y:S01]  /*10ac0*/  MUFU.TANH R162, R162 ;  /* 0x000000a200a27308 */ /* 0x000f220000002400 */
[----:B------:R-:W2:Y:S07]  /*10ad0*/  SHFL.BFLY PT, R177, R12, 0x1, 0x1f ;  /* 0x0c201f000cb17f89 */ /* 0x000eae00000e0000 */
[----:B------:R-:W4:Y:S08]  /*10ae0*/  MUFU.TANH R165, R165 ;  /* 0x000000a500a57308 */ /* 0x000f300000002400 */
[----:B------:R-:W4:Y:S08]  /*10af0*/  MUFU.TANH R166, R166 ;  /* 0x000000a600a67308 */ /* 0x000f300000002400 */
[----:B------:R-:W4:Y:S01]  /*10b00*/  MUFU.TANH R169, R169 ;  /* 0x000000a900a97308 */ /* 0x000f220000002400 */
[----:B--2---:R-:W-:Y:S01]  /*10b10*/  FMNMX.FTZ R12, R12, R177, !PT ;  /* 0x000000b10c0c7209 */ /* 0x004fe20007810000 */
[----:B------:R-:W-:-:S04]  /*10b20*/  IMAD.U32 R177, RZ, RZ, UR43 ;  /* 0x0000002bffb17e24 */ /* 0x000fc8000f8e00ff */
[CC--:B------:R-:W-:Y:S01]  /*10b30*/  FMUL.FTZ R212, R12.reuse, R177.reuse ;  /* 0x000000b10cd47220 */ /* 0x0c0fe20000410000 */
[----:B------:R-:W-:Y:S01]  /*10b40*/  FADD.FTZ R198, -R12, R209 ;  /* 0x000000d10cc67221 */ /* 0x000fe20000010100 */
[----:B------:R-:W2:Y:S02]  /*10b50*/  MUFU.TANH R170, R170 ;  /* 0x000000aa00aa7308 */ /* 0x000ea40000002400 */
[--C-:B------:R-:W-:Y:S01]  /*10b60*/  FFMA.FTZ R209, R13, R177, -R212.reuse ;  /* 0x000000b10dd17223 */ /* 0x100fe200000108d4 */
[----:B------:R-:W-:Y:S01]  /*10b70*/  FMNMX.FTZ R13, R153, R207, !PT ;  /* 0x000000cf990d7209 */ /* 0x000fe20007810000 */
[-CC-:B------:R-:W-:Y:S01]  /*10b80*/  FFMA.FTZ R211, R176, R177.reuse, -R212.reuse ;  /* 0x000000b1b0d37223 */ /* 0x180fe200000108d4 */
[-C--:B------:R-:W-:Y:S01]  /*10b90*/  FMUL.FTZ R198, R198, R177.reuse ;  /* 0x000000b1c6c67220 */ /* 0x080fe20000410000 */
[--C-:B------:R-:W-:Y:S01]  /*10ba0*/  FFMA.FTZ R152, R152, R177, -R212.reuse ;  /* 0x000000b198987223 */ /* 0x100fe200000108d4 */
[----:B---3--:R-:W-:Y:S01]  /*10bb0*/  FMNMX.FTZ R13, R154, R13, !PT ;  /* 0x0000000d9a0d7209 */ /* 0x008fe20007810000 */
[----:B------:R-:W3:Y:S01]  /*10bc0*/  MUFU.TANH R173, R173 ;  /* 0x000000ad00ad7308 */ /* 0x000ee20000002400 */
[-CC-:B------:R-:W-:Y:S01]  /*10bd0*/  FFMA.FTZ R155, R155, R177.reuse, -R212.reuse ;  /* 0x000000b19b9b7223 */ /* 0x180fe200000108d4 */
[--C-:B------:R-:W-:Y:S01]  /*10be0*/  FFMA.FTZ R156, R156, R177, -R212.reuse ;  /* 0x000000b19c9c7223 */ /* 0x100fe200000108d4 */
[----:B-----5:R-:W-:Y:S01]  /*10bf0*/  FMNMX.FTZ R13, R157, R13, !PT ;  /* 0x0000000d9d0d7209 */ /* 0x020fe20007810000 */
[-CC-:B------:R-:W-:Y:S01]  /*10c00*/  FFMA.FTZ R159, R159, R177.reuse, -R212.reuse ;  /* 0x000000b19f9f7223 */ /* 0x180fe200000108d4 */
[-CC-:B------:R-:W-:Y:S01]  /*10c10*/  FFMA.FTZ R160, R160, R177.reuse, -R212.reuse ;  /* 0x000000b1a0a07223 */ /* 0x180fe200000108d4 */
[--C-:B------:R-:W-:Y:S01]  /*10c20*/  FFMA.FTZ R163, R163, R177, -R212.reuse ;  /* 0x000000b1a3a37223 */ /* 0x100fe200000108d4 */
[----:B0-----:R-:W-:Y:S01]  /*10c30*/  FMNMX.FTZ R13, R158, R13, !PT ;  /* 0x0000000d9e0d7209 */ /* 0x001fe20007810000 */
[----:B------:R-:W0:Y:S01]  /*10c40*/  MUFU.TANH R175, R175 ;  /* 0x000000af00af7308 */ /* 0x000e220000002400 */
[-CC-:B------:R-:W-:Y:S01]  /*10c50*/  FFMA.FTZ R164, R164, R177.reuse, -R212.reuse ;  /* 0x000000b1a4a47223 */ /* 0x180fe200000108d4 */
[--C-:B------:R-:W-:Y:S01]  /*10c60*/  FFMA.FTZ R167, R167, R177, -R212.reuse ;  /* 0x000000b1a7a77223 */ /* 0x100fe200000108d4 */
[----:B-1----:R-:W-:Y:S01]  /*10c70*/  FMNMX.FTZ R13, R161, R13, !PT ;  /* 0x0000000da10d7209 */ /* 0x002fe20007810000 */
[-CC-:B------:R-:W-:Y:S01]  /*10c80*/  FFMA.FTZ R168, R168, R177.reuse, -R212.reuse ;  /* 0x000000b1a8a87223 */ /* 0x180fe200000108d4 */
[-CC-:B------:R-:W-:Y:S01]  /*10c90*/  FFMA.FTZ R171, R171, R177.reuse, -R212.reuse ;  /* 0x000000b1abab7223 */ /* 0x180fe200000108d4 */
[--C-:B------:R-:W-:Y:S01]  /*10ca0*/  FFMA.FTZ R172, R172, R177, -R212.reuse ;  /* 0x000000b1acac7223 */ /* 0x100fe200000108d4 */
[----:B----4-:R-:W-:Y:S01]  /*10cb0*/  FMNMX.FTZ R13, R162, R13, !PT ;  /* 0x0000000da20d7209 */ /* 0x010fe20007810000 */
[----:B------:R-:W1:Y:S01]  /*10cc0*/  MUFU.TANH R178, R178 ;  /* 0x000000b200b27308 */ /* 0x000e620000002400 */
[-CC-:B------:R-:W-:Y:S01]  /*10cd0*/  FFMA.FTZ R174, R174, R177.reuse, -R212.reuse ;  /* 0x000000b1aeae7223 */ /* 0x180fe200000108d4 */
[--C-:B------:R-:W-:Y:S01]  /*10ce0*/  FFMA.FTZ R180, R180, R177, -R212.reuse ;  /* 0x000000b1b4b47223 */ /* 0x100fe200000108d4 */
[----:B------:R-:W-:Y:S01]  /*10cf0*/  FMNMX.FTZ R13, R165, R13, !PT ;  /* 0x0000000da50d7209 */ /* 0x000fe20007810000 */
[-CC-:B------:R-:W-:Y:S01]  /*10d00*/  FFMA.FTZ R181, R181, R177.reuse, -R212.reuse ;  /* 0x000000b1b5b57223 */ /* 0x180fe200000108d4 */
[-CC-:B------:R-:W-:Y:S01]  /*10d10*/  FFMA.FTZ R184, R184, R177.reuse, -R212.reuse ;  /* 0x000000b1b8b87223 */ /* 0x180fe200000108d4 */
[--C-:B------:R-:W-:Y:S01]  /*10d20*/  FFMA.FTZ R185, R185, R177, -R212.reuse ;  /* 0x000000b1b9b97223 */ /* 0x100fe200000108d4 */
[----:B------:R-:W-:Y:S01]  /*10d30*/  FMNMX.FTZ R13, R166, R13, !PT ;  /* 0x0000000da60d7209 */ /* 0x000fe20007810000 */
[----:B------:R-:W4:Y:S01]  /*10d40*/  MUFU.TANH R179, R179 ;  /* 0x000000b300b37308 */ /* 0x000f220000002400 */
[-CC-:B------:R-:W-:Y:S01]  /*10d50*/  FFMA.FTZ R188, R188, R177.reuse, -R212.reuse ;  /* 0x000000b1bcbc7223 */ /* 0x180fe200000108d4 */
[--C-:B------:R-:W-:Y:S01]  /*10d60*/  FFMA.FTZ R189, R189, R177, -R212.reuse ;  /* 0x000000b1bdbd7223 */ /* 0x100fe200000108d4 */
[----:B------:R-:W-:Y:S01]  /*10d70*/  FMNMX.FTZ R13, R169, R13, !PT ;  /* 0x0000000da90d7209 */ /* 0x000fe20007810000 */
[-CC-:B------:R-:W-:Y:S01]  /*10d80*/  FFMA.FTZ R192, R192, R177.reuse, -R212.reuse ;  /* 0x000000b1c0c07223 */ /* 0x180fe200000108d4 */
[-CC-:B------:R-:W-:Y:S01]  /*10d90*/  FFMA.FTZ R210, R210, R177.reuse, -R212.reuse ;  /* 0x000000b1d2d27223 */ /* 0x180fe200000108d4 */
[----:B------:R-:W-:Y:S01]  /*10da0*/  FFMA.FTZ R193, R193, R177, -R212 ;  /* 0x000000b1c1c17223 */ /* 0x000fe200000108d4 */
[----:B--2---:R-:W-:Y:S01]  /*10db0*/  FMNMX.FTZ R13, R170, R13, !PT ;  /* 0x0000000daa0d7209 */ /* 0x004fe20007810000 */
[----:B------:R-:W2:Y:S03]  /*10dc0*/  MUFU.TANH R182, R182 ;  /* 0x000000b600b67308 */ /* 0x000ea60000002400 */
[----:B---3--:R-:W-:-:S04]  /*10dd0*/  FMNMX.FTZ R13, R173, R13, !PT ;  /* 0x0000000dad0d7209 */ /* 0x008fc80007810000 */
[----:B0-----:R-:W-:Y:S01]  /*10de0*/  FMNMX.FTZ R13, R175, R13, !PT ;  /* 0x0000000daf0d7209 */ /* 0x001fe20007810000 */
[----:B------:R-:W0:Y:S03]  /*10df0*/  MUFU.TANH R183, R183 ;  /* 0x000000b700b77308 */ /* 0x000e260000002400 */
[----:B-1----:R-:W-:-:S04]  /*10e00*/  FMNMX.FTZ R13, R178, R13, !PT ;  /* 0x0000000db20d7209 */ /* 0x002fc80007810000 */
[----:B----4-:R-:W-:Y:S01]  /*10e10*/  FMNMX.FTZ R13, R179, R13, !PT ;  /* 0x0000000db30d7209 */ /* 0x010fe20007810000 */
[----:B------:R-:W1:Y:S03]  /*10e20*/  MUFU.TANH R186, R186 ;  /* 0x000000ba00ba7308 */ /* 0x000e660000002400 */
[----:B--2---:R-:W-:-:S05]  /*10e30*/  FMNMX.FTZ R13, R182, R13, !PT ;  /* 0x0000000db60d7209 */ /* 0x004fca0007810000 */
        /* <DEDUP_REMOVED lines=15> */
[----:B-1----:R-:W-:-:S07]  /*10f30*/  FMNMX.FTZ R13, R197, R13, !PT ;  /* 0x0000000dc50d7209 */ /* 0x002fce0007810000 */
        /* <DEDUP_REMOVED lines=20> */
[-C--:B------:R-:W-:Y:S01]  /*11080*/  FMUL.FTZ R52, R52, R198.reuse ;  /* 0x000000c634347220 */ /* 0x080fe20000410000 */
[-C--:B------:R-:W-:Y:S01]  /*11090*/  FMUL.FTZ R53, R53, R198.reuse ;  /* 0x000000c635357220 */ /* 0x080fe20000410000 */
[-C--:B------:R-:W-:Y:S01]  /*110a0*/  FMUL.FTZ R56, R56, R198.reuse ;  /* 0x000000c638387220 */ /* 0x080fe20000410000 */
[-C--:B------:R-:W-:Y:S01]  /*110b0*/  FMUL.FTZ R57, R57, R198.reuse ;  /* 0x000000c639397220 */ /* 0x080fe20000410000 */
[-C--:B------:R-:W-:Y:S01]  /*110c0*/  FMUL.FTZ R60, R60, R198.reuse ;  /* 0x000000c63c3c7220 */ /* 0x080fe20000410000 */
[----:B--2---:R-:W-:Y:S01]  /*110d0*/  FMNMX.FTZ R13, R13, R213, !PT ;  /* 0x000000d50d0d7209 */ /* 0x004fe20007810000 */
[-C--:B------:R-:W-:Y:S01]  /*110e0*/  FFMA.FTZ R213, R196, R177.reuse, -R212 ;  /* 0x000000b1c4d57223 */ /* 0x080fe200000108d4 */
[----:B------:R-:W2:Y:S01]  /*110f0*/  MUFU.EX2 R159, R159 ;  /* 0x0000009f009f7308 */ /* 0x000ea20000000800 */
[-C--:B------:R-:W-:Y:S01]  /*11100*/  FMUL.FTZ R61, R61, R198.reuse ;  /* 0x000000c63d3d7220 */ /* 0x080fe20000410000 */
[-C--:B------:R-:W-:Y:S01]  /*11110*/  FMUL.FTZ R64, R64, R198.reuse ;  /* 0x000000c640407220 */ /* 0x080fe20000410000 */
[----:B------:R-:W5:Y:S01]  /*11120*/  SHFL.BFLY PT, R176, R13, 0x1, 0x1f ;  /* 0x0c201f000db07f89 */ /* 0x000f6200000e0000 */
        /* <DEDUP_REMOVED lines=23> */
[----:B-----5:R-:W-:Y:S01]  /*112a0*/  FMNMX.FTZ R13, R13, R176, !PT ;  /* 0x000000b00d0d7209 */ /* 0x020fe20007810000 */
[-C--:B------:R-:W-:Y:S01]  /*112b0*/  FMUL.FTZ R105, R105, R198.reuse ;  /* 0x000000c669697220 */ /* 0x080fe20000410000 */
[-C--:B------:R-:W-:Y:S01]  /*112c0*/  FMUL.FTZ R108, R108, R198.reuse ;  /* 0x000000c66c6c7220 */ /* 0x080fe20000410000 */
[-C--:B------:R-:W-:Y:S01]  /*112d0*/  FMUL.FTZ R109, R109, R198.reuse ;  /* 0x000000c66d6d7220 */ /* 0x080fe20000410000 */
[-C--:B------:R-:W-:Y:S01]  /*112e0*/  FMUL.FTZ R112, R112, R198.reuse ;  /* 0x000000c670707220 */ /* 0x080fe20000410000 */
[----:B------:R-:W-:Y:S01]  /*112f0*/  FADD.FTZ R176, -R13, R207 ;  /* 0x000000cf0db07221 */ /* 0x000fe20000010100 */
        /* <DEDUP_REMOVED lines=26> */
[-CC-:B-----5:R-:W-:Y:S01]  /*114a0*/  FFMA.FTZ R158, R179, R177.reuse, -R176.reuse ;  /* 0x000000b1b39e7223 */ /* 0x1a0fe200000108b0 */
[-CC-:B------:R-:W-:Y:S01]  /*114b0*/  FFMA.FTZ R187, R187, R177.reuse, -R176.reuse ;  /* 0x000000b1bbbb7223 */ /* 0x180fe200000108b0 */
[-CC-:B------:R-:W-:Y:S01]  /*114c0*/  FFMA.FTZ R190, R190, R177.reuse, -R176.reuse ;  /* 0x000000b1bebe7223 */ /* 0x180fe200000108b0 */
[-CC-:B------:R-:W-:Y:S01]  /*114d0*/  FFMA.FTZ R191, R191, R177.reuse, -R176.reuse ;  /* 0x000000b1bfbf7223 */ /* 0x180fe200000108b0 */
[-CC-:B------:R-:W-:Y:S01]  /*114e0*/  FFMA.FTZ R194, R194, R177.reuse, -R176.reuse ;  /* 0x000000b1c2c27223 */ /* 0x180fe200000108b0 */
[-CC-:B------:R-:W-:Y:S01]  /*114f0*/  FFMA.FTZ R195, R195, R177.reuse, -R176.reuse ;  /* 0x000000b1c3c37223 */ /* 0x180fe200000108b0 */
[-CC-:B------:R-:W-:Y:S01]  /*11500*/  FFMA.FTZ R197, R197, R177.reuse, -R176.reuse ;  /* 0x000000b1c5c57223 */ /* 0x180fe200000108b0 */
[----:B------:R-:W-:Y:S01]  /*11510*/  FFMA.FTZ R199, R199, R177, -R176 ;  /* 0x000000b1c7c77223 */ /* 0x000fe200000108b0 */
[----:B-1----:R-:W-:Y:S01]  /*11520*/  FFMA.FTZ R179, R198, R4, R209 ;  /* 0x00000004c6b37223 */ /* 0x002fe200000100d1 */
[----:B------:R-:W-:Y:S01]  /*11530*/  @!P1 VIADD R176, R205, 0x22840 ;  /* 0x00022840cdb09836 */ /* 0x000fe20000000000 */
[----:B------:R1:W-:Y:S01]  /*11540*/  MUFU.EX2 R175, R166 ;  /* 0x000000a600af7308 */ /* 0x0003e20000000800 */
[-C--:B------:R-:W-:Y:S01]  /*11550*/  FMUL.FTZ R124, R124, R198.reuse ;  /* 0x000000c67c7c7220 */ /* 0x080fe20000410000 */
[C---:B---3--:R-:W-:Y:S01]  /*11560*/  FADD.FTZ R4, R152.reuse, R179 ;  /* 0x000000b398047221 */ /* 0x048fe20000010000 */
[----:B------:R-:W-:Y:S01]  /*11570*/  F2FP.BF16.F32.PACK_AB R152, R152, R209 ;  /* 0x000000d19898723e */ /* 0x000fe200000010ff */
[-C--:B------:R-:W-:Y:S01]  /*11580*/  FMUL.FTZ R125, R125, R198.reuse ;  /* 0x000000c67d7d7220 */ /* 0x080fe20000410000 */
[-C--:B------:R-:W-:Y:S01]  /*11590*/  FMUL.FTZ R128, R128, R198.reuse ;  /* 0x000000c680807220 */ /* 0x080fe20000410000 */
[-C--:B------:R-:W-:Y:S01]  /*115a0*/  FMUL.FTZ R129, R129, R198.reuse ;  /* 0x000000c681817220 */ /* 0x080fe20000410000 */
[-C--:B------:R-:W-:Y:S01]  /*115b0*/  FMUL.FTZ R132, R132, R198.reuse ;  /* 0x000000c684847220 */ /* 0x080fe20000410000 */
[----:B------:R-:W3:Y:S01]  /*115c0*/  MUFU.EX2 R168, R168 ;  /* 0x000000a800a87308 */ /* 0x000ee20000000800 */
[----:B-1----:R-:W-:Y:S01]  /*115d0*/  @!P1 PRMT R166, RZ, 0x654, R176 ;  /* 0x00000654ffa69816 */ /* 0x002fe200000000b0 */
[-C--:B------:R-:W-:Y:S01]  /*115e0*/  FMUL.FTZ R133, R133, R198.reuse ;  /* 0x000000c685857220 */ /* 0x080fe20000410000 */
[----:B------:R-:W-:Y:S01]  /*115f0*/  IADD3 R176, -R225, 0xb, RZ ;  /* 0x0000000be1b07810 */ /* 0x000fe20007ffe1ff */
[----:B0-----:R-:W-:Y:S01]  /*11600*/  FADD.FTZ R225, R155, R4 ;  /* 0x000000049be17221 */ /* 0x001fe20000010000 */
[-C--:B------:R-:W-:Y:S01]  /*11610*/  FMUL.FTZ R136, R136, R198.reuse ;  /* 0x000000c688887220 */ /* 0x080fe20000410000 */
[-C--:B------:R-:W-:Y:S01]  /*11620*/  FMUL.FTZ R137, R137, R198.reuse ;  /* 0x000000c689897220 */ /* 0x080fe20000410000 */
[-C--:B------:R-:W-:Y:S01]  /*11630*/  FMUL.FTZ R140, R140, R198.reuse ;  /* 0x000000c68c8c7220 */ /* 0x080fe20000410000 */
[----:B----4-:R-:W-:Y:S01]  /*11640*/  FADD.FTZ R4, R156, R225 ;  /* 0x000000e19c047221 */ /* 0x010fe20000010000 */
[-C--:B------:R-:W-:Y:S01]  /*11650*/  FMUL.FTZ R141, R141, R198.reuse ;  /* 0x000000c68d8d7220 */ /* 0x080fe20000410000 */
[-C--:B------:R-:W-:Y:S01]  /*11660*/  FMUL.FTZ R144, R144, R198.reuse ;  /* 0x000000c690907220 */ /* 0x080fe20000410000 */
[-C--:B------:R-:W-:Y:S01]  /*11670*/  FMUL.FTZ R145, R145, R198.reuse ;  /* 0x000000c691917220 */ /* 0x080fe20000410000 */
[----:B--2---:R-:W-:Y:S01]  /*11680*/  FADD.FTZ R209, R159, R4 ;  /* 0x000000049fd17221 */ /* 0x004fe20000010000 */
[-C--:B------:R-:W-:Y:S01]  /*11690*/  FMUL.FTZ R148, R148, R198.reuse ;  /* 0x000000c694947220 */ /* 0x080fe20000410000 */
[----:B------:R-:W-:Y:S01]  /*116a0*/  FMUL.FTZ R149, R149, R198 ;  /* 0x000000c695957220 */ /* 0x000fe20000410000 */
[----:B------:R-:W0:Y:S01]  /*116b0*/  MUFU.EX2 R171, R171 ;  /* 0x000000ab00ab7308 */ /* 0x000e220000000800 */
[----:B------:R-:W-:Y:S01]  /*116c0*/  FADD.FTZ R4, R160, R209 ;  /* 0x000000d1a0047221 */ /* 0x000fe20000010000 */
[----:B------:R1:W-:Y:S06]  /*116d0*/  BAR.ARV R176, 0x100 ;  /* 0x000400b00000751d */ /* 0x0003ec0000002000 */
[----:B------:R2:W-:Y:S01]  /*116e0*/  MUFU.EX2 R198, R154 ;  /* 0x0000009a00c67308 */ /* 0x0005e20000000800 */
[----:B------:R4:W-:Y:S07]  /*116f0*/  @!P1 SYNCS.ARRIVE.TRANS64.RED.A1T0 RZ, [R166+URZ], RZ ;  /* 0x000000ffa6ff99a7 */ /* 0x0009ee000810043f */
[----:B------:R-:W5:Y:S01]  /*11700*/  MUFU.EX2 R172, R172 ;  /* 0x000000ac00ac7308 */ /* 0x000f620000000800 */
[----:B--2---:R-:W-:Y:S01]  /*11710*/  F2FP.BF16.F32.PACK_AB R154, R156, R155 ;  /* 0x0000009b9c9a723e */ /* 0x004fe200000010ff */
[----:B------:R-:W-:Y:S01]  /*11720*/  FADD.FTZ R155, R163, R4 ;  /* 0x00000004a39b7221 */ /* 0x000fe20000010000 */
[----:B------:R-:W-:-:S02]  /*11730*/  F2FP.BF16.F32.PACK_AB R156, R160, R159 ;  /* 0x0000009fa09c723e */ /* 0x000fc400000010ff */
[----:B---3--:R-:W-:Y:S01]  /*11740*/  F2FP.BF16.F32.PACK_AB R160, R168, R167 ;  /* 0x000000a7a8a0723e */ /* 0x008fe200000010ff */
[----:B------:R-:W-:Y:S02]  /*11750*/  FADD.FTZ R4, R164, R155 ;  /* 0x0000009ba4047221 */ /* 0x000fe40000010000 */
[----:B------:R-:W2:Y:S02]  /*11760*/  MUFU.EX2 R174, R174 ;  /* 0x000000ae00ae7308 */ /* 0x000ea40000000800 */
[----:B------:R-:W-:-:S04]  /*11770*/  FADD.FTZ R155, R167, R4 ;  /* 0x00000004a79b7221 */ /* 0x000fc80000010000 */
[----:B------:R-:W-:Y:S02]  /*11780*/  FADD.FTZ R4, R168, R155 ;  /* 0x0000009ba8047221 */ /* 0x000fe40000010000 */
[----:B------:R-:W3:Y:S02]  /*11790*/  MUFU.EX2 R211, R211 ;  /* 0x000000d300d37308 */ /* 0x000ee40000000800 */
[----:B0-----:R-:W-:-:S04]  /*117a0*/  FADD.FTZ R155, R171, R4 ;  /* 0x00000004ab9b7221 */ /* 0x001fc80000010000 */
[----:B-----5:R-:W-:Y:S02]  /*117b0*/  FADD.FTZ R155, R172, R155 ;  /* 0x0000009bac9b7221 */ /* 0x020fe40000010000 */
[----:B------:R-:W0:Y:S02]  /*117c0*/  MUFU.EX2 R196, R196 ;  /* 0x000000c400c47308 */ /* 0x000e240000000800 */
[----:B--2---:R-:W-:-:S06]  /*117d0*/  FADD.FTZ R4, R174, R155 ;  /* 0x0000009bae047221 */ /* 0x004fcc0000010000 */
[----:B------:R-:W2:Y:S01]  /*117e0*/  MUFU.EX2 R153, R153 ;  /* 0x0000009900997308 */ /* 0x000ea20000000800 */
[----:B---3--:R-:W-:-:S07]  /*117f0*/  FADD.FTZ R155, R211, R4 ;  /* 0x00000004d39b7221 */ /* 0x008fce0000010000 */
        /* <DEDUP_REMOVED lines=8> */
[----:B------:R-:W4:Y:S01]  /*11880*/  MUFU.EX2 R181, R181 ;  /* 0x000000b500b57308 */ /* 0x000f220000000800 */
[----:B--2---:R-:W-:Y:S01]  /*11890*/  FFMA.FTZ R3, R196, R3, R153 ;  /* 0x00000003c4037223 */ /* 0x004fe20000010099 */
[-C--:B------:R-:W-:Y:S01]  /*118a0*/  FMUL.FTZ R39, R39, R196.reuse ;  /* 0x000000c427277220 */ /* 0x080fe20000410000 */
[-C--:B------:R-:W-:Y:S01]  /*118b0*/  FMUL.FTZ R42, R42, R196.reuse ;  /* 0x000000c42a2a7220 */ /* 0x080fe20000410000 */
[-C--:B------:R-:W-:Y:S01]  /*118c0*/  FMUL.FTZ R43, R43, R196.reuse ;  /* 0x000000c42b2b7220 */ /* 0x080fe20000410000 */
[-C--:B------:R-:W-:Y:S01]  /*118d0*/  FMUL.FTZ R46, R46, R196.reuse ;  /* 0x000000c42e2e7220 */ /* 0x080fe20000410000 */
[-C--:B------:R-:W-:Y:S01]  /*118e0*/  FMUL.FTZ R47, R47, R196.reuse ;  /* 0x000000c42f2f7220 */ /* 0x080fe20000410000 */
[-C--:B------:R-:W-:Y:S01]  /*118f0*/  FMUL.FTZ R50, R50, R196.reuse ;  /* 0x000000c432327220 */ /* 0x080fe20000410000 */
[----:B------:R-:W0:Y:S01]  /*11900*/  MUFU.EX2 R212, R212 ;  /* 0x000000d400d47308 */ /* 0x000e220000000800 */
[----:B---3--:R-:W-:Y:S01]  /*11910*/  FADD.FTZ R4, R180, R155 ;  /* 0x0000009bb4047221 */ /* 0x008fe20000010000 */
[-C--:B------:R-:W-:Y:S01]  /*11920*/  FMUL.FTZ R51, R51, R196.reuse ;  /* 0x000000c433337220 */ /* 0x080fe20000410000 */
[-C--:B------:R-:W-:Y:S01]  /*11930*/  FMUL.FTZ R54, R54, R196.reuse ;  /* 0x000000c436367220 */ /* 0x080fe20000410000 */
[-C--:B------:R-:W-:Y:S01]  /*11940*/  FMUL.FTZ R55, R55, R196.reuse ;  /* 0x000000c437377220 */ /* 0x080fe20000410000 */
[-C--:B------:R-:W-:Y:S01]  /*11950*/  FMUL.FTZ R58, R58, R196.reuse ;  /* 0x000000c43a3a7220 */ /* 0x080fe20000410000 */
[-C--:B------:R-:W-:Y:S01]  /*11960*/  FMUL.FTZ R59, R59, R196.reuse ;  /* 0x000000c43b3b7220 */ /* 0x080fe20000410000 */
[----:B------:R-:W-:Y:S01]  /*11970*/  FMUL.FTZ R62, R62, R196 ;  /* 0x000000c43e3e7220 */ /* 0x000fe20000410000 */
[----:B------:R-:W2:Y:S01]  /*11980*/  MUFU.EX2 R157, R157 ;  /* 0x0000009d009d7308 */ /* 0x000ea20000000800 */
[C---:B----4-:R-:W-:Y:S01]  /*11990*/  F2FP.BF16.F32.PACK_AB R166, R181.reuse, R180 ;  /* 0x000000b4b5a6723e */ /* 0x050fe200000010ff */
[----:B------:R-:W-:Y:S01]  /*119a0*/  FADD.FTZ R155, R181, R4 ;  /* 0x00000004b59b7221 */ /* 0x000fe20000010000 */
        /* <DEDUP_REMOVED lines=15> */
[-C--:B------:R-:W-:Y:S01]  /*11aa0*/  FMUL.FTZ R86, R86, R196.reuse ;  /* 0x000000c456567220 */ /* 0x080fe20000410000 */
[-C--:B------:R-:W-:Y:S01]  /*11ab0*/  FMUL.FTZ R87, R87, R196.reuse ;  /* 0x000000c457577220 */ /* 0x080fe20000410000 */
[-C--:B------:R-:W-:Y:S01]  /*11ac0*/  FMUL.FTZ R90, R90, R196.reuse ;  /* 0x000000c45a5a7220 */ /* 0x080fe20000410000 */
[----:B------:R-:W-:Y:S01]  /*11ad0*/  FADD.FTZ R180, R213, R180 ;  /* 0x000000b4d5b47221 */ /* 0x000fe20000010000 */
        /* <DEDUP_REMOVED lines=27> */
[C---:B---3--:R-:W-:Y:S01]  /*11c90*/  FADD.FTZ R180, R169.reuse, R180 ;  /* 0x000000b4a9b47221 */ /* 0x048fe20000010000 */
[----:B------:R-:W-:Y:S01]  /*11ca0*/  F2FP.BF16.F32.PACK_AB R159, R169, R165 ;  /* 0x000000a5a99f723e */ /* 0x000fe200000010ff */
[-C--:B------:R-:W-:Y:S01]  /*11cb0*/  FMUL.FTZ R131, R131, R196.reuse ;  /* 0x000000c483837220 */ /* 0x080fe20000410000 */
[-C--:B------:R-:W-:Y:S01]  /*11cc0*/  FMUL.FTZ R134, R134, R196.reuse ;  /* 0x000000c486867220 */ /* 0x080fe20000410000 */
[----:B------:R-:W-:Y:S01]  /*11cd0*/  FADD.FTZ R3, R175, R180 ;  /* 0x000000b4af037221 */ /* 0x000fe20000010000 */
[-C--:B------:R-:W-:Y:S01]  /*11ce0*/  FMUL.FTZ R135, R135, R196.reuse ;  /* 0x000000c487877220 */ /* 0x080fe20000410000 */
[-C--:B------:R-:W-:Y:S01]  /*11cf0*/  FMUL.FTZ R138, R138, R196.reuse ;  /* 0x000000c48a8a7220 */ /* 0x080fe20000410000 */
[----:B------:R3:W4:Y:S01]  /*11d00*/  MUFU.EX2 R179, R162 ;  /* 0x000000a200b37308 */ /* 0x0007220000000800 */
[----:B0-----:R-:W-:Y:S01]  /*11d10*/  FADD.FTZ R180, R178, R3 ;  /* 0x00000003b2b47221 */ /* 0x001fe20000010000 */
[-C--:B------:R-:W-:Y:S01]  /*11d20*/  FMUL.FTZ R139, R139, R196.reuse ;  /* 0x000000c48b8b7220 */ /* 0x080fe20000410000 */
[-C--:B------:R-:W-:Y:S01]  /*11d30*/  FMUL.FTZ R142, R142, R196.reuse ;  /* 0x000000c48e8e7220 */ /* 0x080fe20000410000 */
[-C--:B------:R-:W-:Y:S01]  /*11d40*/  FMUL.FTZ R143, R143, R196.reuse ;  /* 0x000000c48f8f7220 */ /* 0x080fe20000410000 */
[-C--:B------:R-:W-:Y:S01]  /*11d50*/  FMUL.FTZ R146, R146, R196.reuse ;  /* 0x000000c492927220 */ /* 0x080fe20000410000 */
[-C--:B------:R-:W-:Y:S01]  /*11d60*/  FMUL.FTZ R147, R147, R196.reuse ;  /* 0x000000c493937220 */ /* 0x080fe20000410000 */
[-C--:B------:R-:W-:Y:S01]  /*11d70*/  FMUL.FTZ R150, R150, R196.reuse ;  /* 0x000000c496967220 */ /* 0x080fe20000410000 */
[----:B------:R0:W5:Y:S01]  /*11d80*/  MUFU.EX2 R209, R158 ;  /* 0x0000009e00d17308 */ /* 0x0001620000000800 */
[----:B--2---:R-:W-:Y:S01]  /*11d90*/  FADD.FTZ R180, R173, R180 ;  /* 0x000000b4adb47221 */ /* 0x004fe20000010000 */
[----:B---3--:R-:W-:Y:S01]  /*11da0*/  F2FP.BF16.F32.PACK_AB R162, R172, R171 ;  /* 0x000000abaca2723e */ /* 0x008fe200000010ff */
[----:B------:R-:W-:Y:S01]  /*11db0*/  FMUL.FTZ R151, R151, R196 ;  /* 0x000000c497977220 */ /* 0x000fe20000410000 */
[----:B------:R-:W-:-:S04]  /*11dc0*/  F2FP.BF16.F32.PACK_AB R153, R212, R153 ;  /* 0x00000099d499723e */ /* 0x000fc800000010ff */
[----:B------:R-:W2:Y:S01]  /*11dd0*/  MUFU.EX2 R182, R182 ;  /* 0x000000b600b67308 */ /* 0x000ea20000000800 */
[----:B----4-:R-:W-:Y:S01]  /*11de0*/  FADD.FTZ R3, R179, R180 ;  /* 0x000000b4b3037221 */ /* 0x010fe20000010000 */
[----:B0-----:R-:W-:Y:S02]  /*11df0*/  F2FP.BF16.F32.PACK_AB R158, R164, R163 ;  /* 0x000000a3a49e723e */ /* 0x001fe400000010ff */
[----:B------:R-:W-:Y:S01]  /*11e00*/  F2FP.BF16.F32.PACK_AB R164, R211, R174 ;  /* 0x000000aed3a4723e */ /* 0x000fe200000010ff */
[----:B------:R-:W-:Y:S01]  /*11e10*/  FADD.FTZ R180, R198, R3 ;  /* 0x00000003c6b47221 */ /* 0x000fe20000010000 */
[----:B------:R-:W-:Y:S02]  /*11e20*/  F2FP.BF16.F32.PACK_AB R163, R179, R173 ;  /* 0x000000adb3a3723e */ /* 0x000fe400000010ff */
[----:B------:R-:W0:Y:S01]  /*11e30*/  MUFU.EX2 R183, R183 ;  /* 0x000000b700b77308 */ /* 0x000e220000000800 */
[C---:B-----5:R-:W-:Y:S01]  /*11e40*/  FADD.FTZ R3, R209.reuse, R180 ;  /* 0x000000b4d1037221 */ /* 0x060fe20000010000 */
[----:B------:R-:W-:-:S06]  /*11e50*/  F2FP.BF16.F32.PACK_AB R165, R209, R198 ;  /* 0x000000c6d1a5723e */ /* 0x000fcc00000010ff */
[----:B------:R-:W3:Y:S01]  /*11e60*/  MUFU.EX2 R184, R184 ;  /* 0x000000b800b87308 */ /* 0x000ee20000000800 */
[----:B--2---:R-:W-:-:S07]  /*11e70*/  FADD.FTZ R180, R182, R3 ;  /* 0x00000003b6b47221 */ /* 0x004fce0000010000 */
[----:B------:R-:W2:Y:S01]  /*11e80*/  MUFU.EX2 R186, R186 ;  /* 0x000000ba00ba7308 */ /* 0x000ea20000000800 */
[C---:B0-----:R-:W-:Y:S01]  /*11e90*/  FADD.FTZ R3, R183.reuse, R180 ;  /* 0x000000b4b7037221 */ /* 0x041fe20000010000 */
[----:B------:R-:W-:-:S06]  /*11ea0*/  F2FP.BF16.F32.PACK_AB R167, R183, R182 ;  /* 0x000000b6b7a7723e */ /* 0x000fcc00000010ff */
[----:B------:R-:W0:Y:S01]  /*11eb0*/  MUFU.EX2 R185, R185 ;  /* 0x000000b900b97308 */ /* 0x000e220000000800 */
[----:B---3--:R-:W-:-:S07]  /*11ec0*/  FADD.FTZ R4, R184, R155 ;  /* 0x0000009bb8047221 */ /* 0x008fce0000010000 */
[----:B------:R-:W3:Y:S01]  /*11ed0*/  MUFU.EX2 R187, R187 ;  /* 0x000000bb00bb7308 */ /* 0x000ee20000000800 */
[----:B--2---:R-:W-:-:S07]  /*11ee0*/  FADD.FTZ R180, R186, R3 ;  /* 0x00000003bab47221 */ /* 0x004fce0000010000 */
[----:B------:R-:W2:Y:S01]  /*11ef0*/  MUFU.EX2 R188, R188 ;  /* 0x000000bc00bc7308 */ /* 0x000ea20000000800 */
[C---:B0-----:R-:W-:Y:S01]  /*11f00*/  FADD.FTZ R155, R185.reuse, R4 ;  /* 0x00000004b99b7221 */ /* 0x041fe20000010000 */
[----:B------:R-:W-:-:S06]  /*11f10*/  F2FP.BF16.F32.PACK_AB R168, R185, R184 ;  /* 0x000000b8b9a8723e */ /* 0x000fcc00000010ff */
[----:B------:R-:W0:Y:S01]  /*11f20*/  MUFU.EX2 R171, R190 ;  /* 0x000000be00ab7308 */ /* 0x000e220000000800 */
[C---:B---3--:R-:W-:Y:S01]  /*11f30*/  FADD.FTZ R180, R187.reuse, R180 ;  /* 0x000000b4bbb47221 */ /* 0x048fe20000010000 */
[----:B------:R-:W-:-:S06]  /*11f40*/  F2FP.BF16.F32.PACK_AB R169, R187, R186 ;  /* 0x000000babba9723e */ /* 0x000fcc00000010ff */
[----:B------:R-:W3:Y:S01]  /*11f50*/  MUFU.EX2 R189, R189 ;  /* 0x000000bd00bd7308 */ /* 0x000ee20000000800 */
[----:B--2---:R-:W-:-:S07]  /*11f60*/  FADD.FTZ R4, R188, R155 ;  /* 0x0000009bbc047221 */ /* 0x004fce0000010000 */
[----:B------:R-:W2:Y:S01]  /*11f70*/  MUFU.EX2 R191, R191 ;  /* 0x000000bf00bf7308 */ /* 0x000ea20000000800 */
[----:B0-----:R-:W-:-:S07]  /*11f80*/  FADD.FTZ R184, R171, R180 ;  /* 0x000000b4abb87221 */ /* 0x001fce0000010000 */
[----:B------:R-:W0:Y:S01]  /*11f90*/  MUFU.EX2 R192, R192 ;  /* 0x000000c000c07308 */ /* 0x000e220000000800 */
[C---:B---3--:R-:W-:Y:S01]  /*11fa0*/  FADD.FTZ R155, R189.reuse, R4 ;  /* 0x00000004bd9b7221 */ /* 0x048fe20000010000 */
[----:B------:R-:W-:-:S06]  /*11fb0*/  F2FP.BF16.F32.PACK_AB R170, R189, R188 ;  /* 0x000000bcbdaa723e */ /* 0x000fcc00000010ff */
[----:B------:R-:W3:Y:S01]  /*11fc0*/  MUFU.EX2 R194, R194 ;  /* 0x000000c200c27308 */ /* 0x000ee20000000800 */
[C---:B--2---:R-:W-:Y:S01]  /*11fd0*/  FADD.FTZ R3, R191.reuse, R184 ;  /* 0x000000b8bf037221 */ /* 0x044fe20000010000 */
[----:B------:R-:W-:-:S06]  /*11fe0*/  F2FP.BF16.F32.PACK_AB R171, R191, R171 ;  /* 0x000000abbfab723e */ /* 0x000fcc00000010ff */
[----:B------:R-:W2:Y:S01]  /*11ff0*/  MUFU.EX2 R210, R210 ;  /* 0x000000d200d27308 */ /* 0x000ea20000000800 */
[----:B0-----:R-:W-:-:S07]  /*12000*/  FADD.FTZ R155, R192, R155 ;  /* 0x0000009bc09b7221 */ /* 0x001fce0000010000 */
[----:B------:R-:W0:Y:S01]  /*12010*/  MUFU.EX2 R195, R195 ;  /* 0x000000c300c37308 */ /* 0x000e220000000800 */
[----:B---3--:R-:W-:-:S07]  /*12020*/  FADD.FTZ R184, R194, R3 ;  /* 0x00000003c2b87221 */ /* 0x008fce0000010000 */
[----:B------:R-:W3:Y:S01]  /*12030*/  MUFU.EX2 R193, R193 ;  /* 0x000000c100c17308 */ /* 0x000ee20000000800 */
[----:B--2---:R-:W-:Y:S01]  /*12040*/  FADD.FTZ R4, R210, R155 ;  /* 0x0000009bd2047221 */ /* 0x004fe20000010000 */
[----:B------:R-:W-:Y:S02]  /*12050*/  F2FP.BF16.F32.PACK_AB R155, R213, R157 ;  /* 0x0000009dd59b723e */ /* 0x000fe400000010ff */
[----:B------:R-:W-:Y:S02]  /*12060*/  F2FP.BF16.F32.PACK_AB R157, R223, R161 ;  /* 0x000000a1df9d723e */ /* 0x000fe400000010ff */
[----:B------:R-:W-:Y:S02]  /*12070*/  F2FP.BF16.F32.PACK_AB R161, R178, R175 ;  /* 0x000000afb2a1723e */ /* 0x000fe400000010ff */
[----:B------:R-:W2:Y:S01]  /*12080*/  MUFU.EX2 R197, R197 ;  /* 0x000000c500c57308 */ /* 0x000ea20000000800 */
[----:B0-----:R-:W-:Y:S01]  /*12090*/  FADD.FTZ R184, R195, R184 ;  /* 0x000000b8c3b87221 */ /* 0x001fe20000010000 */
[----:B------:R-:W-:-:S02]  /*120a0*/  F2FP.BF16.F32.PACK_AB R172, R210, R192 ;  /* 0x000000c0d2ac723e */ /* 0x000fc400000010ff */
[----:B------:R-:W-:-:S04]  /*120b0*/  F2FP.BF16.F32.PACK_AB R173, R195, R194 ;  /* 0x000000c2c3ad723e */ /* 0x000fc800000010ff */
[----:B------:R-:W0:Y:S01]  /*120c0*/  MUFU.EX2 R180, R199 ;  /* 0x000000c700b47308 */ /* 0x000e220000000800 */
[----:B---3--:R-:W-:Y:S01]  /*120d0*/  FADD.FTZ R4, R193, R4 ;  /* 0x00000004c1047221 */ /* 0x008fe20000010000 */
[----:B------:R-:W-:-:S03]  /*120e0*/  F2FP.BF16.F32.PACK_AB R174, R207, R193 ;  /* 0x000000c1cfae723e */ /* 0x000fc600000010ff */
[----:B------:R-:W-:Y:S01]  /*120f0*/  FADD.FTZ R4, R207, R4 ;  /* 0x00000004cf047221 */ /* 0x000fe20000010000 */
[----:B--2---:R-:W-:-:S04]  /*12100*/  FADD.FTZ R3, R197, R184 ;  /* 0x000000b8c5037221 */ /* 0x004fc80000010000 */
[C---:B0-----:R-:W-:Y:S01]  /*12110*/  FADD.FTZ R3, R180.reuse, R3 ;  /* 0x00000003b4037221 */ /* 0x041fe20000010000 */
[----:B------:R-:W-:Y:S01]  /*12120*/  F2FP.BF16.F32.PACK_AB R175, R180, R197 ;  /* 0x000000c5b4af723e */ /* 0x000fe200000010ff */
[----:B-1----:R-:W-:Y:S06]  /*12130*/  @!P0 BRA `(.L_x_2160) ;  /* 0x0000000000048947 */ /* 0x002fec0003800000 */
[----:B------:R-:W-:Y:S01]  /*12140*/  BPT.TRAP 0x1 ;  /* 0x000000040000795c */ /* 0x000fe20000300000 */
.L_x_2160:
[----:B------:R0:W1:Y:S01]  /*12150*/  SYNCS.PHASECHK.TRANS64.TRYWAIT P3, [R205+URZ+0x22850], R5 ;  /* 0x02285005cd0075a7 */ /* 0x000062000806017f */
[----:B------:R-:W-:Y:S05]  /*12160*/  @!P0 BRA `(.L_x_2161) ;  /* 0x0000000000048947 */ /* 0x000fea0003800000 */
[----:B------:R-:W-:Y:S01]  /*12170*/  BPT.TRAP 0x1 ;  /* 0x000000040000795c */ /* 0x000fe20000300000 */
.L_x_2161:
[----:B------:R-:W-:Y:S04]  /*12180*/  BSSY B0, `(.L_x_2162) ;  /* 0x0000004000007945 */ /* 0x000fe80003800000 */
[----:B-1----:R-:W-:Y:S05]  /*12190*/  @P3 BRA `(.L_x_2163) ;  /* 0x0000000000083947 */ /* 0x002fea0003800000 */
[----:B------:R-:W1:Y:S02]  /*121a0*/  SYNCS.PHASECHK.TRANS64.TRYWAIT P3, [R205+URZ+0x22850], R5 ;  /* 0x02285005cd0075a7 */ /* 0x000e64000806017f */
[----:B-1----:R-:W-:Y:S05]  /*121b0*/  @!P3 BRA `(.L_x_2164) ;  /* 0x000000dc00a4b947 */ /* 0x002fea0003800000 */
.L_x_2163:
[----:B------:R-:W-:Y:S05]  /*121c0*/  BSYNC B0 ;  /* 0x0000000000007941 */ /* 0x000fea0003800000 */
.L_x_2162:
[----:B------:R-:W2:Y:S01]  /*121d0*/  S2R R180, SR_TID.X ;  /* 0x0000000000b47919 */ /* 0x000ea20000002100 */
[----:B------:R-:W-:Y:S05]  /*121e0*/  WARPSYNC.ALL ;  /* 0x0000000000007948 */ /* 0x000fea0003800000 */
[----:B------:R-:W-:Y:S02]  /*121f0*/  IMAD R178, R16, 0xc00, R20 ;  /* 0x00000c0010b27824 */ /* 0x000fe400078e0214 */
[----:B------:R-:W-:Y:S02]  /*12200*/  IMAD.MOV.U32 R179, RZ, RZ, 0x40000040 ;  /* 0x40000040ffb37424 */ /* 0x000fe400078e00ff */
[----:B01----:R-:W-:Y:S01]  /*12210*/  @!P1 VIADD R205, R205, 0x22860 ;  /* 0x00022860cdcd9836 */ /* 0x003fe20000000000 */
[----:B------:R-:W-:Y:S01]  /*12220*/  R2UR UR6, R178 ;  /* 0x00000000b20672ca */ /* 0x000fe200000e0000 */
[----:B------:R-:W-:Y:S01]  /*12230*/  IMAD.MOV.U32 R207, RZ, RZ, R13 ;  /* 0x000000ffffcf7224 */ /* 0x000fe200078e000d */
[----:B------:R-:W-:Y:S01]  /*12240*/  R2UR UR7, R179 ;  /* 0x00000000b30772ca */ /* 0x000fe200000e0000 */
[----:B------:R-:W-:Y:S01]  /*12250*/  IMAD.MOV.U32 R179, RZ, RZ, 0x40000040 ;  /* 0x40000040ffb37424 */ /* 0x000fe200078e00ff */
[----:B------:R-:W-:Y:S01]  /*12260*/  @!P1 PRMT R205, RZ, 0x654, R205 ;  /* 0x00000654ffcd9816 */ /* 0x000fe200000000cd */
[----:B------:R-:W-:Y:S01]  /*12270*/  IMAD.MOV.U32 R209, RZ, RZ, R12 ;  /* 0x000000ffffd17224 */ /* 0x000fe200078e000c */
        /* <DEDUP_REMOVED lines=46> */
[----:B0-----:R-:W-:-:S07]  /*12560*/  IMAD.MOV.U32 R5, RZ, RZ, R206 ;  /* 0x000000ffff057224 */ /* 0x001fce00078e00ce */
.L_x_2155:
[----:B------:R-:W-:-:S13]  /*12570*/  ISETP.GE.AND P2, PT, R5, R217, PT ;  /* 0x000000d90500720c */ /* 0x000fda0003f46270 */
[----:B------:R-:W-:Y:S05]  /*12580*/  @!P2 BRA `(.L_x_2166) ;  /* 0x0000003400d0a947 */ /* 0x000fea0003800000 */
[----:B------:R-:W-:Y:S02]  /*12590*/  VIADD R206, R0, 0x8 ;  /* 0x0000000800ce7836 */ /* 0x000fe40000000000 */
[----:B------:R-:W-:Y:S02]  /*125a0*/  IMAD.MOV.U32 R207, RZ, RZ, R13 ;  /* 0x000000ffffcf7224 */ /* 0x000fe400078e000d */
[----:B0-----:R-:W-:Y:S01]  /*125b0*/  IMAD.MOV.U32 R209, RZ, RZ, R12 ;  /* 0x000000ffffd17224 */ /* 0x001fe200078e000c */
[----:B------:R-:W-:-:S07]  /*125c0*/  IADD3 R206, R206, R202, -R203 ;  /* 0x000000cacece7210 */ /* 0x000fce0007ffe8cb */
.L_x_2184:
[----:B------:R-:W-:Y:S01]  /*125d0*/  VIADD R16, R16, 0x1 ;  /* 0x0000000110107836 */ /* 0x000fe20000000000 */
[----:B------:R-:W-:Y:S05]  /*125e0*/  YIELD ;  /* 0x0000000000007946 */ /* 0x000fea0003800000 */
[----:B------:R-:W-:-:S04]  /*125f0*/  ISETP.NE.AND P2, PT, R16, 0x2, PT ;  /* 0x000000021000780c */ /* 0x000fc80003f45270 */
[----:B------:R-:W-:Y:S02]  /*12600*/  SEL R13, RZ, 0x1, P2 ;  /* 0x00000001ff0d7807 */ /* 0x000fe40001000000 */
[----:B------:R-:W-:Y:S02]  /*12610*/  SEL R16, R16, RZ, P2 ;  /* 0x000000ff10107207 */ /* 0x000fe40001000000 */
[----:B------:R-:W-:Y:S01]  /*12620*/  LOP3.LUT R22, R22, R13, RZ, 0x3c, !PT ;  /* 0x0000000d16167212 */ /* 0x000fe200078e3cff */
[----:B-1----:R-:W-:Y:S06]  /*12630*/  @!P0 BRA `(.L_x_2167) ;  /* 0x0000000000048947 */ /* 0x002fec0003800000 */
[----:B------:R-:W-:Y:S01]  /*12640*/  BPT.TRAP 0x1 ;  /* 0x000000040000795c */ /* 0x000fe20000300000 */
.L_x_2167:
[----:B------:R-:W-:Y:S01]  /*12650*/  IMAD R205, R16, 0x8, R17 ;  /* 0x0000000810cd7824 */ /* 0x000fe200078e0211 */
[----:B------:R-:W-:-:S04]  /*12660*/  SHF.L.U32 R204, R22, 0x1f, RZ ;  /* 0x0000001f16cc7819 */ /* 0x000fc800000006ff */
[----:B------:R0:W1:Y:S01]  /*12670*/  SYNCS.PHASECHK.TRANS64.TRYWAIT P2, [R205+URZ+0x22830], R204 ;  /* 0x022830cccd0075a7 */ /* 0x000062000804017f */
[----:B------:R-:W-:Y:S05]  /*12680*/  @!P0 BRA `(.L_x_2168) ;  /* 0x0000000000048947 */ /* 0x000fea0003800000 */
[----:B------:R-:W-:Y:S01]  /*12690*/  BPT.TRAP 0x1 ;  /* 0x000000040000795c */ /* 0x000fe20000300000 */
.L_x_2168:
[----:B------:R-:W-:Y:S02]  /*126a0*/  IMAD R12, R16, 0x300, R21 ;  /* 0x00000300100c7824 */ /* 0x000fe400078e0215 */
[----:B------:R-:W-:Y:S01]  /*126b0*/  IMAD.MOV.U32 R13, RZ, RZ, 0x40000040 ;  /* 0x40000040ff0d7424 */ /* 0x000fe200078e00ff */
[----:B-1----:R-:W-:Y:S06]  /*126c0*/  @P2 BRA `(.L_x_2169) ;  /* 0x0000000000082947 */ /* 0x002fec0003800000 */
[----:B------:R-:W1:Y:S02]  /*126d0*/  SYNCS.PHASECHK.TRANS64.TRYWAIT P2, [R205+URZ+0x22830], R204 ;  /* 0x022830cccd0075a7 */ /* 0x000e64000804017f */
[----:B-1----:R-:W-:Y:S05]  /*126e0*/  @!P2 BRA `(.L_x_2170) ;  /* 0x000000d8006ca947 */ /* 0x002fea0003800000 */
.L_x_2169:
        /* <DEDUP_REMOVED lines=9> */
[----:B------:R-:W2:Y:S01]  /*12780*/  S2R R224, SR_TID.X ;  /* 0x0000000000e07919 */ /* 0x000ea20000002100 */
[----:B------:R-:W-:-:S10]  /*12790*/  ISETP.GE.AND P2, PT, R226, 0x1, PT ;  /* 0x00000001e200780c */ /* 0x000fd40003f46270 */
[----:B------:R-:W-:Y:S01]  /*127a0*/  HGMMA.64x96x16.F32.BF16 R152, gdesc[UR4], RZ, !UPT, gsb0 ;  /* 0x01600000049879f0 */ /* 0x000fe2000c0018ff */
[----:B------:R-:W-:Y:S01]  /*127b0*/  R2UR UR6, R210 ;  /* 0x00000000d20672ca */ /* 0x000fe200000e0000 */
[----:B------:R-:W-:Y:S01]  /*127c0*/  VIADD R210, R12, 0x4 ;  /* 0x000000040cd27836 */ /* 0x000fe20000000000 */
[----:B------:R-:W-:Y:S01]  /*127d0*/  R2UR UR7, R211 ;  /* 0x00000000d30772ca */ /* 0x000fe200000e0000 */
[----:B------:R-:W-:Y:S01]  /*127e0*/  IMAD.MOV.U32 R211, RZ, RZ, 0x40000040 ;  /* 0x40000040ffd37424 */ /* 0x000fe200078e00ff */
[----:B------:R-:W-:Y:S01]  /*127f0*/  R2UR UR4, R14 ;  /* 0x000000000e0472ca */ /* 0x000fe200000e0000 */
[----:B------:R-:W-:Y:S01]  /*12800*/  VIADD R12, R12, 0x6 ;  /* 0x000000060c0c7836 */ /* 0x000fe20000000000 */
[----:B------:R-:W-:Y:S02]  /*12810*/  R2UR UR5, R15 ;  /* 0x000000000f0572ca */ /* 0x000fe400000e0000 */
[----:B--2---:R-:W-:Y:S01]  /*12820*/  SHF.R.U32.HI R224, RZ, 0x7, R224 ;  /* 0x00000007ffe07819 */ /* 0x004fe200000116e0 */
[----:B------:R-:W-:-:S02]  /*12830*/  WARPGROUP.DEPBAR.LE gsb0, 0x0 ;  /* 0x00008000000079c5 */ /* 0x000fc40000010000 */
        /* <DEDUP_REMOVED lines=26> */
[----:B------:R-:W-:Y:S01]  /*129e0*/  IADD3 R176, -R224, 0xb, RZ ;  /* 0x0000000be0b07810 */ /* 0x000fe20007ffe1ff */
        /* <DEDUP_REMOVED lines=43> */
[----:B------:R-:W-:Y:S01]  /*12ca0*/  FMUL.FTZ R193, R199, UR39 ;  /* 0x00000027c7c17c20 */ /* 0x000fe20008410000 */
[----:B------:R-:W3:Y:S01]  /*12cb0*/  MUFU.TANH R12, R12 ;  /* 0x0000000c000c7308 */ /* 0x000ee20000002400 */
[----:B------:R-:W-:-:S05]  /*12cc0*/  IADD3 R164, -R203, 0x1, R164 ;  /* 0x00000001cba47810 */ /* 0x000fca0007ffe1a4 */
[----:B------:R-:W-:Y:S02]  /*12cd0*/  IMAD.IADD R164, R164, 0x1, -R23 ;  /* 0x00000001a4a47824 */ /* 0x000fe400078e0a17 */
[----:B------:R-:W4:Y:S02]  /*12ce0*/  MUFU.TANH R13, R13 ;  /* 0x0000000d000d7308 */ /* 0x000f240000002400 */
[C---:B------:R-:W-:Y:S02]  /*12cf0*/  VIADD R224, R164.reuse, UR40 ;  /* 0x00000028a4e07c36 */ /* 0x040fe40008000000 */
[----:B------:R-:W-:Y:S02]  /*12d00*/  VIADD R199, R164, UR51 ;  /* 0x00000033a4c77c36 */ /* 0x000fe40008000000 */
[C---:B------:R-:W-:Y:S02]  /*12d10*/  IMAD.IADD R198, R0.reuse, 0x1, R224 ;  /* 0x0000000100c67824 */ /* 0x040fe400078e02e0 */
[----:B------:R-:W0:Y:S01]  /*12d20*/  MUFU.TANH R152, R152 ;  /* 0x0000009800987308 */ /* 0x000e220000002400 */
[----:B------:R-:W-:-:S07]  /*12d30*/  IMAD.IADD R197, R0, 0x1, R199 ;  /* 0x0000000100c57824 */ /* 0x000fce00078e02c7 */
        /* <DEDUP_REMOVED lines=46> */
[----:B------:R-:W-:Y:S01]  /*13020*/  IADD3 R196, R0, R202, -R203 ;  /* 0x000000ca00c47210 */ /* 0x000fe20007ffe8cb */
[----:B------:R-:W-:Y:S03]  /*13030*/  BSSY B0, `(.L_x_2172) ;  /* 0x0000010000007945 */ /* 0x000fe60003800000 */
        /* <DEDUP_REMOVED lines=10> */
.L_x_2173:
[----:B------:R-:W-:-:S05]  /*130e0*/  IMAD.U32 R225, RZ, RZ, UR44 ;  /* 0x0000002cffe17e24 */ /* 0x000fca000f8e00ff */
[----:B------:R-:W-:-:S13]  /*130f0*/  ISETP.NE.AND P2, PT, R225, 0x1, PT ;  /* 0x00000001e100780c */ /* 0x000fda0003f45270 */
[----:B------:R-:W2:Y:S02]  /*13100*/  @P2 LDC.64 R164, c[0x0][0x9e8] ;  /* 0x00027a00ffa42b82 */ /* 0x000ea40000000a00 */
[----:B--2---:R-:W-:-:S05]  /*13110*/  @P2 IMAD.HI.U32 R164, R196, R164, RZ ;  /* 0x000000a4c4a42227 */ /* 0x004fca00078e00ff */
[----:B------:R-:W-:-:S07]  /*13120*/  @P2 SHF.R.U32.HI R196, RZ, R165, R164 ;  /* 0x000000a5ffc42219 */ /* 0x000fce00000116a4 */
.L_x_2174:
[----:B------:R-:W-:Y:S05]  /*13130*/  BSYNC B0 ;  /* 0x0000000000007941 */ /* 0x000fea0003800000 */
.L_x_2172:
[----:B------:R-:W-:-:S04]  /*13140*/  IMAD R164, R5, -0x60, -R23 ;  /* 0xffffffa005a47824 */ /* 0x000fc800078e0a17 */
[----:B------:R-:W-:-:S05]  /*13150*/  IMAD R164, R196, R225, R164 ;  /* 0x000000e1c4a47224 */ /* 0x000fca00078e02a4 */
[----:B------:R-:W-:Y:S02]  /*13160*/  VIMNMX R197, R197, R164, !PT ;  /* 0x000000a4c5c57248 */ /* 0x000fe40007fe0100 */
[----:B------:R-:W-:-:S07]  /*13170*/  VIADDMNMX R198, R164, R225, R198, PT ;  /* 0x000000e1a4c67246 */ /* 0x000fce00038001c6 */
.L_x_2171:
        /* <DEDUP_REMOVED lines=12> */
[----:B------:R-:W-:Y:S02]  /*13240*/  ISETP.GT.AND P3, PT, R197, 0x1, !P2 ;  /* 0x00000001c500780c */ /* 0x000fe40005764270 */
        /* <DEDUP_REMOVED lines=126> */
[----:B------:R-:W-:-:S13]  /*13a30*/  ISETP.GE.AND P6, PT, R226, 0x1, PT ;  /* 0x00000001e200780c */ /* 0x000fda0003fc6270 */
[----:B------:R-:W-:Y:S05]  /*13a40*/  @!P6 BRA `(.L_x_2175) ;  /* 0x000000000060e947 */ /* 0x000fea0003800000 */
[----:B------:R-:W-:Y:S01]  /*13a50*/  ISETP.GT.AND P6, PT, R206, -0x1, PT ;  /* 0xffffffffce00780c */ /* 0x000fe20003fc4270 */
[----:B------:R-:W-:-:S12]  /*13a60*/  BSSY B0, `(.L_x_2176) ;  /* 0x0000012000007945 */ /* 0x000fd80003800000 */
[----:B------:R-:W-:Y:S05]  /*13a70*/  @P6 BRA `(.L_x_2177) ;  /* 0x0000000000286947 */ /* 0x000fea0003800000 */
[----:B------:R-:W-:Y:S02]  /*13a80*/  IMAD.U32 R177, RZ, RZ, UR44 ;  /* 0x0000002cffb17e24 */ /* 0x000fe4000f8e00ff */
[----:B------:R-:W-:-:S03]  /*13a90*/  VIADD R197, R0, 0x8 ;  /* 0x0000000800c57836 */ /* 0x000fc60000000000 */
[----:B------:R-:W-:Y:S02]  /*13aa0*/  ISETP.NE.AND P6, PT, R177, 0x1, PT ;  /* 0x00000001b100780c */ /* 0x000fe40003fc5270 */
[----:B------:R-:W-:-:S04]  /*13ab0*/  IADD3 R197, R197, R202, -R203 ;  /* 0x000000cac5c57210 */ /* 0x000fc80007ffe8cb */
[----:B------:R-:W-:-:S07]  /*13ac0*/  LOP3.LUT R197, RZ, R197, RZ, 0x33, !PT ;  /* 0x000000c5ffc57212 */ /* 0x000fce00078e33ff */
[----:B------:R-:W0:Y:S02]  /*13ad0*/  @P6 LDC.64 R12, c[0x0][0x9e8] ;  /* 0x00027a00ff0c6b82 */ /* 0x000e240000000a00 */
[----:B0-----:R-:W-:-:S05]  /*13ae0*/  @P6 IMAD.HI.U32 R12, R197, R12, RZ ;  /* 0x0000000cc50c6227 */ /* 0x001fca00078e00ff */
[----:B------:R-:W-:-:S04]  /*13af0*/  @P6 SHF.R.U32.HI R197, RZ, R13, R12 ;  /* 0x0000000dffc56219 */ /* 0x000fc8000001160c */
[----:B------:R-:W-:Y:S01]  /*13b00*/  LOP3.LUT R197, RZ, R197, RZ, 0x33, !PT ;  /* 0x000000c5ffc57212 */ /* 0x000fe200078e33ff */
[----:B------:R-:W-:Y:S06]  /*13b10*/  BRA `(.L_x_2178) ;  /* 0x0000000000187947 */ /* 0x000fec0003800000 */
.L_x_2177:
[----:B------:R-:W-:Y:S02]  /*13b20*/  IMAD.U32 R177, RZ, RZ, UR44 ;  /* 0x0000002cffb17e24 */ /* 0x000fe4000f8e00ff */
[----:B------:R-:W-:-:S03]  /*13b30*/  IMAD.MOV.U32 R197, RZ, RZ, R206 ;  /* 0x000000ffffc57224 */ /* 0x000fc600078e00ce */
[----:B------:R-:W-:-:S13]  /*13b40*/  ISETP.NE.AND P6, PT, R177, 0x1, PT ;  /* 0x00000001b100780c */ /* 0x000fda0003fc5270 */
[----:B------:R-:W0:Y:S02]  /*13b50*/  @P6 LDC.64 R12, c[0x0][0x9e8] ;  /* 0x00027a00ff0c6b82 */ /* 0x000e240000000a00 */
[----:B0-----:R-:W-:-:S05]  /*13b60*/  @P6 IMAD.HI.U32 R12, R206, R12, RZ ;  /* 0x0000000cce0c6227 */ /* 0x001fca00078e00ff */
[----:B------:R-:W-:-:S07]  /*13b70*/  @P6 SHF.R.U32.HI R197, RZ, R13, R12 ;  /* 0x0000000dffc56219 */ /* 0x000fce000001160c */
.L_x_2178:
[----:B------:R-:W-:Y:S05]  /*13b80*/  BSYNC B0 ;  /* 0x0000000000007941 */ /* 0x000fea0003800000 */
.L_x_2176:
[----:B------:R-:W-:-:S04]  /*13b90*/  IMAD.IADD R196, R196, 0x1, -R23 ;  /* 0x00000001c4c47824 */ /* 0x000fc800078e0a17 */
[----:B------:R-:W-:-:S05]  /*13ba0*/  IMAD R196, R197, R177, R196 ;  /* 0x000000b1c5c47224 */ /* 0x000fca00078e02c4 */
[----:B------:R-:W-:Y:S02]  /*13bb0*/  VIADDMNMX R224, R196, R177, R224, PT ;  /* 0x000000b1c4e07246 */ /* 0x000fe400038001e0 */
[----:B------:R-:W-:-:S07]  /*13bc0*/  VIMNMX R199, R199, R196, !PT ;  /* 0x000000c4c7c77248 */ /* 0x000fce0007fe0100 */
.L_x_2175:
        /* <DEDUP_REMOVED lines=56> */
[C---:B------:R-:W-:Y:S02]  /*13f50*/  ISETP.GT.AND P2, PT, R199.reuse, 0x21, !P2 ;  /* 0x00000021c700780c */ /* 0x040fe40005744270 */
[----:B------:R-:W-:Y:S02]  /*13f60*/  FMNMX.FTZ R196, R194, R13, !PT ;  /* 0x0000000dc2c47209 */ /* 0x000fe40007810000 */
[----:B------:R-:W-:Y:S02]  /*13f70*/  ISETP.LT.OR P2, PT, R224, 0x22, P2 ;  /* 0x00000022e000780c */ /* 0x000fe40001741670 */
[----:B------:R-:W-:Y:S01]  /*13f80*/  ISETP.GT.AND P3, PT, R199, 0x50, !P3 ;  /* 0x00000050c700780c */ /* 0x000fe20005f64270 */
[----:B------:R-:W0:Y:S01]  /*13f90*/  SHFL.BFLY PT, R13, R196, 0x2, 0x1f ;  /* 0x0c401f00c40d7f89 */ /* 0x000e2200000e0000 */
[----:B------:R-:W-:-:S02]  /*13fa0*/  FSEL R171, R171, -INF , !P2 ;  /* 0xff800000abab7808 */ /* 0x000fc40005000000 */
[----:B------:R-:W-:Y:S02]  /*13fb0*/  ISETP.GT.AND P2, PT, R199, 0x28, !P6 ;  /* 0x00000028c700780c */ /* 0x000fe40007744270 */
[----:B------:R-:W-:Y:S02]  /*13fc0*/  LOP3.LUT P6, RZ, R2, 0x80000, RZ, 0xc0, !PT ;  /* 0x0008000002ff7812 */ /* 0x000fe400078cc0ff */
        /* <DEDUP_REMOVED lines=47> */
[----:B------:R-:W-:Y:S02]  /*142c0*/  ISETP.GT.AND P2, PT, R199, RZ, !P6 ;  /* 0x000000ffc700720c */ /* 0x000fe40007744270 */
[----:B------:R-:W-:Y:S02]  /*142d0*/  LOP3.LUT P6, RZ, R2, 0x1, RZ, 0xc0, !PT ;  /* 0x0000000102ff7812 */ /* 0x000fe400078cc0ff */
[----:B------:R-:W-:-:S04]  /*142e0*/  ISETP.LT.OR P2, PT, R224, 0x1, P2 ;  /* 0x00000001e000780c */ /* 0x000fc80001741670 */
[----:B------:R-:W-:Y:S02]  /*142f0*/  FSEL R152, R152, -INF , !P2 ;  /* 0xff80000098987808 */ /* 0x000fe40005000000 */
[----:B------:R-:W-:Y:S02]  /*14300*/  ISETP.GT.AND P2, PT, R199, 0x59, !P6 ;  /* 0x00000059c700780c */ /* 0x000fe40007744270 */
[----:B------:R-:W-:Y:S02]  /*14310*/  FMNMX.FTZ R12, R152, R207, !PT ;  /* 0x000000cf980c7209 */ /* 0x000fe40007810000 */
[----:B------:R-:W-:Y:S02]  /*14320*/  ISETP.LT.OR P2, PT, R224, 0x5a, P2 ;  /* 0x0000005ae000780c */ /* 0x000fe40001741670 */
[----:B------:R-:W-:Y:S02]  /*14330*/  FMNMX.FTZ R177, R153, R12, !PT ;  /* 0x0000000c99b17209 */ /* 0x000fe40007810000 */
[----:B------:R-:W-:-:S02]  /*14340*/  FSEL R193, R193, -INF , !P2 ;  /* 0xff800000c1c17808 */ /* 0x000fc40005000000 */
[----:B------:R-:W-:-:S04]  /*14350*/  FMNMX.FTZ R12, R156, R177, !PT ;  /* 0x000000b19c0c7209 */ /* 0x000fc80007810000 */
[----:B------:R-:W-:-:S04]  /*14360*/  FMNMX.FTZ R177, R157, R12, !PT ;  /* 0x0000000c9db17209 */ /* 0x000fc80007810000 */
[----:B------:R-:W-:-:S04]  /*14370*/  FMNMX.FTZ R12, R160, R177, !PT ;  /* 0x000000b1a00c7209 */ /* 0x000fc80007810000 */
[----:B------:R-:W-:-:S04]  /*14380*/  FMNMX.FTZ R177, R161, R12, !PT ;  /* 0x0000000ca1b17209 */ /* 0x000fc80007810000 */
[----:B------:R-:W-:-:S04]  /*14390*/  FMNMX.FTZ R12, R166, R177, !PT ;  /* 0x000000b1a60c7209 */ /* 0x000fc80007810000 */
[----:B------:R-:W-:-:S04]  /*143a0*/  FMNMX.FTZ R177, R167, R12, !PT ;  /* 0x0000000ca7b17209 */ /* 0x000fc80007810000 */
[----:B------:R-:W-:-:S04]  /*143b0*/  FMNMX.FTZ R12, R170, R177, !PT ;  /* 0x000000b1aa0c7209 */ /* 0x000fc80007810000 */
[----:B------:R-:W-:Y:S02]  /*143c0*/  FMNMX.FTZ R177, R171, R12, !PT ;  /* 0x0000000cabb17209 */ /* 0x000fe40007810000 */
[----:B------:R-:W0:Y:S02]  /*143d0*/  SHFL.BFLY PT, R12, R13, 0x1, 0x1f ;  /* 0x0c201f000d0c7f89 */ /* 0x000e2400000e0000 */
[----:B------:R-:W-:-:S04]  /*143e0*/  FMNMX.FTZ R196, R174, R177, !PT ;  /* 0x000000b1aec47209 */ /* 0x000fc80007810000 */
[----:B------:R-:W-:-:S04]  /*143f0*/  FMNMX.FTZ R177, R175, R196, !PT ;  /* 0x000000c4afb17209 */ /* 0x000fc80007810000 */
[----:B------:R-:W-:-:S04]  /*14400*/  FMNMX.FTZ R196, R178, R177, !PT ;  /* 0x000000b1b2c47209 */ /* 0x000fc80007810000 */
[----:B------:R-:W-:-:S04]  /*14410*/  FMNMX.FTZ R177, R179, R196, !PT ;  /* 0x000000c4b3b17209 */ /* 0x000fc80007810000 */
[----:B------:R-:W-:-:S04]  /*14420*/  FMNMX.FTZ R196, R180, R177, !PT ;  /* 0x000000b1b4c47209 */ /* 0x000fc80007810000 */
[----:B------:R-:W-:Y:S02]  /*14430*/  FMNMX.FTZ R177, R181, R196, !PT ;  /* 0x000000c4b5b17209 */ /* 0x000fe40007810000 */
[----:B0-----:R-:W-:Y:S02]  /*14440*/  FMNMX.FTZ R12, R13, R12, !PT ;  /* 0x0000000c0d0c7209 */ /* 0x001fe40007810000 */
[----:B------:R-:W-:Y:S01]  /*14450*/  FMNMX.FTZ R196, R182, R177, !PT ;  /* 0x000000b1b6c47209 */ /* 0x000fe20007810000 */
[----:B------:R-:W-:Y:S01]  /*14460*/  IMAD.U32 R177, RZ, RZ, UR45 ;  /* 0x0000002dffb17e24 */ /* 0x000fe2000f8e00ff */
[C---:B------:R-:W-:Y:S02]  /*14470*/  FSETP.NEU.FTZ.AND P3, PT, R12.reuse, -INF , PT ;  /* 0xff8000000c00780b */ /* 0x040fe40003f7d000 */
[----:B------:R-:W-:Y:S02]  /*14480*/  FMNMX.FTZ R13, R183, R196, !PT ;  /* 0x000000c4b70d7209 */ /* 0x000fe40007810000 */
[----:B------:R-:W-:-:S02]  /*14490*/  FSEL R198, R12, RZ, P3 ;  /* 0x000000ff0cc67208 */ /* 0x000fc40001800000 */
[----:B------:R-:W-:-:S03]  /*144a0*/  FMNMX.FTZ R196, R186, R13, !PT ;  /* 0x0000000dbac47209 */ /* 0x000fc60007810000 */
[----:B------:R-:W-:Y:S01]  /*144b0*/  FADD.FTZ R13, -R198, R209 ;  /* 0x000000d1c60d7221 */ /* 0x000fe20000010100 */
[----:B------:R-:W-:-:S04]  /*144c0*/  FMNMX.FTZ R196, R187, R196, !PT ;  /* 0x000000c4bbc47209 */ /* 0x000fc80007810000 */
[----:B------:R-:W-:Y:S01]  /*144d0*/  FMNMX.FTZ R197, R191, R196, !PT ;  /* 0x000000c4bfc57209 */ /* 0x000fe20007810000 */
[----:B------:R-:W-:-:S03]  /*144e0*/  FMUL.FTZ R196, R12, R177 ;  /* 0x000000b10cc47220 */ /* 0x000fc60000410000 */
[----:B------:R-:W-:Y:S02]  /*144f0*/  FMNMX.FTZ R197, R190, R197, !PT ;  /* 0x000000c5bec57209 */ /* 0x000fe40007810000 */
[----:B------:R-:W-:Y:S02]  /*14500*/  FSEL R196, R196, RZ, P3 ;  /* 0x000000ffc4c47208 */ /* 0x000fe40001800000 */
[----:B------:R-:W-:-:S03]  /*14510*/  FMNMX.FTZ R197, R192, R197, !PT ;  /* 0x000000c5c0c57209 */ /* 0x000fc60007810000 */
[--C-:B------:R-:W-:Y:S01]  /*14520*/  FFMA.FTZ R164, R164, R177, -R196.reuse ;  /* 0x000000b1a4a47223 */ /* 0x100fe200000108c4 */
[----:B------:R-:W-:Y:S01]  /*14530*/  FMNMX.FTZ R197, R193, R197, !PT ;  /* 0x000000c5c1c57209 */ /* 0x000fe20007810000 */
        /* <DEDUP_REMOVED lines=23> */
[----:B------:R-:W-:Y:S01]  /*146b0*/  MUFU.EX2 R164, R164 ;  /* 0x000000a400a47308 */ /* 0x000fe20000000800 */
[----:B------:R-:W0:Y:S07]  /*146c0*/  SHFL.BFLY PT, R196, R197, 0x2, 0x1f ;  /* 0x0c401f00c5c47f89 */ /* 0x000e2e00000e0000 */
[----:B------:R-:W-:Y:S08]  /*146d0*/  MUFU.EX2 R165, R165 ;  /* 0x000000a500a57308 */ /* 0x000ff00000000800 */
[----:B------:R-:W-:Y:S08]  /*146e0*/  MUFU.EX2 R154, R154 ;  /* 0x0000009a009a7308 */ /* 0x000ff00000000800 */
[----:B------:R-:W-:Y:S01]  /*146f0*/  MUFU.EX2 R155, R155 ;  /* 0x0000009b009b7308 */ /* 0x000fe20000000800 */
[----:B0-----:R-:W-:Y:S01]  /*14700*/  FMNMX.FTZ R197, R197, R196, !PT ;  /* 0x000000c4c5c57209 */ /* 0x001fe20007810000 */
[----:B------:R-:W-:-:S04]  /*14710*/  FMUL.FTZ R196, R13, R177 ;  /* 0x000000b10dc47220 */ /* 0x000fc80000410000 */
[----:B------:R-:W0:Y:S02]  /*14720*/  SHFL.BFLY PT, R198, R197, 0x1, 0x1f ;  /* 0x0c201f00c5c67f89 */ /* 0x000e2400000e0000 */
[----:B------:R-:W2:Y:S08]  /*14730*/  MUFU.EX2 R196, R196 ;  /* 0x000000c400c47308 */ /* 0x000eb00000000800 */
[----:B------:R-:W3:Y:S08]  /*14740*/  MUFU.EX2 R158, R158 ;  /* 0x0000009e009e7308 */ /* 0x000ef00000000800 */
[----:B------:R-:W4:Y:S01]  /*14750*/  MUFU.EX2 R159, R159 ;  /* 0x0000009f009f7308 */ /* 0x000f220000000800 */
[----:B--2---:R-:W-:Y:S01]  /*14760*/  FFMA.FTZ R4, R196, R4, R164 ;  /* 0x00000004c4047223 */ /* 0x004fe200000100a4 */
[-C--:B------:R-:W-:Y:S01]  /*14770*/  FMUL.FTZ R24, R24, R196.reuse ;  /* 0x000000c418187220 */ /* 0x080fe20000410000 */
[-C--:B------:R-:W-:Y:S01]  /*14780*/  FMUL.FTZ R25, R25, R196.reuse ;  /* 0x000000c419197220 */ /* 0x080fe20000410000 */
[----:B------:R-:W-:Y:S01]  /*14790*/  FMUL.FTZ R28, R28, R196 ;  /* 0x000000c41c1c7220 */ /* 0x000fe20000410000 */
[----:B------:R-:W-:Y:S01]  /*147a0*/  FADD.FTZ R199, R165, R4 ;  /* 0x00000004a5c77221 */ /* 0x000fe20000010000 */
[----:B0-----:R-:W-:Y:S01]  /*147b0*/  FMNMX.FTZ R13, R197, R198, !PT ;  /* 0x000000c6c50d7209 */ /* 0x001fe20007810000 */
[----:B------:R-:W-:Y:S01]  /*147c0*/  FMUL.FTZ R29, R29, R196 ;  /* 0x000000c41d1d7220 */ /* 0x000fe20000410000 */
[----:B------:R-:W0:Y:S01]  /*147d0*/  MUFU.EX2 R162, R162 ;  /* 0x000000a200a27308 */ /* 0x000e220000000800 */
[----:B------:R-:W-:Y:S01]  /*147e0*/  FADD.FTZ R4, R154, R199 ;  /* 0x000000c79a047221 */ /* 0x000fe20000010000 */
[C---:B------:R-:W-:Y:S01]  /*147f0*/  FSETP.NEU.FTZ.AND P2, PT, R13.reuse, -INF , PT ;  /* 0xff8000000d00780b */ /* 0x040fe20003f5d000 */
[-C--:B------:R-:W-:Y:S01]  /*14800*/  FMUL.FTZ R198, R13, R177.reuse ;  /* 0x000000b10dc67220 */ /* 0x080fe20000410000 */
[----:B------:R-:W-:Y:S01]  /*14810*/  F2FP.BF16.F32.PACK_AB R154, R155, R154 ;  /* 0x0000009a9b9a723e */ /* 0x000fe200000010ff */
[-C--:B------:R-:W-:Y:S01]  /*14820*/  FMUL.FTZ R32, R32, R196.reuse ;  /* 0x000000c420207220 */ /* 0x080fe20000410000 */
[-C--:B------:R-:W-:Y:S01]  /*14830*/  FMUL.FTZ R33, R33, R196.reuse ;  /* 0x000000c421217220 */ /* 0x080fe20000410000 */
[-C--:B------:R-:W-:Y:S01]  /*14840*/  FMUL.FTZ R36, R36, R196.reuse ;  /* 0x000000c424247220 */ /* 0x080fe20000410000 */
[----:B------:R-:W-:Y:S01]  /*14850*/  FSEL R198, R198, RZ, P2 ;  /* 0x000000ffc6c67208 */ /* 0x000fe20001000000 */
[----:B------:R-:W2:Y:S01]  /*14860*/  MUFU.EX2 R163, R163 ;  /* 0x000000a300a37308 */ /* 0x000ea20000000800 */
[-C--:B------:R-:W-:Y:S01]  /*14870*/  FMUL.FTZ R37, R37, R196.reuse ;  /* 0x000000c425257220 */ /* 0x080fe20000410000 */
[-C--:B------:R-:W-:Y:S01]  /*14880*/  FMUL.FTZ R40, R40, R196.reuse ;  /* 0x000000c428287220 */ /* 0x080fe20000410000 */
[----:B------:R-:W-:Y:S01]  /*14890*/  FMUL.FTZ R41, R41, R196 ;  /* 0x000000c429297220 */ /* 0x000fe20000410000 */
        /* <DEDUP_REMOVED lines=12> */
[----:B------:R-:W1:Y:S01]  /*14960*/  MUFU.EX2 R168, R168 ;  /* 0x000000a800a87308 */ /* 0x000e620000000800 */
[----:B-----5:R-:W-:Y:S01]  /*14970*/  F2FP.BF16.F32.PACK_AB R152, R165, R164 ;  /* 0x000000a4a598723e */ /* 0x020fe200000010ff */
[----:B------:R-:W-:Y:S01]  /*14980*/  FADD.FTZ R165, R155, R4 ;  /* 0x000000049ba57221 */ /* 0x000fe20000010000 */
[-CC-:B------:R-:W-:Y:S01]  /*14990*/  FFMA.FTZ R175, R175, R177.reuse, -R198.reuse ;  /* 0x000000b1afaf7223 */ /* 0x180fe200000108c6 */
[-CC-:B------:R-:W-:Y:S01]  /*149a0*/  FFMA.FTZ R178, R178, R177.reuse, -R198.reuse ;  /* 0x000000b1b2b27223 */ /* 0x180fe200000108c6 */
[-CC-:B------:R-:W-:Y:S01]  /*149b0*/  FFMA.FTZ R179, R179, R177.reuse, -R198.reuse ;  /* 0x000000b1b3b37223 */ /* 0x180fe200000108c6 */
[----:B---3--:R-:W-:Y:S01]  /*149c0*/  FADD.FTZ R4, R158, R165 ;  /* 0x000000a59e047221 */ /* 0x008fe20000010000 */
[-CC-:B------:R-:W-:Y:S01]  /*149d0*/  FFMA.FTZ R180, R180, R177.reuse, -R198.reuse ;  /* 0x000000b1b4b47223 */ /* 0x180fe200000108c6 */
[----:B------:R-:W3:Y:S01]  /*149e0*/  MUFU.EX2 R169, R169 ;  /* 0x000000a900a97308 */ /* 0x000ee20000000800 */
[-C--:B------:R-:W-:Y:S01]  /*149f0*/  FFMA.FTZ R181, R181, R177.reuse, -R198 ;  /* 0x000000b1b5b57223 */ /* 0x080fe200000108c6 */
[----:B----4-:R-:W-:Y:S01]  /*14a00*/  FADD.FTZ R165, R159, R4 ;  /* 0x000000049fa57221 */ /* 0x010fe20000010000 */
[-CC-:B------:R-:W-:Y:S01]  /*14a10*/  FFMA.FTZ R182, R182, R177.reuse, -R198.reuse ;  /* 0x000000b1b6b67223 */ /* 0x180fe200000108c6 */
[-CC-:B------:R-:W-:Y:S01]  /*14a20*/  FFMA.FTZ R183, R183, R177.reuse, -R198.reuse ;  /* 0x000000b1b7b77223 */ /* 0x180fe200000108c6 */
[-CC-:B------:R-:W-:Y:S01]  /*14a30*/  FFMA.FTZ R186, R186, R177.reuse, -R198.reuse ;  /* 0x000000b1baba7223 */ /* 0x180fe200000108c6 */
[----:B0-----:R-:W-:Y:S01]  /*14a40*/  FADD.FTZ R4, R162, R165 ;  /* 0x000000a5a2047221 */ /* 0x001fe20000010000 */
[-CC-:B------:R-:W-:Y:S01]  /*14a50*/  FFMA.FTZ R187, R187, R177.reuse, -R198.reuse ;  /* 0x000000b1bbbb7223 */ /* 0x180fe200000108c6 */
[----:B------:R-:W0:Y:S01]  /*14a60*/  MUFU.EX2 R172, R172 ;  /* 0x000000ac00ac7308 */ /* 0x000e220000000800 */
[-CC-:B------:R-:W-:Y:S01]  /*14a70*/  FFMA.FTZ R191, R191, R177.reuse, -R198.reuse ;  /* 0x000000b1bfbf7223 */ /* 0x180fe200000108c6 */
[-CC-:B------:R-:W-:Y:S01]  /*14a80*/  FFMA.FTZ R190, R190, R177.reuse, -R198.reuse ;  /* 0x000000b1bebe7223 */ /* 0x180fe200000108c6 */
[-CC-:B------:R-:W-:Y:S01]  /*14a90*/  FFMA.FTZ R192, R192, R177.reuse, -R198.reuse ;  /* 0x000000b1c0c07223 */ /* 0x180fe200000108c6 */
[----:B------:R-:W-:Y:S01]  /*14aa0*/  FFMA.FTZ R193, R193, R177, -R198 ;  /* 0x000000b1c1c17223 */ /* 0x000fe200000108c6 */
        /* <DEDUP_REMOVED lines=12> */
[----:B----4-:R-:W-:Y:S01]  /*14b70*/  F2FP.BF16.F32.PACK_AB R156, R159, R158 ;  /* 0x0000009e9f9c723e */ /* 0x010fe200000010ff */
[C---:B--2---:R-:W-:Y:S01]  /*14b80*/  FADD.FTZ R159, R163.reuse, R4 ;  /* 0x00000004a39f7221 */ /* 0x044fe20000010000 */
[----:B------:R-:W-:Y:S01]  /*14b90*/  F2FP.BF16.F32.PACK_AB R158, R163, R162 ;  /* 0x000000a2a39e723e */ /* 0x000fe200000010ff */
[-C--:B------:R-:W-:Y:S01]  /*14ba0*/  FMUL.FTZ R64, R64, R196.reuse ;  /* 0x000000c440407220 */ /* 0x080fe20000410000 */
[-C--:B------:R-:W-:Y:S01]  /*14bb0*/  FMUL.FTZ R65, R65, R196.reuse ;  /* 0x000000c441417220 */ /* 0x080fe20000410000 */
[----:B-1----:R-:W-:Y:S01]  /*14bc0*/  FADD.FTZ R4, R168, R159 ;  /* 0x0000009fa8047221 */ /* 0x002fe20000010000 */
[-C--:B------:R-:W-:Y:S01]  /*14bd0*/  FMUL.FTZ R68, R68, R196.reuse ;  /* 0x000000c444447220 */ /* 0x080fe20000410000 */
[----:B------:R-:W1:Y:S01]  /*14be0*/  MUFU.EX2 R210, R210 ;  /* 0x000000d200d27308 */ /* 0x000e620000000800 */
[-C--:B------:R-:W-:Y:S01]  /*14bf0*/  FMUL.FTZ R69, R69, R196.reuse ;  /* 0x000000c445457220 */ /* 0x080fe20000410000 */
[----:B---3--:R-:W-:Y:S01]  /*14c00*/  FADD.FTZ R163, R169, R4 ;  /* 0x00000004a9a37221 */ /* 0x008fe20000010000 */
[-C--:B------:R-:W-:Y:S01]  /*14c10*/  FMUL.FTZ R72, R72, R196.reuse ;  /* 0x000000c448487220 */ /* 0x080fe20000410000 */
[-C--:B------:R-:W-:Y:S01]  /*14c20*/  FMUL.FTZ R73, R73, R196.reuse ;  /* 0x000000c449497220 */ /* 0x080fe20000410000 */
[-C--:B------:R-:W-:Y:S01]  /*14c30*/  FMUL.FTZ R76, R76, R196.reuse ;  /* 0x000000c44c4c7220 */ /* 0x080fe20000410000 */
[----:B0-----:R-:W-:Y:S01]  /*14c40*/  FADD.FTZ R4, R172, R163 ;  /* 0x000000a3ac047221 */ /* 0x001fe20000010000 */
[----:B------:R-:W-:Y:S01]  /*14c50*/  FMUL.FTZ R77, R77, R196 ;  /* 0x000000c44d4d7220 */ /* 0x000fe20000410000 */
[----:B------:R-:W0:Y:S01]  /*14c60*/  MUFU.EX2 R225, R225 ;  /* 0x000000e100e17308 */ /* 0x000e220000000800 */
[C---:B-----5:R-:W-:Y:S01]  /*14c70*/  F2FP.BF16.F32.PACK_AB R162, R173.reuse, R172 ;  /* 0x000000acada2723e */ /* 0x060fe200000010ff */
        /* <DEDUP_REMOVED lines=48> */
[----:B------:R-:W-:-:S06]  /*14f80*/  FMUL.FTZ R149, R149, R196 ;  /* 0x000000c495957220 */ /* 0x000fcc0000410000 */
[----:B------:R-:W3:Y:S08]  /*14f90*/  MUFU.EX2 R213, R213 ;  /* 0x000000d500d57308 */ /* 0x000ef00000000800 */
[----:B------:R4:W-:Y:S08]  /*14fa0*/  MUFU.EX2 R159, R160 ;  /* 0x000000a0009f7308 */ /* 0x0009f00000000800 */
[----:B------:R-:W5:Y:S01]  /*14fb0*/  MUFU.EX2 R223, R223 ;  /* 0x000000df00df7308 */ /* 0x000f620000000800 */
[----:B----4-:R-:W-:Y:S01]  /*14fc0*/  F2FP.BF16.F32.PACK_AB R160, R169, R168 ;  /* 0x000000a8a9a0723e */ /* 0x010fe200000010ff */
[C---:B--2---:R-:W-:Y:S01]  /*14fd0*/  FADD.FTZ R169, R185.reuse, R4 ;  /* 0x00000004b9a97221 */ /* 0x044fe20000010000 */
[----:B------:R-:W-:-:S03]  /*14fe0*/  F2FP.BF16.F32.PACK_AB R168, R185, R184 ;  /* 0x000000b8b9a8723e */ /* 0x000fc600000010ff */
[----:B-1----:R-:W-:Y:S02]  /*14ff0*/  FADD.FTZ R4, R188, R169 ;  /* 0x000000a9bc047221 */ /* 0x002fe40000010000 */
[----:B------:R-:W1:Y:S02]  /*15000*/  MUFU.EX2 R195, R195 ;  /* 0x000000c300c37308 */ /* 0x000e640000000800 */
[----:B0-----:R-:W-:-:S04]  /*15010*/  FADD.FTZ R4, R189, R4 ;  /* 0x00000004bd047221 */ /* 0x001fc80000010000 */
[----:B---3--:R-:W-:Y:S02]  /*15020*/  FADD.FTZ R4, R213, R4 ;  /* 0x00000004d5047221 */ /* 0x008fe40000010000 */
[----:B------:R0:W-:Y:S01]  /*15030*/  MUFU.EX2 R165, R170 ;  /* 0x000000aa00a57308 */ /* 0x0001e20000000800 */
[----:B-----5:R-:W-:-:S07]  /*15040*/  F2FP.BF16.F32.PACK_AB R172, R223, R213 ;  /* 0x000000d5dfac723e */ /* 0x020fce00000010ff */
[----:B------:R-:W2:Y:S01]  /*15050*/  MUFU.EX2 R194, R194 ;  /* 0x000000c200c27308 */ /* 0x000ea20000000800 */
[----:B0-----:R-:W-:Y:S01]  /*15060*/  F2FP.BF16.F32.PACK_AB R170, R189, R188 ;  /* 0x000000bcbdaa723e */ /* 0x001fe200000010ff */
[----:B------:R-:W-:Y:S01]  /*15070*/  FADD.FTZ R188, R223, R4 ;  /* 0x00000004dfbc7221 */ /* 0x000fe20000010000 */
[----:B------:R-:W-:-:S03]  /*15080*/  FSEL R4, R13, RZ, P2 ;  /* 0x000000ff0d047208 */ /* 0x000fc60001000000 */
[----:B-1----:R-:W-:Y:S02]  /*15090*/  FADD.FTZ R169, R195, R188 ;  /* 0x000000bcc3a97221 */ /* 0x002fe40000010000 */
[----:B------:R-:W-:Y:S01]  /*150a0*/  FADD.FTZ R188, -R4, R207 ;  /* 0x000000cf04bc7221 */ /* 0x000fe20000010100 */
[----:B------:R-:W-:Y:S03]  /*150b0*/  MUFU.EX2 R153, R153 ;  /* 0x0000009900997308 */ /* 0x000fe60000000800 */
[----:B------:R-:W-:-:S05]  /*150c0*/  FMUL.FTZ R188, R188, R177 ;  /* 0x000000b1bcbc7220 */ /* 0x000fca0000410000 */
[----:B------:R-:W-:Y:S01]  /*150d0*/  MUFU.EX2 R157, R157 ;  /* 0x0000009d009d7308 */ /* 0x000fe20000000800 */
[----:B--2---:R-:W-:-:S07]  /*150e0*/  FADD.FTZ R4, R194, R169 ;  /* 0x000000a9c2047221 */ /* 0x004fce0000010000 */
[----:B------:R-:W0:Y:S08]  /*150f0*/  MUFU.EX2 R188, R188 ;  /* 0x000000bc00bc7308 */ /* 0x000e300000000800 */
[----:B------:R-:W-:Y:S08]  /*15100*/  MUFU.EX2 R198, R167 ;  /* 0x000000a700c67308 */ /* 0x000ff00000000800 */
[----:B------:R1:W-:Y:S01]  /*15110*/  MUFU.EX2 R167, R174 ;  /* 0x000000ae00a77308 */ /* 0x0003e20000000800 */
        /* <DEDUP_REMOVED lines=8> */
[----:B-1----:R-:W-:Y:S01]  /*151a0*/  F2FP.BF16.F32.PACK_AB R174, R194, R195 ;  /* 0x000000c3c2ae723e */ /* 0x002fe200000010ff */
[----:B------:R-:W-:Y:S01]  /*151b0*/  FFMA.FTZ R194, R188, R3, R197 ;  /* 0x00000003bcc27223 */ /* 0x000fe200000100c5 */
[-C--:B------:R-:W-:Y:S01]  /*151c0*/  FMUL.FTZ R39, R39, R188.reuse ;  /* 0x000000bc27277220 */ /* 0x080fe20000410000 */
[-C--:B------:R-:W-:Y:S01]  /*151d0*/  FMUL.FTZ R42, R42, R188.reuse ;  /* 0x000000bc2a2a7220 */ /* 0x080fe20000410000 */
[-C--:B------:R-:W-:Y:S01]  /*151e0*/  FMUL.FTZ R43, R43, R188.reuse ;  /* 0x000000bc2b2b7220 */ /* 0x080fe20000410000 */
[C---:B------:R-:W-:Y:S01]  /*151f0*/  FADD.FTZ R194, R153.reuse, R194 ;  /* 0x000000c299c27221 */ /* 0x040fe20000010000 */
[----:B------:R-:W-:Y:S01]  /*15200*/  F2FP.BF16.F32.PACK_AB R153, R153, R197 ;  /* 0x000000c59999723e */ /* 0x000fe200000010ff */
[----:B------:R1:W2:Y:S01]  /*15210*/  MUFU.EX2 R163, R166 ;  /* 0x000000a600a37308 */ /* 0x0002a20000000800 */
[-C--:B------:R-:W-:Y:S01]  /*15220*/  FMUL.FTZ R46, R46, R188.reuse ;  /* 0x000000bc2e2e7220 */ /* 0x080fe20000410000 */
[----:B------:R-:W-:Y:S01]  /*15230*/  FADD.FTZ R194, R155, R194 ;  /* 0x000000c29bc27221 */ /* 0x000fe20000010000 */
[----:B------:R-:W-:Y:S01]  /*15240*/  F2FP.BF16.F32.PACK_AB R155, R157, R155 ;  /* 0x0000009b9d9b723e */ /* 0x000fe200000010ff */
[-C--:B------:R-:W-:Y:S01]  /*15250*/  FMUL.FTZ R47, R47, R188.reuse ;  /* 0x000000bc2f2f7220 */ /* 0x080fe20000410000 */
[-C--:B------:R-:W-:Y:S01]  /*15260*/  FMUL.FTZ R50, R50, R188.reuse ;  /* 0x000000bc32327220 */ /* 0x080fe20000410000 */
[----:B------:R-:W-:Y:S01]  /*15270*/  FADD.FTZ R194, R157, R194 ;  /* 0x000000c29dc27221 */ /* 0x000fe20000010000 */
[-C--:B------:R-:W-:Y:S01]  /*15280*/  FMUL.FTZ R51, R51, R188.reuse ;  /* 0x000000bc33337220 */ /* 0x080fe20000410000 */
[----:B------:R-:W3:Y:S01]  /*15290*/  MUFU.EX2 R184, R171 ;  /* 0x000000ab00b87308 */ /* 0x000ee20000000800 */
[----:B-1----:R-:W-:Y:S01]  /*152a0*/  F2FP.BF16.F32.PACK_AB R166, R212, R211 ;  /* 0x000000d3d4a6723e */ /* 0x002fe200000010ff */
[----:B------:R-:W-:Y:S01]  /*152b0*/  FADD.FTZ R194, R159, R194 ;  /* 0x000000c29fc27221 */ /* 0x000fe20000010000 */
[----:B0-----:R-:W-:Y:S01]  /*152c0*/  F2FP.BF16.F32.PACK_AB R157, R161, R159 ;  /* 0x0000009fa19d723e */ /* 0x001fe200000010ff */
[-C--:B------:R-:W-:Y:S01]  /*152d0*/  FMUL.FTZ R54, R54, R188.reuse ;  /* 0x000000bc36367220 */ /* 0x080fe20000410000 */
[-C--:B------:R-:W-:Y:S01]  /*152e0*/  FMUL.FTZ R55, R55, R188.reuse ;  /* 0x000000bc37377220 */ /* 0x080fe20000410000 */
[----:B------:R-:W-:Y:S01]  /*152f0*/  FADD.FTZ R194, R161, R194 ;  /* 0x000000c2a1c27221 */ /* 0x000fe20000010000 */
[-C--:B------:R-:W-:Y:S01]  /*15300*/  FMUL.FTZ R58, R58, R188.reuse ;  /* 0x000000bc3a3a7220 */ /* 0x080fe20000410000 */
[----:B------:R-:W0:Y:S01]  /*15310*/  MUFU.EX2 R210, R175 ;  /* 0x000000af00d27308 */ /* 0x000e220000000800 */
[----:B--2---:R-:W-:Y:S01]  /*15320*/  F2FP.BF16.F32.PACK_AB R159, R198, R163 ;  /* 0x000000a3c69f723e */ /* 0x004fe200000010ff */
[----:B------:R-:W-:Y:S01]  /*15330*/  FADD.FTZ R3, R163, R194 ;  /* 0x000000c2a3037221 */ /* 0x000fe20000010000 */
[-C--:B------:R-:W-:Y:S01]  /*15340*/  FMUL.FTZ R59, R59, R188.reuse ;  /* 0x000000bc3b3b7220 */ /* 0x080fe20000410000 */
[-C--:B------:R-:W-:Y:S01]  /*15350*/  FMUL.FTZ R62, R62, R188.reuse ;  /* 0x000000bc3e3e7220 */ /* 0x080fe20000410000 */
[-C--:B------:R-:W-:Y:S01]  /*15360*/  FMUL.FTZ R63, R63, R188.reuse ;  /* 0x000000bc3f3f7220 */ /* 0x080fe20000410000 */
[----:B------:R-:W-:Y:S01]  /*15370*/  FADD.FTZ R212, R198, R3 ;  /* 0x00000003c6d47221 */ /* 0x000fe20000010000 */
[-C--:B------:R-:W-:Y:S01]  /*15380*/  FMUL.FTZ R66, R66, R188.reuse ;  /* 0x000000bc42427220 */ /* 0x080fe20000410000 */
[----:B------:R-:W-:Y:S01]  /*15390*/  MUFU.EX2 R178, R178 ;  /* 0x000000b200b27308 */ /* 0x000fe20000000800 */
[----:B---3--:R-:W-:Y:S01]  /*153a0*/  F2FP.BF16.F32.PACK_AB R161, R184, R165 ;  /* 0x000000a5b8a1723e */ /* 0x008fe200000010ff */
[----:B------:R-:W-:Y:S01]  /*153b0*/  FADD.FTZ R3, R165, R212 ;  /* 0x000000d4a5037221 */ /* 0x000fe20000010000 */
[-C--:B------:R-:W-:Y:S01]  /*153c0*/  FMUL.FTZ R67, R67, R188.reuse ;  /* 0x000000bc43437220 */ /* 0x080fe20000410000 */
[-C--:B------:R-:W-:Y:S01]  /*153d0*/  FMUL.FTZ R70, R70, R188.reuse ;  /* 0x000000bc46467220 */ /* 0x080fe20000410000 */
[-C--:B------:R-:W-:Y:S01]  /*153e0*/  FMUL.FTZ R71, R71, R188.reuse ;  /* 0x000000bc47477220 */ /* 0x080fe20000410000 */
[-C--:B------:R-:W-:Y:S01]  /*153f0*/  FMUL.FTZ R74, R74, R188.reuse ;  /* 0x000000bc4a4a7220 */ /* 0x080fe20000410000 */
[-C--:B------:R-:W-:Y:S01]  /*15400*/  FMUL.FTZ R75, R75, R188.reuse ;  /* 0x000000bc4b4b7220 */ /* 0x080fe20000410000 */
[----:B------:R-:W1:Y:S01]  /*15410*/  MUFU.EX2 R179, R179 ;  /* 0x000000b300b37308 */ /* 0x000e620000000800 */
[----:B0-----:R-:W-:Y:S01]  /*15420*/  F2FP.BF16.F32.PACK_AB R163, R210, R167 ;  /* 0x000000a7d2a3723e */ /* 0x001fe200000010ff */
        /* <DEDUP_REMOVED lines=14> */
[----:B------:R-:W-:Y:S01]  /*15510*/  MUFU.EX2 R180, R180 ;  /* 0x000000b400b47308 */ /* 0x000fe20000000800 */
[----:B0-----:R-:W-:Y:S01]  /*15520*/  FADD.FTZ R182, R184, R3 ;  /* 0x00000003b8b67221 */ /* 0x001fe20000010000 */
[----:B-1----:R-:W-:Y:S01]  /*15530*/  F2FP.BF16.F32.PACK_AB R165, R179, R178 ;  /* 0x000000b2b3a5723e */ /* 0x002fe200000010ff */
[-C--:B------:R-:W-:Y:S01]  /*15540*/  FMUL.FTZ R103, R103, R188.reuse ;  /* 0x000000bc67677220 */ /* 0x080fe20000410000 */
[-C--:B------:R-:W-:Y:S01]  /*15550*/  FMUL.FTZ R106, R106, R188.reuse ;  /* 0x000000bc6a6a7220 */ /* 0x080fe20000410000 */
[----:B------:R-:W-:Y:S01]  /*15560*/  FADD.FTZ R3, R167, R182 ;  /* 0x000000b6a7037221 */ /* 0x000fe20000010000 */
[-C--:B------:R-:W-:Y:S01]  /*15570*/  FMUL.FTZ R107, R107, R188.reuse ;  /* 0x000000bc6b6b7220 */ /* 0x080fe20000410000 */
[-C--:B------:R-:W-:Y:S01]  /*15580*/  FMUL.FTZ R110, R110, R188.reuse ;  /* 0x000000bc6e6e7220 */ /* 0x080fe20000410000 */
[----:B------:R-:W0:Y:S01]  /*15590*/  MUFU.EX2 R181, R181 ;  /* 0x000000b500b57308 */ /* 0x000e220000000800 */
[----:B------:R-:W-:Y:S01]  /*155a0*/  FADD.FTZ R3, R210, R3 ;  /* 0x00000003d2037221 */ /* 0x000fe20000010000 */
        /* <DEDUP_REMOVED lines=27> */
[----:B------:R-:W-:Y:S01]  /*15760*/  FADD.FTZ R186, R181, R186 ;  /* 0x000000bab5ba7221 */ /* 0x000fe20000010000 */
[----:B------:R-:W-:-:S02]  /*15770*/  FMUL.FTZ R151, R151, R188 ;  /* 0x000000bc97977220 */ /* 0x000fc40000410000 */
[----:B------:R-:W1:Y:S01]  /*15780*/  MUFU.EX2 R173, R191 ;  /* 0x000000bf00ad7308 */ /* 0x000e620000000800 */
[----:B------:R-:W-:Y:S01]  /*15790*/  FADD.FTZ R3, R169, R186 ;  /* 0x000000baa9037221 */ /* 0x000fe20000010000 */
[----:B--2---:R-:W-:-:S03]  /*157a0*/  F2FP.BF16.F32.PACK_AB R169, R194, R169 ;  /* 0x000000a9c2a9723e */ /* 0x004fc600000010ff */
[----:B------:R-:W-:-:S03]  /*157b0*/  FADD.FTZ R186, R194, R3 ;  /* 0x00000003c2ba7221 */ /* 0x000fc60000010000 */
[----:B------:R-:W2:Y:S01]  /*157c0*/  MUFU.EX2 R190, R190 ;  /* 0x000000be00be7308 */ /* 0x000ea20000000800 */
[----:B------:R-:W-:Y:S01]  /*157d0*/  FADD.FTZ R3, R171, R186 ;  /* 0x000000baab037221 */ /* 0x000fe20000010000 */
[----:B0-----:R-:W-:-:S03]  /*157e0*/  F2FP.BF16.F32.PACK_AB R171, R182, R171 ;  /* 0x000000abb6ab723e */ /* 0x001fc600000010ff */
[----:B------:R-:W-:-:S03]  /*157f0*/  FADD.FTZ R196, R182, R3 ;  /* 0x00000003b6c47221 */ /* 0x000fc60000010000 */
[----:B------:R-:W0:Y:S01]  /*15800*/  MUFU.EX2 R175, R192 ;  /* 0x000000c000af7308 */ /* 0x000e220000000800 */
[----:B-1----:R-:W-:-:S07]  /*15810*/  FADD.FTZ R3, R173, R196 ;  /* 0x000000c4ad037221 */ /* 0x002fce0000010000 */
[----:B------:R-:W1:Y:S01]  /*15820*/  MUFU.EX2 R186, R193 ;  /* 0x000000c100ba7308 */ /* 0x000e620000000800 */
[C---:B--2---:R-:W-:Y:S01]  /*15830*/  FADD.FTZ R184, R190.reuse, R3 ;  /* 0x00000003beb87221 */ /* 0x044fe20000010000 */
[----:B------:R-:W-:-:S03]  /*15840*/  F2FP.BF16.F32.PACK_AB R173, R190, R173 ;  /* 0x000000adbead723e */ /* 0x000fc600000010ff */
[----:B0-----:R-:W-:-:S04]  /*15850*/  FADD.FTZ R3, R175, R184 ;  /* 0x000000b8af037221 */ /* 0x001fc80000010000 */
[C---:B-1----:R-:W-:Y:S01]  /*15860*/  FADD.FTZ R3, R186.reuse, R3 ;  /* 0x00000003ba037221 */ /* 0x042fe20000010000 */
[----:B------:R-:W-:Y:S01]  /*15870*/  F2FP.BF16.F32.PACK_AB R175, R186, R175 ;  /* 0x000000afbaaf723e */ /* 0x000fe200000010ff */
[----:B------:R-:W-:Y:S06]  /*15880*/  @!P0 BRA `(.L_x_2179) ;  /* 0x0000000000048947 */ /* 0x000fec0003800000 */
[----:B------:R-:W-:Y:S01]  /*15890*/  BPT.TRAP 0x1 ;  /* 0x000000040000795c */ /* 0x000fe20000300000 */
.L_x_2179:
[----:B------:R0:W1:Y:S01]  /*158a0*/  SYNCS.PHASECHK.TRANS64.TRYWAIT P2, [R205+URZ+0x22850], R204 ;  /* 0x022850cccd0075a7 */ /* 0x000062000804017f */
[----:B------:R-:W-:Y:S05]  /*158b0*/  @!P0 BRA `(.L_x_2180) ;  /* 0x0000000000048947 */ /* 0x000fea0003800000 */
[----:B------:R-:W-:Y:S01]  /*158c0*/  BPT.TRAP 0x1 ;  /* 0x000000040000795c */ /* 0x000fe20000300000 */
.L_x_2180:
[----:B------:R-:W-:Y:S04]  /*158d0*/  BSSY B0, `(.L_x_2181) ;  /* 0x0000004000007945 */ /* 0x000fe80003800000 */
[----:B-1----:R-:W-:Y:S05]  /*158e0*/  @P2 BRA `(.L_x_2182) ;  /* 0x0000000000082947 */ /* 0x002fea0003800000 */
[----:B------:R-:W1:Y:S02]  /*158f0*/  SYNCS.PHASECHK.TRANS64.TRYWAIT P2, [R205+URZ+0x22850], R204 ;  /* 0x022850cccd0075a7 */ /* 0x000e64000804017f */
[----:B-1----:R-:W-:Y:S05]  /*15900*/  @!P2 BRA `(.L_x_2183) ;  /* 0x000000a400f8a947 */ /* 0x002fea0003800000 */
.L_x_2182:
[----:B------:R-:W-:Y:S05]  /*15910*/  BSYNC B0 ;  /* 0x0000000000007941 */ /* 0x000fea0003800000 */
.L_x_2181:
        /* <DEDUP_REMOVED lines=8> */
[----:B------:R-:W-:Y:S01]  /*159a0*/  R2UR UR6, R178 ;  /* 0x00000000b20672ca */ /* 0x000fe200000e0000 */
[----:B------:R-:W-:Y:S01]  /*159b0*/  IMAD.MOV.U32 R207, RZ, RZ, R13 ;  /* 0x000000ffffcf7224 */ /* 0x000fe200078e000d */
[----:B------:R-:W-:Y:S01]  /*159c0*/  @!P1 PRMT R205, RZ, 0x654, R205 ;  /* 0x00000654ffcd9816 */ /* 0x000fe200000000cd */
[----:B------:R-:W-:Y:S01]  /*159d0*/  IMAD.MOV.U32 R209, RZ, RZ, R12 ;  /* 0x000000ffffd17224 */ /* 0x000fe200078e000c */
        /* <DEDUP_REMOVED lines=47> */
.L_x_2166:
[----:B------:R-:W-:Y:S05]  /*15cd0*/  WARPSYNC.ALL ;  /* 0x0000000000007948 */ /* 0x000fea0003800000 */
[----:B------:R-:W2:Y:S01]  /*15ce0*/  SHFL.BFLY PT, R5, R4, 0x2, 0x1f ;  /* 0x0c401f0004057f89 */ /* 0x000ea200000e0000 */
[----:B------:R-:W-:Y:S01]  /*15cf0*/  IMAD.MOV.U32 R8, RZ, RZ, RZ ;  /* 0x000000ffff087224 */ /* 0x000fe200078e00ff */
[----:B------:R3:W-:Y:S06]  /*15d00*/  BAR.ARV R176, 0x100 ;  /* 0x000400b00000751d */ /* 0x0007ec0000002000 */
[----:B------:R-:W-:-:S02]  /*15d10*/  VIADD R16, R16, 0x1 ;  /* 0x0000000110107836 */ /* 0x000fc40000000000 */
[----:B------:R-:W-:Y:S06]  /*15d20*/  BAR.ARV 0x8, 0x120 ;  /* 0x0204800000007b1d */ /* 0x000fec0000002000 */
[----:B------:R-:W-:Y:S01]  /*15d30*/  ISETP.NE.AND P1, PT, R16, 0x2, PT ;  /* 0x000000021000780c */ /* 0x000fe20003f25270 */
[----:B------:R-:W-:Y:S01]  /*15d40*/  VIADD R232, R232, 0x1 ;  /* 0x00000001e8e87836 */ /* 0x000fe20000000000 */
[----:B------:R-:W4:Y:S01]  /*15d50*/  SHFL.BFLY PT, R6, R3, 0x2, 0x1f ;  /* 0x0c401f0003067f89 */ /* 0x000f2200000e0000 */
[----:B------:R-:W-:Y:S02]  /*15d60*/  PLOP3.LUT P0, PT, PT, PT, PT, 0x8, 0x0 ;  /* 0x000000000000781c */ /* 0x000fe40003f0e170 */
[----:B------:R-:W-:Y:S01]  /*15d70*/  SEL R16, R16, RZ, P1 ;  /* 0x000000ff10107207 */ /* 0x000fe20000800000 */
[----:B--2---:R-:W-:Y:S01]  /*15d80*/  FADD.FTZ R0, R5, R4 ;  /* 0x0000000405007221 */ /* 0x004fe20000010000 */
[----:B------:R-:W-:-:S04]  /*15d90*/  IMAD.MOV.U32 R4, RZ, RZ, -0x800000 ;  /* 0xff800000ff047424 */ /* 0x000fc800078e00ff */
[----:B------:R-:W2:Y:S01]  /*15da0*/  SHFL.BFLY PT, R5, R0, 0x1, 0x1f ;  /* 0x0c201f0000057f89 */ /* 0x000ea200000e0000 */
[----:B----4-:R-:W-:Y:S01]  /*15db0*/  FADD.FTZ R7, R6, R3 ;  /* 0x0000000306077221 */ /* 0x010fe20000010000 */
[----:B------:R-:W-:-:S04]  /*15dc0*/  SEL R3, RZ, 0x1, P1 ;  /* 0x00000001ff037807 */ /* 0x000fc80000800000 */
[----:B------:R-:W4:Y:S01]  /*15dd0*/  SHFL.BFLY PT, R6, R7, 0x1, 0x1f ;  /* 0x0c201f0007067f89 */ /* 0x000f2200000e0000 */
[----:B------:R-:W-:Y:S01]  /*15de0*/  LOP3.LUT R22, R22, R3, RZ, 0x3c, !PT ;  /* 0x0000000316167212 */ /* 0x000fe200078e3cff */
[----:B------:R-:W-:Y:S02]  /*15df0*/  IMAD.MOV.U32 R3, RZ, RZ, -0x800000 ;  /* 0xff800000ff037424 */ /* 0x000fe400078e00ff */
[----:B--2---:R-:W-:Y:S01]  /*15e00*/  FADD.FTZ R5, R0, R5 ;  /* 0x0000000500057221 */ /* 0x004fe20000010000 */
[----:B------:R-:W-:-:S04]  /*15e10*/  IMAD.MOV.U32 R0, RZ, RZ, RZ ;  /* 0x000000ffff007224 */ /* 0x000fc800078e00ff */
[----:B------:R-:W-:-:S13]  /*15e20*/  FSETP.NE.FTZ.AND P2, PT, R5, RZ, PT ;  /* 0x000000ff0500720b */ /* 0x000fda0003f55000 */
[----:B------:R-:W2:Y:S01]  /*15e30*/  @P2 MUFU.RCP R8, R5 ;  /* 0x0000000500082308 */ /* 0x000ea20000001000 */
[----:B------:R-:W-:Y:S01]  /*15e40*/  @P2 FMUL.FTZ R9, R177, 0.69314718246459960938 ;  /* 0x3f317218b1092820 */ /* 0x000fe20000410000 */
[----:B----4-:R-:W-:-:S05]  /*15e50*/  FADD.FTZ R6, R7, R6 ;  /* 0x0000000607067221 */ /* 0x010fca0000010000 */
[----:B------:R-:W-:Y:S01]  /*15e60*/  FSETP.NE.FTZ.AND P3, PT, R6, RZ, PT ;  /* 0x000000ff0600720b */ /* 0x000fe20003f75000 */
        /* <DEDUP_REMOVED lines=64> */
[----:B------:R-:W2:Y:S01]  /*16270*/  @P3 MUFU.LG2 R10, R6 ;  /* 0x00000006000a3308 */ /* 0x000ea20000000c00 */
[----:B------:R-:W-:-:S07]  /*16280*/  @P3 FMUL.FTZ R177, R177, 0.69314718246459960938 ;  /* 0x3f317218b1b13820 */ /* 0x000fce0000410000 */
[----:B------:R-:W4:Y:S08]  /*16290*/  @P2 MUFU.LG2 R8, R5 ;  /* 0x0000000500082308 */ /* 0x000f300000000c00 */
[----:B------:R-:W5:Y:S01]  /*162a0*/  @P3 MUFU.RCP R0, R6 ;  /* 0x0000000600003308 */ /* 0x000f620000001000 */
[----:B--2---:R-:W-:-:S04]  /*162b0*/  @P3 FMUL.FTZ R10, R10, 0.69314718246459960938 ;  /* 0x3f3172180a0a3820 */ /* 0x004fc80000410000 */
[----:B------:R-:W-:Y:S01]  /*162c0*/  @P3 FFMA.FTZ R3, R177, R13, R10 ;  /* 0x0000000db1033223 */ /* 0x000fe2000001000a */
[----:B----4-:R-:W-:-:S04]  /*162d0*/  @P2 FMUL.FTZ R8, R8, 0.69314718246459960938 ;  /* 0x3f31721808082820 */ /* 0x010fc80000410000 */
[----:B------:R-:W-:Y:S01]  /*162e0*/  @P2 FFMA.FTZ R4, R9, R12, R8 ;  /* 0x0000000c09042223 */ /* 0x000fe20000010008 */
        /* <DEDUP_REMOVED lines=63> */
[----:B---3--:R-:W-:-:S07]  /*166e0*/  FMUL.FTZ R0, R151, R0 ;  /* 0x0000000097007220 */ /* 0x008fce0000410000 */
.L_x_2065:
[----:B------:R-:W-:Y:S05]  /*166f0*/  WARPSYNC.ALL ;  /* 0x0000000000007948 */ /* 0x000fea0003800000 */
[----:B------:R-:W2:Y:S08]  /*16700*/  S2UR UR5, SR_CgaCtaId ;  /* 0x00000000000579c3 */ /* 0x000eb00000008800 */
[----:B------:R-:W-:Y:S06]  /*16710*/  BAR.SYNC.DEFER_BLOCKING 0x5, 0x120 ;  /* 0x0144800000007b1d */ /* 0x000fec0000010000 */
[----:B------:R-:W-:Y:S01]  /*16720*/  UMOV UR4, 0x400 ;  /* 0x0000040000047882 */ /* 0x000fe20000000000 */
[----:B------:R-:W-:Y:S01]  /*16730*/  BSSY B0, `(.L_x_2185) ;  /* 0x0000297000007945 */ /* 0x000fe20003800000 */
[----:B--2---:R-:W-:-:S06]  /*16740*/  ULEA UR4, UR5, UR4, 0x18 ;  /* 0x0000000405047291 */ /* 0x004fcc000f8ec03f */
[----:B------:R-:W-:-:S05]  /*16750*/  IMAD.U32 R17, RZ, RZ, UR4 ;  /* 0x00000004ff117e24 */ /* 0x000fca000f8e00ff */
[----:B-1----:R1:W2:Y:S01]  /*16760*/  LDS.128 R204, [R17+0x228d0] ;  /* 0x0228d00011cc7984 */ /* 0x0022a20000000c00 */
[----:B------:R-:W-:Y:S06]  /*16770*/  BAR.ARV 0x4, 0x120 ;  /* 0x0104800000007b1d */ /* 0x000fec0000002000 */
[----:B------:R-:W-:Y:S05]  /*16780*/  @P0 BRA `(.L_x_2186) ;  /* 0x0000001c00640947 */ /* 0x000fea0003800000 */
[----:B------:R-:W3:Y:S01]  /*16790*/  LDL R11, [R1+0x14] ;  /* 0x00001400010b7983 */ /* 0x000ee20000100800 */
[----:B------:R-:W-:Y:S05]  /*167a0*/  WARPSYNC.ALL ;  /* 0x0000000000007948 */ /* 0x000fea0003800000 */
[----:B------:R-:W4:Y:S01]  /*167b0*/  S2R R10, SR_SWINHI ;  /* 0x00000000000a7919 */ /* 0x000f220000002f00 */
[----:B------:R-:W-:Y:S01]  /*167c0*/  F2FP.BF16.F32.PACK_AB R48, R49, R48 ;  /* 0x000000303130723e */ /* 0x000fe200000010ff */
[----:B------:R-:W-:Y:S01]  /*167d0*/  ULDC.64 UR4, c[0x0][0xbd8] ;  /* 0x0002f60000047ab9 */ /* 0x000fe20000000a00 */
[----:B------:R-:W-:Y:S02]  /*167e0*/  F2FP.BF16.F32.PACK_AB R56, R57, R56 ;  /* 0x000000383938723e */ /* 0x000fe400000010ff */
[----:B------:R-:W-:-:S02]  /*167f0*/  F2FP.BF16.F32.PACK_AB R49, R7, R50 ;  /* 0x000000320731723e */ /* 0x000fc400000010ff */
[----:B------:R-:W-:Y:S02]  /*16800*/  F2FP.BF16.F32.PACK_AB R57, R6, R58 ;  /* 0x0000003a0639723e */ /* 0x000fe400000010ff */
[----:B------:R-:W0:Y:S01]  /*16810*/  LDC.64 R6, c[0x0][0xbd8] ;  /* 0x0002f600ff067b82 */ /* 0x000e220000000a00 */
        /* <DEDUP_REMOVED lines=12> */
[----:B----4-:R-:W-:Y:S02]  /*168e0*/  MOV R9, R10 ;  /* 0x0000000a00097202 */ /* 0x010fe40000000f00 */
        /* <DEDUP_REMOVED lines=33> */
[----:B------:R-:W-:Y:S01]  /*16b00*/  F2FP.BF16.F32.PACK_AB R147, R0, R150 ;  /* 0x000000960093723e */ /* 0x000fe200000010ff */
[----:B---3--:R-:W-:-:S03]  /*16b10*/  IMAD.WIDE R118, R11, 0x2, R8 ;  /* 0x000000020b767825 */ /* 0x008fc600078e0208 */
[C---:B------:R-:W-:Y:S02]  /*16b20*/  IADD3 R173, P1, R118.reuse, 0x20, RZ ;  /* 0x0000002076ad7810 */ /* 0x040fe40007f3e0ff */
[C---:B------:R-:W-:Y:S02]  /*16b30*/  IADD3 R175, P2, R118.reuse, 0x40, RZ ;  /* 0x0000004076af7810 */ /* 0x040fe40007f5e0ff */
[C---:B------:R-:W-:Y:S01]  /*16b40*/  IADD3 R177, P3, R118.reuse, 0x60, RZ ;  /* 0x0000006076b17810 */ /* 0x040fe20007f7e0ff */
[--C-:B------:R-:W-:Y:S01]  /*16b50*/  IMAD.X R13, RZ, RZ, R119.reuse, P1 ;  /* 0x000000ffff0d7224 */ /* 0x100fe200008e0677 */
[C---:B------:R-:W-:Y:S01]  /*16b60*/  IADD3 R183, P0, R118.reuse, 0x4040, RZ ;  /* 0x0000404076b77810 */ /* 0x040fe20007f1e0ff */
[--C-:B------:R-:W-:Y:S01]  /*16b70*/  IMAD.X R15, RZ, RZ, R119.reuse, P2 ;  /* 0x000000ffff0f7224 */ /* 0x100fe200010e0677 */
[----:B------:R-:W-:Y:S01]  /*16b80*/  LOP3.LUT R12, R173, 0x380, RZ, 0xc0, !PT ;  /* 0x00000380ad0c7812 */ /* 0x000fe200078ec0ff */
[--C-:B------:R-:W-:Y:S01]  /*16b90*/  IMAD.X R21, RZ, RZ, R119.reuse, P3 ;  /* 0x000000ffff157224 */ /* 0x100fe200018e0677 */
[----:B------:R-:W-:Y:S01]  /*16ba0*/  IADD3 R179, P4, R118, 0x4000, RZ ;  /* 0x0000400076b37810 */ /* 0x000fe20007f9e0ff */
[----:B------:R-:W-:Y:S01]  /*16bb0*/  IMAD.X R47, RZ, RZ, R119, P0 ;  /* 0x000000ffff2f7224 */ /* 0x000fe200000e0677 */
[----:B------:R-:W-:-:S02]  /*16bc0*/  LOP3.LUT R14, R175, 0x380, RZ, 0xc0, !PT ;  /* 0x00000380af0e7812 */ /* 0x000fc400078ec0ff */
[----:B------:R-:W-:Y:S01]  /*16bd0*/  LOP3.LUT R20, R177, 0x380, RZ, 0xc0, !PT ;  /* 0x00000380b1147812 */ /* 0x000fe200078ec0ff */
[--C-:B-----5:R-:W-:Y:S01]  /*16be0*/  IMAD.X R31, RZ, RZ, R119.reuse, P4 ;  /* 0x000000ffff1f7224 */ /* 0x120fe200020e0677 */
[----:B------:R-:W-:Y:S02]  /*16bf0*/  IADD3 R10, P0, R118, 0xc000, RZ ;  /* 0x0000c000760a7810 */ /* 0x000fe40007f1e0ff */
[----:B------:R-:W-:Y:S02]  /*16c00*/  SHF.R.U64 R12, R12, 0x3, RZ ;  /* 0x000000030c0c7819 */ /* 0x000fe400000012ff */
[C---:B------:R-:W-:Y:S01]  /*16c10*/  IADD3 R185, P1, R118.reuse, 0x4060, RZ ;  /* 0x0000406076b97810 */ /* 0x040fe20007f3e0ff */
[--C-:B------:R-:W-:Y:S01]  /*16c20*/  IMAD.X R107, RZ, RZ, R119.reuse, P0 ;  /* 0x000000ffff6b7224 */ /* 0x100fe200000e0677 */
[----:B------:R-:W-:Y:S02]  /*16c30*/  IADD3 R90, P2, R118, 0x8000, RZ ;  /* 0x00008000765a7810 */ /* 0x000fe40007f5e0ff */
[----:B------:R-:W-:Y:S01]  /*16c40*/  SHF.R.U64 R14, R14, 0x3, RZ ;  /* 0x000000030e0e7819 */ /* 0x000fe200000012ff */
[--C-:B------:R-:W-:Y:S01]  /*16c50*/  IMAD.X R87, RZ, RZ, R119.reuse, P1 ;  /* 0x000000ffff577224 */ /* 0x100fe200008e0677 */
[C---:B------:R-:W-:Y:S01]  /*16c60*/  LOP3.LUT R11, R118.reuse, 0x380, RZ, 0xc0, !PT ;  /* 0x00000380760b7812 */ /* 0x040fe200078ec0ff */
[----:B------:R-:W-:Y:S01]  /*16c70*/  IMAD.X R91, RZ, RZ, R119, P2 ;  /* 0x000000ffff5b7224 */ /* 0x000fe200010e0677 */
[----:B------:R-:W-:-:S02]  /*16c80*/  IADD3 R94, P3, R118, 0x8020, RZ ;  /* 0x00008020765e7810 */ /* 0x000fc40007f7e0ff */
[----:B------:R-:W-:Y:S02]  /*16c90*/  SHF.R.U64 R20, R20, 0x3, RZ ;  /* 0x0000000314147819 */ /* 0x000fe400000012ff */
[C---:B------:R-:W-:Y:S01]  /*16ca0*/  IADD3 R181, P5, R118.reuse, 0x4020, RZ ;  /* 0x0000402076b57810 */ /* 0x040fe20007fbe0ff */
[--C-:B------:R-:W-:Y:S01]  /*16cb0*/  IMAD.X R95, RZ, RZ, R119.reuse, P3 ;  /* 0x000000ffff5f7224 */ /* 0x100fe200018e0677 */
[----:B------:R-:W-:Y:S02]  /*16cc0*/  IADD3 R98, P4, R118, 0x8040, RZ ;  /* 0x0000804076627810 */ /* 0x000fe40007f9e0ff */
[----:B------:R-:W-:Y:S01]  /*16cd0*/  LOP3.LUT R12, R12, R173, RZ, 0x3c, !PT ;  /* 0x000000ad0c0c7212 */ /* 0x000fe200078e3cff */
[--C-:B------:R-:W-:Y:S01]  /*16ce0*/  IMAD.X R39, RZ, RZ, R119.reuse, P5 ;  /* 0x000000ffff277224 */ /* 0x100fe200028e0677 */
[----:B------:R-:W-:Y:S01]  /*16cf0*/  LOP3.LUT R30, R179, 0x380, RZ, 0xc0, !PT ;  /* 0x00000380b31e7812 */ /* 0x000fe200078ec0ff */
[----:B------:R-:W-:Y:S01]  /*16d00*/  IMAD.X R99, RZ, RZ, R119, P4 ;  /* 0x000000ffff637224 */ /* 0x000fe200020e0677 */
[----:B------:R-:W-:-:S02]  /*16d10*/  LOP3.LUT R14, R14, R175, RZ, 0x3c, !PT ;  /* 0x000000af0e0e7212 */ /* 0x000fc400078e3cff */
[----:B------:R-:W-:Y:S02]  /*16d20*/  LOP3.LUT R173, R90, 0x380, RZ, 0xc0, !PT ;  /* 0x000003805aad7812 */ /* 0x000fe400078ec0ff */
[----:B------:R-:W-:Y:S02]  /*16d30*/  SHF.R.U64 R11, R11, 0x3, RZ ;  /* 0x000000030b0b7819 */ /* 0x000fe400000012ff */
[----:B------:R-:W-:Y:S02]  /*16d40*/  LOP3.LUT R20, R20, R177, RZ, 0x3c, !PT ;  /* 0x000000b114147212 */ /* 0x000fe400078e3cff */
[----:B------:R-:W-:Y:S02]  /*16d50*/  LOP3.LUT R175, R94, 0x380, RZ, 0xc0, !PT ;  /* 0x000003805eaf7812 */ /* 0x000fe400078ec0ff */
[----:B------:R-:W-:Y:S02]  /*16d60*/  ISETP.NE.U32.AND P0, PT, RZ, UR4, PT ;  /* 0x00000004ff007c0c */ /* 0x000fe4000bf05070 */
[----:B------:R-:W-:-:S02]  /*16d70*/  IADD3 R110, P1, R118, 0xc020, RZ ;  /* 0x0000c020766e7810 */ /* 0x000fc40007f3e0ff */
[----:B------:R-:W-:Y:S02]  /*16d80*/  LOP3.LUT R38, R181, 0x380, RZ, 0xc0, !PT ;  /* 0x00000380b5267812 */ /* 0x000fe400078ec0ff */
[----:B------:R-:W-:Y:S01]  /*16d90*/  LOP3.LUT R177, R98, 0x380, RZ, 0xc0, !PT ;  /* 0x0000038062b17812 */ /* 0x000fe200078ec0ff */
[----:B------:R-:W-:Y:S01]  /*16da0*/  IMAD.X R111, RZ, RZ, R119, P1 ;  /* 0x000000ffff6f7224 */ /* 0x000fe200008e0677 */
[----:B------:R-:W-:Y:S02]  /*16db0*/  LOP3.LUT R46, R183, 0x380, RZ, 0xc0, !PT ;  /* 0x00000380b72e7812 */ /* 0x000fe400078ec0ff */
[----:B------:R-:W-:Y:S02]  /*16dc0*/  SHF.R.U64 R30, R30, 0x3, RZ ;  /* 0x000000031e1e7819 */ /* 0x000fe400000012ff */
[C---:B------:R-:W-:Y:S02]  /*16dd0*/  IADD3 R102, P5, R118.reuse, 0x8060, RZ ;  /* 0x0000806076667810 */ /* 0x040fe40007fbe0ff */
[----:B------:R-:W-:-:S02]  /*16de0*/  IADD3 R114, P2, R118, 0xc040, RZ ;  /* 0x0000c04076727810 */ /* 0x000fc40007f5e0ff */
[----:B------:R-:W-:Y:S01]  /*16df0*/  IADD3 R151, P3, R118, 0xc060, RZ ;  /* 0x0000c06076977810 */ /* 0x000fe20007f7e0ff */
[--C-:B------:R-:W-:Y:S01]  /*16e00*/  IMAD.X R103, RZ, RZ, R119.reuse, P5 ;  /* 0x000000ffff677224 */ /* 0x100fe200028e0677 */
[----:B------:R-:W-:Y:S01]  /*16e10*/  LOP3.LUT R86, R185, 0x380, RZ, 0xc0, !PT ;  /* 0x00000380b9567812 */ /* 0x000fe200078ec0ff */
[--C-:B------:R-:W-:Y:S01]  /*16e20*/  IMAD.X R115, RZ, RZ, R119.reuse, P2 ;  /* 0x000000ffff737224 */ /* 0x100fe200010e0677 */
[----:B------:R-:W-:Y:S02]  /*16e30*/  SHF.R.U64 R173, R173, 0x3, RZ ;  /* 0x00000003adad7819 */ /* 0x000fe400000012ff */
[----:B------:R-:W-:Y:S01]  /*16e40*/  LOP3.LUT R118, R11, R118, RZ, 0x3c, !PT ;  /* 0x000000760b767212 */ /* 0x000fe200078e3cff */
[----:B------:R-:W-:Y:S01]  /*16e50*/  IMAD.X R11, RZ, RZ, R119, P3 ;  /* 0x000000ffff0b7224 */ /* 0x000fe200018e0677 */
[----:B------:R-:W-:Y:S02]  /*16e60*/  SHF.R.U64 R175, R175, 0x3, RZ ;  /* 0x00000003afaf7819 */ /* 0x000fe400000012ff */
[----:B------:R-:W-:Y:S01]  /*16e70*/  ISETP.NE.AND.EX P0, PT, RZ, UR5, PT, P0 ;  /* 0x00000005ff007c0c */ /* 0x000fe2000bf05300 */
[----:B------:R-:W-:Y:S01]  /*16e80*/  ULDC.64 UR4, c[0x0][0xbe0] ;  /* 0x0002f80000047ab9 */ /* 0x000fe20000000a00 */
[----:B------:R-:W-:-:S02]  /*16e90*/  SHF.R.U64 R38, R38, 0x3, RZ ;  /* 0x0000000326267819 */ /* 0x000fc400000012ff */
[----:B------:R-:W-:Y:S02]  /*16ea0*/  SHF.R.U64 R177, R177, 0x3, RZ ;  /* 0x00000003b1b17819 */ /* 0x000fe400000012ff */
[----:B------:R-:W-:Y:S02]  /*16eb0*/  SHF.R.U64 R46, R46, 0x3, RZ ;  /* 0x000000032e2e7819 */ /* 0x000fe400000012ff */
[----:B------:R-:W-:Y:S02]  /*16ec0*/  LOP3.LUT R30, R30, R179, RZ, 0x3c, !PT ;  /* 0x000000b31e1e7212 */ /* 0x000fe400078e3cff */
[----:B------:R-:W-:Y:S02]  /*16ed0*/  SHF.R.U64 R86, R86, 0x3, RZ ;  /* 0x0000000356567819 */ /* 0x000fe400000012ff */
[----:B------:R-:W-:Y:S02]  /*16ee0*/  LOP3.LUT R179, R102, 0x380, RZ, 0xc0, !PT ;  /* 0x0000038066b37812 */ /* 0x000fe400078ec0ff */
[----:B------:R-:W-:-:S02]  /*16ef0*/  LOP3.LUT R90, R173, R90, RZ, 0x3c, !PT ;  /* 0x0000005aad5a7212 */ /* 0x000fc400078e3cff */
[----:B------:R-:W-:Y:S02]  /*16f00*/  ISETP.NE.U32.AND P1, PT, RZ, UR4, PT ;  /* 0x00000004ff007c0c */ /* 0x000fe4000bf25070 */
[----:B------:R-:W-:Y:S02]  /*16f10*/  LOP3.LUT R94, R175, R94, RZ, 0x3c, !PT ;  /* 0x0000005eaf5e7212 */ /* 0x000fe400078e3cff */
[----:B------:R-:W-:Y:S02]  /*16f20*/  LOP3.LUT R173, R10, 0x380, RZ, 0xc0, !PT ;  /* 0x000003800aad7812 */ /* 0x000fe400078ec0ff */
[----:B------:R-:W-:Y:S01]  /*16f30*/  MOV R118, R118 ;  /* 0x0000007600767202 */ /* 0x000fe20000000f00 */
[----:B------:R-:W-:Y:S01]  /*16f40*/  BAR.SYNC.DEFER_BLOCKING 0x1, 0x100 ;  /* 0x0044000000007b1d */ /* 0x000fe20000010000 */
[----:B------:R-:W-:Y:S02]  /*16f50*/  LOP3.LUT R38, R38, R181, RZ, 0x3c, !PT ;  /* 0x000000b526267212 */ /* 0x000fe400078e3cff */
[----:B------:R-:W-:-:S02]  /*16f60*/  LOP3.LUT R98, R177, R98, RZ, 0x3c, !PT ;  /* 0x00000062b1627212 */ /* 0x000fc400078e3cff */
[----:B------:R-:W-:Y:S02]  /*16f70*/  LOP3.LUT R175, R110, 0x380, RZ, 0xc0, !PT ;  /* 0x000003806eaf7812 */ /* 0x000fe400078ec0ff */
[----:B------:R-:W-:Y:S02]  /*16f80*/  MOV R13, R12 ;  /* 0x0000000c000d7202 */ /* 0x000fe40000000f00 */
[----:B------:R-:W-:Y:S02]  /*16f90*/  LOP3.LUT R46, R46, R183, RZ, 0x3c, !PT ;  /* 0x000000b72e2e7212 */ /* 0x000fe400078e3cff */
[----:B------:R-:W-:Y:S02]  /*16fa0*/  LOP3.LUT R177, R114, 0x380, RZ, 0xc0, !PT ;  /* 0x0000038072b17812 */ /* 0x000fe400078ec0ff */
[----:B------:R-:W-:Y:S02]  /*16fb0*/  LOP3.LUT R174, R151, 0x380, RZ, 0xc0, !PT ;  /* 0x0000038097ae7812 */ /* 0x000fe400078ec0ff */
[----:B------:R-:W-:-:S02]  /*16fc0*/  MOV R14, R14 ;  /* 0x0000000e000e7202 */ /* 0x000fc40000000f00 */
[----:B------:R-:W-:Y:S02]  /*16fd0*/  LOP3.LUT R86, R86, R185, RZ, 0x3c, !PT ;  /* 0x000000b956567212 */ /* 0x000fe400078e3cff */
[----:B------:R-:W-:Y:S02]  /*16fe0*/  SHF.R.U64 R179, R179, 0x3, RZ ;  /* 0x00000003b3b37819 */ /* 0x000fe400000012ff */
[----:B------:R-:W-:Y:S02]  /*16ff0*/  MOV R12, R20 ;  /* 0x00000014000c7202 */ /* 0x000fe40000000f00 */
[----:B------:R-:W-:Y:S01]  /*17000*/  ISETP.NE.AND.EX P1, PT, RZ, UR5, PT, P1 ;  /* 0x00000005ff007c0c */ /* 0x000fe2000bf25310 */
[----:B------:R-:W-:Y:S01]  /*17010*/  STSM.16.M88.4 [R118], R24 ;  /* 0x0000001876007844 */ /* 0x000fe20000000200 */
[----:B------:R-:W-:Y:S02]  /*17020*/  SHF.R.U64 R173, R173, 0x3, RZ ;  /* 0x00000003adad7819 */ /* 0x000fe400000012ff */
[----:B------:R-:W-:Y:S01]  /*17030*/  MOV R30, R30 ;  /* 0x0000001e001e7202 */ /* 0x000fe20000000f00 */
[----:B------:R-:W-:Y:S01]  /*17040*/  STSM.16.M88.4 [R13], R32 ;  /* 0x000000200d007844 */ /* 0x000fe20000000200 */
[----:B------:R-:W-:-:S02]  /*17050*/  SHF.R.U64 R175, R175, 0x3, RZ ;  /* 0x00000003afaf7819 */ /* 0x000fc400000012ff */
[----:B------:R-:W-:Y:S01]  /*17060*/  MOV R38, R38 ;  /* 0x0000002600267202 */ /* 0x000fe20000000f00 */
[----:B------:R-:W-:Y:S01]  /*17070*/  STSM.16.M88.4 [R14], R40 ;  /* 0x000000280e007844 */ /* 0x000fe20000000200 */
[----:B------:R-:W-:Y:S02]  /*17080*/  SHF.R.U64 R177, R177, 0x3, RZ ;  /* 0x00000003b1b17819 */ /* 0x000fe400000012ff */
[----:B------:R-:W-:Y:S01]  /*17090*/  SHF.R.U64 R174, R174, 0x3, RZ ;  /* 0x00000003aeae7819 */ /* 0x000fe200000012ff */
[----:B------:R3:W-:Y:S01]  /*170a0*/  STSM.16.M88.4 [R12], R48 ;  /* 0x000000300c007844 */ /* 0x0007e20000000200 */
[----:B------:R-:W-:Y:S02]  /*170b0*/  MOV R46, R46 ;  /* 0x0000002e002e7202 */ /* 0x000fe40000000f00 */
[----:B------:R-:W-:Y:S01]  /*170c0*/  LOP3.LUT R102, R179, R102, RZ, 0x3c, !PT ;  /* 0x00000066b3667212 */ /* 0x000fe200078e3cff */
[----:B------:R-:W-:Y:S01]  /*170d0*/  STSM.16.M88.4 [R30], R56 ;  /* 0x000000381e007844 */ /* 0x000fe20000000200 */
[----:B------:R-:W-:-:S02]  /*170e0*/  MOV R86, R86 ;  /* 0x0000005600567202 */ /* 0x000fc40000000f00 */
[----:B------:R-:W-:Y:S01]  /*170f0*/  MOV R20, R90 ;  /* 0x0000005a00147202 */ /* 0x000fe20000000f00 */
[----:B------:R-:W-:Y:S01]  /*17100*/  STSM.16.M88.4 [R38], R64 ;  /* 0x0000004026007844 */ /* 0x000fe20000000200 */
[----:B------:R-:W-:Y:S02]  /*17110*/  LOP3.LUT R106, R173, R10, RZ, 0x3c, !PT ;  /* 0x0000000aad6a7212 */ /* 0x000fe400078e3cff */
[----:B------:R-:W-:Y:S01]  /*17120*/  F2FP.BF16.F32.PACK_AB R90, R93, R92 ;  /* 0x0000005c5d5a723e */ /* 0x000fe200000010ff */
[----:B------:R-:W-:Y:S01]  /*17130*/  STSM.16.M88.4 [R46], R72 ;  /* 0x000000482e007844 */ /* 0x000fe20000000200 */
[----:B------:R-:W-:Y:S02]  /*17140*/  F2FP.BF16.F32.PACK_AB R91, R153, R152 ;  /* 0x00000098995b723e */ /* 0x000fe400000010ff */
[----:B------:R-:W-:Y:S01]  /*17150*/  LOP3.LUT R110, R175, R110, RZ, 0x3c, !PT ;  /* 0x0000006eaf6e7212 */ /* 0x000fe200078e3cff */
[----:B------:R-:W-:Y:S01]  /*17160*/  STSM.16.M88.4 [R86], R80 ;  /* 0x0000005056007844 */ /* 0x000fe20000000200 */
[----:B------:R-:W-:-:S02]  /*17170*/  MOV R94, R94 ;  /* 0x0000005e005e7202 */ /* 0x000fc40000000f00 */
[----:B---3--:R-:W-:Y:S01]  /*17180*/  F2FP.BF16.F32.PACK_AB R12, R97, R166 ;  /* 0x000000a6610c723e */ /* 0x008fe200000010ff */
[----:B------:R3:W-:Y:S01]  /*17190*/  STSM.16.M88.4 [R20], R88 ;  /* 0x0000005814007844 */ /* 0x0007e20000000200 */
[----:B------:R-:W-:Y:S02]  /*171a0*/  F2FP.BF16.F32.PACK_AB R13, R155, R154 ;  /* 0x0000009a9b0d723e */ /* 0x000fe400000010ff */
[----:B------:R-:W-:Y:S02]  /*171b0*/  F2FP.BF16.F32.PACK_AB R14, R101, R167 ;  /* 0x000000a7650e723e */ /* 0x000fe400000010ff */
[----:B------:R-:W-:Y:S02]  /*171c0*/  F2FP.BF16.F32.PACK_AB R15, R157, R156 ;  /* 0x0000009c9d0f723e */ /* 0x000fe400000010ff */
[----:B------:R-:W-:Y:S02]  /*171d0*/  LOP3.LUT R114, R177, R114, RZ, 0x3c, !PT ;  /* 0x00000072b1727212 */ /* 0x000fe400078e3cff */
[----:B------:R-:W-:Y:S01]  /*171e0*/  LOP3.LUT R10, R174, R151, RZ, 0x3c, !PT ;  /* 0x00000097ae0a7212 */ /* 0x000fe200078e3cff */
[----:B------:R4:W-:Y:S01]  /*171f0*/  STSM.16.M88.4 [R94], R12 ;  /* 0x0000000c5e007844 */ /* 0x0009e20000000200 */
[----:B------:R-:W-:-:S02]  /*17200*/  MOV R98, R98 ;  /* 0x0000006200627202 */ /* 0x000fc40000000f00 */
[----:B------:R-:W-:Y:S02]  /*17210*/  F2FP.BF16.F32.PACK_AB R24, R105, R168 ;  /* 0x000000a86918723e */ /* 0x000fe400000010ff */
[----:B------:R-:W-:Y:S01]  /*17220*/  F2FP.BF16.F32.PACK_AB R25, R159, R158 ;  /* 0x0000009e9f19723e */ /* 0x000fe200000010ff */
[----:B------:R-:W-:Y:S01]  /*17230*/  ULDC UR4, c[0x0][0xa88] ;  /* 0x0002a20000047ab9 */ /* 0x000fe20000000800 */
[----:B------:R-:W-:Y:S01]  /*17240*/  F2FP.BF16.F32.PACK_AB R26, R109, R169 ;  /* 0x000000a96d1a723e */ /* 0x000fe200000010ff */
[----:B---3--:R-:W-:Y:S01]  /*17250*/  IMAD.MOV.U32 R20, RZ, RZ, RZ ;  /* 0x000000ffff147224 */ /* 0x008fe200078e00ff */
[----:B------:R-:W-:Y:S02]  /*17260*/  F2FP.BF16.F32.PACK_AB R27, R161, R160 ;  /* 0x000000a0a11b723e */ /* 0x000fe400000010ff */
[----:B------:R-:W-:Y:S02]  /*17270*/  MOV R102, R102 ;  /* 0x0000006600667202 */ /* 0x000fe40000000f00 */
[----:B------:R-:W-:Y:S01]  /*17280*/  F2FP.BF16.F32.PACK_AB R30, R117, R171 ;  /* 0x000000ab751e723e */ /* 0x000fe200000010ff */
[----:B------:R3:W-:Y:S01]  /*17290*/  STSM.16.M88.4 [R98], R24 ;  /* 0x0000001862007844 */ /* 0x0007e20000000200 */
[----:B------:R-:W-:-:S02]  /*172a0*/  F2FP.BF16.F32.PACK_AB R31, R165, R164 ;  /* 0x000000a4a51f723e */ /* 0x000fc400000010ff */
[----:B------:R-:W-:Y:S02]  /*172b0*/  MOV R106, R106 ;  /* 0x0000006a006a7202 */ /* 0x000fe40000000f00 */
[----:B------:R-:W-:Y:S01]  /*172c0*/  F2FP.BF16.F32.PACK_AB R173, R123, R122 ;  /* 0x0000007a7bad723e */ /* 0x000fe200000010ff */
[----:B------:R3:W-:Y:S01]  /*172d0*/  STSM.16.M88.4 [R102], R28 ;  /* 0x0000001c66007844 */ /* 0x0007e20000000200 */
[----:B------:R-:W-:Y:S02]  /*172e0*/  F2FP.BF16.F32.PACK_AB R174, R125, R124 ;  /* 0x0000007c7dae723e */ /* 0x000fe400000010ff */
[----:B------:R-:W-:Y:S02]  /*172f0*/  F2FP.BF16.F32.PACK_AB R175, R127, R126 ;  /* 0x0000007e7faf723e */ /* 0x000fe400000010ff */
[----:B------:R-:W-:Y:S02]  /*17300*/  MOV R110, R110 ;  /* 0x0000006e006e7202 */ /* 0x000fe40000000f00 */
[----:B------:R-:W-:Y:S01]  /*17310*/  MOV R114, R114 ;  /* 0x0000007200727202 */ /* 0x000fe20000000f00 */
[----:B------:R3:W-:Y:S01]  /*17320*/  STSM.16.M88.4 [R106], R172 ;  /* 0x000000ac6a007844 */ /* 0x0007e20000000200 */
[----:B------:R-:W-:Y:S01]  /*17330*/  MOV R21, R10 ;  /* 0x0000000a00157202 */ /* 0x000fe20000000f00 */
[----:B0-----:R-:W-:-:S02]  /*17340*/  IMAD.WIDE R10, R221, 0x4, R6 ;  /* 0x00000004dd0a7825 */ /* 0x001fc400078e0206 */
[----:B------:R-:W0:Y:S01]  /*17350*/  @P1 LDC.64 R6, c[0x0][0xbe0] ;  /* 0x0002f800ff061b82 */ /* 0x000e220000000a00 */
[----:B------:R3:W-:Y:S04]  /*17360*/  STSM.16.M88.4 [R110], R128 ;  /* 0x000000806e007844 */ /* 0x0007e80000000200 */
[----:B------:R3:W-:Y:S04]  /*17370*/  STSM.16.M88.4 [R114], R136 ;  /* 0x0000008872007844 */ /* 0x0007e80000000200 */
[----:B------:R3:W-:Y:S01]  /*17380*/  STSM.16.M88.4 [R21], R144 ;  /* 0x0000009015007844 */ /* 0x0007e20000000200 */
[----:B------:R-:W-:Y:S01]  /*17390*/  BAR.SYNC.DEFER_BLOCKING 0x1, 0x100 ;  /* 0x0044000000007b1d */ /* 0x000fe20000010000 */
[----:B------:R-:W-:-:S02]  /*173a0*/  IMAD.U32 R79, RZ, RZ, UR4 ;  /* 0x00000004ff4f7e24 */ /* 0x000fc4000f8e00ff */
[----:B0-----:R-:W-:-:S03]  /*173b0*/  @P1 IMAD.WIDE R6, R221, 0x4, R6 ;  /* 0x00000004dd061825 */ /* 0x001fc600078e0206 */
[----:B------:R3:W5:Y:S01]  /*173c0*/  @P0 LDG.E R20, desc[UR52][R10.64] ;  /* 0x000000340a140981 */ /* 0x000762000c1e1900 */
[----:B------:R-:W-:-:S03]  /*173d0*/  IMAD R5, R214, 0x40, R208 ;  /* 0x00000040d6057824 */ /* 0x000fc600078e02d0 */
[----:B------:R3:W5:Y:S01]  /*173e0*/  @P1 LDG.E R79, desc[UR52][R6.64] ;  /* 0x00000034064f1981 */ /* 0x000762000c1e1900 */
[----:B------:R-:W-:-:S03]  /*173f0*/  IMAD.WIDE R8, R5, 0x2, R8 ;  /* 0x0000000205087825 */ /* 0x000fc600078e0208 */
[----:B----4-:R-:W-:Y:S01]  /*17400*/  IADD3 R13, P4, R8, 0x1000, RZ ;  /* 0x00001000080d7810 */ /* 0x010fe20007f9e0ff */
[----:B------:R-:W-:-:S12]  /*17410*/  @P1 BRA `(.L_x_2187) ;  /* 0x0000000000101947 */ /* 0x000fd80003800000 */
[----:B------:R-:W-:Y:S05]  /*17420*/  @!P0 BRA `(.L_x_2187) ;  /* 0x00000000000c8947 */ /* 0x000fea0003800000 */
[----:B------:R-:W4:Y:S04]  /*17430*/  LDG.E R0, desc[UR52][R10.64] ;  /* 0x000000340a007981 */ /* 0x000f28000c1e1900 */
[----:B-----5:R-:W4:Y:S02]  /*17440*/  LDG.E R79, desc[UR52][R10.64+0x4] ;  /* 0x000004340a4f7981 */ /* 0x020f24000c1e1900 */
[----:B----4-:R-:W-:-:S07]  /*17450*/  IMAD.IADD R79, R79, 0x1, -R0 ;  /* 0x000000014f4f7824 */ /* 0x010fce00078e0a00 */
.L_x_2187:
[----:B---3--:R-:W3:Y:S01]  /*17460*/  LDL R10, [R1+0xc] ;  /* 0x00000c00010a7983 */ /* 0x008ee20000100800 */
[----:B------:R-:W-:Y:S01]  /*17470*/  SHF.R.S32.HI R78, RZ, 0x1f, R220 ;  /* 0x0000001fff4e7819 */ /* 0x000fe200000114dc */
[----:B------:R-:W-:Y:S01]  /*17480*/  ULDC.64 UR4, c[0x0][0xb70] ;  /* 0x0002dc0000047ab9 */ /* 0x000fe20000000a00 */
[--C-:B-----5:R-:W-:Y:S01]  /*17490*/  SHF.R.S32.HI R21, RZ, 0x1f, R20.reuse ;  /* 0x0000001fff157819 */ /* 0x120fe20000011414 */
[----:B------:R-:W0:Y:S01]  /*174a0*/  S2R R15, SR_TID.X ;  /* 0x00000000000f7919 */ /* 0x000e220000002100 */
[----:B------:R-:W-:Y:S01]  /*174b0*/  SHF.R.S32.HI R0, RZ, 0x1f, R221 ;  /* 0x0000001fff007819 */ /* 0x000fe200000114dd */
[----:B------:R-:W-:Y:S01]  /*174c0*/  IMAD R5, R78, UR4, RZ ;  /* 0x000000044e057c24 */ /* 0x000fe2000f8e02ff */
[----:B------:R-:W-:Y:S01]  /*174d0*/  SEL R81, R221, RZ, !P0 ;  /* 0x000000ffdd517207 */ /* 0x000fe20004000000 */
[----:B------:R-:W-:Y:S01]  /*174e0*/  IMAD.WIDE.U32 R6, R220, UR4, R20 ;  /* 0x00000004dc067c25 */ /* 0x000fe2000f8e0014 */
[----:B------:R-:W-:Y:S02]  /*174f0*/  SEL R80, R0, RZ, !P0 ;  /* 0x000000ff00507207 */ /* 0x000fe40004000000 */
[----:B------:R-:W-:Y:S01]  /*17500*/  IADD3 R29, P0, R8, 0x3000, RZ ;  /* 0x00003000081d7810 */ /* 0x000fe20007f1e0ff */
[----:B------:R-:W-:Y:S01]  /*17510*/  IMAD R5, R220, UR5, R5 ;  /* 0x00000005dc057c24 */ /* 0x000fe2000f8e0205 */
[----:B------:R-:W-:Y:S01]  /*17520*/  ULDC.64 UR4, c[0x0][0xb78] ;  /* 0x0002de0000047ab9 */ /* 0x000fe20000000a00 */
[----:B------:R-:W-:Y:S01]  /*17530*/  IADD3 R25, P3, R8, 0x2000, RZ ;  /* 0x0000200008197810 */ /* 0x000fe20007f7e0ff */
[----:B------:R-:W-:Y:S01]  /*17540*/  IMAD R0, R80, UR4, RZ ;  /* 0x0000000450007c24 */ /* 0x000fe2000f8e02ff */
[C---:B------:R-:W-:Y:S01]  /*17550*/  IADD3 R37, P2, R8.reuse, 0x5000, RZ ;  /* 0x0000500008257810 */ /* 0x040fe20007f5e0ff */
[----:B------:R-:W-:Y:S01]  /*17560*/  IMAD.IADD R7, R7, 0x1, R5 ;  /* 0x0000000107077824 */ /* 0x000fe200078e0205 */
[----:B------:R-:W-:-:S02]  /*17570*/  IADD3 R33, P1, R8, 0x4000, RZ ;  /* 0x0000400008217810 */ /* 0x000fc40007f3e0ff */
[----:B------:R-:W-:Y:S01]  /*17580*/  LOP3.LUT R28, R29, 0x380, RZ, 0xc0, !PT ;  /* 0x000003801d1c7812 */ /* 0x000fe200078ec0ff */
[----:B------:R-:W-:Y:S01]  /*17590*/  IMAD.WIDE.U32 R6, R81, UR4, R6 ;  /* 0x0000000451067c25 */ /* 0x000fe2000f8e0006 */
[----:B------:R-:W-:Y:S02]  /*175a0*/  LOP3.LUT R12, R13, 0x380, RZ, 0xc0, !PT ;  /* 0x000003800d0c7812 */ /* 0x000fe400078ec0ff */
[----:B------:R-:W-:Y:S02]  /*175b0*/  LOP3.LUT R24, R25, 0x380, RZ, 0xc0, !PT ;  /* 0x0000038019187812 */ /* 0x000fe400078ec0ff */
[----:B------:R-:W-:Y:S02]  /*175c0*/  LOP3.LUT R36, R37, 0x380, RZ, 0xc0, !PT ;  /* 0x0000038025247812 */ /* 0x000fe400078ec0ff */
[----:B------:R-:W-:Y:S02]  /*175d0*/  LOP3.LUT R32, R33, 0x380, RZ, 0xc0, !PT ;  /* 0x0000038021207812 */ /* 0x000fe400078ec0ff */
[----:B------:R-:W-:-:S02]  /*175e0*/  SHF.R.U64 R28, R28, 0x3, RZ ;  /* 0x000000031c1c7819 */ /* 0x000fc400000012ff */
[----:B------:R-:W-:Y:S02]  /*175f0*/  SHF.R.U64 R12, R12, 0x3, RZ ;  /* 0x000000030c0c7819 */ /* 0x000fe400000012ff */
[----:B------:R-:W-:Y:S01]  /*17600*/  SHF.R.U64 R24, R24, 0x3, RZ ;  /* 0x0000000318187819 */ /* 0x000fe200000012ff */
[----:B0-----:R-:W-:Y:S01]  /*17610*/  VIADD R15, R15, 0xffffff80 ;  /* 0xffffff800f0f7836 */ /* 0x001fe20000000000 */
[----:B------:R-:W-:Y:S02]  /*17620*/  SHF.R.U64 R36, R36, 0x3, RZ ;  /* 0x0000000324247819 */ /* 0x000fe400000012ff */
[----:B------:R-:W-:Y:S02]  /*17630*/  SHF.R.U64 R32, R32, 0x3, RZ ;  /* 0x0000000320207819 */ /* 0x000fe400000012ff */
[----:B------:R-:W-:Y:S02]  /*17640*/  SHF.R.S32.HI R14, RZ, 0x1f, R15 ;  /* 0x0000001fff0e7819 */ /* 0x000fe4000001140f */
        /* <DEDUP_REMOVED lines=8> */
[----:B------:R-:W-:-:S02]  /*176d0*/  LEA.HI R14, R14, R15, RZ, 0x7 ;  /* 0x0000000f0e0e7211 */ /* 0x000fc400078f38ff */
[C---:B------:R-:W-:Y:S02]  /*176e0*/  IADD3 R45, P4, R8.reuse, 0x7000, RZ ;  /* 0x00007000082d7810 */ /* 0x040fe40007f9e0ff */
[----:B------:R-:W-:Y:S02]  /*176f0*/  IADD3 R49, P3, R8, 0x8000, RZ ;  /* 0x0000800008317810 */ /* 0x000fe40007f7e0ff */
[----:B------:R-:W-:Y:S01]  /*17700*/  LOP3.LUT R32, R32, R33, RZ, 0x3c, !PT ;  /* 0x0000002120207212 */ /* 0x000fe200078e3cff */
[----:B------:R-:W-:Y:S01]  /*17710*/  IMAD.X R33, RZ, RZ, R9, P1 ;  /* 0x000000ffff217224 */ /* 0x000fe200008e0609 */
[C---:B------:R-:W-:Y:S02]  /*17720*/  IADD3 R57, P2, R8.reuse, 0xb000, RZ ;  /* 0x0000b00008397810 */ /* 0x040fe40007f5e0ff */
[----:B------:R-:W-:Y:S02]  /*17730*/  IADD3 R53, P1, R8, 0xa000, RZ ;  /* 0x0000a00008357810 */ /* 0x000fe40007f3e0ff */
[----:B------:R-:W-:-:S02]  /*17740*/  LOP3.LUT R14, R14, 0xffffff80, RZ, 0xc0, !PT ;  /* 0xffffff800e0e7812 */ /* 0x000fc400078ec0ff */
[----:B------:R-:W-:Y:S02]  /*17750*/  LOP3.LUT R44, R45, 0x380, RZ, 0xc0, !PT ;  /* 0x000003802d2c7812 */ /* 0x000fe400078ec0ff */
[----:B------:R-:W-:Y:S01]  /*17760*/  LOP3.LUT R48, R49, 0x380, RZ, 0xc0, !PT ;  /* 0x0000038031307812 */ /* 0x000fe200078ec0ff */
[----:B------:R-:W-:Y:S01]  /*17770*/  IMAD.IADD R14, R15, 0x1, -R14 ;  /* 0x000000010f0e7824 */ /* 0x000fe200078e0a0e */
[----:B------:R-:W-:Y:S02]  /*17780*/  LOP3.LUT R56, R57, 0x380, RZ, 0xc0, !PT ;  /* 0x0000038039387812 */ /* 0x000fe400078ec0ff */
[----:B------:R-:W-:Y:S02]  /*17790*/  LOP3.LUT R52, R53, 0x380, RZ, 0xc0, !PT ;  /* 0x0000038035347812 */ /* 0x000fe400078ec0ff */
[----:B------:R-:W-:Y:S02]  /*177a0*/  SHF.R.U64 R44, R44, 0x3, RZ ;  /* 0x000000032c2c7819 */ /* 0x000fe400000012ff */
[----:B------:R-:W-:-:S02]  /*177b0*/  SHF.R.U64 R48, R48, 0x3, RZ ;  /* 0x0000000330307819 */ /* 0x000fc400000012ff */
[----:B------:R-:W-:Y:S02]  /*177c0*/  SHF.R.U64 R56, R56, 0x3, RZ ;  /* 0x0000000338387819 */ /* 0x000fe400000012ff */
[----:B------:R-:W-:Y:S02]  /*177d0*/  SHF.R.U64 R52, R52, 0x3, RZ ;  /* 0x0000000334347819 */ /* 0x000fe400000012ff */
[----:B------:R-:W-:Y:S01]  /*177e0*/  LOP3.LUT R44, R44, R45, RZ, 0x3c, !PT ;  /* 0x0000002d2c2c7212 */ /* 0x000fe200078e3cff */
[--C-:B------:R-:W-:Y:S01]  /*177f0*/  IMAD.X R45, RZ, RZ, R9.reuse, P4 ;  /* 0x000000ffff2d7224 */ /* 0x100fe200020e0609 */
[----:B------:R-:W-:Y:S01]  /*17800*/  LOP3.LUT R48, R48, R49, RZ, 0x3c, !PT ;  /* 0x0000003130307212 */ /* 0x000fe200078e3cff */
[--C-:B------:R-:W-:Y:S01]  /*17810*/  IMAD.X R49, RZ, RZ, R9.reuse, P3 ;  /* 0x000000ffff317224 */ /* 0x100fe200018e0609 */
[----:B------:R-:W-:Y:S01]  /*17820*/  LOP3.LUT R56, R56, R57, RZ, 0x3c, !PT ;  /* 0x0000003938387212 */ /* 0x000fe200078e3cff */
[----:B------:R-:W-:Y:S01]  /*17830*/  IMAD.X R57, RZ, RZ, R9, P2 ;  /* 0x000000ffff397224 */ /* 0x000fe200010e0609 */
[----:B------:R-:W-:-:S02]  /*17840*/  IADD3 R65, P4, R8, 0xd000, RZ ;  /* 0x0000d00008417810 */ /* 0x000fc40007f9e0ff */
[----:B------:R-:W-:Y:S02]  /*17850*/  IADD3 R69, P3, R8, 0xe000, RZ ;  /* 0x0000e00008457810 */ /* 0x000fe40007f7e0ff */
[----:B------:R-:W-:Y:S01]  /*17860*/  LOP3.LUT R52, R52, R53, RZ, 0x3c, !PT ;  /* 0x0000003534347212 */ /* 0x000fe200078e3cff */
[----:B------:R-:W-:Y:S01]  /*17870*/  IMAD.X R53, RZ, RZ, R9, P1 ;  /* 0x000000ffff357224 */ /* 0x000fe200008e0609 */
[----:B------:R-:W-:Y:S02]  /*17880*/  LOP3.LUT R64, R65, 0x380, RZ, 0xc0, !PT ;  /* 0x0000038041407812 */ /* 0x000fe400078ec0ff */
[----:B------:R-:W-:Y:S02]  /*17890*/  LOP3.LUT R68, R69, 0x380, RZ, 0xc0, !PT ;  /* 0x0000038045447812 */ /* 0x000fe400078ec0ff */
[----:B------:R-:W-:Y:S02]  /*178a0*/  SHF.R.U64 R64, R64, 0x3, RZ ;  /* 0x0000000340407819 */ /* 0x000fe400000012ff */
[----:B------:R-:W-:-:S02]  /*178b0*/  SHF.R.U64 R68, R68, 0x3, RZ ;  /* 0x0000000344447819 */ /* 0x000fc400000012ff */
[----:B------:R-:W-:Y:S01]  /*178c0*/  LOP3.LUT R64, R64, R65, RZ, 0x3c, !PT ;  /* 0x0000004140407212 */ /* 0x000fe200078e3cff */
[--C-:B------:R-:W-:Y:S01]  /*178d0*/  IMAD.X R65, RZ, RZ, R9.reuse, P4 ;  /* 0x000000ffff417224 */ /* 0x100fe200020e0609 */
[----:B------:R-:W-:Y:S01]  /*178e0*/  LOP3.LUT R68, R68, R69, RZ, 0x3c, !PT ;  /* 0x0000004544447212 */ /* 0x000fe200078e3cff */
[----:B------:R-:W-:Y:S01]  /*178f0*/  IMAD.X R69, RZ, RZ, R9, P3 ;  /* 0x000000ffff457224 */ /* 0x000fe200018e0609 */
[----:B------:R-:W-:Y:S01]  /*17900*/  SHF.R.S32.HI R209, RZ, 0x1f, R208 ;  /* 0x0000001fffd17819 */ /* 0x000fe200000114d0 */
[----:B------:R-:W-:-:S05]  /*17910*/  IMAD R83, R234, -0x80, R79 ;  /* 0xffffff80ea537824 */ /* 0x000fca00078e024f */
[----:B------:R-:W-:Y:S02]  /*17920*/  ISETP.GE.AND P3, PT, R214, R83, PT ;  /* 0x00000053d600720c */ /* 0x000fe40003f66270 */
[----:B------:R-:W-:Y:S01]  /*17930*/  SHF.R.S32.HI R215, RZ, 0x1f, R214 ;  /* 0x0000001fffd77819 */ /* 0x000fe200000114d6 */
[----:B------:R-:W-:Y:S01]  /*17940*/  BSSY B1, `(.L_x_2188) ;  /* 0x000006c000017945 */ /* 0x000fe20003800000 */
[----:B---3--:R-:W-:Y:S02]  /*17950*/  IMAD R11, R234, 0x80, R10 ;  /* 0x00000080ea0b7824 */ /* 0x008fe400078e020a */
[----:B------:R-:W-:Y:S01]  /*17960*/  IMAD R10, R81, UR5, R0 ;  /* 0x00000005510a7c24 */ /* 0x000fe2000f8e0200 */
[----:B------:R-:W-:Y:S02]  /*17970*/  ULDC.64 UR4, c[0x0][0xb40] ;  /* 0x0002d00000047ab9 */ /* 0x000fe40000000a00 */
[----:B------:R-:W-:Y:S02]  /*17980*/  SHF.R.S32.HI R5, RZ, 0x1f, R11 ;  /* 0x0000001fff057819 */ /* 0x000fe4000001140b */
[----:B------:R-:W-:-:S04]  /*17990*/  IADD3 R0, P5, R11, R6, RZ ;  /* 0x000000060b007210 */ /* 0x000fc80007fbe0ff */
[----:B------:R-:W-:Y:S02]  /*179a0*/  IADD3.X R5, R5, R7, R10, P5, !PT ;  /* 0x0000000705057210 */ /* 0x000fe40002ffe40a */
[----:B------:R-:W-:Y:S02]  /*179b0*/  LEA R54, P5, R0, UR4, 0x2 ;  /* 0x0000000400367c11 */ /* 0x000fe4000f8a10ff */
[----:B------:R-:W-:Y:S02]  /*179c0*/  IADD3 R7, P0, R8, 0x9000, RZ ;  /* 0x0000900008077810 */ /* 0x000fe40007f1e0ff */
[----:B------:R-:W-:Y:S01]  /*179d0*/  LEA.HI.X R55, R0, UR5, R5, 0x2, P5 ;  /* 0x0000000500377c11 */ /* 0x000fe2000a8f1405 */
[----:B------:R-:W-:Y:S01]  /*179e0*/  VIADD R0, R11, 0x8 ;  /* 0x000000080b007836 */ /* 0x000fe20000000000 */
[----:B------:R-:W-:Y:S01]  /*179f0*/  IADD3 R41, P5, R8, 0x6000, RZ ;  /* 0x0000600008297810 */ /* 0x000fe20007fbe0ff */
[----:B------:R-:W-:Y:S01]  /*17a00*/  ULDC.64 UR4, c[0x0][0xaa0] ;  /* 0x0002a80000047ab9 */ /* 0x000fe20000000a00 */
[----:B------:R-:W-:-:S02]  /*17a10*/  LOP3.LUT R6, R7, 0x380, RZ, 0xc0, !PT ;  /* 0x0000038007067812 */ /* 0x000fc400078ec0ff */
[----:B------:R-:W-:Y:S02]  /*17a20*/  LOP3.LUT R40, R41, 0x380, RZ, 0xc0, !PT ;  /* 0x0000038029287812 */ /* 0x000fe400078ec0ff */
[----:B------:R-:W-:Y:S02]  /*17a30*/  SHF.R.U64 R6, R6, 0x3, RZ ;  /* 0x0000000306067819 */ /* 0x000fe400000012ff */
[----:B------:R-:W-:Y:S02]  /*17a40*/  SHF.R.U64 R40, R40, 0x3, RZ ;  /* 0x0000000328287819 */ /* 0x000fe400000012ff */
[----:B------:R-:W-:Y:S01]  /*17a50*/  LOP3.LUT R6, R6, R7, RZ, 0x3c, !PT ;  /* 0x0000000706067212 */ /* 0x000fe200078e3cff */
[--C-:B------:R-:W-:Y:S01]  /*17a60*/  IMAD.X R7, RZ, RZ, R9.reuse, P0 ;  /* 0x000000ffff077224 */ /* 0x100fe200000e0609 */
[----:B------:R-:W-:Y:S01]  /*17a70*/  LOP3.LUT R40, R40, R41, RZ, 0x3c, !PT ;  /* 0x0000002928287212 */ /* 0x000fe200078e3cff */
[----:B------:R-:W-:Y:S01]  /*17a80*/  IMAD.X R41, RZ, RZ, R9, P5 ;  /* 0x000000ffff297224 */ /* 0x000fe200028e0609 */
[----:B------:R-:W-:-:S02]  /*17a90*/  LOP3.LUT P0, RZ, R14, 0x3, RZ, 0xc0, !PT ;  /* 0x000000030eff7812 */ /* 0x000fc4000780c0ff */
[C---:B------:R-:W-:Y:S02]  /*17aa0*/  IADD3 R61, P5, R8.reuse, 0xc000, RZ ;  /* 0x0000c000083d7810 */ /* 0x040fe40007fbe0ff */
[----:B------:R-:W-:Y:S02]  /*17ab0*/  IADD3 R5, P2, R8, 0xf000, RZ ;  /* 0x0000f00008057810 */ /* 0x000fe40007f5e0ff */
[-C--:B------:R-:W-:Y:S02]  /*17ac0*/  ISETP.GE.OR P1, PT, R11, R79.reuse, P0 ;  /* 0x0000004f0b00720c */ /* 0x080fe40000726670 */
[----:B------:R-:W-:Y:S01]  /*17ad0*/  LOP3.LUT R60, R61, 0x380, RZ, 0xc0, !PT ;  /* 0x000003803d3c7812 */ /* 0x000fe200078ec0ff */
[----:B------:R-:W-:Y:S01]  /*17ae0*/  IMAD.X R73, RZ, RZ, R9, P2 ;  /* 0x000000ffff497224 */ /* 0x000fe200010e0609 */
[----:B------:R-:W-:Y:S02]  /*17af0*/  ISETP.GE.OR P0, PT, R0, R79, P0 ;  /* 0x0000004f0000720c */ /* 0x000fe40000706670 */
[----:B------:R-:W-:-:S02]  /*17b00*/  LOP3.LUT R11, R8, 0x380, RZ, 0xc0, !PT ;  /* 0x00000380080b7812 */ /* 0x000fc400078ec0ff */
[----:B------:R-:W-:Y:S02]  /*17b10*/  LOP3.LUT R0, R5, 0x380, RZ, 0xc0, !PT ;  /* 0x0000038005007812 */ /* 0x000fe400078ec0ff */
[----:B------:R-:W-:Y:S02]  /*17b20*/  SHF.R.U64 R60, R60, 0x3, RZ ;  /* 0x000000033c3c7819 */ /* 0x000fe400000012ff */
[----:B------:R-:W-:Y:S01]  /*17b30*/  SHF.R.U64 R11, R11, 0x3, RZ ;  /* 0x000000030b0b7819 */ /* 0x000fe200000012ff */
[----:B------:R0:W-:Y:S01]  /*17b40*/  @!P1 STG.E desc[UR52][R54.64], R4 ;  /* 0x0000000436009986 */ /* 0x0001e2000c101934 */
[----:B------:R-:W-:Y:S02]  /*17b50*/  SHF.R.U64 R0, R0, 0x3, RZ ;  /* 0x0000000300007819 */ /* 0x000fe400000012ff */
[----:B------:R-:W-:Y:S01]  /*17b60*/  LOP3.LUT R60, R60, R61, RZ, 0x3c, !PT ;  /* 0x0000003d3c3c7212 */ /* 0x000fe200078e3cff */
[----:B------:R-:W-:Y:S01]  /*17b70*/  IMAD.X R61, RZ, RZ, R9, P5 ;  /* 0x000000ffff3d7224 */ /* 0x000fe200028e0609 */
[----:B------:R-:W-:Y:S01]  /*17b80*/  LOP3.LUT R8, R11, R8, RZ, 0x3c, !PT ;  /* 0x000000080b087212 */ /* 0x000fe200078e3cff */
[----:B------:R3:W-:Y:S01]  /*17b90*/  @!P0 STG.E desc[UR52][R54.64+0x20], R3 ;  /* 0x0000200336008986 */ /* 0x0007e2000c101934 */
[----:B------:R-:W-:-:S03]  /*17ba0*/  LOP3.LUT R72, R0, R5, RZ, 0x3c, !PT ;  /* 0x0000000500487212 */ /* 0x000fc600078e3cff */
        /* <DEDUP_REMOVED lines=9> */
[----:B0-----:R-:W5:Y:S04]  /*17c40*/  LD.E.128 R4, desc[UR52][R6.64] ;  /* 0x0000003406047980 */ /* 0x001f68000c101d00 */
[----:B---3--:R-:W5:Y:S04]  /*17c50*/  LD.E.128 R52, desc[UR52][R52.64] ;  /* 0x0000003434347980 */ /* 0x008f68000c101d00 */
[----:B------:R-:W5:Y:S04]  /*17c60*/  LD.E.128 R56, desc[UR52][R56.64] ;  /* 0x0000003438387980 */ /* 0x000f68000c101d00 */
[----:B------:R-:W5:Y:S04]  /*17c70*/  LD.E.128 R60, desc[UR52][R60.64] ;  /* 0x000000343c3c7980 */ /* 0x000f68000c101d00 */
[----:B------:R-:W5:Y:S04]  /*17c80*/  LD.E.128 R64, desc[UR52][R64.64] ;  /* 0x0000003440407980 */ /* 0x000f68000c101d00 */
[----:B------:R-:W5:Y:S04]  /*17c90*/  LD.E.128 R68, desc[UR52][R68.64] ;  /* 0x0000003444447980 */ /* 0x000f68000c101d00 */
[----:B------:R-:W5:Y:S01]  /*17ca0*/  LD.E.128 R72, desc[UR52][R72.64] ;  /* 0x0000003448487980 */ /* 0x000f62000c101d00 */
[----:B------:R-:W-:Y:S01]  /*17cb0*/  IMAD R3, R21, UR4, RZ ;  /* 0x0000000415037c24 */ /* 0x000fe2000f8e02ff */
[----:B------:R-:W-:Y:S01]  /*17cc0*/  @!PT LDS RZ, [RZ] ;  /* 0x00000000fffff984 */ /* 0x000fe20000000800 */
[----:B------:R-:W-:Y:S01]  /*17cd0*/  @!PT LDS RZ, [RZ] ;  /* 0x00000000fffff984 */ /* 0x000fe20000000800 */
[----:B------:R-:W-:Y:S01]  /*17ce0*/  @!PT LDS RZ, [RZ] ;  /* 0x00000000fffff984 */ /* 0x000fe20000000800 */
[----:B------:R-:W-:Y:S01]  /*17cf0*/  @!PT LDS RZ, [RZ] ;  /* 0x00000000fffff984 */ /* 0x000fe20000000800 */
[----:B------:R0:W-:Y:S06]  /*17d00*/  MEMBAR.ALL.CTA ;  /* 0x0000000000007992 */ /* 0x0001ec0000008000 */
[----:B0-----:R-:W0:Y:S01]  /*17d10*/  FENCE.VIEW.ASYNC.S ;  /* 0x00000000000073c6 */ /* 0x001e220000000000 */
[----:B------:R-:W-:-:S04]  /*17d20*/  IMAD.WIDE.U32 R76, R20, UR4, R208 ;  /* 0x00000004144c7c25 */ /* 0x000fc8000f8e00d0 */
[----:B------:R-:W-:Y:S01]  /*17d30*/  IMAD R3, R20, UR5, R3 ;  /* 0x0000000514037c24 */ /* 0x000fe2000f8e0203 */
[----:B------:R-:W-:Y:S01]  /*17d40*/  ULDC.64 UR4, c[0x0][0xae0] ;  /* 0x0002b80000047ab9 */ /* 0x000fe20000000a00 */
[----:B------:R-:W-:Y:S02]  /*17d50*/  VIADD R0, R214, 0x20 ;  /* 0x00000020d6007836 */ /* 0x000fe40000000000 */
[----:B------:R-:W-:Y:S02]  /*17d60*/  IMAD R21, R78, UR4, RZ ;  /* 0x000000044e157c24 */ /* 0x000fe4000f8e02ff */
[----:B------:R-:W-:Y:S01]  /*17d70*/  IMAD.IADD R77, R77, 0x1, R3 ;  /* 0x000000014d4d7824 */ /* 0x000fe200078e0203 */
[----:B------:R-:W-:Y:S01]  /*17d80*/  ISETP.GE.AND P2, PT, R0, R83, PT ;  /* 0x000000530000720c */ /* 0x000fe20003f46270 */
[----:B------:R-:W-:Y:S02]  /*17d90*/  VIADD R3, R214, 0x40 ;  /* 0x00000040d6037836 */ /* 0x000fe40000000000 */
[----:B------:R-:W-:-:S02]  /*17da0*/  IMAD R79, R220, UR5, R21 ;  /* 0x00000005dc4f7c24 */ /* 0x000fc4000f8e0215 */
[----:B------:R-:W-:Y:S01]  /*17db0*/  IMAD.WIDE.U32 R20, R220, UR4, R76 ;  /* 0x00000004dc147c25 */ /* 0x000fe2000f8e004c */
[----:B------:R-:W-:-:S03]  /*17dc0*/  ULDC.64 UR4, c[0x0][0xae8] ;  /* 0x0002ba0000047ab9 */ /* 0x000fc60000000a00 */
        /* <DEDUP_REMOVED lines=8> */
[----:B0-----:R0:W-:Y:S03]  /*17e50*/  SYNCS.ARRIVE.TRANS64.RED.A1T0 RZ, [R0+URZ], RZ ;  /* 0x000000ff00ff79a7 */ /* 0x0011e6000810043f */
[----:B------:R-:W-:-:S02]  /*17e60*/  IMAD R3, R81, UR5, R3 ;  /* 0x0000000551037c24 */ /* 0x000fc4000f8e0203 */
[----:B------:R-:W-:-:S04]  /*17e70*/  IMAD.WIDE R76, R234, 0x80, R214 ;  /* 0x00000080ea4c7825 */ /* 0x000fc800078e02d6 */
[----:B------:R-:W-:Y:S01]  /*17e80*/  IMAD.IADD R83, R79, 0x1, R3 ;  /* 0x000000014f537824 */ /* 0x000fe200078e0203 */
[----:B0-----:R-:W-:Y:S06]  /*17e90*/  @P3 BRA `(.L_x_2189) ;  /* 0x0000000000583947 */ /* 0x001fec0003800000 */
[----:B------:R-:W-:Y:S01]  /*17ea0*/  ULDC.64 UR4, c[0x0][0xad8] ;  /* 0x0002b60000047ab9 */ /* 0x000fe20000000a00 */
[----:B------:R-:W-:Y:S01]  /*17eb0*/  IMAD.MOV.U32 R20, RZ, RZ, R78 ;  /* 0x000000ffff147224 */ /* 0x000fe200078e004e */
[----:B------:R-:W-:Y:S01]  /*17ec0*/  ULDC.64 UR6, c[0x0][0xa80] ;  /* 0x0002a00000067ab9 */ /* 0x000fe20000000a00 */
[----:B------:R-:W-:Y:S02]  /*17ed0*/  IMAD.MOV.U32 R21, RZ, RZ, R83 ;  /* 0x000000ffff157224 */ /* 0x000fe400078e0053 */
[----:B------:R-:W-:Y:S02]  /*17ee0*/  IMAD R3, R77, UR4, RZ ;  /* 0x000000044d037c24 */ /* 0x000fe4000f8e02ff */
[----:B------:R-:W-:Y:S01]  /*17ef0*/  IMAD.WIDE.U32 R20, R76, UR4, R20 ;  /* 0x000000044c147c25 */ /* 0x000fe2000f8e0014 */
[----:B------:R-:W-:Y:S02]  /*17f00*/  ULDC UR4, c[0x0][0xa8c] ;  /* 0x0002a30000047ab9 */ /* 0x000fe40000000800 */
[----:B------:R-:W-:Y:S01]  /*17f10*/  ISETP.GE.AND P5, PT, R208, UR4, PT ;  /* 0x00000004d0007c0c */ /* 0x000fe2000bfa6270 */
[----:B------:R-:W-:Y:S01]  /*17f20*/  IMAD R3, R76, UR5, R3 ;  /* 0x000000054c037c24 */ /* 0x000fe2000f8e0203 */
[----:B------:R-:W-:Y:S01]  /*17f30*/  LEA R80, P3, R20, UR6, 0x1 ;  /* 0x0000000614507c11 */ /* 0x000fe2000f8608ff */
[----:B------:R-:W-:-:S02]  /*17f40*/  VIADD R0, R208, 0x40 ;  /* 0x00000040d0007836 */ /* 0x000fc40000000000 */
[----:B------:R-:W-:-:S03]  /*17f50*/  IMAD.IADD R3, R21, 0x1, R3 ;  /* 0x0000000115037824 */ /* 0x000fc600078e0203 */
[----:B------:R-:W-:Y:S01]  /*17f60*/  ISETP.GE.AND P4, PT, R0, UR4, PT ;  /* 0x0000000400007c0c */ /* 0x000fe2000bf86270 */
[----:B------:R-:W-:Y:S01]  /*17f70*/  VIADD R0, R208, 0xc0 ;  /* 0x000000c0d0007836 */ /* 0x000fe20000000000 */
        /* <DEDUP_REMOVED lines=8> */
.L_x_2189:
[----:B------:R-:W-:Y:S05]  /*18000*/  BSYNC B1 ;  /* 0x0000000000017941 */ /* 0x000fea0003800000 */
.L_x_2188:
[----:B------:R-:W-:Y:S04]  /*18010*/  BSSY B1, `(.L_x_2190) ;  /* 0x000001a000017945 */ /* 0x000fe80003800000 */
[----:B------:R-:W-:Y:S05]  /*18020*/  @P2 BRA `(.L_x_2191) ;  /* 0x0000000000602947 */ /* 0x000fea0003800000 */
[----:B------:R-:W-:Y:S01]  /*18030*/  IADD3 R3, P2, R76, 0x20, RZ ;  /* 0x000000204c037810 */ /* 0x000fe20007f5e0ff */
[----:B------:R-:W-:Y:S01]  /*18040*/  ULDC.64 UR6, c[0x0][0xad8] ;  /* 0x0002b60000067ab9 */ /* 0x000fe20000000a00 */
[----:B0----5:R-:W-:Y:S01]  /*18050*/  IMAD.MOV.U32 R8, RZ, RZ, R78 ;  /* 0x000000ffff087224 */ /* 0x021fe200078e004e */
        /* <DEDUP_REMOVED lines=21> */
.L_x_2191:
[----:B------:R-:W-:Y:S05]  /*181b0*/  BSYNC B1 ;  /* 0x0000000000017941 */ /* 0x000fea0003800000 */
.L_x_2190:
[----:B------:R-:W-:Y:S04]  /*181c0*/  BSSY B1, `(.L_x_2192) ;  /* 0x000001a000017945 */ /* 0x000fe80003800000 */
[----:B------:R-:W-:Y:S05]  /*181d0*/  @P0 BRA `(.L_x_2193) ;  /* 0x0000000000600947 */ /* 0x000fea0003800000 */
[----:B------:R-:W-:Y:S01]  /*181e0*/  IADD3 R3, P0, R76, 0x40, RZ ;  /* 0x000000404c037810 */ /* 0x000fe20007f1e0ff */
[C---:B---3-5:R-:W-:Y:S01]  /*181f0*/  VIADD R4, R208.reuse, 0x40 ;  /* 0x00000040d0047836 */ /* 0x068fe20000000000 */
        /* <DEDUP_REMOVED lines=22> */
.L_x_2193:
[----:B------:R-:W-:Y:S05]  /*18360*/  BSYNC B1 ;  /* 0x0000000000017941 */ /* 0x000fea0003800000 */
.L_x_2192:
[----:B------:R-:W-:Y:S05]  /*18370*/  @P1 BRA `(.L_x_2194) ;  /* 0x0000000c00481947 */ /* 0x000fea0003800000 */
[----:B------:R-:W-:Y:S01]  /*18380*/  IADD3 R3, P0, R76, 0x60, RZ ;  /* 0x000000604c037810 */ /* 0x000fe20007f1e0ff */
[C---:B------:R-:W-:Y:S01]  /*18390*/  VIADD R0, R208.reuse, 0x40 ;  /* 0x00000040d0007836 */ /* 0x040fe20000000000 */
[----:B------:R-:W-:Y:S01]  /*183a0*/  ULDC UR4, c[0x0][0xa8c] ;  /* 0x0002a30000047ab9 */ /* 0x000fe20000000800 */
[----:B------:R-:W-:Y:S01]  /*183b0*/  ULDC.64 UR6, c[0x0][0xad8] ;  /* 0x0002b60000067ab9 */ /* 0x000fe20000000a00 */
[----:B---3-5:R-:W-:Y:S01]  /*183c0*/  IMAD.MOV.U32 R4, RZ, RZ, R78 ;  /* 0x000000ffff047224 */ /* 0x028fe200078e004e */
        /* <DEDUP_REMOVED lines=11> */
[----:B----4-:R-:W-:Y:S01]  /*18480*/  LEA R6, P0, R4, UR6, 0x1 ;  /* 0x0000000604067c11 */ /* 0x010fe2000f8008ff */
        /* <DEDUP_REMOVED lines=9> */
.L_x_2186:
[----:B------:R-:W-:Y:S01]  /*18520*/  ULDC.64 UR4, c[0x0][0xbd8] ;  /* 0x0002f60000047ab9 */ /* 0x000fe20000000a00 */
[----:B------:R-:W3:Y:S01]  /*18530*/  LDC.64 R4, c[0x0][0xbd8] ;  /* 0x0002f600ff047b82 */ /* 0x000ee20000000a00 */
[----:B------:R-:W-:Y:S01]  /*18540*/  ISETP.NE.U32.AND P0, PT, RZ, UR4, PT ;  /* 0x00000004ff007c0c */ /* 0x000fe2000bf05070 */
[----:B------:R-:W-:-:S03]  /*18550*/  IMAD.MOV.U32 R9, RZ, RZ, RZ ;  /* 0x000000ffff097224 */ /* 0x000fc600078e00ff */
[----:B------:R-:W-:Y:S01]  /*18560*/  ISETP.NE.AND.EX P0, PT, RZ, UR5, PT, P0 ;  /* 0x00000005ff007c0c */ /* 0x000fe2000bf05300 */
[----:B------:R-:W-:Y:S02]  /*18570*/  ULDC.64 UR4, c[0x0][0xbe0] ;  /* 0x0002f80000047ab9 */ /* 0x000fe40000000a00 */
[----:B------:R-:W-:-:S04]  /*18580*/  ISETP.NE.U32.AND P1, PT, RZ, UR4, PT ;  /* 0x00000004ff007c0c */ /* 0x000fc8000bf25070 */
[----:B------:R-:W-:Y:S01]  /*18590*/  ISETP.NE.AND.EX P1, PT, RZ, UR5, PT, P1 ;  /* 0x00000005ff007c0c */ /* 0x000fe2000bf25310 */
[----:B---3--:R-:W-:-:S12]  /*185a0*/  IMAD.WIDE R4, R221, 0x4, R4 ;  /* 0x00000004dd047825 */ /* 0x008fd800078e0204 */
[----:B------:R-:W3:Y:S01]  /*185b0*/  @P1 LDC.64 R6, c[0x0][0xbe0] ;  /* 0x0002f800ff061b82 */ /* 0x000ee20000000a00 */
[----:B------:R-:W-:Y:S02]  /*185c0*/  ULDC UR4, c[0x0][0xa88] ;  /* 0x0002a20000047ab9 */ /* 0x000fe40000000800 */
[----:B------:R-:W-:Y:S01]  /*185d0*/  IMAD.U32 R3, RZ, RZ, UR4 ;  /* 0x00000004ff037e24 */ /* 0x000fe2000f8e00ff */
[----:B------:R4:W5:Y:S01]  /*185e0*/  @P0 LDG.E R9, desc[UR52][R4.64] ;  /* 0x0000003404090981 */ /* 0x000962000c1e1900 */
[----:B------:R-:W0:Y:S01]  /*185f0*/  S2R R0, SR_TID.X ;  /* 0x0000000000007919 */ /* 0x000e220000002100 */
[----:B---3--:R-:W-:-:S05]  /*18600*/  @P1 IMAD.WIDE R6, R221, 0x4, R6 ;  /* 0x00000004dd061825 */ /* 0x008fca00078e0206 */
[----:B------:R4:W5:Y:S01]  /*18610*/  @P1 LDG.E R3, desc[UR52][R6.64] ;  /* 0x0000003406031981 */ /* 0x000962000c1e1900 */
[----:B0-----:R-:W-:-:S05]  /*18620*/  VIADD R0, R0, 0xffffff80 ;  /* 0xffffff8000007836 */ /* 0x001fca0000000000 */
[----:B------:R-:W-:Y:S01]  /*18630*/  ISETP.GT.AND P2, PT, R0, 0x7f, PT ;  /* 0x0000007f0000780c */ /* 0x000fe20003f44270 */
[----:B------:R-:W-:-:S12]  /*18640*/  @P1 BRA `(.L_x_2195) ;  /* 0x0000000000101947 */ /* 0x000fd80003800000 */
[----:B------:R-:W-:Y:S05]  /*18650*/  @!P0 BRA `(.L_x_2195) ;  /* 0x00000000000c8947 */ /* 0x000fea0003800000 */
[----:B------:R-:W3:Y:S04]  /*18660*/  LDG.E R0, desc[UR52][R4.64] ;  /* 0x0000003404007981 */ /* 0x000ee8000c1e1900 */
[----:B-----5:R-:W3:Y:S02]  /*18670*/  LDG.E R3, desc[UR52][R4.64+0x4] ;  /* 0x0000043404037981 */ /* 0x020ee4000c1e1900 */
[----:B---3--:R-:W-:-:S07]  /*18680*/  IMAD.IADD R3, R3, 0x1, -R0 ;  /* 0x0000000103037824 */ /* 0x008fce00078e0a00 */
.L_x_2195:
[----:B------:R-:W-:Y:S01]  /*18690*/  SHF.R.S32.HI R0, RZ, 0x1f, R221 ;  /* 0x0000001fff007819 */ /* 0x000fe200000114dd */
[----:B------:R-:W-:Y:S01]  /*186a0*/  BSSY B1, `(.L_x_2196) ;  /* 0x000001d000017945 */ /* 0x000fe20003800000 */
[----:B------:R-:W-:Y:S02]  /*186b0*/  SHF.R.S32.HI R10, RZ, 0x1f, R220 ;  /* 0x0000001fff0a7819 */ /* 0x000fe400000114dc */
[----:B------:R-:W-:Y:S02]  /*186c0*/  SHF.R.S32.HI R209, RZ, 0x1f, R208 ;  /* 0x0000001fffd17819 */ /* 0x000fe400000114d0 */
[----:B------:R-:W-:Y:S02]  /*186d0*/  SEL R11, R221, RZ, !P0 ;  /* 0x000000ffdd0b7207 */ /* 0x000fe40004000000 */
[----:B------:R-:W-:Y:S02]  /*186e0*/  SEL R12, R0, RZ, !P0 ;  /* 0x000000ff000c7207 */ /* 0x000fe40004000000 */
[----:B-----5:R-:W-:Y:S01]  /*186f0*/  SHF.R.S32.HI R8, RZ, 0x1f, R9 ;  /* 0x0000001fff087819 */ /* 0x020fe20000011409 */
[----:B------:R-:W-:Y:S06]  /*18700*/  @P2 BRA `(.L_x_2197) ;  /* 0x0000000000582947 */ /* 0x000fec0003800000 */
[----:B----4-:R-:W0:Y:S02]  /*18710*/  S2R R5, SR_TID.X ;  /* 0x0000000000057919 */ /* 0x010e240000002100 */
[----:B0-----:R-:W-:-:S04]  /*18720*/  IMAD R0, R234, 0x80, R5 ;  /* 0x00000080ea007824 */ /* 0x001fc800078e0205 */
        /* <DEDUP_REMOVED lines=20> */
.L_x_2197:
[----:B------:R-:W-:Y:S05]  /*18870*/  BSYNC B1 ;  /* 0x0000000000017941 */ /* 0x000fea0003800000 */
.L_x_2196:
[----:B------:R-:W-:Y:S01]  /*18880*/  ULDC.64 UR4, c[0x0][0xaa0] ;  /* 0x0002a80000047ab9 */ /* 0x000fe20000000a00 */
[----:B------:R-:W-:Y:S01]  /*18890*/  IMAD R13, R234, -0x80, R3 ;  /* 0xffffff80ea0d7824 */ /* 0x000fe200078e0203 */
[----:B------:R-:W-:Y:S01]  /*188a0*/  BSSY B1, `(.L_x_2198) ;  /* 0x000002d000017945 */ /* 0x000fe20003800000 */
[----:B------:R-:W-:Y:S02]  /*188b0*/  IMAD R0, R8, UR4, RZ ;  /* 0x0000000408007c24 */ /* 0x000fe4000f8e02ff */
[----:B0---4-:R-:W-:Y:S01]  /*188c0*/  IMAD.WIDE.U32 R4, R9, UR4, R208 ;  /* 0x0000000409047c25 */ /* 0x011fe2000f8e00d0 */
[----:B------:R-:W-:-:S03]  /*188d0*/  ISETP.GE.AND P1, PT, R214, R13, PT ;  /* 0x0000000dd600720c */ /* 0x000fc60003f26270 */
[----:B------:R-:W-:Y:S01]  /*188e0*/  IMAD R9, R9, UR5, R0 ;  /* 0x0000000509097c24 */ /* 0x000fe2000f8e0200 */
[----:B------:R-:W-:Y:S01]  /*188f0*/  ULDC.64 UR4, c[0x0][0xae0] ;  /* 0x0002b80000047ab9 */ /* 0x000fe20000000a00 */
[----:B------:R-:W-:Y:S02]  /*18900*/  VIADD R0, R214, 0x20 ;  /* 0x00000020d6007836 */ /* 0x000fe40000000000 */
[----:B------:R-:W-:Y:S02]  /*18910*/  IMAD R7, R10, UR4, RZ ;  /* 0x000000040a077c24 */ /* 0x000fe4000f8e02ff */
[----:B------:R-:W-:Y:S01]  /*18920*/  IMAD.IADD R5, R5, 0x1, R9 ;  /* 0x0000000105057824 */ /* 0x000fe200078e0209 */
[----:B------:R-:W-:Y:S01]  /*18930*/  ISETP.GE.AND P0, PT, R0, R13, PT ;  /* 0x0000000d0000720c */ /* 0x000fe20003f06270 */
[C---:B------:R-:W-:Y:S01]  /*18940*/  IMAD R7, R220.reuse, UR5, R7 ;  /* 0x00000005dc077c24 */ /* 0x040fe2000f8e0207 */
[----:B------:R-:W-:Y:S01]  /*18950*/  SHF.R.S32.HI R9, RZ, 0x1f, R214 ;  /* 0x0000001fff097819 */ /* 0x000fe200000114d6 */
[----:B------:R-:W-:Y:S01]  /*18960*/  IMAD.WIDE.U32 R4, R220, UR4, R4 ;  /* 0x00000004dc047c25 */ /* 0x000fe2000f8e0004 */
[----:B------:R-:W-:-:S03]  /*18970*/  ULDC.64 UR4, c[0x0][0xae8] ;  /* 0x0002ba0000047ab9 */ /* 0x000fc60000000a00 */
        /* <DEDUP_REMOVED lines=31> */
.L_x_2199:
[----:B------:R-:W-:Y:S05]  /*18b70*/  BSYNC B1 ;  /* 0x0000000000017941 */ /* 0x000fea0003800000 */
.L_x_2198:
        /* <DEDUP_REMOVED lines=21> */
[----:B0-----:R-:W-:Y:S01]  /*18cd0*/  LEA R14, P0, R4, UR6, 0x1 ;  /* 0x00000006040e7c11 */ /* 0x001fe2000f8008ff */
[----:B------:R-:W-:-:S05]  /*18ce0*/  IMAD.IADD R3, R5, 0x1, R3 ;  /* 0x0000000105037824 */ /* 0x000fca00078e0203 */
[----:B------:R-:W-:-:S05]  /*18cf0*/  LEA.HI.X R15, R4, UR7, R3, 0x1, P0 ;  /* 0x00000007040f7c11 */ /* 0x000fca00080f0c03 */
[----:B------:R3:W-:Y:S04]  /*18d00*/  @!P2 STG.E.128 desc[UR52][R14.64], RZ ;  /* 0x000000ff0e00a986 */ /* 0x0007e8000c101d34 */
[----:B------:R3:W-:Y:S04]  /*18d10*/  @!P3 STG.E.128 desc[UR52][R14.64+0x80], RZ ;  /* 0x000080ff0e00b986 */ /* 0x0007e8000c101d34 */
[----:B------:R3:W-:Y:S04]  /*18d20*/  @!P4 STG.E.128 desc[UR52][R14.64+0x100], RZ ;  /* 0x000100ff0e00c986 */ /* 0x0007e8000c101d34 */
[----:B------:R3:W-:Y:S02]  /*18d30*/  @!P5 STG.E.128 desc[UR52][R14.64+0x180], RZ ;  /* 0x000180ff0e00d986 */ /* 0x0007e4000c101d34 */
.L_x_2201:
[----:B------:R-:W-:Y:S05]  /*18d40*/  BSYNC B1 ;  /* 0x0000000000017941 */ /* 0x000fea0003800000 */
.L_x_2200:
        /* <DEDUP_REMOVED lines=27> */
.L_x_2203:
[----:B------:R-:W-:Y:S05]  /*18f00*/  BSYNC B1 ;  /* 0x0000000000017941 */ /* 0x000fea0003800000 */
.L_x_2202:
        /* <DEDUP_REMOVED lines=25> */
.L_x_2194:
[----:B------:R-:W-:Y:S05]  /*190a0*/  BSYNC B0 ;  /* 0x0000000000007941 */ /* 0x000fea0003800000 */
.L_x_2185:
[----:B------:R-:W-:Y:S02]  /*190b0*/  ULDC UR4, c[0x0][0xc14] ;  /* 0x0003050000047ab9 */ /* 0x000fe40000000800 */
[----:B--2---:R-:W-:-:S13]  /*190c0*/  ISETP.GE.AND P0, PT, R207, UR4, PT ;  /* 0x00000004cf007c0c */ /* 0x004fda000bf06270 */
[----:B------:R-:W-:Y:S05]  /*190d0*/  @!P0 BRA `(.L_x_2204) ;  /* 0xfffffe7c00b88947 */ /* 0x000fea000383ffff */
[----:B------:R-:W-:Y:S05]  /*190e0*/  BRA `(.L_x_1991) ;  /* 0x0000006000387947 */ /* 0x000fea0003800000 */
.L_x_1989:
[----:B------:R-:W-:-:S08]  /*190f0*/  NOP ;  /* 0x0000000000007918 */ /* 0x000fd00000000000 */
[----:B--2---:R-:W0:-:S00]  /*19100*/  USETMAXREG.DEALLOC.CTAPOOL 0x18 ;  /* 0x00000018000079c8 */ /* 0x004e0000080e0500 */
[----:B0-----:R-:W-:-:S06]  /*19110*/  LOP3.LUT R0, R0, 0x3, RZ, 0xc0, !PT ;  /* 0x0000000300007812 */ /* 0x001fcc00078ec0ff */
[----:B------:R-:W0:Y:S02]  /*19120*/  SHFL.IDX PT, R0, R0, RZ, 0x1f ;  /* 0x00001fff00007589 */ /* 0x000e2400000e0000 */
[----:B0-----:R-:W-:-:S13]  /*19130*/  ISETP.NE.AND P0, PT, R0, RZ, PT ;  /* 0x000000ff0000720c */ /* 0x001fda0003f05270 */
[----:B------:R-:W-:Y:S05]  /*19140*/  @P0 BRA `(.L_x_1991) ;  /* 0x0000006000200947 */ /* 0x000fea0003800000 */
[----:B------:R-:W-:Y:S01]  /*19150*/  LOP3.LUT R7, R3, 0x1f, RZ, 0xc0, !PT ;  /* 0x0000001f03077812 */ /* 0x000fe200078ec0ff */
[----:B------:R-:W-:Y:S01]  /*19160*/  ULDC UR5, c[0x0][0xc14] ;  /* 0x0003050000057ab9 */ /* 0x000fe20000000800 */
[----:B------:R-:W-:Y:S01]  /*19170*/  LOP3.LUT R2, R2, 0xffffffdf, RZ, 0xc0, !PT ;  /* 0xffffffdf02027812 */ /* 0x000fe200078ec0ff */
[----:B------:R-:W-:Y:S01]  /*19180*/  IMAD.MOV.U32 R10, RZ, RZ, RZ ;  /* 0x000000ffff0a7224 */ /* 0x000fe200078e00ff */
[----:B------:R-:W-:Y:S01]  /*19190*/  ISETP.NE.AND P0, PT, R7, 0x1f, PT ;  /* 0x0000001f0700780c */ /* 0x000fe20003f05270 */
[----:B------:R-:W0:Y:S01]  /*191a0*/  S2UR UR6, SR_CTAID.X ;  /* 0x00000000000679c3 */ /* 0x000e220000002500 */
[----:B------:R-:W-:-:S11]  /*191b0*/  ULDC UR4, c[0x0][0xc10] ;  /* 0x0003040000047ab9 */ /* 0x000fd60000000800 */
[----:B------:R-:W-:Y:S02]  /*191c0*/  @P0 LOP3.LUT R2, R2, 0x20, RZ, 0xfc, !PT ;  /* 0x0000002002020812 */ /* 0x000fe400078efcff */
[----:B------:R-:W-:-:S13]  /*191d0*/  ISETP.GE.OR P0, PT, R7, UR5, !P0 ;  /* 0x0000000507007c0c */ /* 0x000fda000c706670 */
[----:B------:R-:W1:Y:S02]  /*191e0*/  @!P0 LDC.64 R4, c[0x0][0xc58] ;  /* 0x00031600ff048b82 */ /* 0x000e640000000a00 */
[----:B-1----:R-:W-:-:S05]  /*191f0*/  @!P0 IMAD.WIDE.U32 R4, R7, 0x4, R4 ;  /* 0x0000000407048825 */ /* 0x002fca00078e0004 */
        /* <DEDUP_REMOVED lines=9> */
[----:B--2---:R-:W1:Y:S02]  /*19290*/  SHFL.UP PT, R0, R10, 0x1, RZ ;  /* 0x042000000a007989 */ /* 0x004e6400000e00ff */
[----:B-1----:R-:W-:-:S05]  /*192a0*/  SEL R3, R0, RZ, P1 ;  /* 0x000000ff00037207 */ /* 0x002fca0000800000 */
[----:B------:R-:W-:-:S05]  /*192b0*/  IMAD.IADD R3, R10, 0x1, R3 ;  /* 0x000000010a037824 */ /* 0x000fca00078e0203 */
[----:B------:R-:W1:Y:S02]  /*192c0*/  SHFL.UP PT, R0, R3, 0x2, RZ ;  /* 0x0440000003007989 */ /* 0x000e6400000e00ff */
[----:B-1----:R-:W-:Y:S02]  /*192d0*/  SEL R0, R0, RZ, P0 ;  /* 0x000000ff00007207 */ /* 0x002fe40000000000 */
[----:B------:R-:W-:-:S03]  /*192e0*/  ISETP.GE.U32.AND P0, PT, R7, 0x4, PT ;  /* 0x000000040700780c */ /* 0x000fc60003f06070 */
[----:B------:R-:W-:-:S05]  /*192f0*/  IMAD.IADD R0, R3, 0x1, R0 ;  /* 0x0000000103007824 */ /* 0x000fca00078e0200 */
[----:B------:R-:W1:Y:S05]  /*19300*/  SHFL.UP PT, R6, R0, 0x4, RZ ;  /* 0x0480000000067989 */ /* 0x000e6a00000e00ff */
[----:B------:R-:W-:-:S04]  /*19310*/  @P0 LOP3.LUT R2, R2, 0x8, RZ, 0xfc, !PT ;  /* 0x0000000802020812 */ /* 0x000fc800078efcff */
[----:B------:R-:W-:Y:S02]  /*19320*/  LOP3.LUT R2, R2, 0xfffffffb, RZ, 0xc0, !PT ;  /* 0xfffffffb02027812 */ /* 0x000fe400078ec0ff */
[----:B-1----:R-:W-:Y:S01]  /*19330*/  SEL R5, R6, RZ, P0 ;  /* 0x000000ff06057207 */ /* 0x002fe20000000000 */
[----:B------:R-:W-:Y:S01]  /*19340*/  IMAD.MOV.U32 R6, RZ, RZ, RZ ;  /* 0x000000ffff067224 */ /* 0x000fe200078e00ff */
[----:B------:R-:W-:-:S03]  /*19350*/  ISETP.GE.U32.AND P0, PT, R7, 0x8, PT ;  /* 0x000000080700780c */ /* 0x000fc60003f06070 */
[----:B------:R-:W-:-:S05]  /*19360*/  IMAD.IADD R5, R0, 0x1, R5 ;  /* 0x0000000100057824 */ /* 0x000fca00078e0205 */
[----:B------:R-:W1:Y:S05]  /*19370*/  SHFL.UP PT, R4, R5, 0x8, RZ ;  /* 0x0500000005047989 */ /* 0x000e6a00000e00ff */
[----:B------:R-:W-:-:S04]  /*19380*/  @P0 LOP3.LUT R2, R2, 0x4, RZ, 0xfc, !PT ;  /* 0x0000000402020812 */ /* 0x000fc800078efcff */
[----:B------:R-:W-:Y:S02]  /*19390*/  LOP3.LUT R2, R2, 0xfffffffd, RZ, 0xc0, !PT ;  /* 0xfffffffd02027812 */ /* 0x000fe400078ec0ff */
[----:B-1----:R-:W-:Y:S02]  /*193a0*/  SEL R4, R4, RZ, P0 ;  /* 0x000000ff04047207 */ /* 0x002fe40000000000 */
[----:B------:R-:W-:-:S03]  /*193b0*/  ISETP.GE.U32.AND P0, PT, R7, 0x10, PT ;  /* 0x000000100700780c */ /* 0x000fc60003f06070 */
[----:B------:R-:W-:-:S05]  /*193c0*/  IMAD.IADD R4, R5, 0x1, R4 ;  /* 0x0000000105047824 */ /* 0x000fca00078e0204 */
[----:B------:R-:W1:Y:S05]  /*193d0*/  SHFL.UP PT, R3, R4, 0x10, RZ ;  /* 0x0600000004037989 */ /* 0x000e6a00000e00ff */
[----:B------:R-:W-:Y:S02]  /*193e0*/  @P0 LOP3.LUT R2, R2, 0x2, RZ, 0xfc, !PT ;  /* 0x0000000202020812 */ /* 0x000fe400078efcff */
[----:B-1----:R-:W-:-:S05]  /*193f0*/  SEL R3, R3, RZ, P0 ;  /* 0x000000ff03037207 */ /* 0x002fca0000000000 */
[----:B------:R-:W-:-:S05]  /*19400*/  IMAD.IADD R0, R4, 0x1, R3 ;  /* 0x0000000104007824 */ /* 0x000fca00078e0203 */
[----:B------:R-:W1:Y:S02]  /*19410*/  SHFL.IDX PT, R3, R0, 0x1f, 0x1f ;  /* 0x03e01f0000037f89 */ /* 0x000e6400000e0000 */
[----:B-1----:R-:W-:-:S04]  /*19420*/  IMAD R3, R3, UR4, RZ ;  /* 0x0000000403037c24 */ /* 0x002fc8000f8e02ff */
[----:B------:R-:W-:Y:S01]  /*19430*/  IMAD.MOV.U32 R4, RZ, RZ, R3 ;  /* 0x000000ffff047224 */ /* 0x000fe200078e0003 */
[----:B0-----:R-:W-:-:S13]  /*19440*/  ISETP.GT.AND P0, PT, R3, UR6, PT ;  /* 0x0000000603007c0c */ /* 0x001fda000bf04270 */
[----:B------:R-:W-:Y:S05]  /*19450*/  @P0 BRA `(.L_x_2205) ;  /* 0x0000000000bc0947 */ /* 0x000fea0003800000 */
[----:B------:R-:W-:Y:S01]  /*19460*/  IMAD.MOV.U32 R3, RZ, RZ, R4 ;  /* 0x000000ffff037224 */ /* 0x000fe200078e0004 */
[----:B------:R-:W-:Y:S01]  /*19470*/  ULDC UR5, c[0x0][0xc14] ;  /* 0x0003050000057ab9 */ /* 0x000fe20000000800 */
[----:B------:R-:W-:Y:S01]  /*19480*/  IMAD.MOV.U32 R6, RZ, RZ, RZ ;  /* 0x000000ffff067224 */ /* 0x000fe200078e00ff */
[----:B------:R-:W-:Y:S01]  /*19490*/  ULDC UR7, c[0x0][0xc14] ;  /* 0x0003050000077ab9 */ /* 0x000fe20000000800 */
[----:B------:R-:W-:-:S05]  /*194a0*/  ULDC UR4, c[0x0][0xc10] ;  /* 0x0003040000047ab9 */ /* 0x000fca0000000800 */
.L_x_2209:
        /* <DEDUP_REMOVED lines=15> */
.L_x_2208:
[----:B------:R-:W-:Y:S05]  /*195a0*/  BSYNC B0 ;  /* 0x0000000000007941 */ /* 0x000fea0003800000 */
.L_x_2207:
        /* <DEDUP_REMOVED lines=26> */
.L_x_2205:
        /* <DEDUP_REMOVED lines=20> */
.L_x_2210:
[----:B-12---:R-:W-:Y:S02]  /*19890*/  IMAD.MOV R0, RZ, RZ, -R5 ;  /* 0x000000ffff007224 */ /* 0x006fe400078e0a05 */
[----:B---3--:R-:W-:Y:S02]  /*198a0*/  IMAD R16, R16, UR4, R7 ;  /* 0x0000000410107c24 */ /* 0x008fe4000f8e0207 */
[----:B------:R-:W-:Y:S02]  /*198b0*/  IMAD R3, R0, R11, RZ ;  /* 0x0000000b00037224 */ /* 0x000fe400078e02ff */
[----:B------:R-:W-:-:S04]  /*198c0*/  IMAD.MOV.U32 R4, RZ, RZ, RZ ;  /* 0x000000ffff047224 */ /* 0x000fc800078e00ff */
[----:B------:R-:W-:Y:S01]  /*198d0*/  IMAD.HI.U32 R4, R5, R3, R4 ;  /* 0x0000000305047227 */ /* 0x000fe200078e0004 */
[----:B------:R-:W-:Y:S02]  /*198e0*/  IADD3 R3, -R16, UR6, RZ ;  /* 0x0000000610037c10 */ /* 0x000fe4000fffe1ff */
        /* <DEDUP_REMOVED lines=19> */
[----:B------:R-:W-:Y:S01]  /*19a20*/  VIADDMNMX R8, R5, UR4, R8, PT ;  /* 0x0000000405087c46 */ /* 0x000fe2000b800108 */
[----:B------:R-:W-:-:S03]  /*19a30*/  IMAD.IADD R0, R3, 0x1, R0 ;  /* 0x0000000103007824 */ /* 0x000fc600078e0200 */
[----:B------:R-:W-:-:S04]  /*19a40*/  IABS R7, R8 ;  /* 0x0000000800077213 */ /* 0x000fc80000000000 */
[----:B------:R-:W1:Y:S08]  /*19a50*/  I2F.RP R10, R7 ;  /* 0x00000007000a7306 */ /* 0x000e700000209400 */
[----:B-1----:R-:W1:Y:S02]  /*19a60*/  MUFU.RCP R10, R10 ;  /* 0x0000000a000a7308 */ /* 0x002e640000001000 */
[----:B-1----:R-:W-:-:S06]  /*19a70*/  VIADD R4, R10, 0xffffffe ;  /* 0x0ffffffe0a047836 */ /* 0x002fcc0000000000 */
[----:B------:R1:W2:Y:S02]  /*19a80*/  F2I.FTZ.U32.TRUNC.NTZ R5, R4 ;  /* 0x0000000400057305 */ /* 0x0002a4000021f000 */
[----:B-1----:R-:W-:Y:S02]  /*19a90*/  IMAD.MOV.U32 R4, RZ, RZ, RZ ;  /* 0x000000ffff047224 */ /* 0x002fe400078e00ff */
[----:B--2---:R-:W-:-:S04]  /*19aa0*/  IMAD.MOV R6, RZ, RZ, -R5 ;  /* 0x000000ffff067224 */ /* 0x004fc800078e0a05 */
        /* <DEDUP_REMOVED lines=22> */
.L_x_2206:
[----:B------:R-:W-:Y:S02]  /*19c10*/  IMAD.MOV.U32 R17, RZ, RZ, RZ ;  /* 0x000000ffff117224 */ /* 0x000fe400078e00ff */
[----:B------:R-:W-:Y:S02]  /*19c20*/  IMAD.U32 R16, RZ, RZ, UR6 ;  /* 0x00000006ff107e24 */ /* 0x000fe4000f8e00ff */
[----:B------:R-:W-:-:S07]  /*19c30*/  IMAD.MOV.U32 R18, RZ, RZ, RZ ;  /* 0x000000ffff127224 */ /* 0x000fce00078e00ff */
.L_x_2211:
        /* <DEDUP_REMOVED lines=16> */
[----:B------:R-:W-:Y:S01]  /*19d40*/  ULDC.64 UR38, c[0x0][0x198] ;  /* 0x0000660000267ab9 */ /* 0x000fe20000000a00 */
[----:B------:R-:W-:Y:S02]  /*19d50*/  ULDC UR36, c[0x0][0xc] ;  /* 0x0000030000247ab9 */ /* 0x000fe40000000800 */
[----:B------:R1:W-:Y:S04]  /*19d60*/  STL [R1+0xc], R0 ;  /* 0x00000c0001007387 */ /* 0x0003e80000100800 */
[----:B------:R1:W-:Y:S04]  /*19d70*/  STL [R1+0x4], RZ ;  /* 0x000004ff01007387 */ /* 0x0003e80000100800 */
[----:B------:R1:W-:Y:S04]  /*19d80*/  STL [R1], RZ ;  /* 0x000000ff01007387 */ /* 0x0003e80000100800 */
[----:B------:R1:W-:Y:S02]  /*19d90*/  STL [R1+0x8], R0 ;  /* 0x0000080001007387 */ /* 0x0003e40000100800 */
.L_x_2312:
[----:B------:R-:W-:Y:S05]  /*19da0*/  YIELD ;  /* 0x0000000000007946 */ /* 0x000fea0003800000 */
[----:B------:R-:W-:Y:S01]  /*19db0*/  ULDC.64 UR4, c[0x0][0xa28] ;  /* 0x00028a0000047ab9 */ /* 0x000fe20000000a00 */
[----:B------:R-:W-:Y:S01]  /*19dc0*/  IMAD.MOV.U32 R6, RZ, RZ, RZ ;  /* 0x000000ffff067224 */ /* 0x000fe200078e00ff */
[----:B------:R-:W-:Y:S01]  /*19dd0*/  ISETP.NE.U32.AND P0, PT, RZ, UR4, PT ;  /* 0x00000004ff007c0c */ /* 0x000fe2000bf05070 */
[----:B-1----:R-:W-:Y:S01]  /*19de0*/  IMAD.MOV.U32 R0, RZ, RZ, RZ ;  /* 0x000000ffff007224 */ /* 0x002fe200078e00ff */
[----:B------:R-:W-:Y:S01]  /*19df0*/  ULDC.64 UR8, c[0x0][0xa08] ;  /* 0x0002820000087ab9 */ /* 0x000fe20000000a00 */
[----:B------:R-:W-:Y:S01]  /*19e00*/  ULDC.64 UR10, c[0x0][0xa10] ;  /* 0x00028400000a7ab9 */ /* 0x000fe20000000a00 */
        /* <DEDUP_REMOVED lines=21> */
[----:B------:R-:W-:Y:S01]  /*19f60*/  ISETP.NE.U32.AND P1, PT, RZ, UR8, PT ;  /* 0x00000008ff007c0c */ /* 0x000fe2000bf25070 */
[----:B------:R-:W-:Y:S01]  /*19f70*/  ULDC UR6, c[0x0][0x338] ;  /* 0x0000ce0000067ab9 */ /* 0x000fe20000000800 */
[----:B------:R-:W-:Y:S01]  /*19f80*/  ULDC UR4, c[0x0][0x404] ;  /* 0x0001010000047ab9 */ /* 0x000fe20000000800 */
[----:B------:R-:W-:Y:S01]  /*19f90*/  UISETP.NE.AND.EX UP0, UPT, UR5, URZ, UPT, UP0 ;  /* 0x0000003f0500728c */ /* 0x000fe2000bf05300 */
[----:B------:R-:W-:Y:S01]  /*19fa0*/  ISETP.NE.AND.EX P3, PT, RZ, UR9, PT, P1 ;  /* 0x00000009ff007c0c */ /* 0x000fe2000bf65310 */
[----:B------:R-:W-:Y:S01]  /*19fb0*/  IMAD.U32 R9, RZ, RZ, UR6 ;  /* 0x00000006ff097e24 */ /* 0x000fe2000f8e00ff */
[----:B------:R-:W-:Y:S01]  /*19fc0*/  ULDC UR5, c[0x0][0x2e0] ;  /* 0x0000b80000057ab9 */ /* 0x000fe20000000800 */
[----:B------:R-:W-:Y:S01]  /*19fd0*/  USEL UR4, UR4, 0x1, UP0 ;  /* 0x0000000104047887 */ /* 0x000fe20008000000 */
[----:B------:R-:W-:-:S03]  /*19fe0*/  ISETP.NE.U32.AND P1, PT, RZ, UR10, PT ;  /* 0x0000000aff007c0c */ /* 0x000fc6000bf25070 */
[----:B------:R-:W-:Y:S01]  /*19ff0*/  UIMAD UR4, UR4, UR5, URZ ;  /* 0x00000005040472a4 */ /* 0x000fe2000f8e023f */
[----:B------:R-:W-:-:S05]  /*1a000*/  ISETP.NE.AND.EX P1, PT, RZ, UR11, PT, P1 ;  /* 0x0000000bff007c0c */ /* 0x000fca000bf25310 */
[----:B------:R-:W-:Y:S01]  /*1a010*/  IMAD.U32 R7, RZ, RZ, UR4 ;  /* 0x00000004ff077e24 */ /* 0x000fe2000f8e00ff */
[----:B-1----:R-:W-:Y:S07]  /*1a020*/  @P0 BRA `(.L_x_2213) ;  /* 0x0000000000100947 */ /* 0x002fee0003800000 */
[----:B------:R-:W-:Y:S05]  /*1a030*/  @!P2 BRA `(.L_x_2213) ;  /* 0x00000000000ca947 */ /* 0x000fea0003800000 */
[----:B------:R-:W2:Y:S04]  /*1a040*/  LDG.E R5, desc[UR52][R2.64] ;  /* 0x0000003402057981 */ /* 0x000ea8000c1e1900 */
[----:B-----5:R-:W2:Y:S02]  /*1a050*/  LDG.E R0, desc[UR52][R2.64+0x4] ;  /* 0x0000043402007981 */ /* 0x020ea4000c1e1900 */
[----:B--2---:R-:W-:-:S07]  /*1a060*/  IMAD.IADD R0, R0, 0x1, -R5 ;  /* 0x0000000100007824 */ /* 0x004fce00078e0a05 */
.L_x_2213:
[----:B------:R-:W1:Y:S01]  /*1a070*/  LDC.64 R4, c[0x0][0xa08] ;  /* 0x00028200ff047b82 */ /* 0x000e620000000a00 */
[----:B------:R-:W-:Y:S01]  /*1a080*/  IMAD.MOV.U32 R8, RZ, RZ, RZ ;  /* 0x000000ffff087224 */ /* 0x000fe200078e00ff */
[----:B------:R-:W-:-:S06]  /*1a090*/  ULDC.64 UR4, c[0x0][0xa20] ;  /* 0x0002880000047ab9 */ /* 0x000fcc0000000a00 */
[----:B------:R-:W2:Y:S01]  /*1a0a0*/  LDC.64 R2, c[0x0][0xa10] ;  /* 0x00028400ff027b82 */ /* 0x000ea20000000a00 */
[----:B-1----:R-:W-:-:S05]  /*1a0b0*/  IMAD.WIDE R4, R19, 0x4, R4 ;  /* 0x0000000413047825 */ /* 0x002fca00078e0204 */
[----:B------:R-:W3:Y:S01]  /*1a0c0*/  @P3 LDG.E R8, desc[UR52][R4.64] ;  /* 0x0000003404083981 */ /* 0x000ee2000c1e1900 */
[----:B------:R-:W-:Y:S02]  /*1a0d0*/  IMAD.MOV.U32 R10, RZ, RZ, RZ ;  /* 0x000000ffff0a7224 */ /* 0x000fe400078e00ff */
[----:B--2---:R-:W-:-:S05]  /*1a0e0*/  IMAD.WIDE R2, R19, 0x4, R2 ;  /* 0x0000000413027825 */ /* 0x004fca00078e0202 */
[----:B------:R1:W5:Y:S01]  /*1a0f0*/  @P1 LDG.E R10, desc[UR52][R2.64] ;  /* 0x00000034020a1981 */ /* 0x000362000c1e1900 */
[----:B------:R-:W-:-:S04]  /*1a100*/  ISETP.NE.U32.AND P0, PT, RZ, UR4, PT ;  /* 0x00000004ff007c0c */ /* 0x000fc8000bf05070 */
[----:B------:R-:W-:Y:S01]  /*1a110*/  ISETP.NE.AND.EX P0, PT, RZ, UR5, PT, P0 ;  /* 0x00000005ff007c0c */ /* 0x000fe2000bf05300 */
[----:B---3-5:R-:W-:-:S05]  /*1a120*/  IMAD.IADD R8, R8, 0x1, R6 ;  /* 0x0000000108087824 */ /* 0x028fca00078e0206 */
[----:B------:R1:W-:Y:S07]  /*1a130*/  STL [R1+0x10], R8 ;  /* 0x0000100801007387 */ /* 0x0003ee0000100800 */
[----:B------:R-:W-:Y:S05]  /*1a140*/  @!P0 BRA `(.L_x_2214) ;  /* 0x0000000000108947 */ /* 0x000fea0003800000 */
[----:B------:R-:W2:Y:S02]  /*1a150*/  LDC.64 R4, c[0x0][0xa20] ;  /* 0x00028800ff047b82 */ /* 0x000ea40000000a00 */
[----:B--2---:R-:W-:-:S05]  /*1a160*/  IMAD.WIDE R4, R19, 0x4, R4 ;  /* 0x0000000413047825 */ /* 0x004fca00078e0204 */
[----:B------:R2:W5:Y:S01]  /*1a170*/  LDG.E R7, desc[UR52][R4.64] ;  /* 0x0000003404077981 */ /* 0x000562000c1e1900 */
[----:B------:R-:W-:Y:S05]  /*1a180*/  BRA `(.L_x_2215) ;  /* 0x0000000000107947 */ /* 0x000fea0003800000 */
.L_x_2214:
[----:B------:R-:W-:Y:S05]  /*1a190*/  @!P3 BRA `(.L_x_2215) ;  /* 0x00000000000cb947 */ /* 0x000fea0003800000 */
[----:B------:R-:W2:Y:S04]  /*1a1a0*/  LDG.E R7, desc[UR52][R4.64] ;  /* 0x0000003404077981 */ /* 0x000ea8000c1e1900 */
[----:B------:R-:W2:Y:S02]  /*1a1b0*/  LDG.E R4, desc[UR52][R4.64+0x4] ;  /* 0x0000043404047981 */ /* 0x000ea4000c1e1900 */
[----:B--2---:R-:W-:-:S07]  /*1a1c0*/  IMAD.IADD R7, R4, 0x1, -R7 ;  /* 0x0000000104077824 */ /* 0x004fce00078e0a07 */
.L_x_2215:
[----:B--2---:R-:W2:Y:S04]  /*1a1d0*/  @P1 LDG.E R4, desc[UR52][R2.64] ;  /* 0x0000003402041981 */ /* 0x004ea8000c1e1900 */
[----:B-1----:R-:W2:Y:S01]  /*1a1e0*/  @P1 LDG.E R2, desc[UR52][R2.64+0x4] ;  /* 0x0000043402021981 */ /* 0x002ea2000c1e1900 */
[----:B-----5:R-:W-:Y:S02]  /*1a1f0*/  IMAD.IADD R5, R7, 0x1, -R6 ;  /* 0x0000000107057824 */ /* 0x020fe400078e0a06 */
[----:B--2---:R-:W-:Y:S01]  /*1a200*/  @P1 IMAD.IADD R9, R2, 0x1, -R4 ;  /* 0x0000000102091824 */ /* 0x004fe200078e0a04 */
[----:B------:R-:W-:-:S03]  /*1a210*/  LEA R4, R17, 0x80, 0x7 ;  /* 0x0000008011047811 */ /* 0x000fc600078e38ff */
[----:B------:R-:W-:-:S04]  /*1a220*/  IMAD.IADD R8, R5, 0x1, R9 ;  /* 0x0000000105087824 */ /* 0x000fc800078e0209 */
[C---:B------:R-:W-:Y:S01]  /*1a230*/  VIADD R20, R8.reuse, 0x5f ;  /* 0x0000005f08147836 */ /* 0x040fe20000000000 */
[----:B------:R-:W-:-:S03]  /*1a240*/  IADD3 R4, R8, R4, -R0 ;  /* 0x0000000408047210 */ /* 0x000fc60007ffe800 */
[----:B------:R-:W-:-:S05]  /*1a250*/  IMAD.HI R20, R20, 0x2aaaaaab, RZ ;  /* 0x2aaaaaab14147827 */ /* 0x000fca00078e02ff */
[----:B------:R-:W-:-:S04]  /*1a260*/  SHF.R.U32.HI R2, RZ, 0x1f, R20 ;  /* 0x0000001fff027819 */ /* 0x000fc80000011614 */
[----:B------:R-:W-:Y:S02]  /*1a270*/  LEA.HI.SX32 R20, R20, R2, 0x1c ;  /* 0x0000000214147211 */ /* 0x000fe400078fe2ff */
[----:B------:R-:W1:Y:S02]  /*1a280*/  LDC.64 R2, c[0x0][0x9e0] ;  /* 0x00027800ff027b82 */ /* 0x000e640000000a00 */
[----:B-1----:R-:W-:Y:S01]  /*1a290*/  ISETP.GE.AND P2, PT, R3, 0x1, PT ;  /* 0x000000010300780c */ /* 0x002fe20003f46270 */
[----:B------:R-:W-:-:S12]  /*1a2a0*/  IMAD.IADD R2, R4, 0x1, R2 ;  /* 0x0000000104027824 */ /* 0x000fd800078e0202 */
[----:B------:R-:W-:Y:S05]  /*1a2b0*/  @!P2 BRA `(.L_x_2216) ;  /* 0x000000000048a947 */ /* 0x000fea0003800000 */
        /* <DEDUP_REMOVED lines=11> */
.L_x_2218:
[----:B------:R-:W-:-:S13]  /*1a370*/  ISETP.NE.AND P0, PT, R3, 0x1, PT ;  /* 0x000000010300780c */ /* 0x000fda0003f05270 */
[----:B------:R-:W1:Y:S02]  /*1a380*/  @P0 LDC.64 R6, c[0x0][0x9e8] ;  /* 0x00027a00ff060b82 */ /* 0x000e640000000a00 */
[----:B-1----:R-:W-:-:S05]  /*1a390*/  @P0 IMAD.HI.U32 R6, R11, R6, RZ ;  /* 0x000000060b060227 */ /* 0x002fca00078e00ff */
[----:B------:R-:W-:-:S07]  /*1a3a0*/  @P0 SHF.R.U32.HI R11, RZ, R7, R6 ;  /* 0x00000007ff0b0219 */ /* 0x000fce0000011606 */
.L_x_2219:
[----:B------:R-:W-:Y:S05]  /*1a3b0*/  BSYNC B0 ;  /* 0x0000000000007941 */ /* 0x000fea0003800000 */
.L_x_2217:
[----:B------:R-:W-:-:S05]  /*1a3c0*/  IMAD R11, R11, R3, R3 ;  /* 0x000000030b0b7224 */ /* 0x000fca00078e0203 */
[----:B------:R-:W-:-:S07]  /*1a3d0*/  VIMNMX R2, R2, R11, PT ;  /* 0x0000000b02027248 */ /* 0x000fce0003fe0100 */
.L_x_2216:
        /* <DEDUP_REMOVED lines=15> */
.L_x_2222:
[----:B------:R-:W-:Y:S01]  /*1a4d0*/  ISETP.NE.AND P0, PT, R3, 0x1, PT ;  /* 0x000000010300780c */ /* 0x000fe20003f05270 */
[----:B------:R-:W-:-:S12]  /*1a4e0*/  IMAD.MOV.U32 R11, RZ, RZ, R0 ;  /* 0x000000ffff0b7224 */ /* 0x000fd800078e0000 */
[----:B------:R-:W1:Y:S02]  /*1a4f0*/  @P0 LDC.64 R6, c[0x0][0x9e8] ;  /* 0x00027a00ff060b82 */ /* 0x000e640000000a00 */
[----:B-1----:R-:W-:-:S05]  /*1a500*/  @P0 IMAD.HI.U32 R6, R0, R6, RZ ;  /* 0x0000000600060227 */ /* 0x002fca00078e00ff */
[----:B------:R-:W-:-:S07]  /*1a510*/  @P0 SHF.R.U32.HI R11, RZ, R7, R6 ;  /* 0x00000007ff0b0219 */ /* 0x000fce0000011606 */
.L_x_2223:
[----:B------:R-:W-:Y:S05]  /*1a520*/  BSYNC B0 ;  /* 0x0000000000007941 */ /* 0x000fea0003800000 */
.L_x_2221:
[----:B------:R-:W-:-:S05]  /*1a530*/  IMAD R3, R11, R3, RZ ;  /* 0x000000030b037224 */ /* 0x000fca00078e02ff */
[----:B------:R-:W-:-:S07]  /*1a540*/  VIMNMX R8, R8, R3, !PT ;  /* 0x0000000308087248 */ /* 0x000fce0007fe0100 */
.L_x_2220:
[----:B------:R-:W-:Y:S01]  /*1a550*/  VIADD R2, R2, 0x5f ;  /* 0x0000005f02027836 */ /* 0x000fe20000000000 */
[----:B------:R-:W-:Y:S01]  /*1a560*/  BSSY B0, `(.L_x_2224) ;  /* 0x00000ea000007945 */ /* 0x000fe20003800000 */
[----:B------:R-:W-:Y:S01]  /*1a570*/  IMAD.HI R8, R8, 0x2aaaaaab, RZ ;  /* 0x2aaaaaab08087827 */ /* 0x000fe200078e02ff */
[----:B------:R-:W-:-:S03]  /*1a580*/  PLOP3.LUT P2, PT, PT, PT, PT, 0x80, 0x0 ;  /* 0x000000000000781c */ /* 0x000fc60003f4f070 */
[----:B------:R-:W-:-:S05]  /*1a590*/  IMAD.HI R2, R2, 0x2aaaaaab, RZ ;  /* 0x2aaaaaab02027827 */ /* 0x000fca00078e02ff */
[----:B------:R-:W-:-:S04]  /*1a5a0*/  SHF.R.U32.HI R3, RZ, 0x1f, R2 ;  /* 0x0000001fff037819 */ /* 0x000fc80000011602 */
[----:B------:R-:W-:Y:S02]  /*1a5b0*/  LEA.HI.SX32 R3, R2, R3, 0x1c ;  /* 0x0000000302037211 */ /* 0x000fe400078fe2ff */
[----:B------:R-:W-:Y:S02]  /*1a5c0*/  SHF.R.U32.HI R2, RZ, 0x1f, R8 ;  /* 0x0000001fff027819 */ /* 0x000fe40000011608 */
[----:B------:R-:W-:Y:S02]  /*1a5d0*/  VIMNMX R3, R20, R3, PT ;  /* 0x0000000314037248 */ /* 0x000fe40003fe0100 */
[----:B------:R-:W-:-:S03]  /*1a5e0*/  LEA.HI.SX32 R2, R8, R2, 0x1c ;  /* 0x0000000208027211 */ /* 0x000fc600078fe2ff */
[----:B------:R-:W-:Y:S01]  /*1a5f0*/  IMAD R3, R3, 0x60, -R5 ;  /* 0x0000006003037824 */ /* 0x000fe200078e0a05 */
[----:B------:R-:W-:-:S04]  /*1a600*/  VIMNMX R2, RZ, R2, !PT ;  /* 0x00000002ff027248 */ /* 0x000fc80007fe0100 */
[----:B------:R-:W-:Y:S01]  /*1a610*/  VIMNMX R9, R3, R9, PT ;  /* 0x0000000903097248 */ /* 0x000fe20003fe0100 */
[----:B------:R-:W-:-:S05]  /*1a620*/  IMAD R2, R2, 0x60, -R5 ;  /* 0x0000006002027824 */ /* 0x000fca00078e0a05 */
[----:B------:R-:W-:-:S04]  /*1a630*/  VIMNMX R5, RZ, R2, !PT ;  /* 0x00000002ff057248 */ /* 0x000fc80007fe0100 */
[----:B------:R-:W-:Y:S01]  /*1a640*/  ISETP.GT.AND P0, PT, R9, R5, PT ;  /* 0x000000050900720c */ /* 0x000fe20003f04270 */
[----:B------:R-:W-:-:S05]  /*1a650*/  IMAD.WIDE.U32 R2, R5, -0x55555555, RZ ;  /* 0xaaaaaaab05027825 */ /* 0x000fca00078e00ff */
[----:B------:R-:W-:-:S05]  /*1a660*/  SHF.R.U32.HI R2, RZ, 0x6, R3 ;  /* 0x00000006ff027819 */ /* 0x000fca0000011603 */
[----:B------:R-:W-:Y:S02]  /*1a670*/  IMAD.MOV.U32 R3, RZ, RZ, R2 ;  /* 0x000000ffff037224 */ /* 0x000fe400078e0002 */
[----:B------:R-:W-:-:S04]  /*1a680*/  @P0 VIADD R5, R9, 0x5f ;  /* 0x0000005f09050836 */ /* 0x000fc80000000000 */
[----:B------:R-:W-:-:S05]  /*1a690*/  @P0 IMAD.HI R5, R5, 0x2aaaaaab, RZ ;  /* 0x2aaaaaab05050827 */ /* 0x000fca00078e02ff */
[----:B------:R-:W-:-:S04]  /*1a6a0*/  @P0 SHF.R.U32.HI R6, RZ, 0x1f, R5 ;  /* 0x0000001fff060819 */ /* 0x000fc80000011605 */
[----:B------:R-:W-:-:S04]  /*1a6b0*/  @P0 LEA.HI.SX32 R3, R5, R6, 0x1c ;  /* 0x0000000605030211 */ /* 0x000fc800078fe2ff */
[----:B------:R-:W-:-:S13]  /*1a6c0*/  ISETP.GT.AND P0, PT, R3, R2, PT ;  /* 0x000000020300720c */ /* 0x000fda0003f04270 */
[----:B------:R-:W-:Y:S05]  /*1a6d0*/  @!P0 BRA `(.L_x_2225) ;  /* 0x0000000c00488947 */ /* 0x000fea0003800000 */
[----:B------:R-:W1:Y:S01]  /*1a6e0*/  LDC R5, c[0x0][0x428] ;  /* 0x00010a00ff057b82 */ /* 0x000e620000000800 */
[----:B------:R-:W-:Y:S01]  /*1a6f0*/  UMOV UR4, 0xffffffff ;  /* 0xffffffff00047882 */ /* 0x000fe20000000000 */
[----:B-1----:R-:W-:Y:S01]  /*1a700*/  ISETP.NE.AND P0, PT, R5, 0x1, PT ;  /* 0x000000010500780c */ /* 0x002fe20003f05270 */
[----:B------:R-:W-:-:S12]  /*1a710*/  IMAD.MOV.U32 R5, RZ, RZ, R18 ;  /* 0x000000ffff057224 */ /* 0x000fd800078e0012 */
[----:B------:R-:W1:Y:S08]  /*1a720*/  @P0 LDC R7, c[0x0][0x42c] ;  /* 0x00010b00ff070b82 */ /* 0x000e700000000800 */
[----:B------:R-:W2:Y:S01]  /*1a730*/  @P0 LDC R6, c[0x0][0x430] ;  /* 0x00010c00ff060b82 */ /* 0x000ea20000000800 */
[----:B-1----:R-:W-:-:S05]  /*1a740*/  @P0 IMAD.HI.U32 R7, R18, R7, RZ ;  /* 0x0000000712070227 */ /* 0x002fca00078e00ff */
[----:B--2---:R-:W-:Y:S02]  /*1a750*/  @P0 SHF.R.U32.HI R5, RZ, R6, R7 ;  /* 0x00000006ff050219 */ /* 0x004fe40000011607 */
[----:B------:R-:W-:Y:S01]  /*1a760*/  SEL R6, R19, RZ, !P1 ;  /* 0x000000ff13067207 */ /* 0x000fe20004800000 */
[----:B------:R-:W-:Y:S06]  /*1a770*/  BRA.DIV UR4, `(.L_x_2226) ;  /* 0x0000005a04707947 */ /* 0x000fec000b800000 */
.L_x_2382:
[----:B------:R-:W-:-:S03]  /*1a780*/  UMOV UR4, 0xffffffff ;  /* 0xffffffff00047882 */ /* 0x000fc60000000000 */
[----:B------:R-:W-:Y:S05]  /*1a790*/  BRA.DIV UR4, `(.L_x_2227) ;  /* 0x0000005a049c7947 */ /* 0x000fea000b800000 */
[----:B------:R-:W-:-:S13]  /*1a7a0*/  ELECT P6, URZ, PT ;  /* 0x00000000003f782f */ /* 0x000fda00038c0000 */
.L_x_2385:
[----:B------:R-:W2:Y:S01]  /*1a7b0*/  LDL R7, [R1+0x24] ;  /* 0x0000240001077983 */ /* 0x000ea20000100800 */
[----:B------:R-:W-:Y:S01]  /*1a7c0*/  MOV R9, 0x400 ;  /* 0x0000040000097802 */ /* 0x000fe20000000f00 */
[----:B------:R-:W-:Y:S01]  /*1a7d0*/  BSSY B1, `(.L_x_2228) ;  /* 0x000000a000017945 */ /* 0x000fe20003800000 */
[----:B--2---:R-:W-:-:S05]  /*1a7e0*/  VIADD R8, R7, 0x1 ;  /* 0x0000000107087836 */ /* 0x004fca0000000000 */
[----:B------:R-:W-:-:S04]  /*1a7f0*/  LEA.HI R7, R8, R8, RZ, 0x1 ;  /* 0x0000000808077211 */ /* 0x000fc800078f08ff */
[----:B------:R-:W-:-:S05]  /*1a800*/  LOP3.LUT R7, R7, 0xfffffffe, RZ, 0xc0, !PT ;  /* 0xfffffffe07077812 */ /* 0x000fca00078ec0ff */
[----:B------:R-:W-:Y:S02]  /*1a810*/  IMAD.IADD R8, R8, 0x1, -R7 ;  /* 0x0000000108087824 */ /* 0x000fe400078e0a07 */
[----:B------:R-:W1:Y:S03]  /*1a820*/  S2R R7, SR_CgaCtaId ;  /* 0x0000000000077919 */ /* 0x000e660000008800 */
[----:B------:R-:W-:Y:S02]  /*1a830*/  SHF.L.U32 R8, R8, 0x1f, RZ ;  /* 0x0000001f08087819 */ /* 0x000fe400000006ff */
[----:B-1----:R-:W-:-:S04]  /*1a840*/  LEA R7, R7, R9, 0x18 ;  /* 0x0000000907077211 */ /* 0x002fc800078ec0ff */
[----:B------:R-:W1:Y:S02]  /*1a850*/  SYNCS.PHASECHK.TRANS64.TRYWAIT P0, [R7+URZ+0x22820], R8 ;  /* 0x02282008070075a7 */ /* 0x000e64000800017f */
[----:B-1----:R-:W-:Y:S05]  /*1a860*/  @!P0 BRA `(.L_x_2229) ;  /* 0x0000005800888947 */ /* 0x002fea0003800000 */
.L_x_2386:
[----:B------:R-:W-:Y:S05]  /*1a870*/  BSYNC B1 ;  /* 0x0000000000017941 */ /* 0x000fea0003800000 */
.L_x_2228:
[----:B------:R-:W-:Y:S04]  /*1a880*/  BSSY B1, `(.L_x_2230) ;  /* 0x000004d000017945 */ /* 0x000fe80003800000 */
[----:B------:R-:W-:Y:S05]  /*1a890*/  @!P6 BRA `(.L_x_2231) ;  /* 0x00000004002ce947 */ /* 0x000fea0003800000 */
[----:B------:R-:W1:Y:S04]  /*1a8a0*/  LDL R11, [R1+0x4] ;  /* 0x00000400010b7983 */ /* 0x000e680000100800 */
[----:B------:R-:W2:Y:S01]  /*1a8b0*/  LDL R9, [R1+0xc] ;  /* 0x00000c0001097983 */ /* 0x000ea20000100800 */
[----:B-1----:R-:W-:Y:S01]  /*1a8c0*/  IMAD R8, R11, 0x8, R7 ;  /* 0x000000080b087824 */ /* 0x002fe200078e0207 */
[----:B--2---:R-:W-:-:S04]  /*1a8d0*/  SHF.L.U32 R11, R9, 0x1f, RZ ;  /* 0x0000001f090b7819 */ /* 0x004fc800000006ff */
[----:B------:R-:W1:Y:S02]  /*1a8e0*/  SYNCS.PHASECHK.TRANS64.TRYWAIT P0, [R8+URZ+0x228a0], R11 ;  /* 0x0228a00b080075a7 */ /* 0x000e64000800017f */
[----:B-1----:R-:W-:Y:S05]  /*1a8f0*/  @!P0 BRA `(.L_x_2232) ;  /* 0x0000005800788947 */ /* 0x002fea0003800000 */
.L_x_2387:
        /* <DEDUP_REMOVED lines=11> */
.L_x_2233:
[----:B--2---:R-:W2:Y:S01]  /*1a9b0*/  LDL R9, [R1+0x4] ;  /* 0x0000040001097983 */ /* 0x004ea20000100800 */
        /* <DEDUP_REMOVED lines=11> */
[----:B------:R-:W-:-:S04]  /*1aa70*/  IMAD R9, R3, 0x60, R10 ;  /* 0x0000006003097824 */ /* 0x000fc800078e020a */
[----:B------:R-:W-:-:S05]  /*1aa80*/  VIADD R9, R9, 0xffffffa0 ;  /* 0xffffffa009097836 */ /* 0x000fca0000000000 */
[----:B------:R-:W-:-:S03]  /*1aa90*/  R2UR UR11, R9 ;  /* 0x00000000090b72ca */ /* 0x000fc600000e0000 */
[----:B------:R-:W-:-:S10]  /*1aaa0*/  UIADD3 UR8, UR8, 0x1c400, URZ ;  /* 0x0001c40008087890 */ /* 0x000fd4000fffe03f */
[----:B------:R2:W-:Y:S01]  /*1aab0*/  UTMALDG.4D [UR8], [UR4], desc[UR6] ;  /* 0x00000608040075b4 */ /* 0x0005e20008019000 */
[----:B------:R-:W3:Y:S02]  /*1aac0*/  SYNCS.PHASECHK.TRANS64.TRYWAIT P0, [R8+URZ+0x228c0], R11 ;  /* 0x0228c00b080075a7 */ /* 0x000ee4000800017f */
[----:B--23--:R-:W-:Y:S05]  /*1aad0*/  @!P0 BRA `(.L_x_2234) ;  /* 0x0000005800148947 */ /* 0x00cfea0003800000 */
.L_x_2388:
        /* <DEDUP_REMOVED lines=8> */
.L_x_2235:
[----:B-12---:R-:W2:Y:S01]  /*1ab60*/  LDL R11, [R1+0x4] ;  /* 0x00000400010b7983 */ /* 0x006ea20000100800 */
        /* <DEDUP_REMOVED lines=30> */
.L_x_2231:
[----:B------:R-:W-:Y:S05]  /*1ad50*/  BSYNC B1 ;  /* 0x0000000000017941 */ /* 0x000fea0003800000 */
.L_x_2230:
[----:B-1----:R-:W2:Y:S04]  /*1ad60*/  LDL.LU R8, [R1+0x4] ;  /* 0x0000040001087983 */ /* 0x002ea80000300800 */
        /* <DEDUP_REMOVED lines=12> */
[C---:B------:R-:W-:Y:S02]  /*1ae30*/  IMAD R8, R3.reuse, 0x60, R10 ;  /* 0x0000006003087824 */ /* 0x040fe400078e020a */
[----:B------:R-:W-:Y:S02]  /*1ae40*/  VIADD R3, R3, 0xffffffff ;  /* 0xffffffff03037836 */ /* 0x000fe40000000000 */
[----:B------:R-:W-:-:S07]  /*1ae50*/  VIADD R8, R8, 0xffffff40 ;  /* 0xffffff4008087836 */ /* 0x000fce0000000000 */
.L_x_2242:
[----:B------:R-:W-:Y:S05]  /*1ae60*/  YIELD ;  /* 0x0000000000007946 */ /* 0x000fea0003800000 */
[----:B------:R-:W-:Y:S04]  /*1ae70*/  BSSY B1, `(.L_x_2236) ;  /* 0x000004b000017945 */ /* 0x000fe80003800000 */
[----:B-1----:R-:W-:Y:S05]  /*1ae80*/  @!P6 BRA `(.L_x_2237) ;  /* 0x000000040024e947 */ /* 0x002fea0003800000 */
[----:B------:R-:W2:Y:S04]  /*1ae90*/  LDL R9, [R1+0x4] ;  /* 0x0000040001097983 */ /* 0x000ea80000100800 */
[----:B------:R-:W3:Y:S01]  /*1aea0*/  LDL R10, [R1+0xc] ;  /* 0x00000c00010a7983 */ /* 0x000ee20000100800 */
[----:B--2---:R-:W-:Y:S01]  /*1aeb0*/  IMAD R9, R9, 0x8, R7 ;  /* 0x0000000809097824 */ /* 0x004fe200078e0207 */
[----:B---3--:R-:W-:-:S04]  /*1aec0*/  SHF.L.U32 R10, R10, 0x1f, RZ ;  /* 0x0000001f0a0a7819 */ /* 0x008fc800000006ff */
[----:B------:R-:W1:Y:S02]  /*1aed0*/  SYNCS.PHASECHK.TRANS64.TRYWAIT P0, [R9+URZ+0x228a0], R10 ;  /* 0x0228a00a090075a7 */ /* 0x000e64000800017f */
[----:B-1----:R-:W-:Y:S05]  /*1aee0*/  @!P0 BRA `(.L_x_2238) ;  /* 0x0000005400248947 */ /* 0x002fea0003800000 */
.L_x_2389:
        /* <DEDUP_REMOVED lines=11> */
.L_x_2239:
[----:B--2---:R-:W2:Y:S01]  /*1afa0*/  LDL R11, [R1+0x4] ;  /* 0x00000400010b7983 */ /* 0x004ea20000100800 */
        /* <DEDUP_REMOVED lines=14> */
[----:B------:R-:W3:Y:S02]  /*1b090*/  SYNCS.PHASECHK.TRANS64.TRYWAIT P1, [R9+URZ+0x228c0], R10 ;  /* 0x0228c00a090075a7 */ /* 0x000ee4000802017f */
[----:B--23--:R-:W-:Y:S05]  /*1b0a0*/  @!P1 BRA `(.L_x_2240) ;  /* 0x0000005000c89947 */ /* 0x00cfea0003800000 */
.L_x_2390:
        /* <DEDUP_REMOVED lines=8> */
.L_x_2241:
        /* <DEDUP_REMOVED lines=31> */
.L_x_2237:
[----:B------:R-:W-:Y:S05]  /*1b320*/  BSYNC B1 ;  /* 0x0000000000017941 */ /* 0x000fea0003800000 */
.L_x_2236:
        /* <DEDUP_REMOVED lines=13> */
.L_x_2225:
[----:B------:R-:W-:Y:S05]  /*1b400*/  BSYNC B0 ;  /* 0x0000000000007941 */ /* 0x000fea0003800000 */
.L_x_2224:
[----:B------:R-:W2:Y:S01]  /*1b410*/  LDC.64 R2, c[0x0][0x9e0] ;  /* 0x00027800ff027b82 */ /* 0x000ea20000000a00 */
[----:B------:R-:W-:Y:S07]  /*1b420*/  @!P2 WARPSYNC.ALL ;  /* 0x000000000000a948 */ /* 0x000fee0003800000 */
[----:B------:R-:W-:Y:S01]  /*1b430*/  @!P2 BAR.SYNC.DEFER_BLOCKING 0xc, 0x120 ;  /* 0x030480000000ab1d */ /* 0x000fe20000010000 */
[----:B--2---:R-:W-:Y:S01]  /*1b440*/  ISETP.GE.AND P0, PT, R3, 0x1, PT ;  /* 0x000000010300780c */ /* 0x004fe20003f06270 */
        /* <DEDUP_REMOVED lines=8> */
[----:B------:R-:W2:Y:S02]  /*1b4d0*/  @P1 LDC.64 R6, c[0x0][0x9e8] ;  /* 0x00027a00ff061b82 */ /* 0x000ea40000000a00 */
[----:B--2---:R-:W-:-:S05]  /*1b4e0*/  @P1 IMAD.HI.U32 R6, R4, R6, RZ ;  /* 0x0000000604061227 */ /* 0x004fca00078e00ff */
[----:B------:R-:W-:-:S04]  /*1b4f0*/  @P1 SHF.R.U32.HI R4, RZ, R7, R6 ;  /* 0x00000007ff041219 */ /* 0x000fc80000011606 */
[----:B------:R-:W-:Y:S01]  /*1b500*/  LOP3.LUT R6, RZ, R4, RZ, 0x33, !PT ;  /* 0x00000004ff067212 */ /* 0x000fe200078e33ff */
[----:B------:R-:W-:Y:S06]  /*1b510*/  BRA `(.L_x_2246) ;  /* 0x0000000000107947 */ /* 0x000fec0003800000 */
.L_x_2245:
[----:B------:R-:W-:-:S13]  /*1b520*/  ISETP.NE.AND P1, PT, R3, 0x1, PT ;  /* 0x000000010300780c */ /* 0x000fda0003f25270 */
[----:B------:R-:W2:Y:S02]  /*1b530*/  @P1 LDC.64 R4, c[0x0][0x9e8] ;  /* 0x00027a00ff041b82 */ /* 0x000ea40000000a00 */
[----:B--2---:R-:W-:-:S05]  /*1b540*/  @P1 IMAD.HI.U32 R4, R6, R4, RZ ;  /* 0x0000000406041227 */ /* 0x004fca00078e00ff */
[----:B------:R-:W-:-:S07]  /*1b550*/  @P1 SHF.R.U32.HI R6, RZ, R5, R4 ;  /* 0x00000005ff061219 */ /* 0x000fce0000011604 */
.L_x_2246:
[----:B------:R-:W-:Y:S05]  /*1b560*/  BSYNC B0 ;  /* 0x0000000000007941 */ /* 0x000fea0003800000 */
.L_x_2244:
[----:B------:R-:W-:-:S05]  /*1b570*/  IMAD R5, R6, R3, R3 ;  /* 0x0000000306057224 */ /* 0x000fca00078e0203 */
[----:B------:R-:W-:-:S07]  /*1b580*/  VIMNMX R2, R2, R5, PT ;  /* 0x0000000502027248 */ /* 0x000fce0003fe0100 */
.L_x_2243:
[----:B------:R-:W-:Y:S01]  /*1b590*/  VIADD R2, R2, 0x5f ;  /* 0x0000005f02027836 */ /* 0x000fe20000000000 */
[----:B------:R-:W-:-:S03]  /*1b5a0*/  ULDC UR4, c[0x0][0x9dc] ;  /* 0x0002770000047ab9 */ /* 0x000fc60000000800 */
[----:B------:R-:W-:-:S05]  /*1b5b0*/  IMAD.HI R2, R2, 0x2aaaaaab, RZ ;  /* 0x2aaaaaab02027827 */ /* 0x000fca00078e02ff */
[----:B------:R-:W-:-:S04]  /*1b5c0*/  SHF.R.U32.HI R5, RZ, 0x1f, R2 ;  /* 0x0000001fff057819 */ /* 0x000fc80000011602 */
[----:B------:R-:W-:Y:S01]  /*1b5d0*/  LEA.HI.SX32 R5, R2, R5, 0x1c ;  /* 0x0000000502057211 */ /* 0x000fe200078fe2ff */
[----:B------:R-:W-:-:S03]  /*1b5e0*/  VIADD R2, R0, -UR4 ;  /* 0x8000000400027c36 */ /* 0x000fc60008000000 */
[----:B------:R-:W-:-:S05]  /*1b5f0*/  VIMNMX R6, R20, R5, PT ;  /* 0x0000000514067248 */ /* 0x000fca0003fe0100 */
[----:B------:R2:W-:Y:S01]  /*1b600*/  STL [R1+0x20], R6 ;  /* 0x0000200601007387 */ /* 0x0005e20000100800 */
[----:B------:R-:W-:Y:S05]  /*1b610*/  @!P0 BRA `(.L_x_2247) ;  /* 0x0000000000448947 */ /* 0x000fea0003800000 */
[----:B------:R-:W-:Y:S01]  /*1b620*/  ISETP.GT.AND P0, PT, R0, -0x1, PT ;  /* 0xffffffff0000780c */ /* 0x000fe20003f04270 */
[----:B------:R-:W-:-:S12]  /*1b630*/  BSSY B0, `(.L_x_2248) ;  /* 0x000000d000007945 */ /* 0x000fd80003800000 */
[----:B------:R-:W-:Y:S05]  /*1b640*/  @P0 BRA `(.L_x_2249) ;  /* 0x00000000001c0947 */ /* 0x000fea0003800000 */
[----:B------:R-:W-:Y:S02]  /*1b650*/  ISETP.NE.AND P0, PT, R3, 0x1, PT ;  /* 0x000000010300780c */ /* 0x000fe40003f05270 */
[----:B------:R-:W-:-:S11]  /*1b660*/  LOP3.LUT R7, RZ, R0, RZ, 0x33, !PT ;  /* 0x00000000ff077212 */ /* 0x000fd600078e33ff */
[----:B------:R-:W3:Y:S02]  /*1b670*/  @P0 LDC.64 R4, c[0x0][0x9e8] ;  /* 0x00027a00ff040b82 */ /* 0x000ee40000000a00 */
[----:B---3--:R-:W-:-:S05]  /*1b680*/  @P0 IMAD.HI.U32 R4, R7, R4, RZ ;  /* 0x0000000407040227 */ /* 0x008fca00078e00ff */
[----:B------:R-:W-:-:S04]  /*1b690*/  @P0 SHF.R.U32.HI R7, RZ, R5, R4 ;  /* 0x00000005ff070219 */ /* 0x000fc80000011604 */
[----:B------:R-:W-:Y:S01]  /*1b6a0*/  LOP3.LUT R0, RZ, R7, RZ, 0x33, !PT ;  /* 0x00000007ff007212 */ /* 0x000fe200078e33ff */
[----:B------:R-:W-:Y:S06]  /*1b6b0*/  BRA `(.L_x_2250) ;  /* 0x0000000000107947 */ /* 0x000fec0003800000 */
.L_x_2249:
[----:B------:R-:W-:-:S13]  /*1b6c0*/  ISETP.NE.AND P0, PT, R3, 0x1, PT ;  /* 0x000000010300780c */ /* 0x000fda0003f05270 */
[----:B------:R-:W3:Y:S02]  /*1b6d0*/  @P0 LDC.64 R4, c[0x0][0x9e8] ;  /* 0x00027a00ff040b82 */ /* 0x000ee40000000a00 */
[----:B---3--:R-:W-:-:S05]  /*1b6e0*/  @P0 IMAD.HI.U32 R4, R0, R4, RZ ;  /* 0x0000000400040227 */ /* 0x008fca00078e00ff */
[----:B------:R-:W-:-:S07]  /*1b6f0*/  @P0 SHF.R.U32.HI R0, RZ, R5, R4 ;  /* 0x00000005ff000219 */ /* 0x000fce0000011604 */
.L_x_2250:
[----:B------:R-:W-:Y:S05]  /*1b700*/  BSYNC B0 ;  /* 0x0000000000007941 */ /* 0x000fea0003800000 */
.L_x_2248:
[----:B------:R-:W-:-:S05]  /*1b710*/  IMAD R3, R0, R3, RZ ;  /* 0x0000000300037224 */ /* 0x000fca00078e02ff */
[----:B------:R-:W-:-:S07]  /*1b720*/  VIMNMX R2, R2, R3, !PT ;  /* 0x0000000302027248 */ /* 0x000fce0007fe0100 */
.L_x_2247:
[----:B------:R-:W-:Y:S01]  /*1b730*/  IMAD.HI R2, R2, 0x2aaaaaab, RZ ;  /* 0x2aaaaaab02027827 */ /* 0x000fe200078e02ff */
[----:B------:R-:W-:Y:S04]  /*1b740*/  BSSY B6, `(.L_x_2251) ;  /* 0x00002ad000067945 */ /* 0x000fe80003800000 */
[----:B------:R-:W-:-:S04]  /*1b750*/  SHF.R.U32.HI R3, RZ, 0x1f, R2 ;  /* 0x0000001fff037819 */ /* 0x000fc80000011602 */
[----:B------:R-:W-:-:S04]  /*1b760*/  LEA.HI.SX32 R3, R2, R3, 0x1c ;  /* 0x0000000302037211 */ /* 0x000fc800078fe2ff */
[----:B------:R-:W-:-:S04]  /*1b770*/  VIMNMX R0, RZ, R3, !PT ;  /* 0x00000003ff007248 */ /* 0x000fc80007fe0100 */
[----:B------:R-:W-:Y:S01]  /*1b780*/  ISETP.GT.AND P0, PT, R6, R0, PT ;  /* 0x000000000600720c */ /* 0x000fe20003f04270 */
[----:B------:R3:W-:-:S12]  /*1b790*/  STL [R1+0x18], R0 ;  /* 0x0000180001007387 */ /* 0x0007d80000100800 */
[----:B---3--:R-:W-:Y:S05]  /*1b7a0*/  @P0 BRA `(.L_x_2252) ;  /* 0x0000000000440947 */ /* 0x008fea0003800000 */
[----:B------:R-:W3:Y:S02]  /*1b7b0*/  S2R R0, SR_TID.X ;  /* 0x0000000000007919 */ /* 0x000ee40000002100 */
[----:B---3--:R-:W-:-:S04]  /*1b7c0*/  LOP3.LUT R0, R0, 0x1f, RZ, 0xc0, !PT ;  /* 0x0000001f00007812 */ /* 0x008fc800078ec0ff */
[----:B------:R-:W-:-:S13]  /*1b7d0*/  ISETP.NE.AND P1, PT, R0, RZ, PT ;  /* 0x000000ff0000720c */ /* 0x000fda0003f25270 */
[----:B------:R-:W-:Y:S05]  /*1b7e0*/  @P1 BRA `(.L_x_2253) ;  /* 0x0000002800881947 */ /* 0x000fea0003800000 */
[----:B------:R-:W3:Y:S01]  /*1b7f0*/  S2R R7, SR_LANEID ;  /* 0x0000000000077919 */ /* 0x000ee20000000000 */
[----:B------:R-:W-:Y:S01]  /*1b800*/  VOTEU.ANY UR4, UPT, PT ;  /* 0x0000000000047886 */ /* 0x000fe200038e0100 */
[----:B------:R-:W4:Y:S01]  /*1b810*/  LDC.64 R2, c[0x0][0xc38] ;  /* 0x00030e00ff027b82 */ /* 0x000f220000000a00 */
[----:B------:R-:W3:Y:S08]  /*1b820*/  FLO.U32 R0, UR4 ;  /* 0x0000000400007d00 */ /* 0x000ef000080e0000 */
[----:B------:R-:W4:Y:S01]  /*1b830*/  POPC R5, UR4 ;  /* 0x0000000400057d09 */ /* 0x000f220008000000 */
[----:B---3--:R-:W-:-:S13]  /*1b840*/  ISETP.EQ.U32.AND P0, PT, R0, R7, PT ;  /* 0x000000070000720c */ /* 0x008fda0003f02070 */
[----:B----4-:R-:W3:Y:S01]  /*1b850*/  @P0 ATOMG.E.ADD.STRONG.GPU PT, R3, desc[UR52][R2.64], R5 ;  /* 0x00000005020309a8 */ /* 0x010ee200081ee1f4 */
[----:B------:R-:W4:Y:S02]  /*1b860*/  S2R R4, SR_LTMASK ;  /* 0x0000000000047919 */ /* 0x000f240000003900 */
[----:B----4-:R-:W-:-:S04]  /*1b870*/  LOP3.LUT R4, R4, UR4, RZ, 0xc0, !PT ;  /* 0x0000000404047c12 */ /* 0x010fc8000f8ec0ff */
[----:B------:R-:W4:Y:S01]  /*1b880*/  POPC R7, R4 ;  /* 0x0000000400077309 */ /* 0x000f220000000000 */
[----:B---3--:R-:W4:Y:S02]  /*1b890*/  SHFL.IDX PT, R0, R3, R0, 0x1f ;  /* 0x00001f0003007589 */ /* 0x008f2400000e0000 */
[----:B----4-:R-:W-:Y:S01]  /*1b8a0*/  IADD3 R16, R0, UR36, R7 ;  /* 0x0000002400107c10 */ /* 0x010fe2000fffe007 */
[----:B------:R-:W-:Y:S06]  /*1b8b0*/  BRA `(.L_x_2253) ;  /* 0x0000002800547947 */ /* 0x000fec0003800000 */
.L_x_2252:
[----:B------:R-:W3:Y:S01]  /*1b8c0*/  S2R R3, SR_CgaCtaId ;  /* 0x0000000000037919 */ /* 0x000ee20000008800 */
[----:B------:R-:W-:-:S04]  /*1b8d0*/  MOV R0, 0x400 ;  /* 0x0000040000007802 */ /* 0x000fc80000000f00 */
[----:B---3--:R-:W-:-:S05]  /*1b8e0*/  LEA R2, R3, R0, 0x18 ;  /* 0x0000000003027211 */ /* 0x008fca00078ec0ff */
[----:B------:R3:W-:Y:S01]  /*1b8f0*/  STL [R1+0x1c], R2 ;  /* 0x00001c0201007387 */ /* 0x0007e20000100800 */
[----:B------:R-:W-:-:S05]  /*1b900*/  VIADD R0, R2, 0x1c400 ;  /* 0x0001c40002007836 */ /* 0x000fca0000000000 */
[----:B------:R-:W-:-:S13]  /*1b910*/  LOP3.LUT P0, RZ, R0, 0x3ff, RZ, 0xc0, !PT ;  /* 0x000003ff00ff7812 */ /* 0x000fda000780c0ff */
[----:B---3--:R-:W-:Y:S05]  /*1b920*/  @!P0 BRA `(.L_x_2254) ;  /* 0x0000000000408947 */ /* 0x008fea0003800000 */
[----:B------:R-:W-:Y:S01]  /*1b930*/  MOV R2, 0x0 ;  /* 0x0000000000027802 */ /* 0x000fe20000000f00 */
[----:B------:R-:W-:Y:S01]  /*1b940*/  ULDC.64 UR6, c[0x4][0x90] ;  /* 0x0100240000067ab9 */ /* 0x000fe20000000a00 */
[----:B------:R-:W-:Y:S01]  /*1b950*/  ULDC.64 UR8, c[0x4][0x98] ;  /* 0x0100260000087ab9 */ /* 0x000fe20000000a00 */
[----:B------:R-:W-:Y:S01]  /*1b960*/  ULDC.64 UR4, c[0x4][0x8] ;  /* 0x0100020000047ab9 */ /* 0x000fe20000000a00 */
[----:B------:R-:W-:Y:S02]  /*1b970*/  IMAD.U32 R4, RZ, RZ, UR6 ;  /* 0x00000006ff047e24 */ /* 0x000fe4000f8e00ff */
[----:B------:R-:W3:Y:S01]  /*1b980*/  LDC.64 R2, c[0x4][R2] ;  /* 0x0100000002027b82 */ /* 0x000ee20000000a00 */
[----:B------:R-:W-:Y:S02]  /*1b990*/  IMAD.U32 R5, RZ, RZ, UR7 ;  /* 0x00000007ff057e24 */ /* 0x000fe4000f8e00ff */
[----:B--2---:R-:W-:Y:S02]  /*1b9a0*/  IMAD.U32 R6, RZ, RZ, UR8 ;  /* 0x00000008ff067e24 */ /* 0x004fe4000f8e00ff */
[----:B------:R-:W-:-:S02]  /*1b9b0*/  IMAD.U32 R7, RZ, RZ, UR9 ;  /* 0x00000009ff077e24 */ /* 0x000fc4000f8e00ff */
[----:B------:R-:W-:Y:S02]  /*1b9c0*/  IMAD.U32 R10, RZ, RZ, UR4 ;  /* 0x00000004ff0a7e24 */ /* 0x000fe4000f8e00ff */
[----:B-1----:R-:W-:Y:S02]  /*1b9d0*/  IMAD.U32 R11, RZ, RZ, UR5 ;  /* 0x00000005ff0b7e24 */ /* 0x002fe4000f8e00ff */
[----:B------:R-:W-:Y:S02]  /*1b9e0*/  IMAD.MOV.U32 R8, RZ, RZ, 0x70 ;  /* 0x00000070ff087424 */ /* 0x000fe400078e00ff */
[----:B------:R-:W-:Y:S02]  /*1b9f0*/  IMAD.MOV.U32 R12, RZ, RZ, 0x1 ;  /* 0x00000001ff0c7424 */ /* 0x000fe400078e00ff */
[----:B0-----:R-:W-:-:S07]  /*1ba00*/  IMAD.MOV.U32 R13, RZ, RZ, RZ ;  /* 0x000000ffff0d7224 */ /* 0x001fce00078e00ff */
[----:B------:R-:W-:-:S07]  /*1ba10*/  LEPC R20, `(.L_x_2254) ;  /* 0x000000001014794e */ /* 0x000fce0000000000 */
[----:B---3--:R-:W-:Y:S05]  /*1ba20*/  CALL.ABS.NOINC R2 ;  /* 0x0000000002007343 */ /* 0x008fea0003c00000 */
.L_x_2254:
[----:B------:R-:W3:Y:S02]  /*1ba30*/  LDL R2, [R1+0x1c] ;  /* 0x00001c0001027983 */ /* 0x000ee40000100800 */
[----:B---3--:R-:W-:-:S05]  /*1ba40*/  VIADD R0, R2, 0x400 ;  /* 0x0000040002007836 */ /* 0x008fca0000000000 */
[----:B------:R-:W-:-:S13]  /*1ba50*/  LOP3.LUT P0, RZ, R0, 0x3ff, RZ, 0xc0, !PT ;  /* 0x000003ff00ff7812 */ /* 0x000fda000780c0ff */
[----:B------:R-:W-:Y:S05]  /*1ba60*/  @!P0 BRA `(.L_x_2255) ;  /* 0x0000000000808947 */ /* 0x000fea0003800000 */
[----:B------:R-:W-:Y:S01]  /*1ba70*/  MOV R0, 0x0 ;  /* 0x0000000000007802 */ /* 0x000fe20000000f00 */
[----:B------:R-:W-:Y:S01]  /*1ba80*/  ULDC.64 UR6, c[0x4][0x90] ;  /* 0x0100240000067ab9 */ /* 0x000fe20000000a00 */
[----:B------:R-:W-:Y:S01]  /*1ba90*/  ULDC.64 UR8, c[0x4][0x98] ;  /* 0x0100260000087ab9 */ /* 0x000fe20000000a00 */
[----:B------:R-:W-:Y:S01]  /*1baa0*/  ULDC.64 UR4, c[0x4][0x10] ;  /* 0x0100040000047ab9 */ /* 0x000fe20000000a00 */
[----:B------:R3:W4:Y:S01]  /*1bab0*/  LDC.64 R2, c[0x4][R0] ;  /* 0x0100000000027b82 */ /* 0x0007220000000a00 */
[----:B------:R-:W-:Y:S02]  /*1bac0*/  IMAD.U32 R4, RZ, RZ, UR6 ;  /* 0x00000006ff047e24 */ /* 0x000fe4000f8e00ff */
[----:B------:R-:W-:Y:S02]  /*1bad0*/  IMAD.U32 R5, RZ, RZ, UR7 ;  /* 0x00000007ff057e24 */ /* 0x000fe4000f8e00ff */
[----:B--2---:R-:W-:Y:S02]  /*1bae0*/  IMAD.U32 R6, RZ, RZ, UR8 ;  /* 0x00000008ff067e24 */ /* 0x004fe4000f8e00ff */
[----:B------:R-:W-:-:S02]  /*1baf0*/  IMAD.U32 R7, RZ, RZ, UR9 ;  /* 0x00000009ff077e24 */ /* 0x000fc4000f8e00ff */
[----:B------:R-:W-:Y:S02]  /*1bb00*/  IMAD.U32 R10, RZ, RZ, UR4 ;  /* 0x00000004ff0a7e24 */ /* 0x000fe4000f8e00ff */
[----:B-1----:R-:W-:Y:S02]  /*1bb10*/  IMAD.U32 R11, RZ, RZ, UR5 ;  /* 0x00000005ff0b7e24 */ /* 0x002fe4000f8e00ff */
[----:B------:R-:W-:Y:S02]  /*1bb20*/  IMAD.MOV.U32 R8, RZ, RZ, 0x70 ;  /* 0x00000070ff087424 */ /* 0x000fe400078e00ff */
[----:B------:R-:W-:Y:S02]  /*1bb30*/  IMAD.MOV.U32 R12, RZ, RZ, 0x1 ;  /* 0x00000001ff0c7424 */ /* 0x000fe400078e00ff */
[----:B0--3--:R-:W-:-:S07]  /*1bb40*/  IMAD.MOV.U32 R13, RZ, RZ, RZ ;  /* 0x000000ffff0d7224 */ /* 0x009fce00078e00ff */
[----:B------:R-:W-:-:S07]  /*1bb50*/  LEPC R20, `(.L_x_2256) ;  /* 0x000000001014794e */ /* 0x000fce0000000000 */
[----:B----4-:R-:W-:Y:S05]  /*1bb60*/  CALL.ABS.NOINC R2 ;  /* 0x0000000002007343 */ /* 0x010fea0003c00000 */
.L_x_2256:
        /* <DEDUP_REMOVED lines=16> */
.L_x_2255:
[----:B------:R-:W3:Y:S01]  /*1bc70*/  LDL.LU R4, [R1+0x28] ;  /* 0x0000280001047983 */ /* 0x000ee20000300800 */
[----:B------:R-:W4:Y:S01]  /*1bc80*/  LDC R0, c[0x0][0x428] ;  /* 0x00010a00ff007b82 */ /* 0x000f220000000800 */
[----:B------:R-:W-:Y:S01]  /*1bc90*/  ULDC.64 UR4, c[0x0][0x9f8] ;  /* 0x00027e0000047ab9 */ /* 0x000fe20000000a00 */
[----:B------:R-:W0:Y:S01]  /*1bca0*/  S2R R5, SR_TID.X ;  /* 0x0000000000057919 */ /* 0x000e220000002100 */
[----:B----4-:R-:W-:Y:S01]  /*1bcb0*/  ISETP.NE.AND P0, PT, R0, 0x1, PT ;  /* 0x000000010000780c */ /* 0x010fe20003f05270 */
[----:B------:R-:W-:Y:S01]  /*1bcc0*/  IMAD.MOV.U32 R0, RZ, RZ, R18 ;  /* 0x000000ffff007224 */ /* 0x000fe200078e0012 */
[----:B0-----:R-:W-:-:S11]  /*1bcd0*/  LOP3.LUT R5, R5, 0x1f, RZ, 0xc0, !PT ;  /* 0x0000001f05057812 */ /* 0x001fd600078ec0ff */
[----:B------:R-:W0:Y:S08]  /*1bce0*/  @P0 LDC R3, c[0x0][0x42c] ;  /* 0x00010b00ff030b82 */ /* 0x000e300000000800 */
[----:B------:R-:W4:Y:S01]  /*1bcf0*/  @P0 LDC R2, c[0x0][0x430] ;  /* 0x00010c00ff020b82 */ /* 0x000f220000000800 */
[----:B0-----:R-:W-:-:S05]  /*1bd00*/  @P0 IMAD.HI.U32 R3, R18, R3, RZ ;  /* 0x0000000312030227 */ /* 0x001fca00078e00ff */
[----:B----4-:R-:W-:Y:S02]  /*1bd10*/  @P0 SHF.R.U32.HI R0, RZ, R2, R3 ;  /* 0x00000002ff000219 */ /* 0x010fe40000011603 */
[----:B------:R-:W-:-:S04]  /*1bd20*/  ISETP.NE.U32.AND P0, PT, RZ, UR4, PT ;  /* 0x00000004ff007c0c */ /* 0x000fc8000bf05070 */
[----:B------:R-:W-:Y:S01]  /*1bd30*/  ISETP.NE.AND.EX P0, PT, RZ, UR5, PT, P0 ;  /* 0x00000005ff007c0c */ /* 0x000fe2000bf05300 */
[----:B------:R-:W-:-:S12]  /*1bd40*/  ULDC.64 UR4, c[0x0][0xa00] ;  /* 0x0002800000047ab9 */ /* 0x000fd80000000a00 */
[----:B------:R-:W0:Y:S01]  /*1bd50*/  @P0 LDC.64 R2, c[0x0][0x9f8] ;  /* 0x00027e00ff020b82 */ /* 0x000e220000000a00 */
[----:B------:R-:W-:-:S04]  /*1bd60*/  ISETP.NE.AND P6, PT, R5, RZ, PT ;  /* 0x000000ff0500720c */ /* 0x000fc80003fc5270 */
[----:B------:R-:W-:-:S09]  /*1bd70*/  PLOP3.LUT P1, PT, P6, PT, PT, 0x8, 0x0 ;  /* 0x000000000000781c */ /* 0x000fd2000372e170 */
[----:B------:R-:W-:Y:S01]  /*1bd80*/  VOTEU.ALL UP1, P6 ;  /* 0x00000000003f7886 */ /* 0x000fe20003020000 */
[----:B0-----:R-:W-:-:S04]  /*1bd90*/  @P0 IMAD.WIDE R2, R19, 0x4, R2 ;  /* 0x0000000413020825 */ /* 0x001fc800078e0202 */
[----:B------:R-:W-:-:S04]  /*1bda0*/  @!UP1 UIADD3 UR8, UP0, UR38, 0x270, URZ ;  /* 0x0000027026089890 */ /* 0x000fc8000ff1e03f */
[----:B------:R-:W-:-:S03]  /*1bdb0*/  @!UP1 UIADD3.X UR9, URZ, UR39, URZ, UP0, !UPT ;  /* 0x000000273f099290 */ /* 0x000fc600087fe43f */
[----:B------:R-:W-:Y:S01]  /*1bdc0*/  VOTEU.ALL UP0, P6 ;  /* 0x00000000003f7886 */ /* 0x000fe20003000000 */
[----:B---3--:R-:W-:Y:S02]  /*1bdd0*/  IMAD R17, R17, 0x80, R4 ;  /* 0x0000008011117824 */ /* 0x008fe400078e0204 */
[----:B------:R-:W-:-:S06]  /*1bde0*/  IMAD.MOV.U32 R4, RZ, RZ, R19 ;  /* 0x000000ffff047224 */ /* 0x000fcc00078e0013 */
[----:B------:R0:W5:Y:S01]  /*1bdf0*/  @P0 LDG.E R4, desc[UR52][R2.64] ;  /* 0x0000003402040981 */ /* 0x000162000c1e1900 */
[----:B------:R-:W-:-:S04]  /*1be00*/  ISETP.NE.U32.AND P0, PT, RZ, UR4, PT ;  /* 0x00000004ff007c0c */ /* 0x000fc8000bf05070 */
[----:B------:R-:W-:-:S04]  /*1be10*/  ISETP.NE.AND.EX P0, PT, RZ, UR5, PT, P0 ;  /* 0x00000005ff007c0c */ /* 0x000fc8000bf05300 */
[----:B0-----:R-:W-:-:S09]  /*1be20*/  SEL R2, R19, RZ, !P0 ;  /* 0x000000ff13027207 */ /* 0x001fd20004000000 */
.L_x_2257:
        /* <DEDUP_REMOVED lines=10> */
[----:B------:R-:W3:Y:S01]  /*1bed0*/  LDL R3, [R1+0x20] ;  /* 0x0000200001037983 */ /* 0x000ee20000100800 */
[----:B------:R-:W0:Y:S01]  /*1bee0*/  LDC.64 R20, c[0x0][0x3f8] ;  /* 0x0000fe00ff147b82 */ /* 0x000e220000000a00 */
[----:B------:R-:W-:Y:S02]  /*1bef0*/  ULDC.64 UR4, c[0x0][0xa08] ;  /* 0x0002820000047ab9 */ /* 0x000fe40000000a00 */
[----:B0-----:R-:W-:Y:S01]  /*1bf00*/  LOP3.LUT P0, RZ, R20, UR4, RZ, 0xfc, !PT ;  /* 0x0000000414ff7c12 */ /* 0x001fe2000f80fcff */
[----:B------:R-:W-:-:S03]  /*1bf10*/  UMOV UR4, 0xffffffff ;  /* 0xffffffff00047882 */ /* 0x000fc60000000000 */
[----:B------:R-:W-:-:S04]  /*1bf20*/  LOP3.LUT P0, RZ, R21, UR5, RZ, 0xfc, P0 ;  /* 0x0000000515ff7c12 */ /* 0x000fc8000800fcff */
[----:B--2--5:R-:W-:Y:S01]  /*1bf30*/  SEL R6, R4, RZ, !P0 ;  /* 0x000000ff04067207 */ /* 0x024fe20004000000 */
[----:B---3--:R-:W-:Y:S01]  /*1bf40*/  VIADD R3, R3, 0xffffffff ;  /* 0xffffffff03037836 */ /* 0x008fe20000000000 */
[----:B------:R-:W-:Y:S07]  /*1bf50*/  BRA.DIV UR4, `(.L_x_2258) ;  /* 0x0000004604307947 */ /* 0x000fee000b800000 */
.L_x_2393:
[----:B------:R-:W-:Y:S01]  /*1bf60*/  UMOV UR4, 0xffffffff ;  /* 0xffffffff00047882 */ /* 0x000fe20000000000 */
[----:B------:R-:W-:Y:S02]  /*1bf70*/  SHF.R.S32.HI R8, RZ, 0x1f, R4 ;  /* 0x0000001fff087819 */ /* 0x000fe40000011404 */
[----:B------:R-:W-:Y:S05]  /*1bf80*/  BRA.DIV UR4, `(.L_x_2259) ;  /* 0x0000004604587947 */ /* 0x000fea000b800000 */
[----:B------:R-:W-:-:S13]  /*1bf90*/  ELECT P6, URZ, PT ;  /* 0x00000000003f782f */ /* 0x000fda00038c0000 */
.L_x_2396:
[----:B------:R-:W-:Y:S05]  /*1bfa0*/  @!P6 BRA `(.L_x_2260) ;  /* 0x0000000000fce947 */ /* 0x000fea0003800000 */
[----:B------:R-:W-:-:S04]  /*1bfb0*/  ISETP.NE.U32.AND P0, PT, R20, RZ, PT ;  /* 0x000000ff1400720c */ /* 0x000fc80003f05070 */
[----:B------:R-:W-:-:S13]  /*1bfc0*/  ISETP.NE.AND.EX P0, PT, R21, RZ, PT, P0 ;  /* 0x000000ff1500720c */ /* 0x000fda0003f05300 */
[----:B------:R-:W-:Y:S05]  /*1bfd0*/  @!P0 BRA `(.L_x_2261) ;  /* 0x0000000000488947 */ /* 0x000fea0003800000 */
[----:B-1----:R-:W0:Y:S01]  /*1bfe0*/  LDC R9, c[0x0][0x41c] ;  /* 0x00010700ff097b82 */ /* 0x002e220000000800 */
[----:B------:R-:W-:Y:S01]  /*1bff0*/  IMAD.MOV.U32 R5, RZ, RZ, R3 ;  /* 0x000000ffff057224 */ /* 0x000fe200078e0003 */
[----:B------:R-:W-:Y:S01]  /*1c000*/  ULDC.64 UR4, c[0x0][0x408] ;  /* 0x0001020000047ab9 */ /* 0x000fe20000000a00 */
[----:B0-----:R-:W-:-:S13]  /*1c010*/  ISETP.NE.AND P0, PT, R9, 0x1, PT ;  /* 0x000000010900780c */ /* 0x001fda0003f05270 */
[----:B------:R-:W0:Y:S02]  /*1c020*/  @P0 LDC.64 R6, c[0x0][0x420] ;  /* 0x00010800ff060b82 */ /* 0x000e240000000a00 */
[----:B0-----:R-:W-:-:S05]  /*1c030*/  @P0 IMAD.HI.U32 R6, R3, R6, RZ ;  /* 0x0000000603060227 */ /* 0x001fca00078e00ff */
[----:B------:R-:W-:-:S04]  /*1c040*/  @P0 SHF.R.U32.HI R5, RZ, R7, R6 ;  /* 0x00000007ff050219 */ /* 0x000fc80000011606 */
[--C-:B------:R-:W-:Y:S01]  /*1c050*/  SHF.R.S32.HI R7, RZ, 0x1f, R5.reuse ;  /* 0x0000001fff077819 */ /* 0x100fe20000011405 */
[----:B------:R-:W-:-:S04]  /*1c060*/  IMAD.MOV R6, RZ, RZ, -R5 ;  /* 0x000000ffff067224 */ /* 0x000fc800078e0a05 */
[----:B------:R-:W-:Y:S02]  /*1c070*/  IMAD R3, R9, R6, R3 ;  /* 0x0000000609037224 */ /* 0x000fe400078e0203 */
[----:B------:R-:W-:-:S04]  /*1c080*/  IMAD R6, R8, UR4, RZ ;  /* 0x0000000408067c24 */ /* 0x000fc8000f8e02ff */
[----:B------:R-:W-:Y:S02]  /*1c090*/  IMAD R9, R4, UR5, R6 ;  /* 0x0000000504097c24 */ /* 0x000fe4000f8e0206 */
[----:B------:R-:W-:-:S04]  /*1c0a0*/  IMAD.MOV.U32 R6, RZ, RZ, R5 ;  /* 0x000000ffff067224 */ /* 0x000fc800078e0005 */
[----:B------:R-:W-:-:S04]  /*1c0b0*/  IMAD.WIDE.U32 R6, R4, UR4, R6 ;  /* 0x0000000404067c25 */ /* 0x000fc8000f8e0006 */
[----:B------:R-:W-:Y:S01]  /*1c0c0*/  IMAD.IADD R5, R7, 0x1, R9 ;  /* 0x0000000107057824 */ /* 0x000fe200078e0209 */
[----:B------:R-:W-:-:S04]  /*1c0d0*/  LEA R10, P0, R6, R20, 0x2 ;  /* 0x00000014060a7211 */ /* 0x000fc800078010ff */
[----:B------:R-:W-:-:S05]  /*1c0e0*/  LEA.HI.X R11, R6, R21, R5, 0x2, P0 ;  /* 0x00000015060b7211 */ /* 0x000fca00000f1405 */
[----:B------:R0:W5:Y:S04]  /*1c0f0*/  LDG.E R6, desc[UR52][R10.64] ;  /* 0x000000340a067981 */ /* 0x000168000c1e1900 */
.L_x_2261:
[----:B------:R-:W2:Y:S01]  /*1c100*/  LDL R5, [R1] ;  /* 0x0000000001057983 */ /* 0x000ea20000100800 */
[----:B-1----:R-:W-:-:S03]  /*1c110*/  MOV R9, 0x400 ;  /* 0x0000040000097802 */ /* 0x002fc60000000f00 */
[----:B------:R-:W3:Y:S01]  /*1c120*/  LDL R7, [R1+0x8] ;  /* 0x0000080001077983 */ /* 0x000ee20000100800 */
[----:B0-----:R-:W0:Y:S02]  /*1c130*/  S2R R10, SR_CgaCtaId ;  /* 0x00000000000a7919 */ /* 0x001e240000008800 */
[----:B0-----:R-:W-:-:S05]  /*1c140*/  LEA R9, R10, R9, 0x18 ;  /* 0x000000090a097211 */ /* 0x001fca00078ec0ff */
[----:B--2---:R-:W-:Y:S01]  /*1c150*/  IMAD R5, R5, 0x8, R9 ;  /* 0x0000000805057824 */ /* 0x004fe200078e0209 */
[----:B---3--:R-:W-:-:S04]  /*1c160*/  SHF.L.U32 R7, R7, 0x1f, RZ ;  /* 0x0000001f07077819 */ /* 0x008fc800000006ff */
[----:B------:R-:W0:Y:S02]  /*1c170*/  SYNCS.PHASECHK.TRANS64.TRYWAIT P0, [R5+URZ+0x22840], R7 ;  /* 0x02284007050075a7 */ /* 0x000e24000800017f */
[----:B0-----:R-:W-:Y:S05]  /*1c180*/  @!P0 BRA `(.L_x_2262) ;  /* 0x0000004000f88947 */ /* 0x001fea0003800000 */
.L_x_2397:
        /* <DEDUP_REMOVED lines=11> */
.L_x_2263:
[----:B------:R-:W2:Y:S01]  /*1c240*/  LDL R9, [R1] ;  /* 0x0000000001097983 */ /* 0x000ea20000100800 */
[----:B------:R-:W-:-:S03]  /*1c250*/  MOV R10, 0x400 ;  /* 0x00000400000a7802 */ /* 0x000fc60000000f00 */
[----:B0-----:R-:W3:Y:S01]  /*1c260*/  LDL R7, [R1+0x10] ;  /* 0x0000100001077983 */ /* 0x001ee20000100800 */
[----:B------:R-:W0:Y:S01]  /*1c270*/  S2R R11, SR_CgaCtaId ;  /* 0x00000000000b7919 */ /* 0x000e220000008800 */
        /* <DEDUP_REMOVED lines=17> */
[----:B0-----:R-:W-:Y:S01]  /*1c390*/  NOP ;  /* 0x0000000000007918 */ /* 0x001fe20000000000 */
.L_x_2260:
[----:B------:R-:W2:Y:S01]  /*1c3a0*/  LDL.LU R10, [R1+0x24] ;  /* 0x00002400010a7983 */ /* 0x000ea20000300800 */
[----:B------:R-:W-:Y:S01]  /*1c3b0*/  MOV R7, 0x400 ;  /* 0x0000040000077802 */ /* 0x000fe20000000f00 */
[----:B------:R-:W-:Y:S05]  /*1c3c0*/  WARPSYNC.ALL ;  /* 0x0000000000007948 */ /* 0x000fea0003800000 */
[----:B-1----:R-:W0:Y:S01]  /*1c3d0*/  S2R R9, SR_CgaCtaId ;  /* 0x0000000000097919 */ /* 0x002e220000008800 */
        /* <DEDUP_REMOVED lines=26> */
.L_x_2398:
[----:B------:R-:W-:Y:S05]  /*1c580*/  BSYNC B0 ;  /* 0x0000000000007941 */ /* 0x000fea0003800000 */
.L_x_2264:
        /* <DEDUP_REMOVED lines=11> */
.L_x_2399:
        /* <DEDUP_REMOVED lines=11> */
.L_x_2269:
        /* <DEDUP_REMOVED lines=8> */
[----:B------:R-:W-:Y:S02]  /*1c770*/  R2UR UR13, R6 ;  /* 0x00000000060d72ca */ /* 0x000fe400000e0000 */
[----:B0-----:R-:W-:-:S05]  /*1c780*/  LEA R9, R10, R9, 0x18 ;  /* 0x000000090a097211 */ /* 0x001fca00078ec0ff */
        /* <DEDUP_REMOVED lines=27> */
.L_x_2267:
[----:B------:R-:W-:Y:S05]  /*1c940*/  BSYNC B0 ;  /* 0x0000000000007941 */ /* 0x000fea0003800000 */
.L_x_2266:
[----:B------:R-:W2:Y:S04]  /*1c950*/  LDL R3, [R1+0x20] ;  /* 0x0000200001037983 */ /* 0x000ea80000100800 */
[----:B0-----:R-:W3:Y:S01]  /*1c960*/  LDL R2, [R1+0x18] ;  /* 0x0000180001027983 */ /* 0x001ee20000100800 */
        /* <DEDUP_REMOVED lines=27> */
[----:B------:R-:W-:Y:S01]  /*1cb20*/  ULDC.64 UR4, c[0x0][0x408] ;  /* 0x0001020000047ab9 */ /* 0x000fe20000000a00 */
[----:B-1----:R-:W-:-:S13]  /*1cb30*/  ISETP.NE.AND P0, PT, R11, 0x1, PT ;  /* 0x000000010b00780c */ /* 0x002fda0003f05270 */
[----:B------:R-:W1:Y:S02]  /*1cb40*/  @P0 LDC.64 R2, c[0x0][0x420] ;  /* 0x00010800ff020b82 */ /* 0x000e640000000a00 */
[----:B-1----:R-:W-:-:S04]  /*1cb50*/  @P0 IMAD.HI.U32 R6, R5, R2, RZ ;  /* 0x0000000205060227 */ /* 0x002fc800078e00ff */
[----:B------:R-:W-:Y:S01]  /*1cb60*/  IMAD.MOV.U32 R2, RZ, RZ, R5 ;  /* 0x000000ffff027224 */ /* 0x000fe200078e0005 */
[----:B------:R-:W-:Y:S01]  /*1cb70*/  @P0 SHF.R.U32.HI R2, RZ, R3, R6 ;  /* 0x00000003ff020219 */ /* 0x000fe20000011606 */
[----:B------:R-:W-:-:S03]  /*1cb80*/  IMAD R6, R8, UR4, RZ ;  /* 0x0000000408067c24 */ /* 0x000fc6000f8e02ff */
[----:B------:R-:W-:Y:S01]  /*1cb90*/  SHF.R.S32.HI R3, RZ, 0x1f, R2 ;  /* 0x0000001fff037819 */ /* 0x000fe20000011402 */
[C---:B------:R-:W-:Y:S02]  /*1cba0*/  IMAD R10, R4.reuse, UR5, R6 ;  /* 0x00000005040a7c24 */ /* 0x040fe4000f8e0206 */
[----:B------:R-:W-:-:S04]  /*1cbb0*/  IMAD.WIDE.U32 R6, R4, UR4, R2 ;  /* 0x0000000404067c25 */ /* 0x000fc8000f8e0002 */
[----:B------:R-:W-:Y:S01]  /*1cbc0*/  IMAD.IADD R10, R10, 0x1, R7 ;  /* 0x000000010a0a7824 */ /* 0x000fe200078e0207 */
[----:B------:R-:W-:Y:S01]  /*1cbd0*/  LEA R20, P0, R6, R20, 0x2 ;  /* 0x0000001406147211 */ /* 0x000fe200078010ff */
[----:B------:R-:W-:-:S03]  /*1cbe0*/  IMAD.MOV R2, RZ, RZ, -R2 ;  /* 0x000000ffff027224 */ /* 0x000fc600078e0a02 */
[----:B------:R-:W-:Y:S01]  /*1cbf0*/  LEA.HI.X R21, R6, R21, R10, 0x2, P0 ;  /* 0x0000001506157211 */ /* 0x000fe200000f140a */
[----:B------:R-:W-:-:S04]  /*1cc00*/  IMAD R5, R11, R2, R5 ;  /* 0x000000020b057224 */ /* 0x000fc800078e0205 */
[----:B------:R1:W5:Y:S04]  /*1cc10*/  LDG.E R6, desc[UR52][R20.64] ;  /* 0x0000003414067981 */ /* 0x000368000c1e1900 */
.L_x_2276:
[----:B------:R-:W2:Y:S01]  /*1cc20*/  S2R R3, SR_CgaCtaId ;  /* 0x0000000000037919 */ /* 0x000ea20000008800 */
[----:B------:R-:W-:-:S04]  /*1cc30*/  MOV R2, 0x400 ;  /* 0x0000040000027802 */ /* 0x000fc80000000f00 */
[----:B--2---:R-:W-:Y:S02]  /*1cc40*/  LEA R2, R3, R2, 0x18 ;  /* 0x0000000203027211 */ /* 0x004fe400078ec0ff */
[----:B------:R-:W-:-:S03]  /*1cc50*/  SHF.L.U32 R3, R12, 0x1f, RZ ;  /* 0x0000001f0c037819 */ /* 0x000fc600000006ff */
[----:B------:R-:W-:-:S04]  /*1cc60*/  IMAD R2, R13, 0x8, R2 ;  /* 0x000000080d027824 */ /* 0x000fc800078e0202 */
[----:B------:R-:W2:Y:S02]  /*1cc70*/  SYNCS.PHASECHK.TRANS64.TRYWAIT P0, [R2+URZ+0x22840], R3 ;  /* 0x02284003020075a7 */ /* 0x000ea4000800017f */
[----:B--2---:R-:W-:Y:S05]  /*1cc80*/  @!P0 BRA `(.L_x_2277) ;  /* 0x0000003800808947 */ /* 0x004fea0003800000 */
.L_x_2400:
        /* <DEDUP_REMOVED lines=11> */
.L_x_2278:
[----:B---3--:R-:W3:Y:S01]  /*1cd40*/  LDL R7, [R1] ;  /* 0x0000000001077983 */ /* 0x008ee20000100800 */
[----:B------:R-:W-:-:S03]  /*1cd50*/  MOV R11, 0x400 ;  /* 0x00000400000b7802 */ /* 0x000fc60000000f00 */
        /* <DEDUP_REMOVED lines=20> */
.L_x_2401:
        /* <DEDUP_REMOVED lines=8> */
.L_x_2280:
        /* <DEDUP_REMOVED lines=34> */
.L_x_2275:
[----:B------:R-:W-:Y:S05]  /*1d140*/  BSYNC B2 ;  /* 0x0000000000027941 */ /* 0x000fea0003800000 */
.L_x_2274:
[----:B------:R-:W2:Y:S02]  /*1d150*/  LDL R2, [R1+0x20] ;  /* 0x0000200001027983 */ /* 0x000ea40000100800 */
[----:B--2---:R-:W-:-:S07]  /*1d160*/  VIADD R5, R2, 0xfffffffd ;  /* 0xfffffffd02057836 */ /* 0x004fce0000000000 */
.L_x_2273:
[----:B------:R-:W-:Y:S05]  /*1d170*/  BSYNC B1 ;  /* 0x0000000000017941 */ /* 0x000fea0003800000 */
.L_x_2272:
[----:B------:R-:W2:Y:S01]  /*1d180*/  LDL.LU R2, [R1+0x20] ;  /* 0x0000200001027983 */ /* 0x000ea20000300800 */
[----:B------:R-:W-:Y:S01]  /*1d190*/  VIADD R9, R9, 0xfffffffe ;  /* 0xfffffffe09097836 */ /* 0x000fe20000000000 */
[----:B--2---:R-:W-:-:S04]  /*1d1a0*/  LOP3.LUT R2, RZ, R2, RZ, 0x33, !PT ;  /* 0x00000002ff027212 */ /* 0x004fc800078e33ff */
[----:B------:R-:W-:-:S13]  /*1d1b0*/  ISETP.NE.AND P0, PT, R9, R2, PT ;  /* 0x000000020900720c */ /* 0x000fda0003f05270 */
[----:B------:R-:W-:Y:S05]  /*1d1c0*/  @!P0 BRA `(.L_x_2271) ;  /* 0x0000000c00a08947 */ /* 0x000fea0003800000 */
.L_x_2295:
        /* <DEDUP_REMOVED lines=9> */
[----:B0-----:R-:W-:Y:S06]  /*1d260*/  @!P6 BRA `(.L_x_2282) ;  /* 0x000000040098e947 */ /* 0x001fec0003800000 */
        /* <DEDUP_REMOVED lines=22> */
.L_x_2283:
[----:B------:R-:W3:Y:S01]  /*1d3d0*/  S2R R3, SR_CgaCtaId ;  /* 0x0000000000037919 */ /* 0x000ee20000008800 */
[----:B------:R-:W-:-:S04]  /*1d3e0*/  MOV R2, 0x400 ;  /* 0x0000040000027802 */ /* 0x000fc80000000f00 */
[----:B---3--:R-:W-:Y:S02]  /*1d3f0*/  LEA R2, R3, R2, 0x18 ;  /* 0x0000000203027211 */ /* 0x008fe400078ec0ff */
[----:B------:R-:W-:-:S03]  /*1d400*/  SHF.L.U32 R3, R9, 0x1f, RZ ;  /* 0x0000001f09037819 */ /* 0x000fc600000006ff */
[----:B------:R-:W-:-:S04]  /*1d410*/  IMAD R2, R10, 0x8, R2 ;  /* 0x000000080a027824 */ /* 0x000fc800078e0202 */
[----:B------:R-:W3:Y:S02]  /*1d420*/  SYNCS.PHASECHK.TRANS64.TRYWAIT P0, [R2+URZ+0x22840], R3 ;  /* 0x02284003020075a7 */ /* 0x000ee4000800017f */
[----:B---3--:R-:W-:Y:S05]  /*1d430*/  @!P0 BRA `(.L_x_2284) ;  /* 0x0000003000bc8947 */ /* 0x008fea0003800000 */
.L_x_2402:
[----:B--2---:R-:W2:Y:S02]  /*1d440*/  S2R R7, SR_TID.X ;  /* 0x0000000000077919 */ /* 0x004ea40000002100 */
        /* <DEDUP_REMOVED lines=10> */
.L_x_2285:
[----:B0-----:R-:W4:Y:S01]  /*1d4f0*/  LDL R12, [R1+0x10] ;  /* 0x00001000010c7983 */ /* 0x001f220000100800 */
[----:B--2---:R-:W-:Y:S01]  /*1d500*/  MOV R7, 0x400 ;  /* 0x0000040000077802 */ /* 0x004fe20000000f00 */
        /* <DEDUP_REMOVED lines=17> */
[----:B------:R-:W2:Y:S02]  /*1d620*/  SYNCS.PHASECHK.TRANS64.TRYWAIT P1, [R2+URZ+0x22860], R3 ;  /* 0x02286003020075a7 */ /* 0x000ea4000802017f */
[----:B0-2---:R-:W-:Y:S05]  /*1d630*/  @!P1 BRA `(.L_x_2286) ;  /* 0x0000003000509947 */ /* 0x005fea0003800000 */
.L_x_2403:
[----:B------:R-:W-:Y:S05]  /*1d640*/  @P0 BRA `(.L_x_2287) ;  /* 0x00000000001c0947 */ /* 0x000fea0003800000 */
[----:B------:R-:W2:Y:S01]  /*1d650*/  S2R R11, SR_TID.X ;  /* 0x00000000000b7919 */ /* 0x000ea20000002100 */
[----:B0--3--:R-:W-:-:S04]  /*1d660*/  IMAD.MOV.U32 R3, RZ, RZ, 0xc000 ;  /* 0x0000c000ff037424 */ /* 0x009fc800078e00ff */
[----:B------:R4:W-:Y:S01]  /*1d670*/  SYNCS.ARRIVE.TRANS64 RZ, [R2+URZ+0x22850], R3 ;  /* 0x0228500302ff79a7 */ /* 0x0009e2000800003f */
[----:B--2---:R-:W-:-:S04]  /*1d680*/  LOP3.LUT R11, R11, 0x1f, RZ, 0xc0, !PT ;  /* 0x0000001f0b0b7812 */ /* 0x004fc800078ec0ff */
[----:B------:R-:W-:-:S13]  /*1d690*/  ISETP.NE.AND P1, PT, R11, RZ, PT ;  /* 0x000000ff0b00720c */ /* 0x000fda0003f25270 */
[----:B----4-:R-:W-:Y:S05]  /*1d6a0*/  @!P1 BRA `(.L_x_2287) ;  /* 0x0000000000049947 */ /* 0x010fea0003800000 */
[----:B------:R-:W-:Y:S01]  /*1d6b0*/  BPT.TRAP 0x1 ;  /* 0x000000040000795c */ /* 0x000fe20000300000 */
.L_x_2287:
[----:B------:R-:W2:Y:S01]  /*1d6c0*/  S2R R11, SR_CgaCtaId ;  /* 0x00000000000b7919 */ /* 0x000ea20000008800 */
[----:B0--3--:R-:W-:Y:S01]  /*1d6d0*/  MOV R3, 0x400 ;  /* 0x0000040000037802 */ /* 0x009fe20000000f00 */
        /* <DEDUP_REMOVED lines=11> */
[----:B--2---:R-:W-:-:S05]  /*1d790*/  LEA R3, R11, R3, 0x18 ;  /* 0x000000030b037211 */ /* 0x004fca00078ec0ff */
        /* <DEDUP_REMOVED lines=19> */
.L_x_2282:
[----:B------:R-:W-:Y:S05]  /*1d8d0*/  BSYNC B1 ;  /* 0x0000000000017941 */ /* 0x000fea0003800000 */
.L_x_2281:
[----:B------:R-:W-:Y:S01]  /*1d8e0*/  VIADD R10, R10, 0x1 ;  /* 0x000000010a0a7836 */ /* 0x000fe20000000000 */
[----:B------:R-:W-:Y:S04]  /*1d8f0*/  BSSY B1, `(.L_x_2288) ;  /* 0x0000071000017945 */ /* 0x000fe80003800000 */
[----:B------:R-:W-:-:S04]  /*1d900*/  ISETP.NE.AND P0, PT, R10, 0x2, PT ;  /* 0x000000020a00780c */ /* 0x000fc80003f05270 */
[----:B------:R-:W-:Y:S02]  /*1d910*/  SEL R2, RZ, 0x1, P0 ;  /* 0x00000001ff027807 */ /* 0x000fe40000000000 */
[----:B0-----:R-:W-:Y:S02]  /*1d920*/  SEL R12, R10, RZ, P0 ;  /* 0x000000ff0a0c7207 */ /* 0x001fe40000000000 */
[----:B------:R-:W-:Y:S01]  /*1d930*/  LOP3.LUT R11, R9, R2, RZ, 0x3c, !PT ;  /* 0x00000002090b7212 */ /* 0x000fe200078e3cff */
[----:B------:R-:W-:-:S04]  /*1d940*/  VIADD R9, R5, 0xffffffff ;  /* 0xffffffff05097836 */ /* 0x000fc80000000000 */
        /* <DEDUP_REMOVED lines=14> */
[----:B------:R-:W-:Y:S01]  /*1da30*/  @P0 SHF.R.U32.HI R2, RZ, R3, R6 ;  /* 0x00000003ff020219 */ /* 0x000fe20000011606 */
[----:B------:R-:W-:-:S04]  /*1da40*/  IMAD R6, R8, UR6, RZ ;  /* 0x0000000608067c24 */ /* 0x000fc8000f8e02ff */
[----:B------:R-:W-:Y:S02]  /*1da50*/  IMAD.MOV R3, RZ, RZ, -R2 ;  /* 0x000000ffff037224 */ /* 0x000fe400078e0a02 */
[----:B------:R-:W-:Y:S02]  /*1da60*/  IMAD R6, R4, UR7, R6 ;  /* 0x0000000704067c24 */ /* 0x000fe4000f8e0206 */
[----:B------:R-:W-:Y:S01]  /*1da70*/  IMAD R10, R10, R3, R9 ;  /* 0x000000030a0a7224 */ /* 0x000fe200078e0209 */
[----:B------:R-:W-:-:S03]  /*1da80*/  SHF.R.S32.HI R3, RZ, 0x1f, R2 ;  /* 0x0000001fff037819 */ /* 0x000fc60000011402 */
[----:B------:R-:W-:-:S04]  /*1da90*/  IMAD.WIDE.U32 R2, R4, UR6, R2 ;  /* 0x0000000604027c25 */ /* 0x000fc8000f8e0002 */
[----:B------:R-:W-:Y:S01]  /*1daa0*/  IMAD.IADD R3, R6, 0x1, R3 ;  /* 0x0000000106037824 */ /* 0x000fe200078e0203 */
[----:B------:R-:W-:-:S04]  /*1dab0*/  LEA R6, P0, R2, UR4, 0x2 ;  /* 0x0000000402067c11 */ /* 0x000fc8000f8010ff */
[----:B------:R-:W-:-:S05]  /*1dac0*/  LEA.HI.X R7, R2, UR5, R3, 0x2, P0 ;  /* 0x0000000502077c11 */ /* 0x000fca00080f1403 */
[----:B------:R2:W5:Y:S04]  /*1dad0*/  LDG.E R6, desc[UR52][R6.64] ;  /* 0x0000003406067981 */ /* 0x000568000c1e1900 */
.L_x_2290:
[----:B------:R-:W3:Y:S01]  /*1dae0*/  S2R R3, SR_CgaCtaId ;  /* 0x0000000000037919 */ /* 0x000ee20000008800 */
[----:B------:R-:W-:-:S04]  /*1daf0*/  MOV R2, 0x400 ;  /* 0x0000040000027802 */ /* 0x000fc80000000f00 */
[----:B---3--:R-:W-:Y:S02]  /*1db00*/  LEA R2, R3, R2, 0x18 ;  /* 0x0000000203027211 */ /* 0x008fe400078ec0ff */
[----:B------:R-:W-:-:S03]  /*1db10*/  SHF.L.U32 R3, R11, 0x1f, RZ ;  /* 0x0000001f0b037819 */ /* 0x000fc600000006ff */
[----:B------:R-:W-:-:S04]  /*1db20*/  IMAD R2, R12, 0x8, R2 ;  /* 0x000000080c027824 */ /* 0x000fc800078e0202 */
[----:B------:R-:W3:Y:S02]  /*1db30*/  SYNCS.PHASECHK.TRANS64.TRYWAIT P0, [R2+URZ+0x22840], R3 ;  /* 0x02284003020075a7 */ /* 0x000ee4000800017f */
[----:B---3--:R-:W-:Y:S05]  /*1db40*/  @!P0 BRA `(.L_x_2291) ;  /* 0x0000002c00208947 */ /* 0x008fea0003800000 */
.L_x_2404:
        /* <DEDUP_REMOVED lines=11> */
.L_x_2292:
[----:B--2---:R-:W2:Y:S01]  /*1dc00*/  LDL R7, [R1] ;  /* 0x0000000001077983 */ /* 0x004ea20000100800 */
        /* <DEDUP_REMOVED lines=20> */
[----:B0-2---:R-:W-:Y:S05]  /*1dd50*/  @!P1 BRA `(.L_x_2293) ;  /* 0x0000002800b09947 */ /* 0x005fea0003800000 */
.L_x_2405:
        /* <DEDUP_REMOVED lines=8> */
.L_x_2294:
        /* <DEDUP_REMOVED lines=34> */
.L_x_2289:
[----:B------:R-:W-:Y:S05]  /*1e000*/  BSYNC B1 ;  /* 0x0000000000017941 */ /* 0x000fea0003800000 */
.L_x_2288:
[----:B------:R-:W2:Y:S01]  /*1e010*/  LDL R2, [R1+0x18] ;  /* 0x0000180001027983 */ /* 0x000ea20000100800 */
[----:B------:R-:W-:Y:S01]  /*1e020*/  VIADD R5, R5, 0xfffffffe ;  /* 0xfffffffe05057836 */ /* 0x000fe20000000000 */
[----:B--2---:R-:W-:-:S13]  /*1e030*/  ISETP.GT.AND P0, PT, R9, R2, PT ;  /* 0x000000020900720c */ /* 0x004fda0003f04270 */
[----:B------:R-:W-:Y:S05]  /*1e040*/  @P0 BRA `(.L_x_2295) ;  /* 0xfffffff000600947 */ /* 0x000fea000383ffff */
.L_x_2271:
[----:B------:R-:W-:Y:S05]  /*1e050*/  BSYNC B0 ;  /* 0x0000000000007941 */ /* 0x000fea0003800000 */
.L_x_2270:
        /* <DEDUP_REMOVED lines=23> */
.L_x_2297:
[----:B------:R-:W-:Y:S05]  /*1e1d0*/  BSYNC B0 ;  /* 0x0000000000007941 */ /* 0x000fea0003800000 */
.L_x_2296:
[----:B--2---:R-:W2:Y:S02]  /*1e1e0*/  LDL.LU R2, [R1+0x8] ;  /* 0x0000080001027983 */ /* 0x004ea40000300800 */
[----:B--2---:R-:W-:-:S05]  /*1e1f0*/  LOP3.LUT R2, R2, R0, RZ, 0x3c, !PT ;  /* 0x0000000002027212 */ /* 0x004fca00078e3cff */
[----:B------:R3:W-:Y:S02]  /*1e200*/  STL [R1+0x8], R2 ;  /* 0x0000080201007387 */ /* 0x0007e40000100800 */
.L_x_2253:
[----:B------:R-:W-:Y:S05]  /*1e210*/  BSYNC B6 ;  /* 0x0000000000067941 */ /* 0x000fea0003800000 */
.L_x_2251:
[----:B------:R-:W-:-:S03]  /*1e220*/  UMOV UR4, 0xffffffff ;  /* 0xffffffff00047882 */ /* 0x000fc60000000000 */
[----:B------:R-:W-:Y:S05]  /*1e230*/  BRA.DIV UR4, `(.L_x_2298) ;  /* 0x00000026048c7947 */ /* 0x000fea000b800000 */
[----:B------:R4:W0:Y:S04]  /*1e240*/  SHFL.IDX PT, R4, R16, RZ, 0x1f ;  /* 0x00001fff10047589 */ /* 0x00082800000e0000 */
[----:B------:R-:W0:Y:S02]  /*1e250*/  SHFL.IDX PT, R16, R16, 0x1, 0x1f ;  /* 0x00201f0010107f89 */ /* 0x000e2400000e0000 */
.L_x_2409:
[----:B------:R-:W5:Y:S01]  /*1e260*/  S2R R7, SR_TID.X ;  /* 0x0000000000077919 */ /* 0x000f620000002100 */
[----:B------:R-:W-:Y:S01]  /*1e270*/  ULDC UR4, c[0x0][0xc14] ;  /* 0x0003050000047ab9 */ /* 0x000fe20000000800 */
[----:B------:R-:W-:Y:S01]  /*1e280*/  BSSY B0, `(.L_x_2299) ;  /* 0x000000b000007945 */ /* 0x000fe20003800000 */
[----:B------:R-:W-:Y:S02]  /*1e290*/  IMAD.U32 R0, RZ, RZ, UR4 ;  /* 0x00000004ff007e24 */ /* 0x000fe4000f8e00ff */
[----:B------:R-:W-:Y:S01]  /*1e2a0*/  IMAD.MOV.U32 R17, RZ, RZ, RZ ;  /* 0x000000ffff117224 */ /* 0x000fe200078e00ff */
[----:B-----5:R-:W-:-:S04]  /*1e2b0*/  LOP3.LUT R7, R7, 0x1f, RZ, 0xc0, !PT ;  /* 0x0000001f07077812 */ /* 0x020fc800078ec0ff */
[C---:B------:R-:W-:Y:S01]  /*1e2c0*/  ISETP.NE.AND P0, PT, R7.reuse, 0x1f, PT ;  /* 0x0000001f0700780c */ /* 0x040fe20003f05270 */
[----:B------:R-:W-:-:S05]  /*1e2d0*/  IMAD.IADD R5, R7, 0x1, R19 ;  /* 0x0000000107057824 */ /* 0x000fca00078e0213 */
[----:B------:R-:W-:-:S13]  /*1e2e0*/  ISETP.GE.OR P0, PT, R5, R0, !P0 ;  /* 0x000000000500720c */ /* 0x000fda0004706670 */
[----:B------:R-:W-:Y:S05]  /*1e2f0*/  @P0 BRA `(.L_x_2300) ;  /* 0x00000000000c0947 */ /* 0x000fea0003800000 */
[----:B---3--:R-:W3:Y:S02]  /*1e300*/  LDC.64 R2, c[0x0][0xc58] ;  /* 0x00031600ff027b82 */ /* 0x008ee40000000a00 */
[----:B---3--:R-:W-:-:S05]  /*1e310*/  IMAD.WIDE R2, R5, 0x4, R2 ;  /* 0x0000000405027825 */ /* 0x008fca00078e0202 */
[----:B------:R3:W5:Y:S02]  /*1e320*/  LDG.E R17, desc[UR52][R2.64] ;  /* 0x0000003402117981 */ /* 0x000764000c1e1900 */
.L_x_2300:
[----:B------:R-:W-:Y:S05]  /*1e330*/  BSYNC B0 ;  /* 0x0000000000007941 */ /* 0x000fea0003800000 */
.L_x_2299:
[----:B------:R-:W-:-:S03]  /*1e340*/  UMOV UR4, 0xffffffff ;  /* 0xffffffff00047882 */ /* 0x000fc60000000000 */
[----:B------:R-:W-:Y:S05]  /*1e350*/  BRA.DIV UR4, `(.L_x_2301) ;  /* 0x0000002604907947 */ /* 0x000fea000b800000 */
        /* <DEDUP_REMOVED lines=9> */
[----:B---3--:R-:W-:-:S05]  /*1e3f0*/  IMAD.IADD R3, R13, 0x1, R14 ;  /* 0x000000010d037824 */ /* 0x008fca00078e020e */
[----:B------:R-:W0:Y:S02]  /*1e400*/  SHFL.UP PT, R14, R3, 0x4, RZ ;  /* 0x04800000030e7989 */ /* 0x000e2400000e00ff */
[----:B0-----:R-:W-:Y:S02]  /*1e410*/  SEL R14, R14, RZ, P0 ;  /* 0x000000ff0e0e7207 */ /* 0x001fe40000000000 */
[----:B------:R-:W-:-:S03]  /*1e420*/  ISETP.GE.U32.AND P0, PT, R7, 0x10, PT ;  /* 0x000000100700780c */ /* 0x000fc60003f06070 */
[----:B------:R-:W-:-:S05]  /*1e430*/  IMAD.IADD R5, R3, 0x1, R14 ;  /* 0x0000000103057824 */ /* 0x000fca00078e020e */
[----:B------:R-:W2:Y:S02]  /*1e440*/  SHFL.UP PT, R14, R5, 0x8, RZ ;  /* 0x05000000050e7989 */ /* 0x000ea400000e00ff */
[----:B--2---:R-:W-:-:S05]  /*1e450*/  SEL R6, R14, RZ, P1 ;  /* 0x000000ff0e067207 */ /* 0x004fca0000800000 */
[----:B------:R-:W-:-:S05]  /*1e460*/  IMAD.IADD R6, R5, 0x1, R6 ;  /* 0x0000000105067824 */ /* 0x000fca00078e0206 */
[----:B------:R-:W0:Y:S02]  /*1e470*/  SHFL.UP PT, R14, R6, 0x10, RZ ;  /* 0x06000000060e7989 */ /* 0x000e2400000e00ff */
[----:B0-----:R-:W-:-:S05]  /*1e480*/  SEL R7, R14, RZ, P0 ;  /* 0x000000ff0e077207 */ /* 0x001fca0000000000 */
[----:B------:R-:W-:-:S05]  /*1e490*/  IMAD.IADD R2, R6, 0x1, R7 ;  /* 0x0000000106027824 */ /* 0x000fca00078e0207 */
[----:B------:R0:W2:Y:S02]  /*1e4a0*/  SHFL.IDX PT, R14, R2, 0x1f, 0x1f ;  /* 0x03e01f00020e7f89 */ /* 0x0000a400000e0000 */
.L_x_2417:
[----:B------:R-:W-:Y:S02]  /*1e4b0*/  ULDC UR4, c[0x0][0xc10] ;  /* 0x0003040000047ab9 */ /* 0x000fe40000000800 */
[----:B------:R-:W-:-:S04]  /*1e4c0*/  IMAD.U32 R5, RZ, RZ, UR4 ;  /* 0x00000004ff057e24 */ /* 0x000fc8000f8e00ff */
[----:B--2---:R-:W-:-:S04]  /*1e4d0*/  IMAD R3, R14, R5, RZ ;  /* 0x000000050e037224 */ /* 0x004fc800078e02ff */
[----:B----4-:R-:W-:-:S05]  /*1e4e0*/  IMAD.IADD R16, R16, 0x1, R3 ;  /* 0x0000000110107824 */ /* 0x010fca00078e0203 */
[----:B------:R-:W-:-:S13]  /*1e4f0*/  ISETP.GT.AND P0, PT, R16, R4, PT ;  /* 0x000000041000720c */ /* 0x000fda0003f04270 */
[----:B------:R-:W-:Y:S05]  /*1e500*/  @P0 BRA `(.L_x_2302) ;  /* 0x0000000000b40947 */ /* 0x000fea0003800000 */
[----:B------:R-:W2:Y:S02]  /*1e510*/  LDC R0, c[0x0][0xc14] ;  /* 0x00030500ff007b82 */ /* 0x000ea40000000800 */
.L_x_2307:
[----:B------:R-:W-:-:S05]  /*1e520*/  VIADD R19, R19, 0x1f ;  /* 0x0000001f13137836 */ /* 0x000fca0000000000 */
[----:B--2---:R-:W-:-:S13]  /*1e530*/  ISETP.GE.AND P0, PT, R19, R0, PT ;  /* 0x000000001300720c */ /* 0x004fda0003f06270 */
[----:B------:R-:W-:Y:S05]  /*1e540*/  @P0 BRA `(.L_x_2303) ;  /* 0x0000000400ec0947 */ /* 0x000fea0003800000 */
[----:B------:R-:W2:Y:S01]  /*1e550*/  S2R R7, SR_TID.X ;  /* 0x0000000000077919 */ /* 0x000ea20000002100 */
[----:B------:R-:W-:Y:S01]  /*1e560*/  BSSY B0, `(.L_x_2304) ;  /* 0x000000a000007945 */ /* 0x000fe20003800000 */
[----:B------:R-:W-:Y:S01]  /*1e570*/  IMAD.MOV.U32 R17, RZ, RZ, RZ ;  /* 0x000000ffff117224 */ /* 0x000fe200078e00ff */
[----:B--2---:R-:W-:-:S04]  /*1e580*/  LOP3.LUT R7, R7, 0x1f, RZ, 0xc0, !PT ;  /* 0x0000001f07077812 */ /* 0x004fc800078ec0ff */
[C---:B------:R-:W-:Y:S01]  /*1e590*/  ISETP.NE.AND P1, PT, R7.reuse, 0x1f, PT ;  /* 0x0000001f0700780c */ /* 0x040fe20003f25270 */
[----:B------:R-:W-:-:S05]  /*1e5a0*/  IMAD.IADD R5, R7, 0x1, R19 ;  /* 0x0000000107057824 */ /* 0x000fca00078e0213 */
[----:B------:R-:W-:-:S13]  /*1e5b0*/  ISETP.GE.OR P0, PT, R5, R0, !P1 ;  /* 0x000000000500720c */ /* 0x000fda0004f06670 */
[----:B------:R-:W-:Y:S05]  /*1e5c0*/  @P0 BRA `(.L_x_2305) ;  /* 0x00000000000c0947 */ /* 0x000fea0003800000 */
[----:B0-----:R-:W0:Y:S02]  /*1e5d0*/  LDC.64 R2, c[0x0][0xc58] ;  /* 0x00031600ff027b82 */ /* 0x001e240000000a00 */
[----:B0-----:R-:W-:-:S05]  /*1e5e0*/  IMAD.WIDE R2, R5, 0x4, R2 ;  /* 0x0000000405027825 */ /* 0x001fca00078e0202 */
[----:B------:R2:W5:Y:S02]  /*1e5f0*/  LDG.E R17, desc[UR52][R2.64] ;  /* 0x0000003402117981 */ /* 0x000564000c1e1900 */
.L_x_2305:
[----:B------:R-:W-:Y:S05]  /*1e600*/  BSYNC B0 ;  /* 0x0000000000007941 */ /* 0x000fea0003800000 */
.L_x_2304:
[----:B------:R-:W-:-:S03]  /*1e610*/  UMOV UR4, 0xffffffff ;  /* 0xffffffff00047882 */ /* 0x000fc60000000000 */
[----:B------:R-:W-:Y:S05]  /*1e620*/  BRA.DIV UR4, `(.L_x_2306) ;  /* 0x0000002604ac7947 */ /* 0x000fea000b800000 */
[----:B-----5:R-:W3:Y:S01]  /*1e630*/  SHFL.UP PT, R14, R17, 0x1, RZ ;  /* 0x04200000110e7989 */ /* 0x020ee200000e00ff */
[C---:B------:R-:W-:Y:S02]  /*1e640*/  ISETP.NE.AND P0, PT, R7.reuse, RZ, PT ;  /* 0x000000ff0700720c */ /* 0x040fe40003f05270 */
[C---:B------:R-:W-:Y:S02]  /*1e650*/  ISETP.GE.U32.AND P1, PT, R7.reuse, 0x2, PT ;  /* 0x000000020700780c */ /* 0x040fe40003f26070 */
[----:B---3--:R-:W-:Y:S02]  /*1e660*/  SEL R14, R14, RZ, P0 ;  /* 0x000000ff0e0e7207 */ /* 0x008fe40000000000 */
[----:B------:R-:W-:-:S03]  /*1e670*/  ISETP.GE.U32.AND P0, PT, R7, 0x4, PT ;  /* 0x000000040700780c */ /* 0x000fc60003f06070 */
[----:B------:R-:W-:-:S05]  /*1e680*/  IMAD.IADD R13, R17, 0x1, R14 ;  /* 0x00000001110d7824 */ /* 0x000fca00078e020e */
[----:B------:R-:W3:Y:S02]  /*1e690*/  SHFL.UP PT, R14, R13, 0x2, RZ ;  /* 0x044000000d0e7989 */ /* 0x000ee400000e00ff */
[----:B---3--:R-:W-:Y:S02]  /*1e6a0*/  SEL R14, R14, RZ, P1 ;  /* 0x000000ff0e0e7207 */ /* 0x008fe40000800000 */
[----:B------:R-:W-:-:S03]  /*1e6b0*/  ISETP.GE.U32.AND P1, PT, R7, 0x8, PT ;  /* 0x000000080700780c */ /* 0x000fc60003f26070 */
[----:B--2---:R-:W-:-:S05]  /*1e6c0*/  IMAD.IADD R3, R13, 0x1, R14 ;  /* 0x000000010d037824 */ /* 0x004fca00078e020e */
[----:B------:R-:W2:Y:S02]  /*1e6d0*/  SHFL.UP PT, R14, R3, 0x4, RZ ;  /* 0x04800000030e7989 */ /* 0x000ea400000e00ff */
[----:B--2---:R-:W-:Y:S02]  /*1e6e0*/  SEL R14, R14, RZ, P0 ;  /* 0x000000ff0e0e7207 */ /* 0x004fe40000000000 */
[----:B------:R-:W-:-:S03]  /*1e6f0*/  ISETP.GE.U32.AND P0, PT, R7, 0x10, PT ;  /* 0x000000100700780c */ /* 0x000fc60003f06070 */
[----:B------:R-:W-:-:S05]  /*1e700*/  IMAD.IADD R5, R3, 0x1, R14 ;  /* 0x0000000103057824 */ /* 0x000fca00078e020e */
[----:B------:R-:W2:Y:S02]  /*1e710*/  SHFL.UP PT, R14, R5, 0x8, RZ ;  /* 0x05000000050e7989 */ /* 0x000ea400000e00ff */
[----:B--2---:R-:W-:-:S05]  /*1e720*/  SEL R6, R14, RZ, P1 ;  /* 0x000000ff0e067207 */ /* 0x004fca0000800000 */
[----:B------:R-:W-:-:S05]  /*1e730*/  IMAD.IADD R6, R5, 0x1, R6 ;  /* 0x0000000105067824 */ /* 0x000fca00078e0206 */
[----:B------:R-:W2:Y:S02]  /*1e740*/  SHFL.UP PT, R14, R6, 0x10, RZ ;  /* 0x06000000060e7989 */ /* 0x000ea400000e00ff */
[----:B--2---:R-:W-:-:S05]  /*1e750*/  SEL R7, R14, RZ, P0 ;  /* 0x000000ff0e077207 */ /* 0x004fca0000000000 */
[----:B0-----:R-:W-:-:S05]  /*1e760*/  IMAD.IADD R2, R6, 0x1, R7 ;  /* 0x0000000106027824 */ /* 0x001fca00078e0207 */
[----:B------:R0:W2:Y:S02]  /*1e770*/  SHFL.IDX PT, R14, R2, 0x1f, 0x1f ;  /* 0x03e01f00020e7f89 */ /* 0x0000a400000e0000 */
.L_x_2425:
[----:B------:R-:W-:Y:S02]  /*1e780*/  ULDC UR4, c[0x0][0xc10] ;  /* 0x0003040000047ab9 */ /* 0x000fe40000000800 */
[----:B------:R-:W-:-:S04]  /*1e790*/  IMAD.U32 R5, RZ, RZ, UR4 ;  /* 0x00000004ff057e24 */ /* 0x000fc8000f8e00ff */
[----:B--2---:R-:W-:-:S04]  /*1e7a0*/  IMAD R3, R14, R5, RZ ;  /* 0x000000050e037224 */ /* 0x004fc800078e02ff */
[----:B------:R-:W-:-:S05]  /*1e7b0*/  IMAD.IADD R16, R3, 0x1, R16 ;  /* 0x0000000103107824 */ /* 0x000fca00078e0210 */
[----:B------:R-:W-:-:S13]  /*1e7c0*/  ISETP.GT.AND P0, PT, R16, R4, PT ;  /* 0x000000041000720c */ /* 0x000fda0003f04270 */
[----:B------:R-:W-:Y:S05]  /*1e7d0*/  @!P0 BRA `(.L_x_2307) ;  /* 0xfffffffc00508947 */ /* 0x000fea000383ffff */
.L_x_2302:
        /* <DEDUP_REMOVED lines=8> */
.L_x_2429:
[----:B------:R-:W-:Y:S01]  /*1e860*/  ISETP.NE.AND P0, PT, R3, RZ, PT ;  /* 0x000000ff0300720c */ /* 0x000fe20003f05270 */
[----:B------:R-:W-:-:S12]  /*1e870*/  IMAD.MOV.U32 R7, RZ, RZ, RZ ;  /* 0x000000ffff077224 */ /* 0x000fd800078e00ff */
[----:B------:R-:W-:Y:S05]  /*1e880*/  @!P0 BRA `(.L_x_2309) ;  /* 0x0000000000108947 */ /* 0x000fea0003800000 */
[----:B------:R-:W-:Y:S01]  /*1e890*/  UMOV UR4, 0xffffffff ;  /* 0xffffffff00047882 */ /* 0x000fe20000000000 */
[----:B------:R-:W-:Y:S02]  /*1e8a0*/  VIADD R12, R6, 0xffffffff ;  /* 0xffffffff060c7836 */ /* 0x000fe40000000000 */
[----:B------:R-:W-:Y:S05]  /*1e8b0*/  BRA.DIV UR4, `(.L_x_2310) ;  /* 0x0000002a04207947 */ /* 0x000fea000b800000 */
[----:B------:R4:W0:Y:S02]  /*1e8c0*/  SHFL.IDX PT, R7, R2, R12, 0x1f ;  /* 0x00001f0c02077589 */ /* 0x00082400000e0000 */
.L_x_2309:
[----:B0---4-:R-:W0:Y:S01]  /*1e8d0*/  LDC.64 R2, c[0x0][0xc68] ;  /* 0x00031a00ff027b82 */ /* 0x011e220000000a00 */
[----:B------:R-:W-:-:S04]  /*1e8e0*/  IMAD.IADD R19, R6, 0x1, R19 ;  /* 0x0000000106137824 */ /* 0x000fc800078e0213 */
[----:B0-----:R-:W-:-:S05]  /*1e8f0*/  IMAD.WIDE R2, R19, 0x4, R2 ;  /* 0x0000000413027825 */ /* 0x001fca00078e0202 */
[----:B-1----:R-:W2:Y:S01]  /*1e900*/  LDG.E R9, desc[UR52][R2.64] ;  /* 0x0000003402097981 */ /* 0x002ea2000c1e1900 */
[----:B------:R-:W-:-:S04]  /*1e910*/  IMAD R16, R7, R5, R16 ;  /* 0x0000000507107224 */ /* 0x000fc800078e0210 */
[----:B------:R-:W-:Y:S02]  /*1e920*/  IMAD.IADD R7, R4, 0x1, -R16 ;  /* 0x0000000104077824 */ /* 0x000fe400078e0a10 */
[----:B--23--:R-:W-:-:S05]  /*1e930*/  IMAD R6, R17, R9, RZ ;  /* 0x0000000911067224 */ /* 0x00cfca00078e02ff */
[----:B------:R-:W-:-:S04]  /*1e940*/  IABS R8, R6 ;  /* 0x0000000600087213 */ /* 0x000fc80000000000 */
[----:B------:R-:W0:Y:S08]  /*1e950*/  I2F.RP R11, R8 ;  /* 0x00000008000b7306 */ /* 0x000e300000209400 */
[----:B0-----:R-:W0:Y:S02]  /*1e960*/  MUFU.RCP R11, R11 ;  /* 0x0000000b000b7308 */ /* 0x001e240000001000 */
[----:B0-----:R-:W-:-:S06]  /*1e970*/  VIADD R12, R11, 0xffffffe ;  /* 0x0ffffffe0b0c7836 */ /* 0x001fcc0000000000 */
[----:B------:R-:W0:Y:S02]  /*1e980*/  F2I.FTZ.U32.TRUNC.NTZ R3, R12 ;  /* 0x0000000c00037305 */ /* 0x000e24000021f000 */
[----:B0-----:R-:W-:-:S04]  /*1e990*/  IMAD.MOV R2, RZ, RZ, -R3 ;  /* 0x000000ffff027224 */ /* 0x001fc800078e0a03 */
[----:B------:R-:W-:Y:S02]  /*1e9a0*/  IMAD R10, R2, R8, RZ ;  /* 0x00000008020a7224 */ /* 0x000fe400078e02ff */
[----:B------:R-:W-:-:S04]  /*1e9b0*/  IMAD.MOV.U32 R2, RZ, RZ, RZ ;  /* 0x000000ffff027224 */ /* 0x000fc800078e00ff */
[----:B------:R-:W-:Y:S01]  /*1e9c0*/  IMAD.HI.U32 R10, R3, R10, R2 ;  /* 0x0000000a030a7227 */ /* 0x000fe200078e0002 */
[----:B------:R-:W-:Y:S02]  /*1e9d0*/  IABS R3, R7 ;  /* 0x0000000700037213 */ /* 0x000fe40000000000 */
[----:B------:R-:W-:-:S03]  /*1e9e0*/  IABS R2, R6 ;  /* 0x0000000600027213 */ /* 0x000fc60000000000 */
[----:B------:R-:W-:-:S04]  /*1e9f0*/  IMAD.HI.U32 R10, R10, R3, RZ ;  /* 0x000000030a0a7227 */ /* 0x000fc800078e00ff */
[----:B------:R-:W-:-:S04]  /*1ea00*/  IMAD.MOV R2, RZ, RZ, -R2 ;  /* 0x000000ffff027224 */ /* 0x000fc800078e0a02 */
[----:B------:R-:W-:-:S05]  /*1ea10*/  IMAD R3, R10, R2, R3 ;  /* 0x000000020a037224 */ /* 0x000fca00078e0203 */
[----:B------:R-:W-:-:S13]  /*1ea20*/  ISETP.GT.U32.AND P0, PT, R8, R3, PT ;  /* 0x000000030800720c */ /* 0x000fda0003f04070 */
[----:B------:R-:W-:Y:S02]  /*1ea30*/  @!P0 IMAD.IADD R3, R3, 0x1, -R8 ;  /* 0x0000000103038824 */ /* 0x000fe400078e0a08 */
[----:B------:R-:W-:-:S03]  /*1ea40*/  @!P0 VIADD R10, R10, 0x1 ;  /* 0x000000010a0a8836 */ /* 0x000fc60000000000 */
[----:B------:R-:W-:Y:S02]  /*1ea50*/  ISETP.GE.U32.AND P0, PT, R3, R8, PT ;  /* 0x000000080300720c */ /* 0x000fe40003f06070 */
[----:B------:R-:W-:-:S11]  /*1ea60*/  LOP3.LUT R3, R7, R6, RZ, 0x3c, !PT ;  /* 0x0000000607037212 */ /* 0x000fd600078e3cff */
        /* <DEDUP_REMOVED lines=10> */
[----:B------:R-:W-:-:S04]  /*1eb10*/  VIADDMNMX R9, R8, R5, R9, PT ;  /* 0x0000000508097246 */ /* 0x000fc80003800109 */
        /* <DEDUP_REMOVED lines=13> */
[----:B------:R-:W-:Y:S01]  /*1ebf0*/  IMAD R8, R2, R8, R3 ;  /* 0x0000000802087224 */ /* 0x000fe200078e0203 */
[----:B------:R-:W-:-:S04]  /*1ec00*/  LOP3.LUT R3, R6, R9, RZ, 0x3c, !PT ;  /* 0x0000000906037212 */ /* 0x000fc800078e3cff */
[----:B------:R-:W-:-:S13]  /*1ec10*/  ISETP.GT.U32.AND P0, PT, R5, R8, PT ;  /* 0x000000080500720c */ /* 0x000fda0003f04070 */
[----:B------:R-:W-:Y:S02]  /*1ec20*/  @!P0 IMAD.IADD R8, R8, 0x1, -R5 ;  /* 0x0000000108088824 */ /* 0x000fe400078e0a05 */
[----:B------:R-:W-:-:S03]  /*1ec30*/  @!P0 VIADD R2, R2, 0x1 ;  /* 0x0000000102028836 */ /* 0x000fc60000000000 */
[----:B------:R-:W-:-:S13]  /*1ec40*/  ISETP.GE.U32.AND P0, PT, R8, R5, PT ;  /* 0x000000050800720c */ /* 0x000fda0003f06070 */
[----:B------:R-:W-:Y:S01]  /*1ec50*/  @P0 VIADD R2, R2, 0x1 ;  /* 0x0000000102020836 */ /* 0x000fe20000000000 */
[----:B------:R-:W-:Y:S01]  /*1ec60*/  ISETP.GE.AND P0, PT, R3, RZ, PT ;  /* 0x000000ff0300720c */ /* 0x000fe20003f06270 */
[----:B------:R-:W-:-:S12]  /*1ec70*/  IMAD.IADD R3, R6, 0x1, R4 ;  /* 0x0000000106037824 */ /* 0x000fd800078e0204 */
        /* <DEDUP_REMOVED lines=8> */
.L_x_2303:
[----:B------:R-:W-:Y:S01]  /*1ed00*/  UMOV UR4, URZ ;  /* 0x0000003f00047c82 */ /* 0x000fe20008000000 */
[----:B------:R-:W-:Y:S01]  /*1ed10*/  UMOV UR5, URZ ;  /* 0x0000003f00057c82 */ /* 0x000fe20008000000 */
[----:B------:R-:W-:Y:S01]  /*1ed20*/  ULDC UR6, c[0x0][0xc14] ;  /* 0x0003050000067ab9 */ /* 0x000fe20000000800 */
[----:B------:R-:W-:Y:S02]  /*1ed30*/  IMAD.MOV.U32 R16, RZ, RZ, R4 ;  /* 0x000000ffff107224 */ /* 0x000fe400078e0004 */
[----:B------:R-:W-:Y:S02]  /*1ed40*/  IMAD.U32 R17, RZ, RZ, UR4 ;  /* 0x00000004ff117e24 */ /* 0x000fe4000f8e00ff */
[----:B------:R-:W-:Y:S02]  /*1ed50*/  IMAD.U32 R18, RZ, RZ, UR5 ;  /* 0x00000005ff127e24 */ /* 0x000fe4000f8e00ff */
[----:B------:R-:W-:-:S07]  /*1ed60*/  IMAD.U32 R19, RZ, RZ, UR6 ;  /* 0x00000006ff137e24 */ /* 0x000fce000f8e00ff */
.L_x_2311:
        /* <DEDUP_REMOVED lines=12> */
.L_x_2212:
        /* <DEDUP_REMOVED lines=12> */
.L_x_2432:
[----:B------:R-:W-:Y:S05]  /*1eef0*/  BSYNC B0 ;  /* 0x0000000000007941 */ /* 0x000fea0003800000 */
.L_x_2313:
[----:B------:R-:W-:-:S03]  /*1ef00*/  UMOV UR4, 0xffffffff ;  /* 0xffffffff00047882 */ /* 0x000fc60000000000 */
[----:B------:R-:W-:Y:S05]  /*1ef10*/  BRA.DIV UR4, `(.L_x_2315) ;  /* 0x0000002204c47947 */ /* 0x000fea000b800000 */
[----:B------:R-:W2:Y:S02]  /*1ef20*/  S2R R2, SR_TID.X ;  /* 0x0000000000027919 */ /* 0x000ea40000002100 */
[----:B--2---:R-:W-:-:S04]  /*1ef30*/  SHF.R.U32.HI R2, RZ, 0x5, R2 ;  /* 0x00000005ff027819 */ /* 0x004fc80000011602 */
[----:B------:R-:W-:-:S05]  /*1ef40*/  LOP3.LUT R2, R2, 0x3, RZ, 0xc0, !PT ;  /* 0x0000000302027812 */ /* 0x000fca00078ec0ff */
[----:B------:R2:W3:Y:S02]  /*1ef50*/  SHFL.IDX PT, R14, R2, RZ, 0x1f ;  /* 0x00001fff020e7589 */ /* 0x0004e400000e0000 */
.L_x_2435:
[----:B---3--:R-:W-:-:S13]  /*1ef60*/  ISETP.NE.AND P0, PT, R14, RZ, PT ;  /* 0x000000ff0e00720c */ /* 0x008fda0003f05270 */
[----:B------:R-:W-:Y:S05]  /*1ef70*/  @P0 BRA `(.L_x_1991) ;  /* 0x0000000000940947 */ /* 0x000fea0003800000 */
[----:B------:R-:W-:-:S03]  /*1ef80*/  UMOV UR4, 0xffffffff ;  /* 0xffffffff00047882 */ /* 0x000fc60000000000 */
[----:B------:R-:W-:Y:S05]  /*1ef90*/  BRA.DIV UR4, `(.L_x_2316) ;  /* 0x0000002204d87947 */ /* 0x000fea000b800000 */
[----:B------:R-:W-:-:S13]  /*1efa0*/  ELECT P6, URZ, PT ;  /* 0x00000000003f782f */ /* 0x000fda00038c0000 */
.L_x_2438:
[----:B------:R-:W-:Y:S05]  /*1efb0*/  @!P6 BRA `(.L_x_1991) ;  /* 0x000000000084e947 */ /* 0x000fea0003800000 */
[----:B--2---:R-:W2:Y:S02]  /*1efc0*/  LDL.LU R2, [R1+0x2c] ;  /* 0x00002c0001027983 */ /* 0x004ea40000300800 */
[----:B--2---:R-:W-:-:S04]  /*1efd0*/  LOP3.LUT R2, R2, 0x2, RZ, 0xfc, !PT ;  /* 0x0000000202027812 */ /* 0x004fc800078efcff */
[----:B------:R-:W-:-:S13]  /*1efe0*/  ISETP.NE.AND P2, PT, R2, 0x3, PT ;  /* 0x000000030200780c */ /* 0x000fda0003f45270 */
[----:B------:R-:W-:Y:S05]  /*1eff0*/  @!P2 BRA `(.L_x_2317) ;  /* 0x000000000004a947 */ /* 0x000fea0003800000 */
[----:B------:R-:W-:Y:S01]  /*1f000*/  BPT.TRAP 0x1 ;  /* 0x000000040000795c */ /* 0x000fe20000300000 */
.L_x_2317:
        /* <DEDUP_REMOVED lines=14> */
.L_x_2439:
[----:B------:R-:W2:Y:S02]  /*1f0f0*/  SYNCS.PHASECHK.TRANS64.TRYWAIT P0, [R7+URZ], R2 ;  /* 0x00000002070075a7 */ /* 0x000ea4000800017f */
[----:B--2---:R-:W-:Y:S05]  /*1f100*/  @!P0 BRA `(.L_x_2319) ;  /* 0x0000002000b08947 */ /* 0x004fea0003800000 */
.L_x_2440:
[----:B------:R-:W-:Y:S05]  /*1f110*/  @!P2 BRA `(.L_x_2320) ;  /* 0x000000000004a947 */ /* 0x000fea0003800000 */
[----:B------:R-:W-:Y:S01]  /*1f120*/  BPT.TRAP 0x1 ;  /* 0x000000040000795c */ /* 0x000fe20000300000 */
.L_x_2320:
[----:B------:R-:W3:Y:S01]  /*1f130*/  LDL.LU R4, [R1] ;  /* 0x0000000001047983 */ /* 0x000ee20000300800 */
[----:B------:R-:W-:-:S04]  /*1f140*/  VIADD R0, R0, 0x22860 ;  /* 0x0002286000007836 */ /* 0x000fc80000000000 */
[----:B---3--:R-:W-:-:S04]  /*1f150*/  IMAD R4, R4, 0x8, R0 ;  /* 0x0000000804047824 */ /* 0x008fc800078e0200 */
[----:B------:R-:W3:Y:S02]  /*1f160*/  SYNCS.PHASECHK.TRANS64.TRYWAIT P0, [R4+URZ], R5 ;  /* 0x00000005040075a7 */ /* 0x000ee4000800017f */
[----:B---3--:R-:W-:Y:S05]  /*1f170*/  @!P0 BRA `(.L_x_2321) ;  /* 0x0000002000a88947 */ /* 0x008fea0003800000 */
.L_x_2441:
[----:B------:R-:W-:-:S07]  /*1f180*/  IMAD R3, R3, 0x8, R0 ;  /* 0x0000000803037824 */ /* 0x000fce00078e0200 */
.L_x_2322:
[----:B----4-:R4:W0:Y:S02]  /*1f190*/  SYNCS.PHASECHK.TRANS64.TRYWAIT P0, [R3+URZ], R2 ;  /* 0x00000002030075a7 */ /* 0x010824000800017f */
[----:B0-----:R-:W-:Y:S05]  /*1f1a0*/  @!P0 NANOSLEEP.SYNCS 0x989680 ;  /* 0x009896800000895d */ /* 0x001fea0003900000 */
[----:B------:R-:W0:Y:S02]  /*1f1b0*/  @!P0 SYNCS.PHASECHK.TRANS64 P0, [R3+URZ], R2 ;  /* 0x00000002030085a7 */ /* 0x000e24000800007f */
[----:B0-----:R-:W-:Y:S05]  /*1f1c0*/  @!P0 BRA `(.L_x_2322) ;  /* 0xfffffffc00f08947 */ /* 0x001fea000383ffff */
.L_x_1991:
[----:B------:R-:W-:Y:S05]  /*1f1d0*/  BSYNC B7 ;  /* 0x0000000000077941 */ /* 0x000fea0003800000 */
.L_x_1988:
[----:B------:R-:W-:Y:S05]  /*1f1e0*/  EXIT ;  /* 0x000000000000794d */ /* 0x000fea0003800000 */
.L_x_2017:
[----:B0-----:R0:W1:Y:S02]  /*1f1f0*/  SYNCS.PHASECHK.TRANS64.TRYWAIT P6, [R92+URZ+0x22890], R105 ;  /* 0x022890695c0075a7 */ /* 0x00106400080c017f */
[----:B-1----:R-:W-:Y:S05]  /*1f200*/  @!P6 NANOSLEEP.SYNCS 0x989680 ;  /* 0x009896800000e95d */ /* 0x002fea0003900000 */
[----:B------:R-:W1:Y:S02]  /*1f210*/  @!P6 SYNCS.PHASECHK.TRANS64 P6, [R92+URZ+0x22890], R105 ;  /* 0x022890695c00e5a7 */ /* 0x000e6400080c007f */
[----:B-1----:R-:W-:Y:S05]  /*1f220*/  @!P6 BRA `(.L_x_2017) ;  /* 0xfffffffc00f0e947 */ /* 0x002fea000383ffff */
[----:B------:R-:W-:Y:S05]  /*1f230*/  BRA `(.L_x_2323) ;  /* 0xfffffe3c001c7947 */ /* 0x000fea000383ffff */
.L_x_2035:
[----:B0-----:R0:W1:Y:S02]  /*1f240*/  SYNCS.PHASECHK.TRANS64.TRYWAIT P5, [R92+URZ+0x22890], R105 ;  /* 0x022890695c0075a7 */ /* 0x00106400080a017f */
[----:B-1----:R-:W-:Y:S05]  /*1f250*/  @!P5 NANOSLEEP.SYNCS 0x989680 ;  /* 0x009896800000d95d */ /* 0x002fea0003900000 */
[----:B------:R-:W1:Y:S02]  /*1f260*/  @!P5 SYNCS.PHASECHK.TRANS64 P5, [R92+URZ+0x22890], R105 ;  /* 0x022890695c00d5a7 */ /* 0x000e6400080a007f */
[----:B-1----:R-:W-:Y:S05]  /*1f270*/  @!P5 BRA `(.L_x_2035) ;  /* 0xfffffffc00f0d947 */ /* 0x002fea000383ffff */
[----:B------:R-:W-:Y:S05]  /*1f280*/  BRA `(.L_x_2324) ;  /* 0xfffffe4c00cc7947 */ /* 0x000fea000383ffff */
.L_x_2044:
[----:B0-----:R0:W1:Y:S02]  /*1f290*/  SYNCS.PHASECHK.TRANS64.TRYWAIT P4, [R92+URZ+0x22890], R105 ;  /* 0x022890695c0075a7 */ /* 0x001064000808017f */
[----:B-1----:R-:W-:Y:S05]  /*1f2a0*/  @!P4 NANOSLEEP.SYNCS 0x989680 ;  /* 0x009896800000c95d */ /* 0x002fea0003900000 */
[----:B------:R-:W1:Y:S02]  /*1f2b0*/  @!P4 SYNCS.PHASECHK.TRANS64 P4, [R92+URZ+0x22890], R105 ;  /* 0x022890695c00c5a7 */ /* 0x000e64000808007f */
[----:B-1----:R-:W-:Y:S05]  /*1f2c0*/  @!P4 BRA `(.L_x_2044) ;  /* 0xfffffffc00f0c947 */ /* 0x002fea000383ffff */
[----:B------:R-:W-:Y:S05]  /*1f2d0*/  BRA `(.L_x_2325) ;  /* 0xfffffe5c00f47947 */ /* 0x000fea000383ffff */
.L_x_2050:
[----:B--2---:R2:W3:Y:S02]  /*1f2e0*/  SYNCS.PHASECHK.TRANS64.TRYWAIT P3, [R92+URZ+0x228b0], R105 ;  /* 0x0228b0695c0075a7 */ /* 0x0044e4000806017f */
[----:B---3--:R-:W-:Y:S05]  /*1f2f0*/  @!P3 NANOSLEEP.SYNCS 0x989680 ;  /* 0x009896800000b95d */ /* 0x008fea0003900000 */
[----:B------:R-:W3:Y:S02]  /*1f300*/  @!P3 SYNCS.PHASECHK.TRANS64 P3, [R92+URZ+0x228b0], R105 ;  /* 0x0228b0695c00b5a7 */ /* 0x000ee4000806007f */
[----:B---3--:R-:W-:Y:S05]  /*1f310*/  @!P3 BRA `(.L_x_2050) ;  /* 0xfffffffc00f0b947 */ /* 0x008fea000383ffff */
[----:B------:R-:W-:Y:S05]  /*1f320*/  BRA `(.L_x_2326) ;  /* 0xfffffe6000847947 */ /* 0x000fea000383ffff */
.L_x_2066:
[----:B------:R-:W0:Y:S01]  /*1f330*/  S2R R9, SR_TID.X ;  /* 0x0000000000097919 */ /* 0x000e220000002100 */
[----:B------:R-:W-:Y:S01]  /*1f340*/  BSSY B0, `(.L_x_2327) ;  /* 0x000000c000007945 */ /* 0x000fe20003800000 */
[----:B------:R-:W-:Y:S02]  /*1f350*/  IMAD.MOV.U32 R12, RZ, RZ, RZ ;  /* 0x000000ffff0c7224 */ /* 0x000fe400078e00ff */
[----:B------:R-:W-:Y:S02]  /*1f360*/  IMAD.MOV.U32 R11, RZ, RZ, 0x1f ;  /* 0x0000001fff0b7424 */ /* 0x000fe400078e00ff */
[----:B------:R-:W-:Y:S02]  /*1f370*/  IMAD.MOV.U32 R15, RZ, RZ, -0x1 ;  /* 0xffffffffff0f7424 */ /* 0x000fe400078e00ff */
[----:B0-----:R-:W-:-:S05]  /*1f380*/  VIADD R9, R9, 0xffffff80 ;  /* 0xffffff8009097836 */ /* 0x001fca0000000000 */
[----:B------:R-:W-:-:S04]  /*1f390*/  SHF.R.S32.HI R8, RZ, 0x1f, R9 ;  /* 0x0000001fff087819 */ /* 0x000fc80000011409 */
[----:B------:R-:W-:-:S04]  /*1f3a0*/  LEA.HI R8, R8, R9, RZ, 0x7 ;  /* 0x0000000908087211 */ /* 0x000fc800078f38ff */
[----:B------:R-:W-:-:S05]  /*1f3b0*/  SHF.R.S32.HI R8, RZ, 0x7, R8 ;  /* 0x00000007ff087819 */ /* 0x000fca0000011408 */
[----:B------:R-:W-:-:S07]  /*1f3c0*/  IMAD.MOV.U32 R13, RZ, RZ, R8 ;  /* 0x000000ffff0d7224 */ /* 0x000fce00078e0008 */
[----:B-----5:R-:W-:Y:S05]  /*1f3d0*/  WARPSYNC.COLLECTIVE R15, `(.L_x_2328) ;  /* 0x000000000f087348 */ /* 0x020fea0003c00000 */
[----:B------:R0:W1:Y:S02]  /*1f3e0*/  SHFL.IDX P6, R14, R13, R12, R11 ;  /* 0x0000000c0d0e7389 */ /* 0x00006400000c000b */
[----:B01---5:R-:W-:Y:S01]  /*1f3f0*/  ENDCOLLECTIVE ;  /* 0x000000000000791b */ /* 0x023fe20003800000 */
.L_x_2328:
[----:B------:R-:W-:Y:S05]  /*1f400*/  BSYNC B0 ;  /* 0x0000000000007941 */ /* 0x000fea0003800000 */
.L_x_2327:
[----:B------:R-:W-:Y:S05]  /*1f410*/  BRA `(.L_x_2329) ;  /* 0xfffffe6c00f07947 */ /* 0x000fea000383ffff */
.L_x_2082:
        /* <DEDUP_REMOVED lines=8> */
.L_x_2331:
[----:B------:R-:W-:Y:S05]  /*1f4a0*/  BSYNC B1 ;  /* 0x0000000000017941 */ /* 0x000fea0003800000 */
.L_x_2330:
[----:B------:R-:W-:Y:S05]  /*1f4b0*/  BRA `(.L_x_2332) ;  /* 0xfffffe7c00347947 */ /* 0x000fea000383ffff */
.L_x_2083:
        /* <DEDUP_REMOVED lines=8> */
.L_x_2334:
[----:B------:R-:W-:Y:S05]  /*1f540*/  BSYNC B1 ;  /* 0x0000000000017941 */ /* 0x000fea0003800000 */
.L_x_2333:
[----:B------:R-:W-:Y:S05]  /*1f550*/  BRA `(.L_x_2335) ;  /* 0xfffffe7c00147947 */ /* 0x000fea000383ffff */
.L_x_2084:
        /* <DEDUP_REMOVED lines=8> */
.L_x_2337:
[----:B------:R-:W-:Y:S05]  /*1f5e0*/  BSYNC B1 ;  /* 0x0000000000017941 */ /* 0x000fea0003800000 */
.L_x_2336:
[----:B------:R-:W-:Y:S05]  /*1f5f0*/  BRA `(.L_x_2338) ;  /* 0xfffffe7800f47947 */ /* 0x000fea000383ffff */
.L_x_2085:
        /* <DEDUP_REMOVED lines=8> */
.L_x_2340:
[----:B------:R-:W-:Y:S05]  /*1f680*/  BSYNC B1 ;  /* 0x0000000000017941 */ /* 0x000fea0003800000 */
.L_x_2339:
[----:B------:R-:W-:Y:S05]  /*1f690*/  BRA `(.L_x_2341) ;  /* 0xfffffe7800d47947 */ /* 0x000fea000383ffff */
.L_x_2086:
[----:B------:R-:W-:Y:S01]  /*1f6a0*/  BSSY B1, `(.L_x_2342) ;  /* 0x0000008000017945 */ /* 0x000fe20003800000 */
[----:B------:R-:W-:Y:S02]  /*1f6b0*/  IMAD.MOV.U32 R13, RZ, RZ, R5 ;  /* 0x000000ffff0d7224 */ /* 0x000fe400078e0005 */
[----:B------:R-:W-:Y:S02]  /*1f6c0*/  IMAD.MOV.U32 R12, RZ, RZ, 0x1 ;  /* 0x00000001ff0c7424 */ /* 0x000fe400078e00ff */
[----:B------:R-:W-:Y:S02]  /*1f6d0*/  IMAD.MOV.U32 R11, RZ, RZ, 0x1c1f ;  /* 0x00001c1fff0b7424 */ /* 0x000fe400078e00ff */
[----:B------:R-:W-:-:S07]  /*1f6e0*/  IMAD.MOV.U32 R15, RZ, RZ, -0x1 ;  /* 0xffffffffff0f7424 */ /* 0x000fce00078e00ff */
[----:B-----5:R-:W-:Y:S05]  /*1f6f0*/  WARPSYNC.COLLECTIVE R15, `(.L_x_2343) ;  /* 0x000000000f087348 */ /* 0x020fea0003c00000 */
[----:B------:R0:W1:Y:S02]  /*1f700*/  SHFL.IDX P6, R14, R13, R12, R11 ;  /* 0x0000000c0d0e7389 */ /* 0x00006400000c000b */
[----:B01---5:R-:W-:Y:S01]  /*1f710*/  ENDCOLLECTIVE ;  /* 0x000000000000791b */ /* 0x023fe20003800000 */
.L_x_2343:
[----:B------:R-:W-:Y:S05]  /*1f720*/  BSYNC B1 ;  /* 0x0000000000017941 */ /* 0x000fea0003800000 */
.L_x_2342:
[----:B------:R-:W-:Y:S05]  /*1f730*/  BRA `(.L_x_2344) ;  /* 0xfffffe7800b47947 */ /* 0x000fea000383ffff */
.L_x_2087:
        /* <DEDUP_REMOVED lines=8> */
.L_x_2346:
[----:B------:R-:W-:Y:S05]  /*1f7c0*/  BSYNC B1 ;  /* 0x0000000000017941 */ /* 0x000fea0003800000 */
.L_x_2345:
[----:B------:R-:W-:Y:S05]  /*1f7d0*/  BRA `(.L_x_2347) ;  /* 0xfffffe7800947947 */ /* 0x000fea000383ffff */
.L_x_2088:
        /* <DEDUP_REMOVED lines=8> */
.L_x_2349:
[----:B------:R-:W-:Y:S05]  /*1f860*/  BSYNC B1 ;  /* 0x0000000000017941 */ /* 0x000fea0003800000 */
.L_x_2348:
[----:B------:R-:W-:Y:S05]  /*1f870*/  BRA `(.L_x_2350) ;  /* 0xfffffe7800747947 */ /* 0x000fea000383ffff */
.L_x_2089:
        /* <DEDUP_REMOVED lines=8> */
.L_x_2352:
[----:B------:R-:W-:Y:S05]  /*1f900*/  BSYNC B1 ;  /* 0x0000000000017941 */ /* 0x000fea0003800000 */
.L_x_2351:
[----:B------:R-:W-:Y:S05]  /*1f910*/  BRA `(.L_x_2353) ;  /* 0xfffffe7800547947 */ /* 0x000fea000383ffff */
.L_x_2091:
[----:B0-----:R0:W1:Y:S02]  /*1f920*/  SYNCS.PHASECHK.TRANS64.TRYWAIT P2, [R17+URZ+0x22800], R6 ;  /* 0x02280006110075a7 */ /* 0x001064000804017f */
[----:B-1----:R-:W-:Y:S05]  /*1f930*/  @!P2 NANOSLEEP.SYNCS 0x989680 ;  /* 0x009896800000a95d */ /* 0x002fea0003900000 */
[----:B------:R-:W1:Y:S02]  /*1f940*/  @!P2 SYNCS.PHASECHK.TRANS64 P2, [R17+URZ+0x22800], R6 ;  /* 0x022800061100a5a7 */ /* 0x000e64000804007f */
[----:B-1----:R-:W-:Y:S05]  /*1f950*/  @!P2 BRA `(.L_x_2091) ;  /* 0xfffffffc00f0a947 */ /* 0x002fea000383ffff */
[----:B------:R-:W-:Y:S05]  /*1f960*/  BRA `(.L_x_2354) ;  /* 0xfffffe7800dc7947 */ /* 0x000fea000383ffff */
.L_x_2099:
        /* <DEDUP_REMOVED lines=8> */
.L_x_2356:
[----:B------:R-:W-:Y:S05]  /*1f9f0*/  BSYNC B1 ;  /* 0x0000000000017941 */ /* 0x000fea0003800000 */
.L_x_2355:
[----:B------:R-:W-:Y:S05]  /*1fa00*/  BRA `(.L_x_2357) ;  /* 0xfffffe8800f87947 */ /* 0x000fea000383ffff */
.L_x_2100:
        /* <DEDUP_REMOVED lines=8> */
.L_x_2359:
[----:B------:R-:W-:Y:S05]  /*1fa90*/  BSYNC B1 ;  /* 0x0000000000017941 */ /* 0x000fea0003800000 */
.L_x_2358:
[----:B------:R-:W-:Y:S05]  /*1faa0*/  BRA `(.L_x_2360) ;  /* 0xfffffe8800d87947 */ /* 0x000fea000383ffff */
.L_x_2101:
        /* <DEDUP_REMOVED lines=8> */
.L_x_2362:
[----:B------:R-:W-:Y:S05]  /*1fb30*/  BSYNC B1 ;  /* 0x0000000000017941 */ /* 0x000fea0003800000 */
.L_x_2361:
[----:B------:R-:W-:Y:S05]  /*1fb40*/  BRA `(.L_x_2363) ;  /* 0xfffffe8800b87947 */ /* 0x000fea000383ffff */
.L_x_2102:
        /* <DEDUP_REMOVED lines=8> */
.L_x_2365:
[----:B------:R-:W-:Y:S05]  /*1fbd0*/  BSYNC B1 ;  /* 0x0000000000017941 */ /* 0x000fea0003800000 */
.L_x_2364:
[----:B------:R-:W-:Y:S05]  /*1fbe0*/  BRA `(.L_x_2366) ;  /* 0xfffffe8800987947 */ /* 0x000fea000383ffff */
.L_x_2103:
        /* <DEDUP_REMOVED lines=8> */
.L_x_2368:
[----:B------:R-:W-:Y:S05]  /*1fc70*/  BSYNC B1 ;  /* 0x0000000000017941 */ /* 0x000fea0003800000 */
.L_x_2367:
[----:B------:R-:W-:Y:S05]  /*1fc80*/  BRA `(.L_x_2369) ;  /* 0xfffffe8800787947 */ /* 0x000fea000383ffff */
.L_x_2104:
        /* <DEDUP_REMOVED lines=8> */
.L_x_2371:
[----:B------:R-:W-:Y:S05]  /*1fd10*/  BSYNC B1 ;  /* 0x0000000000017941 */ /* 0x000fea0003800000 */
.L_x_2370:
[----:B------:R-:W-:Y:S05]  /*1fd20*/  BRA `(.L_x_2372) ;  /* 0xfffffe88005c7947 */ /* 0x000fea000383ffff */
.L_x_2105:
        /* <DEDUP_REMOVED lines=8> */
.L_x_2374:
[----:B------:R-:W-:Y:S05]  /*1fdb0*/  BSYNC B1 ;  /* 0x0000000000017941 */ /* 0x000fea0003800000 */
.L_x_2373:
[----:B------:R-:W-:Y:S05]  /*1fdc0*/  BRA `(.L_x_2375) ;  /* 0xfffffe8800407947 */ /* 0x000fea000383ffff */
.L_x_2106:
        /* <DEDUP_REMOVED lines=8> */
.L_x_2377:
[----:B------:R-:W-:Y:S05]  /*1fe50*/  BSYNC B1 ;  /* 0x0000000000017941 */ /* 0x000fea0003800000 */
.L_x_2376:
[----:B------:R-:W-:Y:S05]  /*1fe60*/  BRA `(.L_x_2378) ;  /* 0xfffffe8800247947 */ /* 0x000fea000383ffff */
.L_x_2108:
[----:B0-----:R0:W1:Y:S02]  /*1fe70*/  SYNCS.PHASECHK.TRANS64.TRYWAIT P1, [R17+URZ+0x22800], R4 ;  /* 0x02280004110075a7 */ /* 0x001064000802017f */
[----:B-1----:R-:W-:Y:S05]  /*1fe80*/  @!P1 NANOSLEEP.SYNCS 0x989680 ;  /* 0x009896800000995d */ /* 0x002fea0003900000 */
[----:B------:R-:W1:Y:S02]  /*1fe90*/  @!P1 SYNCS.PHASECHK.TRANS64 P1, [R17+URZ+0x22800], R4 ;  /* 0x02280004110095a7 */ /* 0x000e64000802007f */
[----:B-1----:R-:W-:Y:S05]  /*1fea0*/  @!P1 BRA `(.L_x_2108) ;  /* 0xfffffffc00f09947 */ /* 0x002fea000383ffff */
[----:B------:R-:W-:Y:S05]  /*1feb0*/  BRA `(.L_x_2379) ;  /* 0xfffffe8800947947 */ /* 0x000fea000383ffff */
.L_x_2114:
[----:B--2---:R2:W3:Y:S02]  /*1fec0*/  SYNCS.PHASECHK.TRANS64.TRYWAIT P2, [R5+URZ+0x22830], R20 ;  /* 0x02283014050075a7 */ /* 0x0044e4000804017f */
[----:B---3--:R-:W-:Y:S05]  /*1fed0*/  @!P2 NANOSLEEP.SYNCS 0x989680 ;  /* 0x009896800000a95d */ /* 0x008fea0003900000 */
[----:B------:R-:W3:Y:S02]  /*1fee0*/  @!P2 SYNCS.PHASECHK.TRANS64 P2, [R5+URZ+0x22830], R20 ;  /* 0x022830140500a5a7 */ /* 0x000ee4000804007f */
[----:B---3--:R-:W-:Y:S05]  /*1fef0*/  @!P2 BRA `(.L_x_2114) ;  /* 0xfffffffc00f0a947 */ /* 0x008fea000383ffff */
[----:B------:R-:W-:Y:S05]  /*1ff00*/  BRA `(.L_x_2113) ;  /* 0xfffffe9800407947 */ /* 0x000fea000383ffff */
.L_x_2127:
[----:B-1----:R1:W2:Y:S02]  /*1ff10*/  SYNCS.PHASECHK.TRANS64.TRYWAIT P2, [R5+URZ+0x22850], R20 ;  /* 0x02285014050075a7 */ /* 0x0022a4000804017f */
[----:B--2---:R-:W-:Y:S05]  /*1ff20*/  @!P2 NANOSLEEP.SYNCS 0x989680 ;  /* 0x009896800000a95d */ /* 0x004fea0003900000 */
[----:B------:R-:W2:Y:S02]  /*1ff30*/  @!P2 SYNCS.PHASECHK.TRANS64 P2, [R5+URZ+0x22850], R20 ;  /* 0x022850140500a5a7 */ /* 0x000ea4000804007f */
[----:B--2---:R-:W-:Y:S05]  /*1ff40*/  @!P2 BRA `(.L_x_2127) ;  /* 0xfffffffc00f0a947 */ /* 0x004fea000383ffff */
[----:B------:R-:W-:Y:S05]  /*1ff50*/  BRA `(.L_x_2126) ;  /* 0xfffffec000747947 */ /* 0x000fea000383ffff */
.L_x_2136:
[----:B-1----:R1:W2:Y:S02]  /*1ff60*/  SYNCS.PHASECHK.TRANS64.TRYWAIT P2, [R209+URZ+0x22830], R204 ;  /* 0x022830ccd10075a7 */ /* 0x0022a4000804017f */
[----:B--2---:R-:W-:Y:S05]  /*1ff70*/  @!P2 NANOSLEEP.SYNCS 0x989680 ;  /* 0x009896800000a95d */ /* 0x004fea0003900000 */
[----:B------:R-:W2:Y:S02]  /*1ff80*/  @!P2 SYNCS.PHASECHK.TRANS64 P2, [R209+URZ+0x22830], R204 ;  /* 0x022830ccd100a5a7 */ /* 0x000ea4000804007f */
[----:B--2---:R-:W-:Y:S05]  /*1ff90*/  @!P2 BRA `(.L_x_2136) ;  /* 0xfffffffc00f0a947 */ /* 0x004fea000383ffff */
[----:B------:R-:W-:Y:S05]  /*1ffa0*/  BRA `(.L_x_2135) ;  /* 0xfffffec800307947 */ /* 0x000fea000383ffff */
.L_x_2149:
[----:B-1----:R1:W2:Y:S02]  /*1ffb0*/  SYNCS.PHASECHK.TRANS64.TRYWAIT P2, [R209+URZ+0x22850], R204 ;  /* 0x022850ccd10075a7 */ /* 0x0022a4000804017f */
[----:B--2---:R-:W-:Y:S05]  /*1ffc0*/  @!P2 NANOSLEEP.SYNCS 0x989680 ;  /* 0x009896800000a95d */ /* 0x004fea0003900000 */
[----:B------:R-:W2:Y:S02]  /*1ffd0*/  @!P2 SYNCS.PHASECHK.TRANS64 P2, [R209+URZ+0x22850], R204 ;  /* 0x022850ccd100a5a7 */ /* 0x000ea4000804007f */
[----:B--2---:R-:W-:Y:S05]  /*1ffe0*/  @!P2 BRA `(.L_x_2149) ;  /* 0xfffffffc00f0a947 */ /* 0x004fea000383ffff */
[----:B------:R-:W-:Y:S05]  /*1fff0*/  BRA `(.L_x_2148) ;  /* 0xfffffef800a07947 */ /* 0x000fea000383ffff */
.L_x_2159:
[----:B-1----:R1:W2:Y:S02]  /*20000*/  SYNCS.PHASECHK.TRANS64.TRYWAIT P3, [R205+URZ+0x22830], R5 ;  /* 0x02283005cd0075a7 */ /* 0x0022a4000806017f */
[----:B--2---:R-:W-:Y:S05]  /*20010*/  @!P3 NANOSLEEP.SYNCS 0x989680 ;  /* 0x009896800000b95d */ /* 0x004fea0003900000 */
[----:B------:R-:W2:Y:S02]  /*20020*/  @!P3 SYNCS.PHASECHK.TRANS64 P3, [R205+URZ+0x22830], R5 ;  /* 0x02283005cd00b5a7 */ /* 0x000ea4000806007f */
[----:B--2---:R-:W-:Y:S05]  /*20030*/  @!P3 BRA `(.L_x_2159) ;  /* 0xfffffffc00f0b947 */ /* 0x004fea000383ffff */
[----:B------:R-:W-:Y:S05]  /*20040*/  BRA `(.L_x_2158) ;  /* 0xffffff00006c7947 */ /* 0x000fea000383ffff */
.L_x_2164:
[----:B-1----:R1:W2:Y:S02]  /*20050*/  SYNCS.PHASECHK.TRANS64.TRYWAIT P3, [R205+URZ+0x22850], R5 ;  /* 0x02285005cd0075a7 */ /* 0x0022a4000806017f */
[----:B--2---:R-:W-:Y:S05]  /*20060*/  @!P3 NANOSLEEP.SYNCS 0x989680 ;  /* 0x009896800000b95d */ /* 0x004fea0003900000 */
[----:B------:R-:W2:Y:S02]  /*20070*/  @!P3 SYNCS.PHASECHK.TRANS64 P3, [R205+URZ+0x22850], R5 ;  /* 0x02285005cd00b5a7 */ /* 0x000ea4000806007f */
[----:B--2---:R-:W-:Y:S05]  /*20080*/  @!P3 BRA `(.L_x_2164) ;  /* 0xfffffffc00f0b947 */ /* 0x004fea000383ffff */
[----:B------:R-:W-:Y:S05]  /*20090*/  BRA `(.L_x_2163) ;  /* 0xffffff2000487947 */ /* 0x000fea000383ffff */
.L_x_2170:
[----:B-1----:R1:W2:Y:S02]  /*200a0*/  SYNCS.PHASECHK.TRANS64.TRYWAIT P2, [R205+URZ+0x22830], R204 ;  /* 0x022830cccd0075a7 */ /* 0x0022a4000804017f */
[----:B--2---:R-:W-:Y:S05]  /*200b0*/  @!P2 NANOSLEEP.SYNCS 0x989680 ;  /* 0x009896800000a95d */ /* 0x004fea0003900000 */
[----:B------:R-:W2:Y:S02]  /*200c0*/  @!P2 SYNCS.PHASECHK.TRANS64 P2, [R205+URZ+0x22830], R204 ;  /* 0x022830cccd00a5a7 */ /* 0x000ea4000804007f */
[----:B--2---:R-:W-:Y:S05]  /*200d0*/  @!P2 BRA `(.L_x_2170) ;  /* 0xfffffffc00f0a947 */ /* 0x004fea000383ffff */
[----:B------:R-:W-:Y:S05]  /*200e0*/  BRA `(.L_x_2169) ;  /* 0xffffff2400807947 */ /* 0x000fea000383ffff */
.L_x_2183:
[----:B-1----:R1:W2:Y:S02]  /*200f0*/  SYNCS.PHASECHK.TRANS64.TRYWAIT P2, [R205+URZ+0x22850], R204 ;  /* 0x022850cccd0075a7 */ /* 0x0022a4000804017f */
[----:B--2---:R-:W-:Y:S05]  /*20100*/  @!P2 NANOSLEEP.SYNCS 0x989680 ;  /* 0x009896800000a95d */ /* 0x004fea0003900000 */
[----:B------:R-:W2:Y:S02]  /*20110*/  @!P2 SYNCS.PHASECHK.TRANS64 P2, [R205+URZ+0x22850], R204 ;  /* 0x022850cccd00a5a7 */ /* 0x000ea4000804007f */
[----:B--2---:R-:W-:Y:S05]  /*20120*/  @!P2 BRA `(.L_x_2183) ;  /* 0xfffffffc00f0a947 */ /* 0x004fea000383ffff */
[----:B------:R-:W-:Y:S05]  /*20130*/  BRA `(.L_x_2182) ;  /* 0xffffff5400f47947 */ /* 0x000fea000383ffff */
.L_x_2226:
[----:B------:R-:W1:Y:S01]  /*20140*/  S2R R11, SR_TID.X ;  /* 0x00000000000b7919 */ /* 0x000e620000002100 */
[----:B------:R-:W-:Y:S01]  /*20150*/  BSSY B1, `(.L_x_2380) ;  /* 0x000000a000017945 */ /* 0x000fe20003800000 */
[----:B------:R-:W-:Y:S02]  /*20160*/  IMAD.MOV.U32 R12, RZ, RZ, RZ ;  /* 0x000000ffff0c7224 */ /* 0x000fe400078e00ff */
[----:B------:R-:W-:Y:S01]  /*20170*/  IMAD.MOV.U32 R15, RZ, RZ, -0x1 ;  /* 0xffffffffff0f7424 */ /* 0x000fe200078e00ff */
[----:B-1----:R-:W-:-:S04]  /*20180*/  SHF.R.U32.HI R11, RZ, 0x5, R11 ;  /* 0x00000005ff0b7819 */ /* 0x002fc8000001160b */
[----:B------:R-:W-:-:S05]  /*20190*/  LOP3.LUT R11, R11, 0x3, RZ, 0xc0, !PT ;  /* 0x000000030b0b7812 */ /* 0x000fca00078ec0ff */
[----:B0-----:R-:W-:Y:S02]  /*201a0*/  IMAD.MOV.U32 R13, RZ, RZ, R11 ;  /* 0x000000ffff0d7224 */ /* 0x001fe400078e000b */
[----:B------:R-:W-:-:S07]  /*201b0*/  IMAD.MOV.U32 R11, RZ, RZ, 0x1f ;  /* 0x0000001fff0b7424 */ /* 0x000fce00078e00ff */
[----:B------:R-:W-:Y:S05]  /*201c0*/  WARPSYNC.COLLECTIVE R15, `(.L_x_2381) ;  /* 0x000000000f087348 */ /* 0x000fea0003c00000 */
[----:B------:R0:W1:Y:S02]  /*201d0*/  SHFL.IDX P6, R14, R13, R12, R11 ;  /* 0x0000000c0d0e7389 */ /* 0x00006400000c000b */
[----:B01----:R-:W-:Y:S01]  /*201e0*/  ENDCOLLECTIVE ;  /* 0x000000000000791b */ /* 0x003fe20003800000 */
.L_x_2381:
[----:B------:R-:W-:Y:S05]  /*201f0*/  BSYNC B1 ;  /* 0x0000000000017941 */ /* 0x000fea0003800000 */
.L_x_2380:
[----:B------:R-:W-:Y:S05]  /*20200*/  BRA `(.L_x_2382) ;  /* 0xffffffa4005c7947 */ /* 0x000fea000383ffff */
.L_x_2227:
[----:B------:R-:W-:Y:S01]  /*20210*/  BSSY B1, `(.L_x_2383) ;  /* 0x0000006000017945 */ /* 0x000fe20003800000 */
[----:B------:R-:W-:-:S07]  /*20220*/  IMAD.MOV.U32 R15, RZ, RZ, -0x1 ;  /* 0xffffffffff0f7424 */ /* 0x000fce00078e00ff */
[----:B0-----:R-:W-:Y:S05]  /*20230*/  WARPSYNC.COLLECTIVE R15, `(.L_x_2384) ;  /* 0x000000000f0c7348 */ /* 0x001fea0003c00000 */
[----:B------:R-:W-:Y:S02]  /*20240*/  ELECT P6, UR62, PT ;  /* 0x00000000003e782f */ /* 0x000fe400038c0000 */
[----:B------:R-:W-:Y:S01]  /*20250*/  MOV R14, UR62 ;  /* 0x0000003e000e7c02 */ /* 0x000fe20008000f00 */
[----:B0-----:R-:W-:Y:S10]  /*20260*/  ENDCOLLECTIVE ;  /* 0x000000000000791b */ /* 0x001ff40003800000 */
.L_x_2384:
[----:B------:R-:W-:Y:S05]  /*20270*/  BSYNC B1 ;  /* 0x0000000000017941 */ /* 0x000fea0003800000 */
.L_x_2383:
[----:B------:R-:W-:Y:S05]  /*20280*/  BRA `(.L_x_2385) ;  /* 0xffffffa400487947 */ /* 0x000fea000383ffff */
.L_x_2229:
[----:B-1----:R1:W2:Y:S02]  /*20290*/  SYNCS.PHASECHK.TRANS64.TRYWAIT P0, [R7+URZ+0x22820], R8 ;  /* 0x02282008070075a7 */ /* 0x0022a4000800017f */
[----:B--2---:R-:W-:Y:S05]  /*202a0*/  @!P0 NANOSLEEP.SYNCS 0x989680 ;  /* 0x009896800000895d */ /* 0x004fea0003900000 */
[----:B------:R-:W2:Y:S02]  /*202b0*/  @!P0 SYNCS.PHASECHK.TRANS64 P0, [R7+URZ+0x22820], R8 ;  /* 0x02282008070085a7 */ /* 0x000ea4000800007f */
[----:B--2---:R-:W-:Y:S05]  /*202c0*/  @!P0 BRA `(.L_x_2229) ;  /* 0xfffffffc00f08947 */ /* 0x004fea000383ffff */
[----:B------:R-:W-:Y:S05]  /*202d0*/  BRA `(.L_x_2386) ;  /* 0xffffffa400647947 */ /* 0x000fea000383ffff */
.L_x_2232:
[----:B-1----:R1:W2:Y:S02]  /*202e0*/  SYNCS.PHASECHK.TRANS64.TRYWAIT P0, [R8+URZ+0x228a0], R11 ;  /* 0x0228a00b080075a7 */ /* 0x0022a4000800017f */
[----:B--2---:R-:W-:Y:S05]  /*202f0*/  @!P0 NANOSLEEP.SYNCS 0x989680 ;  /* 0x009896800000895d */ /* 0x004fea0003900000 */
[----:B------:R-:W2:Y:S02]  /*20300*/  @!P0 SYNCS.PHASECHK.TRANS64 P0, [R8+URZ+0x228a0], R11 ;  /* 0x0228a00b080085a7 */ /* 0x000ea4000800007f */
[----:B--2---:R-:W-:Y:S05]  /*20310*/  @!P0 BRA `(.L_x_2232) ;  /* 0xfffffffc00f08947 */ /* 0x004fea000383ffff */
[----:B------:R-:W-:Y:S05]  /*20320*/  BRA `(.L_x_2387) ;  /* 0xffffffa400747947 */ /* 0x000fea000383ffff */
.L_x_2234:
[----:B--2---:R2:W3:Y:S02]  /*20330*/  SYNCS.PHASECHK.TRANS64.TRYWAIT P0, [R8+URZ+0x228c0], R11 ;  /* 0x0228c00b080075a7 */ /* 0x0044e4000800017f */
[----:B---3--:R-:W-:Y:S05]  /*20340*/  @!P0 NANOSLEEP.SYNCS 0x989680 ;  /* 0x009896800000895d */ /* 0x008fea0003900000 */
[----:B------:R-:W3:Y:S02]  /*20350*/  @!P0 SYNCS.PHASECHK.TRANS64 P0, [R8+URZ+0x228c0], R11 ;  /* 0x0228c00b080085a7 */ /* 0x000ee4000800007f */
[----:B---3--:R-:W-:Y:S05]  /*20360*/  @!P0 BRA `(.L_x_2234) ;  /* 0xfffffffc00f08947 */ /* 0x008fea000383ffff */
[----:B------:R-:W-:Y:S05]  /*20370*/  BRA `(.L_x_2388) ;  /* 0xffffffa400d87947 */ /* 0x000fea000383ffff */
.L_x_2238:
[----:B-1----:R1:W2:Y:S02]  /*20380*/  SYNCS.PHASECHK.TRANS64.TRYWAIT P0, [R9+URZ+0x228a0], R10 ;  /* 0x0228a00a090075a7 */ /* 0x0022a4000800017f */
[----:B--2---:R-:W-:Y:S05]  /*20390*/  @!P0 NANOSLEEP.SYNCS 0x989680 ;  /* 0x009896800000895d */ /* 0x004fea0003900000 */
[----:B------:R-:W2:Y:S02]  /*203a0*/  @!P0 SYNCS.PHASECHK.TRANS64 P0, [R9+URZ+0x228a0], R10 ;  /* 0x0228a00a090085a7 */ /* 0x000ea4000800007f */
[----:B--2---:R-:W-:Y:S05]  /*203b0*/  @!P0 BRA `(.L_x_2238) ;  /* 0xfffffffc00f08947 */ /* 0x004fea000383ffff */
[----:B------:R-:W-:Y:S05]  /*203c0*/  BRA `(.L_x_2389) ;  /* 0xffffffa800c87947 */ /* 0x000fea000383ffff */
.L_x_2240:
[----:B--2---:R2:W3:Y:S02]  /*203d0*/  SYNCS.PHASECHK.TRANS64.TRYWAIT P1, [R9+URZ+0x228c0], R10 ;  /* 0x0228c00a090075a7 */ /* 0x0044e4000802017f */
[----:B---3--:R-:W-:Y:S05]  /*203e0*/  @!P1 NANOSLEEP.SYNCS 0x989680 ;  /* 0x009896800000995d */ /* 0x008fea0003900000 */
[----:B------:R-:W3:Y:S02]  /*203f0*/  @!P1 SYNCS.PHASECHK.TRANS64 P1, [R9+URZ+0x228c0], R10 ;  /* 0x0228c00a090095a7 */ /* 0x000ee4000802007f */
[----:B---3--:R-:W-:Y:S05]  /*20400*/  @!P1 BRA `(.L_x_2240) ;  /* 0xfffffffc00f09947 */ /* 0x008fea000383ffff */
[----:B------:R-:W-:Y:S05]  /*20410*/  BRA `(.L_x_2390) ;  /* 0xffffffac00247947 */ /* 0x000fea000383ffff */
.L_x_2258:
[----:B------:R-:W0:Y:S01]  /*20420*/  S2R R5, SR_TID.X ;  /* 0x0000000000057919 */ /* 0x000e220000002100 */
[----:B------:R-:W-:Y:S01]  /*20430*/  BSSY B0, `(.L_x_2391) ;  /* 0x000000a000007945 */ /* 0x000fe20003800000 */
[----:B------:R-:W-:Y:S02]  /*20440*/  IMAD.MOV.U32 R12, RZ, RZ, RZ ;  /* 0x000000ffff0c7224 */ /* 0x000fe400078e00ff */
[----:B-1----:R-:W-:Y:S02]  /*20450*/  IMAD.MOV.U32 R11, RZ, RZ, 0x1f ;  /* 0x0000001fff0b7424 */ /* 0x002fe400078e00ff */
[----:B------:R-:W-:Y:S01]  /*20460*/  IMAD.MOV.U32 R15, RZ, RZ, -0x1 ;  /* 0xffffffffff0f7424 */ /* 0x000fe200078e00ff */
[----:B0-----:R-:W-:-:S04]  /*20470*/  SHF.R.U32.HI R5, RZ, 0x5, R5 ;  /* 0x00000005ff057819 */ /* 0x001fc80000011605 */
[----:B------:R-:W-:-:S05]  /*20480*/  LOP3.LUT R5, R5, 0x3, RZ, 0xc0, !PT ;  /* 0x0000000305057812 */ /* 0x000fca00078ec0ff */
[----:B------:R-:W-:-:S07]  /*20490*/  IMAD.MOV.U32 R13, RZ, RZ, R5 ;  /* 0x000000ffff0d7224 */ /* 0x000fce00078e0005 */
[----:B------:R-:W-:Y:S05]  /*204a0*/  WARPSYNC.COLLECTIVE R15, `(.L_x_2392) ;  /* 0x000000000f087348 */ /* 0x000fea0003c00000 */
[----:B------:R0:W1:Y:S02]  /*204b0*/  SHFL.IDX P6, R14, R13, R12, R11 ;  /* 0x0000000c0d0e7389 */ /* 0x00006400000c000b */
[----:B01----:R-:W-:Y:S01]  /*204c0*/  ENDCOLLECTIVE ;  /* 0x000000000000791b */ /* 0x003fe20003800000 */
.L_x_2392:
[----:B------:R-:W-:Y:S05]  /*204d0*/  BSYNC B0 ;  /* 0x0000000000007941 */ /* 0x000fea0003800000 */
.L_x_2391:
[----:B------:R-:W-:Y:S05]  /*204e0*/  BRA `(.L_x_2393) ;  /* 0xffffffb8009c7947 */ /* 0x000fea000383ffff */
.L_x_2259:
[----:B------:R-:W-:Y:S01]  /*204f0*/  BSSY B0, `(.L_x_2394) ;  /* 0x0000006000007945 */ /* 0x000fe20003800000 */
[----:B------:R-:W-:-:S07]  /*20500*/  IMAD.MOV.U32 R15, RZ, RZ, -0x1 ;  /* 0xffffffffff0f7424 */ /* 0x000fce00078e00ff */
[----:B-1----:R-:W-:Y:S05]  /*20510*/  WARPSYNC.COLLECTIVE R15, `(.L_x_2395) ;  /* 0x000000000f0c7348 */ /* 0x002fea0003c00000 */
[----:B------:R-:W-:Y:S02]  /*20520*/  ELECT P6, UR62, PT ;  /* 0x00000000003e782f */ /* 0x000fe400038c0000 */
[----:B------:R-:W-:Y:S01]  /*20530*/  MOV R14, UR62 ;  /* 0x0000003e000e7c02 */ /* 0x000fe20008000f00 */
[----:B-1----:R-:W-:Y:S10]  /*20540*/  ENDCOLLECTIVE ;  /* 0x000000000000791b */ /* 0x002ff40003800000 */
.L_x_2395:
[----:B------:R-:W-:Y:S05]  /*20550*/  BSYNC B0 ;  /* 0x0000000000007941 */ /* 0x000fea0003800000 */
.L_x_2394:
[----:B------:R-:W-:Y:S05]  /*20560*/  BRA `(.L_x_2396) ;  /* 0xffffffb8008c7947 */ /* 0x000fea000383ffff */
.L_x_2262:
[----:B0-----:R0:W1:Y:S02]  /*20570*/  SYNCS.PHASECHK.TRANS64.TRYWAIT P0, [R5+URZ+0x22840], R7 ;  /* 0x02284007050075a7 */ /* 0x001064000800017f */
[----:B-1----:R-:W-:Y:S05]  /*20580*/  @!P0 NANOSLEEP.SYNCS 0x989680 ;  /* 0x009896800000895d */ /* 0x002fea0003900000 */
[----:B------:R-:W1:Y:S02]  /*20590*/  @!P0 SYNCS.PHASECHK.TRANS64 P0, [R5+URZ+0x22840], R7 ;  /* 0x02284007050085a7 */ /* 0x000e64000800007f */
[----:B-1----:R-:W-:Y:S05]  /*205a0*/  @!P0 BRA `(.L_x_2262) ;  /* 0xfffffffc00f08947 */ /* 0x002fea000383ffff */
[----:B------:R-:W-:Y:S05]  /*205b0*/  BRA `(.L_x_2397) ;  /* 0xffffffb800f47947 */ /* 0x000fea000383ffff */
.L_x_2265:
        /* <DEDUP_REMOVED lines=8> */
.L_x_2268:
[----:B0-----:R0:W1:Y:S02]  /*20640*/  SYNCS.PHASECHK.TRANS64.TRYWAIT P0, [R2+URZ+0x22860], R5 ;  /* 0x02286005020075a7 */ /* 0x001064000800017f */
[----:B-1----:R-:W-:Y:S05]  /*20650*/  @!P0 NANOSLEEP.SYNCS 0x989680 ;  /* 0x009896800000895d */ /* 0x002fea0003900000 */
[----:B------:R-:W1:Y:S02]  /*20660*/  @!P0 SYNCS.PHASECHK.TRANS64 P0, [R2+URZ+0x22860], R5 ;  /* 0x02286005020085a7 */ /* 0x000e64000800007f */
[----:B-1----:R-:W-:Y:S05]  /*20670*/  @!P0 BRA `(.L_x_2268) ;  /* 0xfffffffc00f08947 */ /* 0x002fea000383ffff */
[----:B------:R-:W-:Y:S05]  /*20680*/  BRA `(.L_x_2399) ;  /* 0xffffffbc00ec7947 */ /* 0x000fea000383ffff */
.L_x_2277:
[----:B--2---:R2:W3:Y:S02]  /*20690*/  SYNCS.PHASECHK.TRANS64.TRYWAIT P0, [R2+URZ+0x22840], R3 ;  /* 0x02284003020075a7 */ /* 0x0044e4000800017f */
[----:B---3--:R-:W-:Y:S05]  /*206a0*/  @!P0 NANOSLEEP.SYNCS 0x989680 ;  /* 0x009896800000895d */ /* 0x008fea0003900000 */
[----:B------:R-:W3:Y:S02]  /*206b0*/  @!P0 SYNCS.PHASECHK.TRANS64 P0, [R2+URZ+0x22840], R3 ;  /* 0x02284003020085a7 */ /* 0x000ee4000800007f */
[----:B---3--:R-:W-:Y:S05]  /*206c0*/  @!P0 BRA `(.L_x_2277) ;  /* 0xfffffffc00f08947 */ /* 0x008fea000383ffff */
[----:B------:R-:W-:Y:S05]  /*206d0*/  BRA `(.L_x_2400) ;  /* 0xffffffc4006c7947 */ /* 0x000fea000383ffff */
.L_x_2279:
[----:B0-----:R0:W3:Y:S02]  /*206e0*/  SYNCS.PHASECHK.TRANS64.TRYWAIT P0, [R2+URZ+0x22860], R3 ;  /* 0x02286003020075a7 */ /* 0x0010e4000800017f */
[----:B---3--:R-:W-:Y:S05]  /*206f0*/  @!P0 NANOSLEEP.SYNCS 0x989680 ;  /* 0x009896800000895d */ /* 0x008fea0003900000 */
[----:B------:R-:W3:Y:S02]  /*20700*/  @!P0 SYNCS.PHASECHK.TRANS64 P0, [R2+URZ+0x22860], R3 ;  /* 0x02286003020085a7 */ /* 0x000ee4000800007f */
[----:B---3--:R-:W-:Y:S05]  /*20710*/  @!P0 BRA `(.L_x_2279) ;  /* 0xfffffffc00f08947 */ /* 0x008fea000383ffff */
[----:B------:R-:W-:Y:S05]  /*20720*/  BRA `(.L_x_2401) ;  /* 0xffffffc400dc7947 */ /* 0x000fea000383ffff */
.L_x_2284:
[----:B---3--:R3:W4:Y:S02]  /*20730*/  SYNCS.PHASECHK.TRANS64.TRYWAIT P0, [R2+URZ+0x22840], R3 ;  /* 0x02284003020075a7 */ /* 0x008724000800017f */
[----:B----4-:R-:W-:Y:S05]  /*20740*/  @!P0 NANOSLEEP.SYNCS 0x989680 ;  /* 0x009896800000895d */ /* 0x010fea0003900000 */
[----:B------:R-:W4:Y:S02]  /*20750*/  @!P0 SYNCS.PHASECHK.TRANS64 P0, [R2+URZ+0x22840], R3 ;  /* 0x02284003020085a7 */ /* 0x000f24000800007f */
[----:B----4-:R-:W-:Y:S05]  /*20760*/  @!P0 BRA `(.L_x_2284) ;  /* 0xfffffffc00f08947 */ /* 0x010fea000383ffff */
[----:B------:R-:W-:Y:S05]  /*20770*/  BRA `(.L_x_2402) ;  /* 0xffffffcc00307947 */ /* 0x000fea000383ffff */
.L_x_2286:
[----:B0-----:R0:W2:Y:S02]  /*20780*/  SYNCS.PHASECHK.TRANS64.TRYWAIT P1, [R2+URZ+0x22860], R3 ;  /* 0x02286003020075a7 */ /* 0x0010a4000802017f */
[----:B--2---:R-:W-:Y:S05]  /*20790*/  @!P1 NANOSLEEP.SYNCS 0x989680 ;  /* 0x009896800000995d */ /* 0x004fea0003900000 */
[----:B------:R-:W2:Y:S02]  /*207a0*/  @!P1 SYNCS.PHASECHK.TRANS64 P1, [R2+URZ+0x22860], R3 ;  /* 0x02286003020095a7 */ /* 0x000ea4000802007f */
[----:B--2---:R-:W-:Y:S05]  /*207b0*/  @!P1 BRA `(.L_x_2286) ;  /* 0xfffffffc00f09947 */ /* 0x004fea000383ffff */
[----:B------:R-:W-:Y:S05]  /*207c0*/  BRA `(.L_x_2403) ;  /* 0xffffffcc009c7947 */ /* 0x000fea000383ffff */
.L_x_2291:
[----:B---3--:R3:W4:Y:S02]  /*207d0*/  SYNCS.PHASECHK.TRANS64.TRYWAIT P0, [R2+URZ+0x22840], R3 ;  /* 0x02284003020075a7 */ /* 0x008724000800017f */
[----:B----4-:R-:W-:Y:S05]  /*207e0*/  @!P0 NANOSLEEP.SYNCS 0x989680 ;  /* 0x009896800000895d */ /* 0x010fea0003900000 */
[----:B------:R-:W4:Y:S02]  /*207f0*/  @!P0 SYNCS.PHASECHK.TRANS64 P0, [R2+URZ+0x22840], R3 ;  /* 0x02284003020085a7 */ /* 0x000f24000800007f */
[----:B----4-:R-:W-:Y:S05]  /*20800*/  @!P0 BRA `(.L_x_2291) ;  /* 0xfffffffc00f08947 */ /* 0x010fea000383ffff */
[----:B------:R-:W-:Y:S05]  /*20810*/  BRA `(.L_x_2404) ;  /* 0xffffffd000cc7947 */ /* 0x000fea000383ffff */
.L_x_2293:
[----:B0-----:R0:W2:Y:S02]  /*20820*/  SYNCS.PHASECHK.TRANS64.TRYWAIT P1, [R2+URZ+0x22860], R3 ;  /* 0x02286003020075a7 */ /* 0x0010a4000802017f */
[----:B--2---:R-:W-:Y:S05]  /*20830*/  @!P1 NANOSLEEP.SYNCS 0x989680 ;  /* 0x009896800000995d */ /* 0x004fea0003900000 */
[----:B------:R-:W2:Y:S02]  /*20840*/  @!P1 SYNCS.PHASECHK.TRANS64 P1, [R2+URZ+0x22860], R3 ;  /* 0x02286003020095a7 */ /* 0x000ea4000802007f */
[----:B--2---:R-:W-:Y:S05]  /*20850*/  @!P1 BRA `(.L_x_2293) ;  /* 0xfffffffc00f09947 */ /* 0x004fea000383ffff */
[----:B------:R-:W-:Y:S05]  /*20860*/  BRA `(.L_x_2405) ;  /* 0xffffffd4003c7947 */ /* 0x000fea000383ffff */
.L_x_2298:
[----:B------:R-:W-:Y:S01]  /*20870*/  BSSY B0, `(.L_x_2406) ;  /* 0x0000008000007945 */ /* 0x000fe20003800000 */
[----:B0-----:R-:W-:Y:S02]  /*20880*/  IMAD.MOV.U32 R13, RZ, RZ, R16 ;  /* 0x000000ffff0d7224 */ /* 0x001fe400078e0010 */
[----:B------:R-:W-:Y:S02]  /*20890*/  IMAD.MOV.U32 R12, RZ, RZ, RZ ;  /* 0x000000ffff0c7224 */ /* 0x000fe400078e00ff */
[----:B-1----:R-:W-:Y:S02]  /*208a0*/  IMAD.MOV.U32 R11, RZ, RZ, 0x1f ;  /* 0x0000001fff0b7424 */ /* 0x002fe400078e00ff */
[----:B------:R-:W-:-:S07]  /*208b0*/  IMAD.MOV.U32 R15, RZ, RZ, -0x1 ;  /* 0xffffffffff0f7424 */ /* 0x000fce00078e00ff */
[----:B--23--:R-:W-:Y:S05]  /*208c0*/  WARPSYNC.COLLECTIVE R15, `(.L_x_2407) ;  /* 0x000000000f087348 */ /* 0x00cfea0003c00000 */
[----:B------:R0:W1:Y:S02]  /*208d0*/  SHFL.IDX P6, R14, R13, R12, R11 ;  /* 0x0000000c0d0e7389 */ /* 0x00006400000c000b */
[----:B0123--:R-:W-:Y:S01]  /*208e0*/  ENDCOLLECTIVE ;  /* 0x000000000000791b */ /* 0x00ffe20003800000 */
.L_x_2407:
[----:B------:R-:W-:Y:S05]  /*208f0*/  BSYNC B0 ;  /* 0x0000000000007941 */ /* 0x000fea0003800000 */
.L_x_2406:
        /* <DEDUP_REMOVED lines=8> */
.L_x_2408:
[----:B------:R-:W-:Y:S01]  /*20980*/  IMAD.MOV.U32 R16, RZ, RZ, R14 ;  /* 0x000000ffff107224 */ /* 0x000fe200078e000e */
[----:B------:R-:W-:Y:S06]  /*20990*/  BRA `(.L_x_2409) ;  /* 0xffffffd800307947 */ /* 0x000fec000383ffff */
.L_x_2301:
[----:B------:R-:W-:Y:S01]  /*209a0*/  BSSY B0, `(.L_x_2410) ;  /* 0x0000008000007945 */ /* 0x000fe20003800000 */
[----:B0----5:R-:W-:Y:S02]  /*209b0*/  IMAD.MOV.U32 R13, RZ, RZ, R17 ;  /* 0x000000ffff0d7224 */ /* 0x021fe400078e0011 */
[----:B------:R-:W-:Y:S02]  /*209c0*/  IMAD.MOV.U32 R12, RZ, RZ, 0x1 ;  /* 0x00000001ff0c7424 */ /* 0x000fe400078e00ff */
[----:B-1----:R-:W-:Y:S02]  /*209d0*/  IMAD.MOV.U32 R11, RZ, RZ, RZ ;  /* 0x000000ffff0b7224 */ /* 0x002fe400078e00ff */
[----:B------:R-:W-:-:S07]  /*209e0*/  IMAD.MOV.U32 R15, RZ, RZ, -0x1 ;  /* 0xffffffffff0f7424 */ /* 0x000fce00078e00ff */
[----:B--234-:R-:W-:Y:S05]  /*209f0*/  WARPSYNC.COLLECTIVE R15, `(.L_x_2411) ;  /* 0x000000000f087348 */ /* 0x01cfea0003c00000 */
[----:B------:R0:W1:Y:S02]  /*20a00*/  SHFL.UP P6, R14, R13, R12, R11 ;  /* 0x0400000c0d0e7389 */ /* 0x00006400000c000b */
[----:B01234-:R-:W-:Y:S01]  /*20a10*/  ENDCOLLECTIVE ;  /* 0x000000000000791b */ /* 0x01ffe20003800000 */
.L_x_2411:
[----:B------:R-:W-:Y:S05]  /*20a20*/  BSYNC B0 ;  /* 0x0000000000007941 */ /* 0x000fea0003800000 */
.L_x_2410:
[C---:B------:R-:W-:Y:S01]  /*20a30*/  ISETP.NE.AND P0, PT, R7.reuse, RZ, PT ;  /* 0x000000ff0700720c */ /* 0x040fe20003f05270 */
        /* <DEDUP_REMOVED lines=9> */
.L_x_2412:
        /* <DEDUP_REMOVED lines=8> */
.L_x_2413:
        /* <DEDUP_REMOVED lines=8> */
.L_x_2414:
        /* <DEDUP_REMOVED lines=8> */
.L_x_2415:
        /* <DEDUP_REMOVED lines=8> */
.L_x_2416:
[----:B------:R-:W-:Y:S05]  /*20cd0*/  BRA `(.L_x_2417) ;  /* 0xffffffd400f47947 */ /* 0x000fea000383ffff */
.L_x_2306:
[----:B------:R-:W-:Y:S01]  /*20ce0*/  BSSY B0, `(.L_x_2418) ;  /* 0x0000008000007945 */ /* 0x000fe20003800000 */
[----:B-----5:R-:W-:Y:S02]  /*20cf0*/  IMAD.MOV.U32 R13, RZ, RZ, R17 ;  /* 0x000000ffff0d7224 */ /* 0x020fe400078e0011 */
[----:B------:R-:W-:Y:S02]  /*20d00*/  IMAD.MOV.U32 R12, RZ, RZ, 0x1 ;  /* 0x00000001ff0c7424 */ /* 0x000fe400078e00ff */
[----:B-1----:R-:W-:Y:S02]  /*20d10*/  IMAD.MOV.U32 R11, RZ, RZ, RZ ;  /* 0x000000ffff0b7224 */ /* 0x002fe400078e00ff */
[----:B------:R-:W-:-:S07]  /*20d20*/  IMAD.MOV.U32 R15, RZ, RZ, -0x1 ;  /* 0xffffffffff0f7424 */ /* 0x000fce00078e00ff */
[----:B0-2---:R-:W-:Y:S05]  /*20d30*/  WARPSYNC.COLLECTIVE R15, `(.L_x_2419) ;  /* 0x000000000f087348 */ /* 0x005fea0003c00000 */
[----:B------:R1:W3:Y:S02]  /*20d40*/  SHFL.UP P6, R14, R13, R12, R11 ;  /* 0x0400000c0d0e7389 */ /* 0x0002e400000c000b */
[----:B0123--:R-:W-:Y:S01]  /*20d50*/  ENDCOLLECTIVE ;  /* 0x000000000000791b */ /* 0x00ffe20003800000 */
.L_x_2419:
[----:B------:R-:W-:Y:S05]  /*20d60*/  BSYNC B0 ;  /* 0x0000000000007941 */ /* 0x000fea0003800000 */
.L_x_2418:
        /* <DEDUP_REMOVED lines=10> */
.L_x_2420:
        /* <DEDUP_REMOVED lines=8> */
.L_x_2421:
        /* <DEDUP_REMOVED lines=8> */
.L_x_2422:
        /* <DEDUP_REMOVED lines=8> */
.L_x_2423:
        /* <DEDUP_REMOVED lines=8> */
.L_x_2424:
[----:B------:R-:W-:Y:S05]  /*21010*/  BRA `(.L_x_2425) ;  /* 0xffffffd400d87947 */ /* 0x000fea000383ffff */
.L_x_2308:
[----:B------:R-:W-:Y:S01]  /*21020*/  BSSY B0, `(.L_x_2426) ;  /* 0x0000006000007945 */ /* 0x000fe20003800000 */
[----:B------:R-:W-:Y:S01]  /*21030*/  PLOP3.LUT P6, PT, P6, PT, PT, 0x8, 0x0 ;  /* 0x000000000000781c */ /* 0x000fe200037ce170 */
[----:B------:R-:W-:-:S12]  /*21040*/  IMAD.MOV.U32 R15, RZ, RZ, -0x1 ;  /* 0xffffffffff0f7424 */ /* 0x000fd800078e00ff */
[----:B01----:R-:W-:Y:S05]  /*21050*/  WARPSYNC.COLLECTIVE R15, `(.L_x_2427) ;  /* 0x000000000f087348 */ /* 0x003fea0003c00000 */
[----:B------:R-:W-:Y:S01]  /*21060*/  VOTE.ANY R14, PT, P6 ;  /* 0x00000000000e7806 */ /* 0x000fe200030e0100 */
[----:B01----:R-:W-:Y:S06]  /*21070*/  ENDCOLLECTIVE ;  /* 0x000000000000791b */ /* 0x003fec0003800000 */
.L_x_2427:
[----:B------:R-:W-:Y:S05]  /*21080*/  BSYNC B0 ;  /* 0x0000000000007941 */ /* 0x000fea0003800000 */
.L_x_2426:
        /* <DEDUP_REMOVED lines=9> */
.L_x_2428:
[----:B------:R-:W-:Y:S01]  /*21120*/  IMAD.MOV.U32 R17, RZ, RZ, R14 ;  /* 0x000000ffff117224 */ /* 0x000fe200078e000e */
[----:B------:R-:W-:Y:S06]  /*21130*/  BRA `(.L_x_2429) ;  /* 0xffffffd400c87947 */ /* 0x000fec000383ffff */
.L_x_2310:
[----:B------:R-:W-:Y:S01]  /*21140*/  BSSY B0, `(.L_x_2430) ;  /* 0x0000007000007945 */ /* 0x000fe20003800000 */
[----:B------:R-:W-:Y:S02]  /*21150*/  IMAD.MOV.U32 R13, RZ, RZ, R2 ;  /* 0x000000ffff0d7224 */ /* 0x000fe400078e0002 */
[----:B-1----:R-:W-:Y:S02]  /*21160*/  IMAD.MOV.U32 R11, RZ, RZ, 0x1f ;  /* 0x0000001fff0b7424 */ /* 0x002fe400078e00ff */
[----:B------:R-:W-:-:S07]  /*21170*/  IMAD.MOV.U32 R15, RZ, RZ, -0x1 ;  /* 0xffffffffff0f7424 */ /* 0x000fce00078e00ff */
[----:B0-23--:R-:W-:Y:S05]  /*21180*/  WARPSYNC.COLLECTIVE R15, `(.L_x_2431) ;  /* 0x000000000f087348 */ /* 0x00dfea0003c00000 */
[----:B------:R1:W4:Y:S02]  /*21190*/  SHFL.IDX P6, R14, R13, R12, R11 ;  /* 0x0000000c0d0e7389 */ /* 0x00032400000c000b */
[----:B01234-:R-:W-:Y:S01]  /*211a0*/  ENDCOLLECTIVE ;  /* 0x000000000000791b */ /* 0x01ffe20003800000 */
.L_x_2431:
[----:B------:R-:W-:Y:S05]  /*211b0*/  BSYNC B0 ;  /* 0x0000000000007941 */ /* 0x000fea0003800000 */
.L_x_2430:
[----:B------:R-:W-:Y:S01]  /*211c0*/  IMAD.MOV.U32 R7, RZ, RZ, R14 ;  /* 0x000000ffff077224 */ /* 0x000fe200078e000e */
[----:B------:R-:W-:Y:S06]  /*211d0*/  BRA `(.L_x_2309) ;  /* 0xffffffd400bc7947 */ /* 0x000fec000383ffff */
.L_x_2314:
[----:B-1----:R1:W2:Y:S02]  /*211e0*/  SYNCS.PHASECHK.TRANS64.TRYWAIT P0, [R0+URZ+0x22820], R3 ;  /* 0x02282003000075a7 */ /* 0x0022a4000800017f */
[----:B--2---:R-:W-:Y:S05]  /*211f0*/  @!P0 NANOSLEEP.SYNCS 0x989680 ;  /* 0x009896800000895d */ /* 0x004fea0003900000 */
[----:B------:R-:W2:Y:S02]  /*21200*/  @!P0 SYNCS.PHASECHK.TRANS64 P0, [R0+URZ+0x22820], R3 ;  /* 0x02282003000085a7 */ /* 0x000ea4000800007f */
[----:B--2---:R-:W-:Y:S05]  /*21210*/  @!P0 BRA `(.L_x_2314) ;  /* 0xfffffffc00f08947 */ /* 0x004fea000383ffff */
[----:B------:R-:W-:Y:S05]  /*21220*/  BRA `(.L_x_2432) ;  /* 0xffffffdc00307947 */ /* 0x000fea000383ffff */
.L_x_2315:
        /* <DEDUP_REMOVED lines=11> */
.L_x_2434:
[----:B------:R-:W-:Y:S05]  /*212e0*/  BSYNC B0 ;  /* 0x0000000000007941 */ /* 0x000fea0003800000 */
.L_x_2433:
[----:B------:R-:W-:Y:S05]  /*212f0*/  BRA `(.L_x_2435) ;  /* 0xffffffdc00187947 */ /* 0x000fea000383ffff */
.L_x_2316:
[----:B------:R-:W-:Y:S01]  /*21300*/  BSSY B0, `(.L_x_2436) ;  /* 0x0000006000007945 */ /* 0x000fe20003800000 */
[----:B------:R-:W-:-:S07]  /*21310*/  IMAD.MOV.U32 R15, RZ, RZ, -0x1 ;  /* 0xffffffffff0f7424 */ /* 0x000fce00078e00ff */
[----:B012---:R-:W-:Y:S05]  /*21320*/  WARPSYNC.COLLECTIVE R15, `(.L_x_2437) ;  /* 0x000000000f0c7348 */ /* 0x007fea0003c00000 */
[----:B------:R-:W-:Y:S02]  /*21330*/  ELECT P6, UR62, PT ;  /* 0x00000000003e782f */ /* 0x000fe400038c0000 */
[----:B------:R-:W-:Y:S01]  /*21340*/  MOV R14, UR62 ;  /* 0x0000003e000e7c02 */ /* 0x000fe20008000f00 */
[----:B012---:R-:W-:Y:S10]  /*21350*/  ENDCOLLECTIVE ;  /* 0x000000000000791b */ /* 0x007ff40003800000 */
.L_x_2437:
[----:B------:R-:W-:Y:S05]  /*21360*/  BSYNC B0 ;  /* 0x0000000000007941 */ /* 0x000fea0003800000 */
.L_x_2436:
[----:B------:R-:W-:Y:S05]  /*21370*/  BRA `(.L_x_2438) ;  /* 0xffffffdc000c7947 */ /* 0x000fea000383ffff */
.L_x_2318:
[----:B-1----:R1:W2:Y:S02]  /*21380*/  SYNCS.PHASECHK.TRANS64.TRYWAIT P0, [R6+URZ], R5 ;  /* 0x00000005060075a7 */ /* 0x0022a4000800017f */
[----:B--2---:R-:W-:Y:S05]  /*21390*/  @!P0 NANOSLEEP.SYNCS 0x989680 ;  /* 0x009896800000895d */ /* 0x004fea0003900000 */
[----:B------:R-:W2:Y:S02]  /*213a0*/  @!P0 SYNCS.PHASECHK.TRANS64 P0, [R6+URZ], R5 ;  /* 0x00000005060085a7 */ /* 0x000ea4000800007f */
[----:B--2---:R-:W-:Y:S05]  /*213b0*/  @!P0 BRA `(.L_x_2318) ;  /* 0xfffffffc00f08947 */ /* 0x004fea000383ffff */
[----:B------:R-:W-:Y:S05]  /*213c0*/  BRA `(.L_x_2439) ;  /* 0xffffffdc00487947 */ /* 0x000fea000383ffff */
.L_x_2319:
[----:B--2---:R2:W3:Y:S02]  /*213d0*/  SYNCS.PHASECHK.TRANS64.TRYWAIT P0, [R7+URZ], R2 ;  /* 0x00000002070075a7 */ /* 0x0044e4000800017f */
[----:B---3--:R-:W-:Y:S05]  /*213e0*/  @!P0 NANOSLEEP.SYNCS 0x989680 ;  /* 0x009896800000895d */ /* 0x008fea0003900000 */
[----:B------:R-:W3:Y:S02]  /*213f0*/  @!P0 SYNCS.PHASECHK.TRANS64 P0, [R7+URZ], R2 ;  /* 0x00000002070085a7 */ /* 0x000ee4000800007f */
[----:B---3--:R-:W-:Y:S05]  /*21400*/  @!P0 BRA `(.L_x_2319) ;  /* 0xfffffffc00f08947 */ /* 0x008fea000383ffff */
[----:B------:R-:W-:Y:S05]  /*21410*/  BRA `(.L_x_2440) ;  /* 0xffffffdc003c7947 */ /* 0x000fea000383ffff */
.L_x_2321:
[----:B---3--:R3:W4:Y:S02]  /*21420*/  SYNCS.PHASECHK.TRANS64.TRYWAIT P0, [R4+URZ], R5 ;  /* 0x00000005040075a7 */ /* 0x008724000800017f */
[----:B----4-:R-:W-:Y:S05]  /*21430*/  @!P0 NANOSLEEP.SYNCS 0x989680 ;  /* 0x009896800000895d */ /* 0x010fea0003900000 */
[----:B------:R-:W4:Y:S02]  /*21440*/  @!P0 SYNCS.PHASECHK.TRANS64 P0, [R4+URZ], R5 ;  /* 0x00000005040085a7 */ /* 0x000f24000800007f */
[----:B----4-:R-:W-:Y:S05]  /*21450*/  @!P0 BRA `(.L_x_2321) ;  /* 0xfffffffc00f08947 */ /* 0x010fea000383ffff */
[----:B------:R-:W-:Y:S05]  /*21460*/  BRA `(.L_x_2441) ;  /* 0xffffffdc00447947 */ /* 0x000fea000383ffff */
.L_x_2442:
        /* <DEDUP_REMOVED lines=9> */
.L_x_4724:


//--------------------- .text._ZN7cutlass13device_kernelIN5flash11enable_sm90INS1_16FlashAttnFwdSm90INS1_25CollectiveMainloopFwdSm90ILi2EN4cute5tupleIJNS5_1CILi1EEES8_S8_EEENS6_IJNS7_ILi128EEENS7_ILi96EEENS7_ILi64EEEEEELi256ENS_10bfloat16_tEfNS_4arch4Sm90ELb0ELb1ELb1ELb1ELb0ELb0ELb1ELb1ELb0ELb0ELb0ELb0EEENS1_21CollectiveEpilogueFwdINS6_IJSA_NS7_ILi256EEESB_EEES9_SE_SG_Li256ELb1ELb0ELb0ELb0EEENS1_36VarlenDynamicPersistentTileSchedulerILi128ELi96ELi256ELi32ELb0ELb0ELb1ELb1ELb0ELb1EEEEEEEEEvNT_6ParamsE --------------------------
	.section	.text._ZN7cutlass13device_kernelIN5flash11enable_sm90INS1_16FlashAttnFwdSm90INS1_25CollectiveMainloopFwdSm90ILi2EN4cute5tupleIJNS5_1CILi1EEES8_S8_EEENS6_IJNS7_ILi128EEENS7_ILi96EEENS7_ILi64EEEEEELi256ENS_10bfloat16_tEfNS_4arch4Sm90ELb0ELb1ELb1ELb1ELb0ELb0ELb1ELb1ELb0ELb0ELb0ELb0EEENS1_21CollectiveEpilogueFwdINS6_IJSA_NS7_ILi256EEESB_EEES9_SE_SG_Li256ELb1ELb0ELb0ELb0EEENS1_36VarlenDynamicPersistentTileSchedulerILi128ELi96ELi256ELi32ELb0ELb0ELb1ELb1ELb0ELb1EEEEEEEEEvNT_6ParamsE,"ax",@progbits
	.align	128
.text._ZN7cutlass13device_kernelIN5flash11enable_sm90INS1_16FlashAttnFwdSm90INS1_25CollectiveMainloopFwdSm90ILi2EN4cute5tupleIJNS5_1CILi1EEES8_S8_EEENS6_IJNS7_ILi128EEENS7_ILi96EEENS7_ILi64EEEEEELi256ENS_10bfloat16_tEfNS_4arch4Sm90ELb0ELb1ELb1ELb1ELb0ELb0ELb1ELb1ELb0ELb0ELb0ELb0EEENS1_21CollectiveEpilogueFwdINS6_IJSA_NS7_ILi256EEESB_EEES9_SE_SG_Li256ELb1ELb0ELb0ELb0EEENS1_36VarlenDynamicPersistentTileSchedulerILi128ELi96ELi256ELi32ELb0ELb0ELb1ELb1ELb0ELb1EEEEEEEEEvNT_6ParamsE:
        .type           _ZN7cutlass13device_kernelIN5flash11enable_sm90INS1_16FlashAttnFwdSm90INS1_25CollectiveMainloopFwdSm90ILi2EN4cute5tupleIJNS5_1CILi1EEES8_S8_EEENS6_IJNS7_ILi128EEENS7_ILi96EEENS7_ILi64EEEEEELi256ENS_10bfloat16_tEfNS_4arch4Sm90ELb0ELb1ELb1ELb1ELb0ELb0ELb1ELb1ELb0ELb0ELb0ELb0EEENS1_21CollectiveEpilogueFwdINS6_IJSA_NS7_ILi256EEESB_EEES9_SE_SG_Li256ELb1ELb0ELb0ELb0EEENS1_36VarlenDynamicPersistentTileSchedulerILi128ELi96ELi256ELi32ELb0ELb0ELb1ELb1ELb0ELb1EEEEEEEEEvNT_6ParamsE,@function
        .size           _ZN7cutlass13device_kernelIN5flash11enable_sm90INS1_16FlashAttnFwdSm90INS1_25CollectiveMainloopFwdSm90ILi2EN4cute5tupleIJNS5_1CILi1EEES8_S8_EEENS6_IJNS7_ILi128EEENS7_ILi96EEENS7_ILi64EEEEEELi256ENS_10bfloat16_tEfNS_4arch4Sm90ELb0ELb1ELb1ELb1ELb0ELb0ELb1ELb1ELb0ELb0ELb0ELb0EEENS1_21CollectiveEpilogueFwdINS6_IJSA_NS7_ILi256EEESB_EEES9_SE_SG_Li256ELb1ELb0ELb0ELb0EEENS1_36VarlenDynamicPersistentTileSchedulerILi128ELi96ELi256ELi32ELb0ELb0ELb1ELb1ELb0ELb1EEEEEEEEEvNT_6ParamsE,(.L_x_4725 - _ZN7cutlass13device_kernelIN5flash11enable_sm90INS1_16FlashAttnFwdSm90INS1_25CollectiveMainloopFwdSm90ILi2EN4cute5tupleIJNS5_1CILi1EEES8_S8_EEENS6_IJNS7_ILi128EEENS7_ILi96EEENS7_ILi64EEEEEELi256ENS_10bfloat16_tEfNS_4arch4Sm90ELb0ELb1ELb1ELb1ELb0ELb0ELb1ELb1ELb0ELb0ELb0ELb0EEENS1_21CollectiveEpilogueFwdINS6_IJSA_NS7_ILi256EEESB_EEES9_SE_SG_Li256ELb1ELb0ELb0ELb0EEENS1_36VarlenDynamicPersistentTileSchedulerILi128ELi96ELi256ELi32ELb0ELb0ELb1ELb1ELb0ELb1EEEEEEEEEvNT_6ParamsE)
        .other          _ZN7cutlass13device_kernelIN5flash11enable_sm90INS1_16FlashAttnFwdSm90INS1_25CollectiveMainloopFwdSm90ILi2EN4cute5tupleIJNS5_1CILi1EEES8_S8_EEENS6_IJNS7_ILi128EEENS7_ILi96EEENS7_ILi64EEEEEELi256ENS_10bfloat16_tEfNS_4arch4Sm90ELb0ELb1ELb1ELb1ELb0ELb0ELb1ELb1ELb0ELb0ELb0ELb0EEENS1_21CollectiveEpilogueFwdINS6_IJSA_NS7_ILi256EEESB_EEES9_SE_SG_Li256ELb1ELb0ELb0ELb0EEENS1_36VarlenDynamicPersistentTileSchedulerILi128ELi96ELi256ELi32ELb0ELb0ELb1ELb1ELb0ELb1EEEEEEEEEvNT_6ParamsE,@"STO_CUDA_ENTRY STV_DEFAULT"
_ZN7cutlass13device_kernelIN5flash11enable_sm90INS1_16FlashAttnFwdSm90INS1_25CollectiveMainloopFwdSm90ILi2EN4cute5tupleIJNS5_1CILi1EEES8_S8_EEENS6_IJNS7_ILi128EEENS7_ILi96EEENS7_ILi64EEEEEELi256ENS_10bfloat16_tEfNS_4arch4Sm90ELb0ELb1ELb1ELb1ELb0ELb0ELb1ELb1ELb0ELb0ELb0ELb0EEENS1_21CollectiveEpilogueFwdINS6_IJSA_NS7_ILi256EEESB_EEES9_SE_SG_Li256ELb1ELb0ELb0ELb0EEENS1_36VarlenDynamicPersistentTileSchedulerILi128ELi96ELi256ELi32ELb0ELb0ELb1ELb1ELb0ELb1EEEEEEEEEvNT_6ParamsE:
[----:B------:R-:W0:Y:S02]  /*0000*/  LDC R1, c[0x0][0x28] ;  /* 0x00000a00ff017b82 */ /* 0x000e240000000800 */
[----:B0-----:R-:W-:Y:S01]  /*0010*/  VIADD R1, R1, 0xfffffb70 ;  /* 0xfffffb7001017836 */ /* 0x001fe20000000000 */
[----:B------:R-:W0:Y:S01]  /*0020*/  S2R R3, SR_TID.X ;  /* 0x0000000000037919 */ /* 0x000e220000002100 */
[----:B------:R-:W-:Y:S01]  /*0030*/  ELECT P0, URZ, PT ;  /* 0x00000000003f782f */ /* 0x000fe20003800000 */
[----:B------:R-:W-:Y:S01]  /*0040*/  BSSY B0, `(.L_x_2443) ;  /* 0x0000018000007945 */ /* 0x000fe20003800000 */
[----:B------:R-:W-:Y:S02]  /*0050*/  ULDC UR4, c[0x0][0x20] ;  /* 0x0000080000047ab9 */ /* 0x000fe40000000800 */
[----:B------:R-:W-:Y:S01]  /*0060*/  IADD3 R16, P1, R1, UR4, RZ ;  /* 0x0000000401107c10 */ /* 0x000fe2000ff3e0ff */
[----:B------:R-:W-:-:S04]  /*0070*/  ULDC UR4, c[0x0][0x24] ;  /* 0x0000090000047ab9 */ /* 0x000fc80000000800 */
[----:B------:R-:W-:Y:S01]  /*0080*/  IMAD.X R17, RZ, RZ, UR4, P1 ;  /* 0x00000004ff117e24 */ /* 0x000fe200088e06ff */
        /* <DEDUP_REMOVED lines=19> */
.L_x_2444:
[----:B------:R-:W-:Y:S05]  /*01c0*/  BSYNC B0 ;  /* 0x0000000000007941 */ /* 0x000fea0003800000 */
.L_x_2443:
        /* <DEDUP_REMOVED lines=43> */
.L_x_2445:
        /* <DEDUP_REMOVED lines=22> */
.L_x_2446:
        /* <DEDUP_REMOVED lines=18> */
.L_x_2447:
        /* <DEDUP_REMOVED lines=22> */
.L_x_2448:
        /* <DEDUP_REMOVED lines=22> */
.L_x_2449:
[----:B------:R-:W-:Y:S01]  /*09c0*/  IADD3 R2, P0, R16, 0x70, RZ ;  /* 0x0000007010027810 */ /* 0x000fe20007f1e0ff */
[----:B------:R-:W-:Y:S01]  /*09d0*/  UMOV UR48, 0x1 ;  /* 0x0000000100307882 */ /* 0x000fe20000000000 */
[----:B------:R-:W-:Y:S01]  /*09e0*/  PLOP3.LUT P1, PT, PT, PT, UP0, 0x80, 0x0 ;  /* 0x000000000000781c */ /* 0x000fe20003f2f008 */
[----:B------:R-:W-:Y:S01]  /*09f0*/  NOP ;  /* 0x0000000000007918 */ /* 0x000fe20000000000 */
[----:B------:R-:W-:Y:S01]  /*0a00*/  USEL UR48, UR48, 0x2, !UP0 ;  /* 0x0000000230307887 */ /* 0x000fe2000c000000 */
[----:B------:R4:W-:Y:S01]  /*0a10*/  STL [R1+0x478], R2 ;  /* 0x0004780201007387 */ /* 0x0009e20000100800 */
[----:B------:R-:W-:Y:S01]  /*0a20*/  ULDC.64 UR54, c[0x0][0x208] ;  /* 0x0000820000367ab9 */ /* 0x000fe20000000a00 */
[----:B----4-:R-:W-:-:S05]  /*0a30*/  IMAD.X R2, RZ, RZ, R17, P0 ;  /* 0x000000ffff027224 */ /* 0x010fca00000e0611 */
[----:B------:R4:W-:Y:S01]  /*0a40*/  STL [R1+0x474], R2 ;  /* 0x0004740201007387 */ /* 0x0009e20000100800 */
[----:B0123--:R-:W-:Y:S06]  /*0a50*/  BAR.SYNC.DEFER_BLOCKING 0x0 ;  /* 0x0000000000007b1d */ /* 0x00ffec0000010000 */
[----:B------:R-:W-:Y:S05]  /*0a60*/  @!P1 BRA `(.L_x_2450) ;  /* 0x0000021c00849947 */ /* 0x000fea0003800000 */
.L_x_2451:
[----:B------:R-:W-:-:S08]  /*0a70*/  NOP ;  /* 0x0000000000007918 */ /* 0x000fd00000000000 */
[----:B------:R-:W0:Y:S02]  /*0a80*/  USETMAXREG.TRY_ALLOC.CTAPOOL UP0, 0xf0 ;  /* 0x000000f0000079c8 */ /* 0x000e240008000600 */
[----:B0-----:R-:W-:-:S13]  /*0a90*/  PLOP3.LUT P0, PT, PT, PT, UP0, 0x80, 0x0 ;  /* 0x000000000000781c */ /* 0x001fda0003f0f008 */
[----:B------:R-:W-:Y:S05]  /*0aa0*/  @!P0 BRA `(.L_x_2451) ;  /* 0xfffffffc00f08947 */ /* 0x000fea000383ffff */
[----:B------:R-:W-:Y:S01]  /*0ab0*/  ISETP.NE.AND P0, PT, R28, 0x1, PT ;  /* 0x000000011c00780c */ /* 0x000fe20003f05270 */
[----:B------:R-:W0:Y:S08]  /*0ac0*/  S2UR UR4, SR_CgaCtaId ;  /* 0x00000000000479c3 */ /* 0x000e300000008800 */
[----:B------:R-:W-:Y:S06]  /*0ad0*/  BAR.ARV 0x8, 0x120 ;  /* 0x0204800000007b1d */ /* 0x000fec0000002000 */
[----:B------:R-:W-:-:S02]  /*0ae0*/  UMOV UR44, 0x400 ;  /* 0x00000400002c7882 */ /* 0x000fc40000000000 */
[----:B------:R-:W-:Y:S08]  /*0af0*/  @!P0 BAR.ARV 0x9, 0x100 ;  /* 0x0244000000008b1d */ /* 0x000ff00000002000 */
[----:B------:R-:W-:Y:S01]  /*0b00*/  BAR.SYNC.DEFER_BLOCKING 0x5, 0x120 ;  /* 0x0144800000007b1d */ /* 0x000fe20000010000 */
[C---:B------:R-:W-:Y:S02]  /*0b10*/  IADD3 R200, P1, R16.reuse, 0x218, RZ ;  /* 0x0000021810c87810 */ /* 0x040fe40007f3e0ff */
[----:B------:R-:W-:Y:S01]  /*0b20*/  IADD3 R204, P2, R16, 0x224, RZ ;  /* 0x0000022410cc7810 */ /* 0x000fe20007f5e0ff */
[----:B0-----:R-:W-:-:S02]  /*0b30*/  ULEA UR44, UR4, UR44, 0x18 ;  /* 0x0000002c042c7291 */ /* 0x001fc4000f8ec03f */
[--C-:B------:R-:W-:Y:S01]  /*0b40*/  IMAD.X R201, RZ, RZ, R17.reuse, P1 ;  /* 0x000000ffffc97224 */ /* 0x100fe200008e0611 */
[----:B------:R-:W-:Y:S01]  /*0b50*/  ULDC UR4, c[0x0][0xd14] ;  /* 0x0003450000047ab9 */ /* 0x000fe20000000800 */
[----:B------:R-:W-:Y:S01]  /*0b60*/  STL.64 [R1+0x218], RZ ;  /* 0x000218ff01007387 */ /* 0x000fe20000100a00 */
[----:B------:R-:W-:-:S03]  /*0b70*/  IMAD.X R203, RZ, RZ, R17, P2 ;  /* 0x000000ffffcb7224 */ /* 0x000fc600010e0611 */
[----:B------:R-:W-:Y:S04]  /*0b80*/  STL [R1+0x220], RZ ;  /* 0x000220ff01007387 */ /* 0x000fe80000100800 */
[----:B------:R-:W-:Y:S04]  /*0b90*/  STL [R1+0x224], RZ ;  /* 0x000224ff01007387 */ /* 0x000fe80000100800 */
[----:B------:R-:W0:Y:S01]  /*0ba0*/  LDS.128 R8, [UR44+0x324d0] ;  /* 0x0324d02cff087984 */ /* 0x000e220008000c00 */
[----:B------:R-:W-:Y:S06]  /*0bb0*/  BAR.ARV 0x4, 0x120 ;  /* 0x0104800000007b1d */ /* 0x000fec0000002000 */
[----:B0-----:R-:W-:-:S13]  /*0bc0*/  ISETP.GE.AND P0, PT, R11, UR4, PT ;  /* 0x000000040b007c0c */ /* 0x001fda000bf06270 */
[----:B------:R-:W-:Y:S05]  /*0bd0*/  @P0 EXIT ;  /* 0x000000000000094d */ /* 0x000fea0003800000 */
[----:B------:R-:W0:Y:S01]  /*0be0*/  S2R R0, SR_TID.X ;  /* 0x0000000000007919 */ /* 0x000e220000002100 */
[----:B------:R-:W1:Y:S01]  /*0bf0*/  S2UR UR4, SR_SWINHI ;  /* 0x00000000000479c3 */ /* 0x000e620000002f00 */
[----:B------:R-:W-:Y:S01]  /*0c00*/  IMAD.MOV.U32 R193, RZ, RZ, 0x2 ;  /* 0x00000002ffc17424 */ /* 0x000fe200078e00ff */
[----:B------:R-:W-:Y:S01]  /*0c10*/  R2UR UR5, R9 ;  /* 0x00000000090572ca */ /* 0x000fe200000e0000 */
[----:B------:R-:W-:Y:S01]  /*0c20*/  VIADD R199, R28, 0x8 ;  /* 0x000000081cc77836 */ /* 0x000fe20000000000 */
[----:B------:R-:W-:Y:S02]  /*0c30*/  R2UR UR6, R11 ;  /* 0x000000000b0672ca */ /* 0x000fe400000e0000 */
[----:B------:R-:W-:Y:S02]  /*0c40*/  R2UR UR7, R10 ;  /* 0x000000000a0772ca */ /* 0x000fe400000e0000 */
[----:B------:R-:W-:Y:S01]  /*0c50*/  IADD3 R198, -R28, 0xb, RZ ;  /* 0x0000000b1cc67810 */ /* 0x000fe20007ffe1ff */
[----:B------:R-:W-:Y:S01]  /*0c60*/  UMOV UR36, UR44 ;  /* 0x0000002c00247c82 */ /* 0x000fe20008000000 */
[----:B-1----:R-:W-:Y:S01]  /*0c70*/  UMOV UR37, UR4 ;  /* 0x0000000400257c82 */ /* 0x002fe20008000000 */
[----:B0-----:R-:W-:-:S05]  /*0c80*/  VIADD R196, R0, 0xffffff80 ;  /* 0xffffff8000c47836 */ /* 0x001fca0000000000 */
[----:B------:R-:W-:-:S04]  /*0c90*/  SHF.R.S32.HI R29, RZ, 0x1f, R196 ;  /* 0x0000001fff1d7819 */ /* 0x000fc800000114c4 */
[CC--:B----4-:R-:W-:Y:S02]  /*0ca0*/  LEA.HI R2, R29.reuse, R196.reuse, RZ, 0x4 ;  /* 0x000000c41d027211 */ /* 0x0d0fe400078f20ff */
[CC--:B------:R-:W-:Y:S02]  /*0cb0*/  LEA.HI R3, R29.reuse, R196.reuse, RZ, 0x5 ;  /* 0x000000c41d037211 */ /* 0x0c0fe400078f28ff */
[----:B------:R-:W-:Y:S02]  /*0cc0*/  LEA.HI R0, R29, R196, RZ, 0x7 ;  /* 0x000000c41d007211 */ /* 0x000fe400078f38ff */
[----:B------:R-:W-:Y:S01]  /*0cd0*/  SHF.R.S32.HI R7, RZ, 0x4, R2 ;  /* 0x00000004ff077819 */ /* 0x000fe20000011402 */
[----:B------:R-:W-:Y:S01]  /*0ce0*/  IMAD.SHL.U32 R4, R3, 0x20, RZ ;  /* 0x0000002003047824 */ /* 0x000fe200078e00ff */
[----:B------:R-:W-:Y:S02]  /*0cf0*/  LOP3.LUT R3, R0, 0xffffff80, RZ, 0xc0, !PT ;  /* 0xffffff8000037812 */ /* 0x000fe400078ec0ff */
[----:B------:R-:W-:-:S02]  /*0d00*/  LOP3.LUT R5, R2, 0x3fffff0, RZ, 0xc0, !PT ;  /* 0x03fffff002057812 */ /* 0x000fc400078ec0ff */
[----:B------:R-:W-:Y:S01]  /*0d10*/  LEA.HI R2, R2, R7, RZ, 0x1 ;  /* 0x0000000702027211 */ /* 0x000fe200078f08ff */
[----:B------:R-:W-:Y:S01]  /*0d20*/  IMAD.IADD R202, R196, 0x1, -R3 ;  /* 0x00000001c4ca7824 */ /* 0x000fe200078e0a03 */
[----:B------:R-:W-:Y:S01]  /*0d30*/  LOP3.LUT R4, R4, 0xfffffc00, RZ, 0xc0, !PT ;  /* 0xfffffc0004047812 */ /* 0x000fe200078ec0ff */
[----:B------:R-:W-:Y:S01]  /*0d40*/  IMAD.IADD R5, R196, 0x1, -R5 ;  /* 0x00000001c4057824 */ /* 0x000fe200078e0a05 */
[----:B------:R-:W-:Y:S02]  /*0d50*/  LOP3.LUT R2, R2, 0x1ffffffe, RZ, 0xc0, !PT ;  /* 0x1ffffffe02027812 */ /* 0x000fe400078ec0ff */
[----:B------:R-:W-:Y:S01]  /*0d60*/  SHF.R.S32.HI R3, RZ, 0x1f, R202 ;  /* 0x0000001fff037819 */ /* 0x000fe200000114ca */
[----:B------:R-:W-:Y:S01]  /*0d70*/  IMAD R5, R5, 0x40, R4 ;  /* 0x0000004005057824 */ /* 0x000fe200078e0204 */
[----:B------:R-:W-:Y:S01]  /*0d80*/  SHF.R.S32.HI R207, RZ, 0x7, R0 ;  /* 0x00000007ffcf7819 */ /* 0x000fe20000011400 */
[----:B------:R-:W-:Y:S01]  /*0d90*/  IMAD.IADD R2, R7, 0x1, -R2 ;  /* 0x0000000107027824 */ /* 0x000fe200078e0a02 */
[----:B------:R-:W-:-:S02]  /*0da0*/  LEA.HI R30, R3, R202, RZ, 0x2 ;  /* 0x000000ca031e7211 */ /* 0x000fc400078f10ff */
[----:B------:R-:W-:Y:S01]  /*0db0*/  LEA.HI R3, R3, R202, RZ, 0x5 ;  /* 0x000000ca03037211 */ /* 0x000fe200078f28ff */
[----:B------:R-:W-:Y:S01]  /*0dc0*/  IMAD R192, R2, 0x8, R5 ;  /* 0x0000000802c07824 */ /* 0x000fe200078e0205 */
[--C-:B------:R-:W-:Y:S02]  /*0dd0*/  SHF.R.S32.HI R2, RZ, 0x2, R30.reuse ;  /* 0x00000002ff027819 */ /* 0x100fe4000001141e */
[----:B------:R-:W-:Y:S01]  /*0de0*/  SHF.R.S32.HI R5, RZ, 0x1f, R30 ;  /* 0x0000001fff057819 */ /* 0x000fe2000001141e */
[----:B------:R-:W-:Y:S01]  /*0df0*/  IMAD.WIDE R192, R192, R193, UR36 ;  /* 0x00000024c0c07e25 */ /* 0x000fe2000f8e02c1 */
[----:B------:R-:W-:Y:S02]  /*0e00*/  SHF.R.S32.HI R3, RZ, 0x5, R3 ;  /* 0x00000005ff037819 */ /* 0x000fe40000011403 */
[----:B------:R-:W-:Y:S02]  /*0e10*/  LEA.HI R5, R5, R2, RZ, 0x3 ;  /* 0x0000000205057211 */ /* 0x000fe400078f18ff */
[----:B------:R-:W-:-:S02]  /*0e20*/  IADD3 R7, P4, R192, 0x20, RZ ;  /* 0x00000020c0077810 */ /* 0x000fc40007f9e0ff */
[----:B------:R-:W-:Y:S02]  /*0e30*/  LOP3.LUT R5, R5, 0xfffffff8, RZ, 0xc0, !PT ;  /* 0xfffffff805057812 */ /* 0x000fe400078ec0ff */
[----:B------:R-:W-:Y:S02]  /*0e40*/  LOP3.LUT R4, R7, 0x380, RZ, 0xc0, !PT ;  /* 0x0000038007047812 */ /* 0x000fe400078ec0ff */
[----:B------:R-:W-:Y:S01]  /*0e50*/  IADD3 R9, P0, R192, 0x4000, RZ ;  /* 0x00004000c0097810 */ /* 0x000fe20007f1e0ff */
[----:B------:R-:W-:Y:S01]  /*0e60*/  IMAD.IADD R2, R2, 0x1, -R5 ;  /* 0x0000000102027824 */ /* 0x000fe200078e0a05 */
[----:B------:R-:W-:Y:S02]  /*0e70*/  SHF.R.U64 R4, R4, 0x3, RZ ;  /* 0x0000000304047819 */ /* 0x000fe400000012ff */
[----:B------:R-:W-:Y:S01]  /*0e80*/  LOP3.LUT R8, R9, 0x380, RZ, 0xc0, !PT ;  /* 0x0000038009087812 */ /* 0x000fe200078ec0ff */
[----:B------:R-:W-:Y:S01]  /*0e90*/  IMAD R31, R3, 0x10, R2 ;  /* 0x00000010031f7824 */ /* 0x000fe200078e0202 */
[----:B------:R-:W-:Y:S01]  /*0ea0*/  LOP3.LUT R2, R4, R7, RZ, 0x3c, !PT ;  /* 0x0000000704027212 */ /* 0x000fe200078e3cff */
[----:B------:R-:W-:Y:S01]  /*0eb0*/  IMAD.X R3, RZ, RZ, R193, P4 ;  /* 0x000000ffff037224 */ /* 0x000fe200020e06c1 */
[----:B------:R-:W-:-:S02]  /*0ec0*/  IADD3 R225, P1, R192, 0x4020, RZ ;  /* 0x00004020c0e17810 */ /* 0x000fc40007f3e0ff */
[C---:B------:R-:W-:Y:S02]  /*0ed0*/  IADD3 R5, P5, R192.reuse, 0x40, RZ ;  /* 0x00000040c0057810 */ /* 0x040fe40007fbe0ff */
[C---:B------:R-:W-:Y:S02]  /*0ee0*/  IADD3 R7, P6, R192.reuse, 0x60, RZ ;  /* 0x00000060c0077810 */ /* 0x040fe40007fde0ff */
[----:B------:R-:W-:Y:S02]  /*0ef0*/  IADD3 R11, P2, R192, 0x4040, RZ ;  /* 0x00004040c00b7810 */ /* 0x000fe40007f5e0ff */
[----:B------:R-:W-:Y:S02]  /*0f00*/  SHF.R.U64 R8, R8, 0x3, RZ ;  /* 0x0000000308087819 */ /* 0x000fe400000012ff */
[----:B------:R-:W-:Y:S02]  /*0f10*/  LOP3.LUT R224, R225, 0x380, RZ, 0xc0, !PT ;  /* 0x00000380e1e07812 */ /* 0x000fe400078ec0ff */
[----:B------:R-:W-:-:S02]  /*0f20*/  LOP3.LUT R4, R5, 0x380, RZ, 0xc0, !PT ;  /* 0x0000038005047812 */ /* 0x000fc400078ec0ff */
[----:B------:R-:W-:Y:S02]  /*0f30*/  LOP3.LUT R6, R7, 0x380, RZ, 0xc0, !PT ;  /* 0x0000038007067812 */ /* 0x000fe400078ec0ff */
[----:B------:R-:W-:Y:S02]  /*0f40*/  LOP3.LUT R10, R11, 0x380, RZ, 0xc0, !PT ;  /* 0x000003800b0a7812 */ /* 0x000fe400078ec0ff */
[----:B------:R-:W-:Y:S01]  /*0f50*/  LOP3.LUT R8, R8, R9, RZ, 0x3c, !PT ;  /* 0x0000000908087212 */ /* 0x000fe200078e3cff */
[----:B------:R-:W-:Y:S01]  /*0f60*/  IMAD.X R9, RZ, RZ, R193, P0 ;  /* 0x000000ffff097224 */ /* 0x000fe200000e06c1 */
[----:B------:R-:W-:Y:S02]  /*0f70*/  SHF.R.U64 R224, R224, 0x3, RZ ;  /* 0x00000003e0e07819 */ /* 0x000fe400000012ff */
[----:B------:R-:W-:Y:S02]  /*0f80*/  SHF.R.U64 R4, R4, 0x3, RZ ;  /* 0x0000000304047819 */ /* 0x000fe400000012ff */
[----:B------:R-:W-:-:S02]  /*0f90*/  SHF.R.U64 R6, R6, 0x3, RZ ;  /* 0x0000000306067819 */ /* 0x000fc400000012ff */
[----:B------:R-:W-:Y:S02]  /*0fa0*/  SHF.R.U64 R10, R10, 0x3, RZ ;  /* 0x000000030a0a7819 */ /* 0x000fe400000012ff */
        /* <DEDUP_REMOVED lines=9> */
[----:B------:R-:W-:-:S02]  /*1040*/  LOP3.LUT R22, R23, 0x380, RZ, 0xc0, !PT ;  /* 0x0000038017167812 */ /* 0x000fc400078ec0ff */
[C---:B------:R-:W-:Y:S02]  /*1050*/  IADD3 R25, P1, R192.reuse, 0xc000, RZ ;  /* 0x0000c000c0197810 */ /* 0x040fe40007f3e0ff */
[C---:B------:R-:W-:Y:S02]  /*1060*/  IADD3 R13, P3, R192.reuse, 0x4060, RZ ;  /* 0x00004060c00d7810 */ /* 0x040fe40007f7e0ff */
[C---:B------:R-:W-:Y:S02]  /*1070*/  IADD3 R15, P4, R192.reuse, 0x8000, RZ ;  /* 0x00008000c00f7810 */ /* 0x040fe40007f9e0ff */
[C---:B------:R-:W-:Y:S02]  /*1080*/  IADD3 R19, P5, R192.reuse, 0x8020, RZ ;  /* 0x00008020c0137810 */ /* 0x040fe40007fbe0ff */
[C---:B------:R-:W-:Y:S02]  /*1090*/  IADD3 R21, P6, R192.reuse, 0x8040, RZ ;  /* 0x00008040c0157810 */ /* 0x040fe40007fde0ff */
[----:B------:R-:W-:-:S02]  /*10a0*/  IADD3 R27, P2, R192, 0xc020, RZ ;  /* 0x0000c020c01b7810 */ /* 0x000fc40007f5e0ff */
[----:B------:R-:W-:Y:S02]  /*10b0*/  SHF.R.U64 R22, R22, 0x3, RZ ;  /* 0x0000000316167819 */ /* 0x000fe400000012ff */
[----:B------:R-:W-:Y:S02]  /*10c0*/  LOP3.LUT R24, R25, 0x380, RZ, 0xc0, !PT ;  /* 0x0000038019187812 */ /* 0x000fe400078ec0ff */
[----:B------:R-:W-:Y:S02]  /*10d0*/  LOP3.LUT R12, R13, 0x380, RZ, 0xc0, !PT ;  /* 0x000003800d0c7812 */ /* 0x000fe400078ec0ff */
[----:B------:R-:W-:Y:S02]  /*10e0*/  LOP3.LUT R14, R15, 0x380, RZ, 0xc0, !PT ;  /* 0x000003800f0e7812 */ /* 0x000fe400078ec0ff */
[----:B------:R-:W-:Y:S02]  /*10f0*/  LOP3.LUT R18, R19, 0x380, RZ, 0xc0, !PT ;  /* 0x0000038013127812 */ /* 0x000fe400078ec0ff */
[----:B------:R-:W-:-:S02]  /*1100*/  LOP3.LUT R20, R21, 0x380, RZ, 0xc0, !PT ;  /* 0x0000038015147812 */ /* 0x000fc400078ec0ff */
[----:B------:R-:W-:Y:S02]  /*1110*/  LOP3.LUT R26, R27, 0x380, RZ, 0xc0, !PT ;  /* 0x000003801b1a7812 */ /* 0x000fe400078ec0ff */
[----:B------:R-:W-:Y:S02]  /*1120*/  LEA.HI R0, R0, R207, RZ, 0x1 ;  /* 0x000000cf00007211 */ /* 0x000fe400078f08ff */
[----:B------:R-:W-:Y:S02]  /*1130*/  LEA.HI R29, R29, R196, RZ, 0x3 ;  /* 0x000000c41d1d7211 */ /* 0x000fe400078f18ff */
[----:B------:R-:W-:Y:S01]  /*1140*/  LOP3.LUT R22, R22, R23, RZ, 0x3c, !PT ;  /* 0x0000001716167212 */ /* 0x000fe200078e3cff */
[----:B------:R-:W-:Y:S01]  /*1150*/  IMAD.X R23, RZ, RZ, R193, P0 ;  /* 0x000000ffff177224 */ /* 0x000fe200000e06c1 */
[----:B------:R-:W-:Y:S02]  /*1160*/  SHF.R.U64 R24, R24, 0x3, RZ ;  /* 0x0000000318187819 */ /* 0x000fe400000012ff */
[----:B------:R-:W-:-:S02]  /*1170*/  SHF.R.U64 R12, R12, 0x3, RZ ;  /* 0x000000030c0c7819 */ /* 0x000fc400000012ff */
[----:B------:R-:W-:Y:S02]  /*1180*/  SHF.R.U64 R14, R14, 0x3, RZ ;  /* 0x000000030e0e7819 */ /* 0x000fe400000012ff */
[----:B------:R-:W-:Y:S02]  /*1190*/  SHF.R.U64 R18, R18, 0x3, RZ ;  /* 0x0000000312127819 */ /* 0x000fe400000012ff */
[----:B------:R-:W-:Y:S02]  /*11a0*/  SHF.R.U64 R20, R20, 0x3, RZ ;  /* 0x0000000314147819 */ /* 0x000fe400000012ff */
[----:B------:R-:W-:Y:S02]  /*11b0*/  SHF.R.U64 R26, R26, 0x3, RZ ;  /* 0x000000031a1a7819 */ /* 0x000fe400000012ff */
[----:B------:R-:W-:Y:S02]  /*11c0*/  MOV R233, R2 ;  /* 0x0000000200e97202 */ /* 0x000fe40000000f00 */
[----:B------:R-:W-:-:S02]  /*11d0*/  MOV R232, R4 ;  /* 0x0000000400e87202 */ /* 0x000fc40000000f00 */
[----:B------:R-:W-:Y:S02]  /*11e0*/  LOP3.LUT R0, R0, 0x3fffffe, RZ, 0xc0, !PT ;  /* 0x03fffffe00007812 */ /* 0x000fe400078ec0ff */
        /* <DEDUP_REMOVED lines=15> */
[----:B------:R-:W-:Y:S01]  /*12e0*/  MOV R210, R22 ;  /* 0x0000001600d27202 */ /* 0x000fe20000000f00 */
[----:B------:R-:W-:Y:S01]  /*12f0*/  IMAD.IADD R5, R196, 0x1, -R5 ;  /* 0x00000001c4057824 */ /* 0x000fe200078e0a05 */
[----:B------:R-:W-:Y:S01]  /*1300*/  IADD3 R22, P0, R16, 0x13c, RZ ;  /* 0x0000013c10167810 */ /* 0x000fe20007f1e0ff */
[----:B------:R-:W-:Y:S01]  /*1310*/  IMAD.IADD R3, R202, 0x1, -R3 ;  /* 0x00000001ca037824 */ /* 0x000fe200078e0a03 */
[----:B------:R-:W-:Y:S01]  /*1320*/  IADD3 R206, P1, R16, 0x230, RZ ;  /* 0x0000023010ce7810 */ /* 0x000fe20007f3e0ff */
        /* <DEDUP_REMOVED lines=9> */
[----:B------:R-:W-:-:S02]  /*13c0*/  MOV R222, R12 ;  /* 0x0000000c00de7202 */ /* 0x000fc40000000f00 */
[----:B------:R-:W-:Y:S02]  /*13d0*/  MOV R221, R14 ;  /* 0x0000000e00dd7202 */ /* 0x000fe40000000f00 */
[----:B------:R-:W-:Y:S02]  /*13e0*/  MOV R220, R18 ;  /* 0x0000001200dc7202 */ /* 0x000fe40000000f00 */
[----:B------:R-:W-:Y:S02]  /*13f0*/  MOV R211, R20 ;  /* 0x0000001400d37202 */ /* 0x000fe40000000f00 */
[----:B------:R-:W-:Y:S02]  /*1400*/  MOV R209, R24 ;  /* 0x0000001800d17202 */ /* 0x000fe40000000f00 */
[----:B------:R-:W-:Y:S02]  /*1410*/  MOV R208, R26 ;  /* 0x0000001a00d07202 */ /* 0x000fe40000000f00 */
[----:B------:R-:W-:-:S07]  /*1420*/  SHF.R.S32.HI R190, RZ, 0x3, R29 ;  /* 0x00000003ffbe7819 */ /* 0x000fce000001141d */
.L_x_2577:
[----:B------:R-:W-:Y:S01]  /*1430*/  ULDC.64 UR8, c[0x0][0xb20] ;  /* 0x0002c80000087ab9 */ /* 0x000fe20000000a00 */
[----:B------:R-:W-:Y:S01]  /*1440*/  ULDC UR4, c[0x0][0x404] ;  /* 0x0001010000047ab9 */ /* 0x000fe20000000800 */
[----:B------:R-:W-:-:S04]  /*1450*/  UISETP.NE.U32.AND UP0, UPT, UR8, URZ, UPT ;  /* 0x0000003f0800728c */ /* 0x000fc8000bf05070 */
[----:B------:R-:W-:-:S03]  /*1460*/  UISETP.NE.AND.EX UP0, UPT, UR9, URZ, UPT, UP0 ;  /* 0x0000003f0900728c */ /* 0x000fc6000bf05300 */
[----:B------:R-:W-:Y:S02]  /*1470*/  ULDC.64 UR8, c[0x0][0xb10] ;  /* 0x0002c40000087ab9 */ /* 0x000fe40000000a00 */
[----:B------:R-:W-:Y:S01]  /*1480*/  UISETP.NE.U32.AND UP1, UPT, UR8, URZ, UPT ;  /* 0x0000003f0800728c */ /* 0x000fe2000bf25070 */
[----:B------:R-:W-:-:S03]  /*1490*/  PLOP3.LUT P0, PT, PT, PT, UP0, 0x80, 0x0 ;  /* 0x000000000000781c */ /* 0x000fc60003f0f008 */
[----:B------:R-:W-:-:S03]  /*14a0*/  UISETP.NE.AND.EX UP1, UPT, UR9, URZ, UPT, UP1 ;  /* 0x0000003f0900728c */ /* 0x000fc6000bf25310 */
[----:B------:R-:W-:Y:S02]  /*14b0*/  @UP0 ULDC.64 UR8, c[0x0][0xb20] ;  /* 0x0002c80000080ab9 */ /* 0x000fe40000000a00 */
[----:B------:R-:W-:Y:S01]  /*14c0*/  @UP0 UIMAD.WIDE UR8, UR6, 0x4, UR8 ;  /* 0x00000004060808a5 */ /* 0x000fe2000f8e0208 */
[----:B------:R-:W-:-:S05]  /*14d0*/  PLOP3.LUT P2, PT, PT, PT, UP1, 0x80, 0x0 ;  /* 0x000000000000781c */ /* 0x000fca0003f4f018 */
[----:B------:R-:W-:Y:S01]  /*14e0*/  @UP1 ULDC.64 UR10, c[0x0][0xb10] ;  /* 0x0002c400000a1ab9 */ /* 0x000fe20000000a00 */
[----:B------:R-:W-:Y:S02]  /*14f0*/  IMAD.U32 R2, RZ, RZ, UR8 ;  /* 0x00000008ff027e24 */ /* 0x000fe4000f8e00ff */
[----:B------:R-:W-:Y:S01]  /*1500*/  IMAD.U32 R3, RZ, RZ, UR9 ;  /* 0x00000009ff037e24 */ /* 0x000fe2000f8e00ff */
[----:B------:R-:W-:-:S04]  /*1510*/  @UP1 UIMAD.WIDE UR8, UR6, 0x4, UR10 ;  /* 0x00000004060818a5 */ /* 0x000fc8000f8e020a */
[----:B--2---:R-:W2:Y:S02]  /*1520*/  @P0 LDG.E R2, desc[UR54][R2.64] ;  /* 0x0000003602020981 */ /* 0x004ea4000c1e1900 */
[----:B01-345:R-:W-:Y:S02]  /*1530*/  IMAD.U32 R4, RZ, RZ, UR8 ;  /* 0x00000008ff047e24 */ /* 0x03bfe4000f8e00ff */
[----:B------:R-:W-:Y:S01]  /*1540*/  IMAD.U32 R5, RZ, RZ, UR9 ;  /* 0x00000009ff057e24 */ /* 0x000fe2000f8e00ff */
[----:B------:R-:W-:-:S04]  /*1550*/  ULDC.64 UR8, c[0x0][0x3f8] ;  /* 0x0000fe0000087ab9 */ /* 0x000fc80000000a00 */
[----:B------:R-:W3:Y:S01]  /*1560*/  @P2 LDG.E R4, desc[UR54][R4.64] ;  /* 0x0000003604042981 */ /* 0x000ee2000c1e1900 */
[----:B------:R-:W-:Y:S01]  /*1570*/  UISETP.NE.U32.AND UP0, UPT, UR8, URZ, UPT ;  /* 0x0000003f0800728c */ /* 0x000fe2000bf05070 */
[----:B------:R-:W-:Y:S01]  /*1580*/  UMOV UR42, URZ ;  /* 0x0000003f002a7c82 */ /* 0x000fe20008000000 */
[----:B------:R-:W-:Y:S02]  /*1590*/  ULDC UR38, c[0x0][0x288] ;  /* 0x0000a20000267ab9 */ /* 0x000fe40000000800 */
[----:B------:R-:W-:Y:S01]  /*15a0*/  UISETP.NE.AND.EX UP0, UPT, UR9, URZ, UPT, UP0 ;  /* 0x0000003f0900728c */ /* 0x000fe2000bf05300 */
[----:B------:R-:W-:Y:S02]  /*15b0*/  UMOV UR39, UR7 ;  /* 0x0000000700277c82 */ /* 0x000fe40008000000 */
[----:B------:R-:W-:Y:S01]  /*15c0*/  ULDC.64 UR8, c[0x0][0xb18] ;  /* 0x0002c60000087ab9 */ /* 0x000fe20000000a00 */
[----:B------:R-:W-:Y:S01]  /*15d0*/  USEL UR4, UR4, 0x1, UP0 ;  /* 0x0000000104047887 */ /* 0x000fe20008000000 */
[----:B------:R-:W-:Y:S01]  /*15e0*/  ISETP.NE.U32.AND P1, PT, RZ, UR8, PT ;  /* 0x00000008ff007c0c */ /* 0x000fe2000bf25070 */
[----:B------:R-:W-:-:S02]  /*15f0*/  ULDC UR8, c[0x0][0x2e0] ;  /* 0x0000b80000087ab9 */ /* 0x000fc40000000800 */
[----:B------:R-:W-:Y:S01]  /*1600*/  UIMAD UR4, UR4, UR8, URZ ;  /* 0x00000008040472a4 */ /* 0x000fe2000f8e023f */
[----:B------:R-:W-:Y:S02]  /*1610*/  ISETP.NE.AND.EX P1, PT, RZ, UR9, PT, P1 ;  /* 0x00000009ff007c0c */ /* 0x000fe4000bf25310 */
[----:B--2---:R-:W-:Y:S02]  /*1620*/  @P0 R2UR UR42, R2 ;  /* 0x00000000022a02ca */ /* 0x004fe400000e0000 */
        /* <DEDUP_REMOVED lines=15> */
.L_x_2452:
[----:B------:R-:W-:Y:S01]  /*1720*/  UMOV UR40, UR5 ;  /* 0x0000000500287c82 */ /* 0x000fe20008000000 */
[----:B------:R-:W-:Y:S01]  /*1730*/  UMOV UR41, UR6 ;  /* 0x0000000600297c82 */ /* 0x000fe20008000000 */
[----:B------:R-:W-:Y:S05]  /*1740*/  @!P1 BRA `(.L_x_2453) ;  /* 0x00000000001c9947 */ /* 0x000fea0003800000 */
[----:B------:R-:W-:Y:S02]  /*1750*/  ULDC.64 UR8, c[0x0][0xb18] ;  /* 0x0002c60000087ab9 */ /* 0x000fe40000000a00 */
[----:B------:R-:W-:-:S06]  /*1760*/  UIMAD.WIDE UR6, UR6, 0x4, UR8 ;  /* 0x00000004060678a5 */ /* 0x000fcc000f8e0208 */
[----:B------:R-:W-:Y:S02]  /*1770*/  IMAD.U32 R2, RZ, RZ, UR6 ;  /* 0x00000006ff027e24 */ /* 0x000fe4000f8e00ff */
[----:B------:R-:W-:-:S05]  /*1780*/  IMAD.U32 R3, RZ, RZ, UR7 ;  /* 0x00000007ff037e24 */ /* 0x000fca000f8e00ff */
[----:B------:R-:W2:Y:S02]  /*1790*/  LDG.E R2, desc[UR54][R2.64] ;  /* 0x0000003602027981 */ /* 0x000ea4000c1e1900 */
[----:B--2---:R-:W-:Y:S01]  /*17a0*/  R2UR UR4, R2 ;  /* 0x00000000020472ca */ /* 0x004fe200000e0000 */
[----:B------:R-:W-:-:S14]  /*17b0*/  BRA `(.L_x_2454) ;  /* 0x0000000000347947 */ /* 0x000fdc0003800000 */
.L_x_2453:
        /* <DEDUP_REMOVED lines=13> */
.L_x_2454:
[----:B------:R-:W0:Y:S01]  /*1890*/  S2R R0, SR_TID.X ;  /* 0x0000000000007919 */ /* 0x000e220000002100 */
[----:B------:R-:W-:Y:S01]  /*18a0*/  UIADD3 UR6, UP2, UR36, 0x32450, URZ ;  /* 0x0003245024067890 */ /* 0x000fe2000ff5e03f */
[----:B------:R-:W-:Y:S01]  /*18b0*/  IMAD.MOV.U32 R2, RZ, RZ, 0x3000 ;  /* 0x00003000ff027424 */ /* 0x000fe200078e00ff */
[----:B------:R-:W-:Y:S01]  /*18c0*/  UIADD3 UR12, UP3, UR36, 0x32460, URZ ;  /* 0x00032460240c7890 */ /* 0x000fe2000ff7e03f */
[----:B------:R-:W-:Y:S01]  /*18d0*/  IMAD.U32 R3, RZ, RZ, UR48 ;  /* 0x00000030ff037e24 */ /* 0x000fe2000f8e00ff */
[----:B------:R-:W-:Y:S01]  /*18e0*/  UIADD3 UR8, UP0, UR36, 0x32430, URZ ;  /* 0x0003243024087890 */ /* 0x000fe2000ff1e03f */
[----:B------:R-:W-:Y:S01]  /*18f0*/  IMAD.MOV.U32 R8, RZ, RZ, 0x1 ;  /* 0x00000001ff087424 */ /* 0x000fe200078e00ff */
[----:B------:R-:W-:Y:S01]  /*1900*/  UIADD3 UR10, UP1, UR36, 0x32440, URZ ;  /* 0x00032440240a7890 */ /* 0x000fe2000ff3e03f */
[----:B------:R-:W-:Y:S01]  /*1910*/  IMAD.MOV.U32 R9, RZ, RZ, RZ ;  /* 0x000000ffff097224 */ /* 0x000fe200078e00ff */
[----:B------:R-:W-:Y:S01]  /*1920*/  UIADD3.X UR7, URZ, UR37, URZ, UP2, !UPT ;  /* 0x000000253f077290 */ /* 0x000fe200097fe43f */
[----:B------:R-:W-:Y:S01]  /*1930*/  IMAD.MOV.U32 R5, RZ, RZ, 0x100 ;  /* 0x00000100ff057424 */ /* 0x000fe200078e00ff */
[----:B------:R-:W-:Y:S01]  /*1940*/  UIADD3.X UR13, URZ, UR37, URZ, UP3, !UPT ;  /* 0x000000253f0d7290 */ /* 0x000fe20009ffe43f */
[----:B------:R-:W-:Y:S01]  /*1950*/  IMAD.MOV.U32 R6, RZ, RZ, 0x1 ;  /* 0x00000001ff067424 */ /* 0x000fe200078e00ff */
[----:B------:R-:W-:Y:S01]  /*1960*/  UIADD3.X UR9, URZ, UR37, URZ, UP0, !UPT ;  /* 0x000000253f097290 */ /* 0x000fe200087fe43f */
[----:B------:R-:W-:Y:S01]  /*1970*/  IMAD.MOV.U32 R7, RZ, RZ, RZ ;  /* 0x000000ffff077224 */ /* 0x000fe200078e00ff */
[----:B------:R-:W-:Y:S01]  /*1980*/  UIADD3.X UR11, URZ, UR37, URZ, UP1, !UPT ;  /* 0x000000253f0b7290 */ /* 0x000fe20008ffe43f */
[----:B------:R-:W-:Y:S01]  /*1990*/  IMAD.U32 R10, RZ, RZ, UR6 ;  /* 0x00000006ff0a7e24 */ /* 0x000fe2000f8e00ff */
[----:B------:R-:W-:Y:S01]  /*19a0*/  STL.64 [R1+0x18], R2 ;  /* 0x0000180201007387 */ /* 0x000fe20000100a00 */
[----:B------:R-:W-:Y:S01]  /*19b0*/  IMAD.U32 R18, RZ, RZ, UR12 ;  /* 0x0000000cff127e24 */ /* 0x000fe2000f8e00ff */
[----:B------:R-:W-:Y:S01]  /*19c0*/  UIADD3 UR42, -UR42, UR4, URZ ;  /* 0x000000042a2a7290 */ /* 0x000fe2000fffe13f */
[----:B------:R-:W-:Y:S01]  /*19d0*/  IMAD.U32 R11, RZ, RZ, UR7 ;  /* 0x00000007ff0b7e24 */ /* 0x000fe2000f8e00ff */
[----:B------:R1:W-:Y:S01]  /*19e0*/  STL.64 [R1+0x60], R8 ;  /* 0x0000600801007387 */ /* 0x0003e20000100a00 */
[----:B------:R-:W-:Y:S01]  /*19f0*/  IMAD.U32 R19, RZ, RZ, UR13 ;  /* 0x0000000dff137e24 */ /* 0x000fe2000f8e00ff */
[----:B------:R-:W-:Y:S01]  /*1a00*/  ULDC.64 UR6, c[0x0][0xad8] ;  /* 0x0002b60000067ab9 */ /* 0x000fe20000000a00 */
[----:B------:R-:W-:Y:S01]  /*1a10*/  IMAD.U32 R20, RZ, RZ, UR5 ;  /* 0x00000005ff147e24 */ /* 0x000fe2000f8e00ff */
[----:B------:R-:W-:Y:S01]  /*1a20*/  UISETP.GE.AND UP0, UPT, UR7, 0x1, UPT ;  /* 0x000000010700788c */ /* 0x000fe2000bf06270 */
[----:B------:R-:W-:Y:S01]  /*1a30*/  IMAD.MOV.U32 R12, RZ, RZ, 0xc000 ;  /* 0x0000c000ff0c7424 */ /* 0x000fe200078e00ff */
[----:B------:R-:W-:Y:S01]  /*1a40*/  STL.128 [R1+0x440], RZ ;  /* 0x000440ff01007387 */ /* 0x000fe20000100c00 */
[----:B------:R-:W-:Y:S01]  /*1a50*/  IMAD.U32 R13, RZ, RZ, UR48 ;  /* 0x00000030ff0d7e24 */ /* 0x000fe2000f8e00ff */
[----:B------:R-:W-:Y:S01]  /*1a60*/  ULEA UR4, UR5, 0x80, 0x7 ;  /* 0x0000008005047891 */ /* 0x000fe2000f8e383f */
[----:B------:R-:W-:Y:S01]  /*1a70*/  IMAD.MOV.U32 R15, RZ, RZ, 0x100 ;  /* 0x00000100ff0f7424 */ /* 0x000fe200078e00ff */
[----:B------:R-:W-:Y:S01]  /*1a80*/  STL [R1+0x70], R20 ;  /* 0x0000701401007387 */ /* 0x000fe20000100800 */
[----:B0-----:R-:W-:Y:S01]  /*1a90*/  LOP3.LUT R0, R0, 0x7f, RZ, 0xc0, !PT ;  /* 0x0000007f00007812 */ /* 0x001fe200078ec0ff */
[----:B-1----:R-:W-:Y:S01]  /*1aa0*/  IMAD.U32 R8, RZ, RZ, UR8 ;  /* 0x00000008ff087e24 */ /* 0x002fe2000f8e00ff */
[----:B------:R-:W-:Y:S01]  /*1ab0*/  PLOP3.LUT P2, PT, PT, PT, UP0, 0x80, 0x0 ;  /* 0x000000000000781c */ /* 0x000fe20003f4f008 */
[----:B------:R-:W-:Y:S01]  /*1ac0*/  IMAD.U32 R2, RZ, RZ, UR10 ;  /* 0x0000000aff027e24 */ /* 0x000fe2000f8e00ff */
[----:B------:R-:W-:Y:S01]  /*1ad0*/  ISETP.NE.AND P0, PT, R0, RZ, PT ;  /* 0x000000ff0000720c */ /* 0x000fe20003f05270 */
[----:B------:R-:W-:Y:S01]  /*1ae0*/  IMAD.U32 R9, RZ, RZ, UR9 ;  /* 0x00000009ff097e24 */ /* 0x000fe2000f8e00ff */
[----:B------:R-:W0:Y:S01]  /*1af0*/  LDC R0, c[0x0][0xa80] ;  /* 0x0002a000ff007b82 */ /* 0x000e220000000800 */
[----:B------:R-:W-:Y:S01]  /*1b00*/  IMAD.U32 R3, RZ, RZ, UR11 ;  /* 0x0000000bff037e24 */ /* 0x000fe2000f8e00ff */
[----:B------:R-:W-:Y:S01]  /*1b10*/  SEL R4, RZ, 0x1, P0 ;  /* 0x00000001ff047807 */ /* 0x000fe20000000000 */
[----:B------:R-:W-:Y:S01]  /*1b20*/  STL.128 [R1+0x450], RZ ;  /* 0x000450ff01007387 */ /* 0x000fe20000100c00 */
[----:B------:R-:W-:Y:S01]  /*1b30*/  UIADD3 UR8, UR42, UR4, -UR38 ;  /* 0x000000042a087290 */ /* 0x000fe2000fffe826 */
[----:B------:R-:W-:-:S02]  /*1b40*/  IADD3 R34, P0, R16, 0x440, RZ ;  /* 0x0000044010227810 */ /* 0x000fc40007f1e0ff */
[----:B------:R-:W-:Y:S01]  /*1b50*/  IMAD.MOV.U32 R14, RZ, RZ, R4 ;  /* 0x000000ffff0e7224 */ /* 0x000fe200078e0004 */
[----:B------:R1:W-:Y:S01]  /*1b60*/  STL.128 [R1+0x20], R4 ;  /* 0x0000200401007387 */ /* 0x0003e20000100c00 */
[----:B------:R-:W-:Y:S01]  /*1b70*/  IADD3 R32, P1, R16, 0x38, RZ ;  /* 0x0000003810207810 */ /* 0x000fe20007f3e0ff */
[----:B------:R-:W-:Y:S01]  /*1b80*/  UIADD3 UR6, UR8, UR6, URZ ;  /* 0x0000000608067290 */ /* 0x000fe2000fffe03f */
[--C-:B------:R-:W-:Y:S01]  /*1b90*/  IMAD.X R35, RZ, RZ, R17.reuse, P0 ;  /* 0x000000ffff237224 */ /* 0x100fe200000e0611 */
[----:B------:R2:W-:Y:S02]  /*1ba0*/  STL.128 [R1+0x50], R12 ;  /* 0x0000500c01007387 */ /* 0x0005e40000100c00 */
[----:B------:R-:W-:Y:S02]  /*1bb0*/  IMAD.X R33, RZ, RZ, R17, P1 ;  /* 0x000000ffff217224 */ /* 0x000fe400008e0611 */
[----:B------:R2:W-:Y:S04]  /*1bc0*/  STL.64 [R1+0x8], R8 ;  /* 0x0000080801007387 */ /* 0x0005e80000100a00 */
[----:B------:R2:W-:Y:S01]  /*1bd0*/  STL.64 [R1+0x10], R2 ;  /* 0x0000100201007387 */ /* 0x0005e20000100a00 */
[----:B-1----:R-:W-:-:S03]  /*1be0*/  IMAD.MOV.U32 R4, RZ, RZ, R10 ;  /* 0x000000ffff047224 */ /* 0x002fc600078e000a */
[----:B------:R2:W-:Y:S01]  /*1bf0*/  STL.64 [R1+0x30], R2 ;  /* 0x0000300201007387 */ /* 0x0005e20000100a00 */
[----:B------:R-:W-:Y:S02]  /*1c00*/  IMAD.MOV.U32 R5, RZ, RZ, R11 ;  /* 0x000000ffff057224 */ /* 0x000fe400078e000b */
[----:B------:R-:W-:Y:S01]  /*1c10*/  IMAD.MOV.U32 R6, RZ, RZ, R18 ;  /* 0x000000ffff067224 */ /* 0x000fe200078e0012 */
[----:B0-----:R2:W-:Y:S01]  /*1c20*/  STL [R1+0x460], R0 ;  /* 0x0004600001007387 */ /* 0x0015e20000100800 */
[----:B------:R-:W-:-:S03]  /*1c30*/  IMAD.MOV.U32 R7, RZ, RZ, R19 ;  /* 0x000000ffff077224 */ /* 0x000fc600078e0013 */
[----:B------:R2:W-:Y:S04]  /*1c40*/  STL.128 [R1+0x230], RZ ;  /* 0x000230ff01007387 */ /* 0x0005e80000100c00 */
[----:B------:R2:W-:Y:S04]  /*1c50*/  STL.128 [R1+0x40], R4 ;  /* 0x0000400401007387 */ /* 0x0005e80000100c00 */
[----:B------:R2:W-:Y:S04]  /*1c60*/  STL.64 [R1+0x68], R6 ;  /* 0x0000680601007387 */ /* 0x0005e80000100a00 */
        /* <DEDUP_REMOVED lines=44> */
.L_x_2456:
[----:B------:R-:W-:-:S11]  /*1f30*/  UISETP.NE.AND UP0, UPT, UR7, 0x1, UPT ;  /* 0x000000010700788c */ /* 0x000fd6000bf05270 */
[----:B------:R-:W-:Y:S02]  /*1f40*/  @UP0 ULDC.64 UR10, c[0x0][0xae0] ;  /* 0x0002b800000a0ab9 */ /* 0x000fe40000000a00 */
[----:B------:R-:W-:-:S04]  /*1f50*/  UIMAD.WIDE.U32 UR8, UR4, UR10, URZ ;  /* 0x0000000a040872a5 */ /* 0x000fc8000f8e003f */
[----:B------:R-:W-:-:S12]  /*1f60*/  @UP0 USHF.R.U32.HI UR4, URZ, UR11, UR9 ;  /* 0x0000000b3f040299 */ /* 0x000fd80008011609 */
.L_x_2457:
[----:B------:R-:W-:-:S04]  /*1f70*/  UIMAD UR4, UR4, UR7, UR7 ;  /* 0x00000007040472a4 */ /* 0x000fc8000f8e0207 */
[----:B------:R-:W-:-:S04]  /*1f80*/  UISETP.LT.AND UP0, UPT, UR6, UR4, UPT ;  /* 0x000000040600728c */ /* 0x000fc8000bf01270 */
[----:B------:R-:W-:-:S12]  /*1f90*/  USEL UR6, UR6, UR4, UP0 ;  /* 0x0000000406067287 */ /* 0x000fd80008000000 */
.L_x_2455:
[----:B------:R-:W-:Y:S02]  /*1fa0*/  UIADD3 UR8, UR42, 0x5f, URZ ;  /* 0x0000005f2a087890 */ /* 0x000fe4000fffe03f */
[----:B------:R-:W-:Y:S02]  /*1fb0*/  UIADD3 UR10, UR6, 0x5f, URZ ;  /* 0x0000005f060a7890 */ /* 0x000fe4000fffe03f */
[----:B------:R-:W-:Y:S02]  /*1fc0*/  UIMAD.WIDE UR8, UR8, 0x2aaaaaab, URZ ;  /* 0x2aaaaaab080878a5 */ /* 0x000fe4000f8e023f */
[----:B------:R-:W-:Y:S02]  /*1fd0*/  UIMAD.WIDE UR10, UR10, 0x2aaaaaab, URZ ;  /* 0x2aaaaaab0a0a78a5 */ /* 0x000fe4000f8e023f */
[----:B------:R-:W-:Y:S02]  /*1fe0*/  USHF.R.U32.HI UR4, URZ, 0x1f, UR9 ;  /* 0x0000001f3f047899 */ /* 0x000fe40008011609 */
[----:B------:R-:W-:-:S02]  /*1ff0*/  USHF.R.U32.HI UR6, URZ, 0x1f, UR11 ;  /* 0x0000001f3f067899 */ /* 0x000fc4000801160b */
[----:B------:R-:W-:Y:S02]  /*2000*/  ULEA UR5, UR5, -UR38, 0x7 ;  /* 0x8000002605057291 */ /* 0x000fe4000f8e383f */
[----:B------:R-:W-:Y:S02]  /*2010*/  ULEA.HI.SX32 UR4, UR9, UR4, 0x1c ;  /* 0x0000000409047291 */ /* 0x000fe4000f8fe23f */
[----:B------:R-:W-:Y:S02]  /*2020*/  ULEA.HI.SX32 UR6, UR11, UR6, 0x1c ;  /* 0x000000060b067291 */ /* 0x000fe4000f8fe23f */
[----:B------:R-:W-:Y:S02]  /*2030*/  UIADD3 UR5, UR42, UR5, URZ ;  /* 0x000000052a057290 */ /* 0x000fe4000fffe03f */
        /* <DEDUP_REMOVED lines=16> */
.L_x_2459:
[----:B------:R-:W-:-:S11]  /*2140*/  UISETP.NE.AND UP0, UPT, UR7, 0x1, UPT ;  /* 0x000000010700788c */ /* 0x000fd6000bf05270 */
[----:B------:R-:W-:Y:S02]  /*2150*/  @UP0 ULDC.64 UR10, c[0x0][0xae0] ;  /* 0x0002b800000a0ab9 */ /* 0x000fe40000000a00 */
[----:B------:R-:W-:-:S04]  /*2160*/  UIMAD.WIDE.U32 UR4, UR6, UR10, URZ ;  /* 0x0000000a060472a5 */ /* 0x000fc8000f8e003f */
[----:B------:R-:W-:-:S12]  /*2170*/  @UP0 USHF.R.U32.HI UR6, URZ, UR11, UR5 ;  /* 0x0000000b3f060299 */ /* 0x000fd80008011605 */
.L_x_2460:
[----:B------:R-:W-:-:S04]  /*2180*/  UIMAD UR6, UR6, UR7, URZ ;  /* 0x00000007060672a4 */ /* 0x000fc8000f8e023f */
[----:B------:R-:W-:-:S04]  /*2190*/  UISETP.LT.AND UP0, UPT, UR8, UR6, UPT ;  /* 0x000000060800728c */ /* 0x000fc8000bf01270 */
[----:B------:R-:W-:-:S12]  /*21a0*/  USEL UR8, UR8, UR6, !UP0 ;  /* 0x0000000608087287 */ /* 0x000fd8000c000000 */
.L_x_2458:
        /* <DEDUP_REMOVED lines=9> */
[----:B--2---:R-:W0:Y:S01]  /*2240*/  SHFL.IDX PT, R0, R207, RZ, 0x1f ;  /* 0x00001fffcf007589 */ /* 0x004e2200000e0000 */
        /* <DEDUP_REMOVED lines=23> */
[----:B0-----:R-:W-:Y:S01]  /*23c0*/  LEA.HI R2, R0, R0, RZ, 0x1 ;  /* 0x0000000000027211 */ /* 0x001fe200078f08ff */
[----:B------:R-:W-:Y:S01]  /*23d0*/  IMAD.U32 R14, RZ, RZ, UR5 ;  /* 0x00000005ff0e7e24 */ /* 0x000fe2000f8e00ff */
[----:B------:R-:W-:Y:S01]  /*23e0*/  ULOP3.LUT UP0, URZ, UR6, 0x1bf, URZ, 0xc0, !UPT ;  /* 0x000001bf063f7892 */ /* 0x000fe2000f80c03f */
[----:B------:R-:W-:Y:S01]  /*23f0*/  IMAD.MOV.U32 R15, RZ, RZ, 0x40000040 ;  /* 0x40000040ff0f7424 */ /* 0x000fe200078e00ff */
[----:B------:R-:W-:Y:S01]  /*2400*/  LOP3.LUT R3, R2, 0x7fffe, RZ, 0xc0, !PT ;  /* 0x0007fffe02037812 */ /* 0x000fe200078ec0ff */
[----:B------:R0:W-:Y:S01]  /*2410*/  STL.128 [R1+0xa0], R8 ;  /* 0x0000a00801007387 */ /* 0x0001e20000100c00 */
[----:B------:R-:W-:Y:S01]  /*2420*/  IMAD.X R44, RZ, RZ, R17, P1 ;  /* 0x000000ffff2c7224 */ /* 0x000fe200008e0611 */
[----:B------:R-:W-:Y:S01]  /*2430*/  IADD3 R30, P5, R16, 0x118, RZ ;  /* 0x00000118101e7810 */ /* 0x000fe20007fbe0ff */
[----:B-1----:R-:W-:Y:S01]  /*2440*/  IMAD.MOV.U32 R5, RZ, RZ, 0x40000040 ;  /* 0x40000040ff057424 */ /* 0x002fe200078e00ff */
[----:B------:R0:W-:Y:S01]  /*2450*/  STL.64 [R1+0x78], RZ ;  /* 0x000078ff01007387 */ /* 0x0001e20000100a00 */
[----:B------:R-:W-:Y:S01]  /*2460*/  IMAD.IADD R3, R0, 0x1, -R3 ;  /* 0x0000000100037824 */ /* 0x000fe200078e0a03 */
[----:B------:R-:W-:Y:S01]  /*2470*/  PLOP3.LUT P1, PT, PT, PT, UP0, 0x80, 0x0 ;  /* 0x000000000000781c */ /* 0x000fe20003f2f008 */
[----:B--2---:R-:W-:Y:S01]  /*2480*/  IMAD.MOV.U32 R13, RZ, RZ, 0x40000040 ;  /* 0x40000040ff0d7424 */ /* 0x004fe200078e00ff */
[----:B------:R0:W-:Y:S01]  /*2490*/  STL.128 [R1+0xb0], RZ ;  /* 0x0000b0ff01007387 */ /* 0x0001e20000100c00 */
[C---:B------:R-:W-:Y:S01]  /*24a0*/  IADD3 R28, P6, R16.reuse, 0x110, RZ ;  /* 0x00000110101c7810 */ /* 0x040fe20007fde0ff */
[--C-:B------:R-:W-:Y:S01]  /*24b0*/  IMAD.X R31, RZ, RZ, R17.reuse, P5 ;  /* 0x000000ffff1f7224 */ /* 0x100fe200028e0611 */
[----:B------:R-:W-:Y:S01]  /*24c0*/  LEA R3, R3, UR6, 0xd ;  /* 0x0000000603037c11 */ /* 0x000fe2000f8e68ff */
[----:B------:R0:W-:Y:S01]  /*24d0*/  STL.128 [R1+0xc0], RZ ;  /* 0x0000c0ff01007387 */ /* 0x0001e20000100c00 */
[----:B------:R-:W-:Y:S01]  /*24e0*/  IADD3 R24, P0, R16, 0xa8, RZ ;  /* 0x000000a810187810 */ /* 0x000fe20007f1e0ff */
[----:B------:R-:W-:Y:S01]  /*24f0*/  IMAD.X R45, RZ, RZ, R17, P6 ;  /* 0x000000ffff2d7224 */ /* 0x000fe200030e0611 */
[----:B------:R-:W-:Y:S01]  /*2500*/  SHF.R.U32.HI R0, RZ, 0x4, R3 ;  /* 0x00000004ff007819 */ /* 0x000fe20000011603 */
[----:B------:R-:W-:Y:S01]  /*2510*/  VIADD R2, R3, 0xa000 ;  /* 0x0000a00003027836 */ /* 0x000fe20000000000 */
[----:B------:R0:W-:Y:S01]  /*2520*/  STL.128 [R1+0xd0], RZ ;  /* 0x0000d0ff01007387 */ /* 0x0001e20000100c00 */
[----:B------:R-:W-:Y:S01]  /*2530*/  IMAD.X R25, RZ, RZ, R17, P0 ;  /* 0x000000ffff197224 */ /* 0x000fe200000e0611 */
[----:B------:R-:W-:-:S02]  /*2540*/  LOP3.LUT R0, R0, 0x3fff, RZ, 0xc0, !PT ;  /* 0x00003fff00007812 */ /* 0x000fc400078ec0ff */
[----:B------:R-:W-:Y:S01]  /*2550*/  SHF.R.U32.HI R2, RZ, 0x4, R2 ;  /* 0x00000004ff027819 */ /* 0x000fe20000011602 */
[----:B------:R0:W-:Y:S01]  /*2560*/  STL.128 [R1+0xe0], RZ ;  /* 0x0000e0ff01007387 */ /* 0x0001e20000100c00 */
[----:B------:R-:W-:Y:S02]  /*2570*/  LOP3.LUT R4, R0, 0x10000, RZ, 0xfc, !PT ;  /* 0x0001000000047812 */ /* 0x000fe400078efcff */
[----:B------:R-:W-:Y:S01]  /*2580*/  LOP3.LUT R2, R2, 0x3fff, RZ, 0xc0, !PT ;  /* 0x00003fff02027812 */ /* 0x000fe200078ec0ff */
[----:B------:R0:W-:Y:S01]  /*2590*/  STL.128 [R1+0xf0], RZ ;  /* 0x0000f0ff01007387 */ /* 0x0001e20000100c00 */
[----:B------:R-:W-:Y:S02]  /*25a0*/  IADD3 R23, P2, R16, 0x98, RZ ;  /* 0x0000009810177810 */ /* 0x000fe40007f5e0ff */
[----:B------:R-:W-:Y:S01]  /*25b0*/  LOP3.LUT R2, R2, 0x10000, RZ, 0xfc, !PT ;  /* 0x0001000002027812 */ /* 0x000fe200078efcff */
[----:B------:R0:W-:Y:S01]  /*25c0*/  STL.64 [R1+0x98], R4 ;  /* 0x0000980401007387 */ /* 0x0001e20000100a00 */
[C---:B------:R-:W-:Y:S01]  /*25d0*/  IADD3 R19, P3, R16.reuse, 0x90, RZ ;  /* 0x0000009010137810 */ /* 0x040fe20007f7e0ff */
[--C-:B------:R-:W-:Y:S01]  /*25e0*/  IMAD.X R42, RZ, RZ, R17.reuse, P2 ;  /* 0x000000ffff2a7224 */ /* 0x100fe200010e0611 */
[C---:B------:R-:W-:Y:S01]  /*25f0*/  IADD3 R26, P4, R16.reuse, 0x88, RZ ;  /* 0x00000088101a7810 */ /* 0x040fe20007f9e0ff */
[----:B------:R-:W-:Y:S01]  /*2600*/  IMAD.MOV.U32 R12, RZ, RZ, R2 ;  /* 0x000000ffff0c7224 */ /* 0x000fe200078e0002 */
[----:B------:R0:W-:Y:S01]  /*2610*/  STL.128 [R1+0x100], RZ ;  /* 0x000100ff01007387 */ /* 0x0001e20000100c00 */
[C---:B------:R-:W-:Y:S01]  /*2620*/  IADD3 R18, P5, R16.reuse, 0x80, RZ ;  /* 0x0000008010127810 */ /* 0x040fe20007fbe0ff */
[--C-:B------:R-:W-:Y:S01]  /*2630*/  IMAD.X R40, RZ, RZ, R17.reuse, P3 ;  /* 0x000000ffff287224 */ /* 0x100fe200018e0611 */
[C---:B------:R-:W-:Y:S01]  /*2640*/  IADD3 R36, P6, R16.reuse, 0x78, RZ ;  /* 0x0000007810247810 */ /* 0x040fe20007fde0ff */
[----:B------:R0:W-:Y:S01]  /*2650*/  STL.128 [R1+0x110], R12 ;  /* 0x0001100c01007387 */ /* 0x0001e20000100c00 */
[----:B------:R-:W-:Y:S01]  /*2660*/  IADD3 R38, P0, R16, 0xb0, RZ ;  /* 0x000000b010267810 */ /* 0x000fe20007f1e0ff */
[----:B------:R-:W-:-:S02]  /*2670*/  IMAD.X R43, RZ, RZ, R17, P4 ;  /* 0x000000ffff2b7224 */ /* 0x000fc400020e0611 */
[--C-:B------:R-:W-:Y:S02]  /*2680*/  IMAD.X R41, RZ, RZ, R17.reuse, P5 ;  /* 0x000000ffff297224 */ /* 0x100fe400028e0611 */
[--C-:B------:R-:W-:Y:S02]  /*2690*/  IMAD.X R37, RZ, RZ, R17.reuse, P6 ;  /* 0x000000ffff257224 */ /* 0x100fe400030e0611 */
[----:B------:R-:W-:Y:S01]  /*26a0*/  IMAD.X R39, RZ, RZ, R17, P0 ;  /* 0x000000ffff277224 */ /* 0x000fe200000e0611 */
[----:B------:R-:W-:Y:S06]  /*26b0*/  @!P1 BRA `(.L_x_2462) ;  /* 0x0000000000409947 */ /* 0x000fec0003800000 */
[----:B------:R-:W-:Y:S01]  /*26c0*/  MOV R0, 0x0 ;  /* 0x0000000000007802 */ /* 0x000fe20000000f00 */
[----:B------:R-:W-:Y:S01]  /*26d0*/  ULDC.64 UR4, c[0x4][0x90] ;  /* 0x0100240000047ab9 */ /* 0x000fe20000000a00 */
[----:B------:R-:W-:Y:S01]  /*26e0*/  ULDC.64 UR6, c[0x4][0x28] ;  /* 0x01000a0000067ab9 */ /* 0x000fe20000000a00 */
[----:B0-----:R-:W-:Y:S01]  /*26f0*/  IMAD.U32 R4, RZ, RZ, UR4 ;  /* 0x00000004ff047e24 */ /* 0x001fe2000f8e00ff */
        /* <DEDUP_REMOVED lines=12> */
.L_x_2462:
[----:B------:R-:W1:Y:S01]  /*27c0*/  S2R R20, SR_TID.X ;  /* 0x0000000000147919 */ /* 0x000e620000002100 */
[----:B0-----:R-:W0:Y:S01]  /*27d0*/  LDC.64 R14, c[0x0][0x428] ;  /* 0x00010a00ff0e7b82 */ /* 0x001e220000000a00 */
[----:B------:R-:W-:Y:S01]  /*27e0*/  IADD3 R8, P0, R16, 0x120, RZ ;  /* 0x0000012010087810 */ /* 0x000fe20007f1e0ff */
[----:B------:R-:W-:Y:S01]  /*27f0*/  ULDC UR4, c[0x0][0x20] ;  /* 0x0000080000047ab9 */ /* 0x000fe20000000800 */
[----:B------:R-:W-:Y:S01]  /*2800*/  IMAD.U32 R7, RZ, RZ, UR38 ;  /* 0x00000026ff077e24 */ /* 0x000fe2000f8e00ff */
[----:B------:R-:W-:Y:S01]  /*2810*/  STL.64 [R1+0x130], R36 ;  /* 0x0001302401007387 */ /* 0x000fe20000100a00 */
[----:B------:R-:W-:Y:S02]  /*2820*/  IMAD.U32 R13, RZ, RZ, UR42 ;  /* 0x0000002aff0d7e24 */ /* 0x000fe4000f8e00ff */
[--C-:B------:R-:W-:Y:S01]  /*2830*/  IMAD.X R9, RZ, RZ, R17.reuse, P0 ;  /* 0x000000ffff097224 */ /* 0x100fe200000e0611 */
[----:B------:R-:W2:Y:S01]  /*2840*/  LDC R21, c[0x0][0x430] ;  /* 0x00010c00ff157b82 */ /* 0x000ea20000000800 */
[----:B------:R-:W-:Y:S01]  /*2850*/  VIADD R6, R22, -UR4 ;  /* 0x8000000416067c36 */ /* 0x000fe20008000000 */
[----:B------:R-:W-:Y:S04]  /*2860*/  STL.64 [R1+0x120], R194 ;  /* 0x000120c201007387 */ /* 0x000fe80000100a00 */
[----:B------:R-:W-:Y:S02]  /*2870*/  STL.64 [R1+0x128], R8 ;  /* 0x0001280801007387 */ /* 0x000fe40000100a00 */
[----:B------:R-:W3:Y:S02]  /*2880*/  LDC.64 R10, c[0x0][0xad0] ;  /* 0x0002b400ff0a7b82 */ /* 0x000ee40000000a00 */
[----:B------:R-:W-:Y:S04]  /*2890*/  STL.U8 [R1+0x138], RZ ;  /* 0x000138ff01007387 */ /* 0x000fe80000100000 */
[----:B------:R4:W-:Y:S02]  /*28a0*/  STL [R6+0x4], R7 ;  /* 0x0000040706007387 */ /* 0x0009e40000100800 */
[----:B------:R-:W5:Y:S02]  /*28b0*/  LDC.64 R4, c[0x0][0xad8] ;  /* 0x0002b600ff047b82 */ /* 0x000f640000000a00 */
[----:B------:R0:W-:Y:S04]  /*28c0*/  STL [R6+0x8], R13 ;  /* 0x0000080d06007387 */ /* 0x0001e80000100800 */
[----:B0-----:R0:W-:Y:S01]  /*28d0*/  STL [R6+0x24], R14 ;  /* 0x0000240e06007387 */ /* 0x0011e20000100800 */
[----:B-1----:R-:W-:Y:S01]  /*28e0*/  VIADD R196, R20, 0xffffff80 ;  /* 0xffffff8014c47836 */ /* 0x002fe20000000000 */
[----:B------:R-:W1:Y:S02]  /*28f0*/  LDC.64 R2, c[0x0][0xae0] ;  /* 0x0002b800ff027b82 */ /* 0x000e640000000a00 */
[----:B------:R0:W-:Y:S04]  /*2900*/  STL [R6+0x28], R15 ;  /* 0x0000280f06007387 */ /* 0x0001e80000100800 */
[----:B--2---:R0:W-:Y:S04]  /*2910*/  STL [R6+0x2c], R21 ;  /* 0x00002c1506007387 */ /* 0x0041e80000100800 */
[----:B---3--:R0:W-:Y:S04]  /*2920*/  STL [R6+0xc], R11 ;  /* 0x00000c0b06007387 */ /* 0x0081e80000100800 */
[----:B------:R0:W-:Y:S04]  /*2930*/  STL [R6+0x14], RZ ;  /* 0x000014ff06007387 */ /* 0x0001e80000100800 */
[----:B------:R0:W-:Y:S04]  /*2940*/  STL [R6], R196 ;  /* 0x000000c406007387 */ /* 0x0001e80000100800 */
[----:B-----5:R0:W-:Y:S04]  /*2950*/  STL [R6+0x10], R4 ;  /* 0x0000100406007387 */ /* 0x0201e80000100800 */
[----:B------:R0:W-:Y:S04]  /*2960*/  STL [R6+0x18], R5 ;  /* 0x0000180506007387 */ /* 0x0001e80000100800 */
[----:B-1----:R0:W-:Y:S04]  /*2970*/  STL [R6+0x1c], R2 ;  /* 0x00001c0206007387 */ /* 0x0021e80000100800 */
[----:B------:R0:W-:Y:S04]  /*2980*/  STL [R6+0x20], R3 ;  /* 0x0000200306007387 */ /* 0x0001e80000100800 */
[----:B----4-:R-:W2:Y:S01]  /*2990*/  LDL R7, [R1+0x224] ;  /* 0x0002240001077983 */ /* 0x010ea20000100800 */
        /* <DEDUP_REMOVED lines=9> */
[----:B------:R-:W1:Y:S02]  /*2a30*/  SYNCS.PHASECHK.TRANS64.TRYWAIT P0, [UR44+0x32400], R0 ;  /* 0x03240000ff0075a7 */ /* 0x000e64000800016c */
[----:B01----:R-:W-:Y:S05]  /*2a40*/  @!P0 BRA `(.L_x_2464) ;  /* 0x0000024c00b48947 */ /* 0x003fea0003800000 */
.L_x_2671:
[----:B------:R-:W-:Y:S05]  /*2a50*/  BSYNC B0 ;  /* 0x0000000000007941 */ /* 0x000fea0003800000 */
.L_x_2463:
[----:B------:R-:W2:Y:S04]  /*2a60*/  LDL R29, [R1+0x1c] ;  /* 0x00001c00011d7983 */ /* 0x000ea80000100800 */
[----:B------:R1:W5:Y:S01]  /*2a70*/  LDL.64 R20, [R1+0x218] ;  /* 0x0002180001147983 */ /* 0x0003620000100a00 */
[----:B------:R-:W-:Y:S01]  /*2a80*/  IMAD.U32 R10, RZ, RZ, UR36 ;  /* 0x00000024ff0a7e24 */ /* 0x000fe2000f8e00ff */
[C---:B------:R-:W-:Y:S01]  /*2a90*/  IADD3 R14, P0, R16.reuse, 0x138, RZ ;  /* 0x00000138100e7810 */ /* 0x040fe20007f1e0ff */
[----:B------:R-:W-:Y:S01]  /*2aa0*/  IMAD.U32 R11, RZ, RZ, UR37 ;  /* 0x00000025ff0b7e24 */ /* 0x000fe2000f8e00ff */
[C---:B0-----:R-:W-:Y:S01]  /*2ab0*/  IADD3 R0, P1, R16.reuse, 0x430, RZ ;  /* 0x0000043010007810 */ /* 0x041fe20007f3e0ff */
[----:B------:R-:W-:Y:S01]  /*2ac0*/  IMAD.MOV.U32 R8, RZ, RZ, R27 ;  /* 0x000000ffff087224 */ /* 0x000fe200078e001b */
[----:B------:R-:W-:Y:S01]  /*2ad0*/  STL.64 [R1+0x210], R24 ;  /* 0x0002101801007387 */ /* 0x000fe20000100a00 */
[----:B------:R-:W-:Y:S01]  /*2ae0*/  IMAD.MOV.U32 R9, RZ, RZ, R44 ;  /* 0x000000ffff097224 */ /* 0x000fe200078e002c */
[----:B------:R-:W-:Y:S05]  /*2af0*/  WARPSYNC.ALL ;  /* 0x0000000000007948 */ /* 0x000fea0003800000 */
[----:B------:R0:W-:Y:S01]  /*2b00*/  STL.128 [R1+0x1a0], R8 ;  /* 0x0001a00801007387 */ /* 0x0001e20000100c00 */
[----:B------:R-:W-:Y:S01]  /*2b10*/  IMAD.X R15, RZ, RZ, R17, P0 ;  /* 0x000000ffff0f7224 */ /* 0x000fe200000e0611 */
[----:B------:R-:W-:Y:S01]  /*2b20*/  BSSY B0, `(.L_x_2465) ;  /* 0x000002c000007945 */ /* 0x000fe20003800000 */
[----:B------:R-:W-:Y:S01]  /*2b30*/  IMAD.MOV.U32 R12, RZ, RZ, R18 ;  /* 0x000000ffff0c7224 */ /* 0x000fe200078e0012 */
[----:B------:R-:W-:Y:S01]  /*2b40*/  IADD3 R18, P0, R16, 0x170, RZ ;  /* 0x0000017010127810 */ /* 0x000fe20007f1e0ff */
[----:B------:R-:W-:Y:S01]  /*2b50*/  IMAD.MOV.U32 R13, RZ, RZ, R41 ;  /* 0x000000ffff0d7224 */ /* 0x000fe200078e0029 */
[----:B------:R-:W-:Y:S01]  /*2b60*/  STL.64 [R1+0x178], R200 ;  /* 0x000178c801007387 */ /* 0x000fe20000100a00 */
[----:B------:R-:W-:-:S03]  /*2b70*/  IMAD.X R7, RZ, RZ, R17, P1 ;  /* 0x000000ffff077224 */ /* 0x000fc600008e0611 */
[----:B------:R3:W-:Y:S01]  /*2b80*/  STL.128 [R1+0x180], R12 ;  /* 0x0001800c01007387 */ /* 0x0007e20000100c00 */
[----:B0-----:R-:W-:Y:S02]  /*2b90*/  IMAD.MOV.U32 R10, RZ, RZ, R32 ;  /* 0x000000ffff0a7224 */ /* 0x001fe400078e0020 */
[----:B------:R-:W-:Y:S02]  /*2ba0*/  IMAD.MOV.U32 R11, RZ, RZ, R33 ;  /* 0x000000ffff0b7224 */ /* 0x000fe400078e0021 */
[----:B------:R-:W-:Y:S02]  /*2bb0*/  IMAD.MOV.U32 R8, RZ, RZ, R204 ;  /* 0x000000ffff087224 */ /* 0x000fe400078e00cc */
[----:B------:R-:W-:Y:S02]  /*2bc0*/  IMAD.MOV.U32 R9, RZ, RZ, R203 ;  /* 0x000000ffff097224 */ /* 0x000fe400078e00cb */
[----:B------:R-:W-:Y:S01]  /*2bd0*/  IMAD.MOV.U32 R32, RZ, RZ, R18 ;  /* 0x000000ffff207224 */ /* 0x000fe200078e0012 */
[----:B------:R1:W-:Y:S01]  /*2be0*/  BAR.SYNC.DEFER_BLOCKING R199, 0x100 ;  /* 0x000400c70000751d */ /* 0x0003e20000010000 */
[----:B---3--:R-:W-:Y:S01]  /*2bf0*/  IADD3 R12, P1, R16, 0x128, RZ ;  /* 0x00000128100c7810 */ /* 0x008fe20007f3e0ff */
[----:B------:R-:W-:-:S02]  /*2c00*/  IMAD.MOV.U32 R14, RZ, RZ, R206 ;  /* 0x000000ffff0e7224 */ /* 0x000fc400078e00ce */
[----:B------:R-:W-:Y:S02]  /*2c10*/  IMAD.MOV.U32 R15, RZ, RZ, R205 ;  /* 0x000000ffff0f7224 */ /* 0x000fe400078e00cd */
[----:B------:R-:W-:Y:S01]  /*2c20*/  IMAD.X R13, RZ, RZ, R17, P1 ;  /* 0x000000ffff0d7224 */ /* 0x000fe200008e0611 */
[----:B------:R0:W-:Y:S01]  /*2c30*/  STL.128 [R1+0x1b0], R8 ;  /* 0x0001b00801007387 */ /* 0x0001e20000100c00 */
[----:B------:R-:W-:-:S03]  /*2c40*/  IMAD.MOV.U32 R18, RZ, RZ, R23 ;  /* 0x000000ffff127224 */ /* 0x000fc600078e0017 */
[----:B------:R-:W-:Y:S01]  /*2c50*/  STL.128 [R1+0x1f0], R12 ;  /* 0x0001f00c01007387 */ /* 0x000fe20000100c00 */
[----:B0-----:R-:W-:Y:S02]  /*2c60*/  IMAD.MOV.U32 R8, RZ, RZ, R19 ;  /* 0x000000ffff087224 */ /* 0x001fe400078e0013 */
[----:B------:R-:W-:Y:S02]  /*2c70*/  IMAD.MOV.U32 R9, RZ, RZ, R40 ;  /* 0x000000ffff097224 */ /* 0x000fe400078e0028 */
[----:B------:R-:W-:Y:S02]  /*2c80*/  IMAD.MOV.U32 R10, RZ, RZ, R28 ;  /* 0x000000ffff0a7224 */ /* 0x000fe400078e001c */
[----:B------:R-:W-:Y:S02]  /*2c90*/  IMAD.MOV.U32 R11, RZ, RZ, R45 ;  /* 0x000000ffff0b7224 */ /* 0x000fe400078e002d */
[----:B------:R-:W-:-:S03]  /*2ca0*/  IMAD.X R19, RZ, RZ, R17, P0 ;  /* 0x000000ffff137224 */ /* 0x000fc600000e0611 */
[----:B------:R0:W-:Y:S01]  /*2cb0*/  STL.128 [R1+0x1c0], R8 ;  /* 0x0001c00801007387 */ /* 0x0001e20000100c00 */
[----:B------:R-:W-:Y:S02]  /*2cc0*/  IMAD.MOV.U32 R33, RZ, RZ, R19 ;  /* 0x000000ffff217224 */ /* 0x000fe400078e0013 */
[----:B------:R-:W-:-:S03]  /*2cd0*/  IMAD.MOV.U32 R19, RZ, RZ, R42 ;  /* 0x000000ffff137224 */ /* 0x000fc600078e002a */
[----:B------:R-:W-:Y:S04]  /*2ce0*/  STL.128 [R1+0x1e0], R32 ;  /* 0x0001e02001007387 */ /* 0x000fe80000100c00 */
[----:B------:R-:W-:Y:S01]  /*2cf0*/  STL.128 [R1+0x190], R16 ;  /* 0x0001901001007387 */ /* 0x000fe20000100c00 */
[----:B0-----:R-:W-:Y:S02]  /*2d00*/  IMAD.MOV.U32 R8, RZ, RZ, R30 ;  /* 0x000000ffff087224 */ /* 0x001fe400078e001e */
[----:B------:R-:W-:Y:S02]  /*2d10*/  IMAD.MOV.U32 R9, RZ, RZ, R31 ;  /* 0x000000ffff097224 */ /* 0x000fe400078e001f */
[----:B------:R-:W-:Y:S02]  /*2d20*/  IMAD.MOV.U32 R10, RZ, RZ, R0 ;  /* 0x000000ffff0a7224 */ /* 0x000fe400078e0000 */
[----:B------:R-:W-:-:S05]  /*2d30*/  IMAD.MOV.U32 R11, RZ, RZ, R7 ;  /* 0x000000ffff0b7224 */ /* 0x000fca00078e0007 */
[----:B------:R0:W-:Y:S02]  /*2d40*/  STL.128 [R1+0x1d0], R8 ;  /* 0x0001d00801007387 */ /* 0x0001e40000100c00 */
[----:B0-----:R-:W-:Y:S02]  /*2d50*/  IMAD.MOV.U32 R8, RZ, RZ, R26 ;  /* 0x000000ffff087224 */ /* 0x001fe400078e001a */
[----:B------:R-:W-:Y:S02]  /*2d60*/  IMAD.MOV.U32 R9, RZ, RZ, R43 ;  /* 0x000000ffff097224 */ /* 0x000fe400078e002b */
[----:B------:R-:W-:Y:S02]  /*2d70*/  IMAD.MOV.U32 R10, RZ, RZ, R38 ;  /* 0x000000ffff0a7224 */ /* 0x000fe400078e0026 */
[----:B------:R-:W-:-:S05]  /*2d80*/  IMAD.MOV.U32 R11, RZ, RZ, R39 ;  /* 0x000000ffff0b7224 */ /* 0x000fca00078e0027 */
[----:B------:R1:W-:Y:S01]  /*2d90*/  STL.128 [R1+0x200], R8 ;  /* 0x0002000801007387 */ /* 0x0003e20000100c00 */
[----:B--2---:R-:W-:-:S04]  /*2da0*/  LOP3.LUT R0, R29, 0x1, RZ, 0xfc, !PT ;  /* 0x000000011d007812 */ /* 0x004fc800078efcff */
[----:B------:R-:W-:-:S13]  /*2db0*/  ISETP.NE.AND P1, PT, R0, 0x3, PT ;  /* 0x000000030000780c */ /* 0x000fda0003f25270 */
[----:B-1----:R-:W-:Y:S05]  /*2dc0*/  @!P1 BRA `(.L_x_2466) ;  /* 0x0000000000049947 */ /* 0x002fea0003800000 */
[----:B------:R-:W-:Y:S01]  /*2dd0*/  BPT.TRAP 0x1 ;  /* 0x000000040000795c */ /* 0x000fe20000300000 */
.L_x_2466:
[----:B------:R-:W-:Y:S05]  /*2de0*/  BSYNC B0 ;  /* 0x0000000000007941 */ /* 0x000fea0003800000 */
.L_x_2465:
[----:B------:R-:W2:Y:S01]  /*2df0*/  LDL.64 R8, [R1+0x8] ;  /* 0x0000080001087983 */ /* 0x000ea20000100a00 */
[----:B-----5:R-:W-:Y:S01]  /*2e00*/  SHF.L.U32 R21, R21, 0x1f, RZ ;  /* 0x0000001f15157819 */ /* 0x020fe200000006ff */
[----:B------:R-:W-:Y:S01]  /*2e10*/  BSSY B0, `(.L_x_2467) ;  /* 0x0000006000007945 */ /* 0x000fe20003800000 */
[----:B--2---:R-:W-:-:S05]  /*2e20*/  MOV R7, R8 ;  /* 0x0000000800077202 */ /* 0x004fca0000000f00 */
[----:B------:R-:W-:-:S04]  /*2e30*/  IMAD R20, R20, 0x8, R7 ;  /* 0x0000000814147824 */ /* 0x000fc800078e0207 */
[----:B------:R0:W1:Y:S01]  /*2e40*/  SYNCS.PHASECHK.TRANS64.TRYWAIT P0, [R20+URZ], R21 ;  /* 0x00000015140075a7 */ /* 0x000062000800017f */
[----:B------:R-:W-:Y:S05]  /*2e50*/  @!P1 BRA `(.L_x_2468) ;  /* 0x0000000000049947 */ /* 0x000fea0003800000 */
[----:B------:R-:W-:Y:S01]  /*2e60*/  BPT.TRAP 0x1 ;  /* 0x000000040000795c */ /* 0x000fe20000300000 */
.L_x_2468:
[----:B------:R-:W-:Y:S05]  /*2e70*/  BSYNC B0 ;  /* 0x0000000000007941 */ /* 0x000fea0003800000 */
.L_x_2467:
[----:B------:R-:W-:Y:S04]  /*2e80*/  BSSY B0, `(.L_x_2469) ;  /* 0x0000004000007945 */ /* 0x000fe80003800000 */
[----:B-1----:R-:W-:Y:S05]  /*2e90*/  @P0 BRA `(.L_x_2470) ;  /* 0x0000000000080947 */ /* 0x002fea0003800000 */
[----:B------:R-:W1:Y:S02]  /*2ea0*/  SYNCS.PHASECHK.TRANS64.TRYWAIT P0, [R20+URZ], R21 ;  /* 0x00000015140075a7 */ /* 0x000e64000800017f */
[----:B-1----:R-:W-:Y:S05]  /*2eb0*/  @!P0 BRA `(.L_x_2471) ;  /* 0x0000024800b08947 */ /* 0x002fea0003800000 */
.L_x_2470:
[----:B------:R-:W-:Y:S05]  /*2ec0*/  BSYNC B0 ;  /* 0x0000000000007941 */ /* 0x000fea0003800000 */
.L_x_2469:
[----:B------:R-:W2:Y:S04]  /*2ed0*/  LDL R13, [R1+0x218] ;  /* 0x00021800010d7983 */ /* 0x000ea80000100800 */
[----:B------:R-:W2:Y:S01]  /*2ee0*/  LDL.64 R8, [R1+0xa0] ;  /* 0x0000a00001087983 */ /* 0x000ea20000100a00 */
[----:B------:R-:W-:Y:S05]  /*2ef0*/  WARPSYNC.ALL ;  /* 0x0000000000007948 */ /* 0x000fea0003800000 */
[----:B01----:R-:W3:Y:S04]  /*2f00*/  LDL.64 R20, [R1+0x98] ;  /* 0x0000980001147983 */ /* 0x003ee80000100a00 */
        /* <DEDUP_REMOVED lines=21> */
[C---:B------:R-:W-:Y:S01]  /*3060*/  VIADD R10, R8.reuse, 0x4 ;  /* 0x00000004080a7836 */ /* 0x040fe20000000000 */
        /* <DEDUP_REMOVED lines=30> */
[----:B------:R-:W1:Y:S02]  /*3250*/  SYNCS.PHASECHK.TRANS64.TRYWAIT P0, [UR44+0x32410], R7 ;  /* 0x03241007ff0075a7 */ /* 0x000e64000800016c */
[----:B01----:R-:W-:Y:S05]  /*3260*/  @!P0 BRA `(.L_x_2473) ;  /* 0x0000024400d88947 */ /* 0x003fea0003800000 */
.L_x_2672:
[----:B------:R-:W-:Y:S05]  /*3270*/  BSYNC B0 ;  /* 0x0000000000007941 */ /* 0x000fea0003800000 */
.L_x_2472:
[----:B0-----:R-:W2:Y:S04]  /*3280*/  LDL R7, [R1+0x54] ;  /* 0x0000540001077983 */ /* 0x001ea80000100800 */
[----:B------:R0:W5:Y:S01]  /*3290*/  LDL.64 R8, [R1+0x218] ;  /* 0x0002180001087983 */ /* 0x0001620000100a00 */
[----:B------:R-:W-:Y:S01]  /*32a0*/  BSSY B0, `(.L_x_2474) ;  /* 0x0000005000007945 */ /* 0x000fe20003800000 */
[----:B--2---:R-:W-:-:S04]  /*32b0*/  LOP3.LUT R7, R7, 0x1, RZ, 0xfc, !PT ;  /* 0x0000000107077812 */ /* 0x004fc800078efcff */
[----:B------:R-:W-:-:S13]  /*32c0*/  ISETP.NE.AND P1, PT, R7, 0x3, PT ;  /* 0x000000030700780c */ /* 0x000fda0003f25270 */
[----:B0-----:R-:W-:Y:S05]  /*32d0*/  @!P1 BRA `(.L_x_2475) ;  /* 0x0000000000049947 */ /* 0x001fea0003800000 */
[----:B------:R-:W-:Y:S01]  /*32e0*/  BPT.TRAP 0x1 ;  /* 0x000000040000795c */ /* 0x000fe20000300000 */
.L_x_2475:
[----:B------:R-:W-:Y:S05]  /*32f0*/  BSYNC B0 ;  /* 0x0000000000007941 */ /* 0x000fea0003800000 */
.L_x_2474:
        /* <DEDUP_REMOVED lines=8> */
.L_x_2477:
[----:B------:R-:W-:Y:S05]  /*3380*/  BSYNC B0 ;  /* 0x0000000000007941 */ /* 0x000fea0003800000 */
.L_x_2476:
[----:B------:R-:W-:Y:S04]  /*3390*/  BSSY B0, `(.L_x_2478) ;  /* 0x0000004000007945 */ /* 0x000fe80003800000 */
[----:B-1----:R-:W-:Y:S05]  /*33a0*/  @P0 BRA `(.L_x_2479) ;  /* 0x0000000000080947 */ /* 0x002fea0003800000 */
[----:B------:R-:W1:Y:S02]  /*33b0*/  SYNCS.PHASECHK.TRANS64.TRYWAIT P0, [R8+URZ], R9 ;  /* 0x00000009080075a7 */ /* 0x000e64000800017f */
[----:B-1----:R-:W-:Y:S05]  /*33c0*/  @!P0 BRA `(.L_x_2480) ;  /* 0x0000024400988947 */ /* 0x002fea0003800000 */
.L_x_2479:
[----:B------:R-:W-:Y:S05]  /*33d0*/  BSYNC B0 ;  /* 0x0000000000007941 */ /* 0x000fea0003800000 */
.L_x_2478:
[----:B------:R-:W2:Y:S04]  /*33e0*/  LDL R21, [R1+0x218] ;  /* 0x0002180001157983 */ /* 0x000ea80000100800 */
[----:B01----:R-:W2:Y:S04]  /*33f0*/  LDL.64 R8, [R1+0x118] ;  /* 0x0001180001087983 */ /* 0x003ea80000100a00 */
[----:B------:R-:W3:Y:S04]  /*3400*/  LDL R7, [R1+0x90] ;  /* 0x0000900001077983 */ /* 0x000ee80000100800 */
[----:B------:R-:W4:Y:S04]  /*3410*/  LDL.64 R10, [R1+0x110] ;  /* 0x00011000010a7983 */ /* 0x000f280000100a00 */
[----:B------:R-:W5:Y:S04]  /*3420*/  LDL.64 R12, [R1+0x110] ;  /* 0x00011000010c7983 */ /* 0x000f680000100a00 */
[----:B------:R-:W5:Y:S04]  /*3430*/  LDL.64 R14, [R1+0x110] ;  /* 0x00011000010e7983 */ /* 0x000f680000100a00 */
[----:B------:R-:W5:Y:S01]  /*3440*/  LDL.64 R18, [R1+0x110] ;  /* 0x0001100001127983 */ /* 0x000f620000100a00 */
[----:B------:R-:W-:Y:S05]  /*3450*/  WARPSYNC.ALL ;  /* 0x0000000000007948 */ /* 0x000fea0003800000 */
[----:B------:R-:W-:Y:S01]  /*3460*/  WARPGROUP.ARRIVE ;  /* 0x00000000000079c5 */ /* 0x000fe20000000000 */
[----:B--2---:R-:W-:Y:S01]  /*3470*/  IMAD R8, R21, 0xc00, R8 ;  /* 0x00000c0015087824 */ /* 0x004fe200078e0208 */
[----:B------:R-:W-:Y:S01]  /*3480*/  R2UR UR7, R9 ;  /* 0x00000000090772ca */ /* 0x000fe200000e0000 */
[----:B------:R-:W2:Y:S01]  /*3490*/  LDL.64 R20, [R1+0x110] ;  /* 0x0001100001147983 */ /* 0x000ea20000100a00 */
[----:B---3--:R-:W-:-:S02]  /*34a0*/  ISETP.NE.U32.AND P0, PT, R7, RZ, PT ;  /* 0x000000ff0700720c */ /* 0x008fc40003f05070 */
        /* <DEDUP_REMOVED lines=132> */
[----:B------:R-:W-:Y:S01]  /*3cf0*/  R2UR UR5, R21 ;  /* 0x00000000150572ca */ /* 0x000fe200000e0000 */
[----:B------:R-:W0:Y:S01]  /*3d00*/  S2R R23, SR_TID.X ;  /* 0x0000000000177919 */ /* 0x000e220000002100 */
[----:B---3--:R-:W-:Y:S01]  /*3d10*/  VIADD R12, R12, 0xc02 ;  /* 0x00000c020c0c7836 */ /* 0x008fe20000000000 */
[----:B------:R-:W-:Y:S02]  /*3d20*/  WARPGROUP.DEPBAR.LE gsb0, 0x0 ;  /* 0x00008000000079c5 */ /* 0x000fe40000010000 */
[----:B------:R-:W-:-:S08]  /*3d30*/  WARPGROUP.ARRIVE ;  /* 0x00000000000079c5 */ /* 0x000fd00000000000 */
[----:B------:R-:W-:Y:S01]  /*3d40*/  HGMMA.64x96x16.F32.BF16 R24, gdesc[UR4], R24, gsb0 ;  /* 0x01600000041879f0 */ /* 0x000fe20008001818 */
[----:B0-----:R-:W-:-:S04]  /*3d50*/  LOP3.LUT R23, R23, 0x7f, RZ, 0xc0, !PT ;  /* 0x0000007f17177812 */ /* 0x001fc800078ec0ff */
[----:B------:R-:W-:Y:S01]  /*3d60*/  ISETP.NE.AND P0, PT, R23, RZ, PT ;  /* 0x000000ff1700720c */ /* 0x000fe20003f05270 */
        /* <DEDUP_REMOVED lines=52> */
[----:B------:R-:W2:Y:S04]  /*40b0*/  LDL.64 R12, [R1+0x170] ;  /* 0x00017000010c7983 */ /* 0x000ea80000100a00 */
[----:B------:R-:W3:Y:S04]  /*40c0*/  LDL R14, [R6] ;  /* 0x00000000060e7983 */ /* 0x000ee80000100800 */
[----:B------:R-:W4:Y:S04]  /*40d0*/  LDL R9, [R6+0x8] ;  /* 0x0000080006097983 */ /* 0x000f280000100800 */
[----:B------:R-:W5:Y:S04]  /*40e0*/  LDL R20, [R1+0x70] ;  /* 0x0000700001147983 */ /* 0x000f680000100800 */
[----:B-1----:R-:W4:Y:S04]  /*40f0*/  LDL R7, [R6+0x18] ;  /* 0x0000180006077983 */ /* 0x002f280000100800 */
[----:B------:R-:W5:Y:S04]  /*4100*/  LDL R8, [R6+0x4] ;  /* 0x0000040006087983 */ /* 0x000f680000100800 */
[----:B------:R-:W5:Y:S04]  /*4110*/  LDL R18, [R6+0xc] ;  /* 0x00000c0006127983 */ /* 0x000f680000100800 */
[----:B------:R-:W5:Y:S04]  /*4120*/  LDL R15, [R6+0x10] ;  /* 0x00001000060f7983 */ /* 0x000f680000100800 */
[----:B------:R-:W5:Y:S04]  /*4130*/  LDL R19, [R6+0x14] ;  /* 0x0000140006137983 */ /* 0x000f680000100800 */
[----:B--2---:R3:W2:Y:S02]  /*4140*/  LD.E R12, desc[UR54][R12.64] ;  /* 0x000000360c0c7980 */ /* 0x0046a4000c101900 */
[----:B---3--:R-:W-:-:S04]  /*4150*/  SHF.R.S32.HI R13, RZ, 0x1f, R14 ;  /* 0x0000001fff0d7819 */ /* 0x008fc8000001140e */
        /* <DEDUP_REMOVED lines=9> */
[----:B----4-:R-:W-:Y:S01]  /*41f0*/  ISETP.GE.AND P1, PT, R7, 0x1, PT ;  /* 0x000000010700780c */ /* 0x010fe20003f26270 */
[----:B------:R-:W-:Y:S01]  /*4200*/  BSSY B0, `(.L_x_2481) ;  /* 0x0000095000007945 */ /* 0x000fe20003800000 */
[-C--:B--2---:R-:W-:Y:S01]  /*4210*/  FMUL.FTZ R10, R24, R12.reuse ;  /* 0x0000000c180a7220 */ /* 0x084fe20000410000 */
[----:B------:R-:W-:Y:S01]  /*4220*/  SHF.R.S32.HI R24, RZ, 0x1f, R21 ;  /* 0x0000001fff187819 */ /* 0x000fe20000011415 */
[----:B------:R-:W-:-:S03]  /*4230*/  FMUL.FTZ R11, R25, R12 ;  /* 0x0000000c190b7220 */ /* 0x000fc60000410000 */
[----:B------:R-:W-:Y:S01]  /*4240*/  LEA.HI R23, R24, R21, RZ, 0x2 ;  /* 0x0000001518177211 */ /* 0x000fe200078f10ff */
[----:B------:R-:W-:-:S03]  /*4250*/  FMUL.FTZ R95, R26, R12 ;  /* 0x0000000c1a5f7220 */ /* 0x000fc60000410000 */
[--C-:B------:R-:W-:Y:S02]  /*4260*/  SHF.R.S32.HI R25, RZ, 0x2, R23.reuse ;  /* 0x00000002ff197819 */ /* 0x100fe40000011417 */
[----:B------:R-:W-:Y:S02]  /*4270*/  SHF.R.S32.HI R26, RZ, 0x1f, R23 ;  /* 0x0000001fff1a7819 */ /* 0x000fe40000011417 */
[----:B------:R-:W-:Y:S02]  /*4280*/  LEA.HI R24, R24, R21, RZ, 0x5 ;  /* 0x0000001518187211 */ /* 0x000fe400078f28ff */
[----:B------:R-:W-:Y:S01]  /*4290*/  LEA.HI R26, R26, R25, RZ, 0x3 ;  /* 0x000000191a1a7211 */ /* 0x000fe200078f18ff */
[----:B------:R-:W-:Y:S01]  /*42a0*/  FMUL.FTZ R89, R27, R12 ;  /* 0x0000000c1b597220 */ /* 0x000fe20000410000 */
[----:B------:R-:W-:Y:S02]  /*42b0*/  SHF.R.S32.HI R27, RZ, 0x5, R24 ;  /* 0x00000005ff1b7819 */ /* 0x000fe40000011418 */
[----:B------:R-:W-:-:S02]  /*42c0*/  LOP3.LUT R26, R26, 0xfffffff8, RZ, 0xc0, !PT ;  /* 0xfffffff81a1a7812 */ /* 0x000fc400078ec0ff */
        /* <DEDUP_REMOVED lines=46> */
[----:B-----5:R-:W-:Y:S02]  /*45b0*/  IMAD R27, R20, 0x8, R27 ;  /* 0x00000008141b7824 */ /* 0x020fe400078e021b */
[----:B------:R-:W-:Y:S01]  /*45c0*/  FMUL.FTZ R181, R71, R12 ;  /* 0x0000000c47b57220 */ /* 0x000fe20000410000 */
[----:B------:R-:W-:Y:S01]  /*45d0*/  IMAD.IADD R14, R21, 0x1, -R14 ;  /* 0x00000001150e7824 */ /* 0x000fe200078e0a0e */
[----:B------:R-:W-:Y:S01]  /*45e0*/  IADD3 R21, -R8, 0x1, R23 ;  /* 0x0000000108157810 */ /* 0x000fe20007ffe117 */
[----:B------:R-:W-:Y:S01]  /*45f0*/  IMAD.U32 R26, R27, 0x10, R26 ;  /* 0x000000101b1a7824 */ /* 0x000fe200078e001a */
[----:B------:R-:W1:Y:S03]  /*4600*/  MUFU.TANH R10, R10 ;  /* 0x0000000a000a7308 */ /* 0x000e660000002400 */
[----:B------:R-:W-:Y:S01]  /*4610*/  IMAD R26, R13, 0x40, R26 ;  /* 0x000000400d1a7824 */ /* 0x000fe200078e021a */
[----:B------:R-:W-:Y:S01]  /*4620*/  LOP3.LUT R13, RZ, R18, RZ, 0x33, !PT ;  /* 0x00000012ff0d7212 */ /* 0x000fe200078e33ff */
[----:B------:R-:W-:-:S03]  /*4630*/  IMAD R12, R14, -0x2, R21 ;  /* 0xfffffffe0e0c7824 */ /* 0x000fc600078e0215 */
[----:B------:R-:W2:Y:S01]  /*4640*/  MUFU.TANH R11, R11 ;  /* 0x0000000b000b7308 */ /* 0x000ea20000002400 */
[----:B------:R-:W-:-:S07]  /*4650*/  IMAD R23, R14, -0x2, R23 ;  /* 0xfffffffe0e177824 */ /* 0x000fce00078e0217 */
[----:B------:R-:W3:Y:S01]  /*4660*/  MUFU.TANH R95, R95 ;  /* 0x0000005f005f7308 */ /* 0x000ee20000002400 */
[----:B------:R-:W-:-:S07]  /*4670*/  IMAD.IADD R18, R12, 0x1, R15 ;  /* 0x000000010c127824 */ /* 0x000fce00078e020f */
        /* <DEDUP_REMOVED lines=45> */
[----:B------:R-:W-:-:S02]  /*4950*/  IMAD.U32 R25, RZ, RZ, UR4 ;  /* 0x00000004ff197e24 */ /* 0x000fc4000f8e00ff */
[----:B------:R-:W-:Y:S02]  /*4960*/  IMAD.IADD R21, R12, 0x1, R13 ;  /* 0x000000010c157824 */ /* 0x000fe400078e020d */
[----:B------:R-:W-:Y:S01]  /*4970*/  VIADD R20, R19, UR4 ;  /* 0x0000000413147c36 */ /* 0x000fe20008000000 */
[----:B------:R-:W-:Y:S01]  /*4980*/  VIADDMNMX R12, R26, R18, R23, PT ;  /* 0x000000121a0c7246 */ /* 0x000fe20003800117 */
[----:B------:R-:W-:Y:S02]  /*4990*/  IMAD R24, R14, -0x2, R25 ;  /* 0xfffffffe0e187824 */ /* 0x000fe400078e0219 */
[----:B------:R-:W-:Y:S01]  /*49a0*/  IMAD.IADD R13, R21, 0x1, R26 ;  /* 0x00000001150d7824 */ /* 0x000fe200078e021a */
[----:B-1234-:R-:W-:Y:S06]  /*49b0*/  @!P1 BRA `(.L_x_2482) ;  /* 0x0000000000649947 */ /* 0x01efec0003800000 */
        /* <DEDUP_REMOVED lines=12> */
.L_x_2486:
[----:B------:R-:W-:Y:S05]  /*4a80*/  BSYNC B2 ;  /* 0x0000000000027941 */ /* 0x000fea0003800000 */
.L_x_2485:
[----:B------:R-:W-:Y:S01]  /*4a90*/  LOP3.LUT R14, RZ, R14, RZ, 0x33, !PT ;  /* 0x0000000eff0e7212 */ /* 0x000fe200078e33ff */
[----:B------:R-:W-:Y:S06]  /*4aa0*/  BRA `(.L_x_2487) ;  /* 0x0000000000187947 */ /* 0x000fec0003800000 */
.L_x_2484:
[----:B------:R-:W-:-:S13]  /*4ab0*/  ISETP.NE.AND P1, PT, R7, 0x1, PT ;  /* 0x000000010700780c */ /* 0x000fda0003f25270 */
[----:B------:R-:W-:Y:S05]  /*4ac0*/  @!P1 BRA `(.L_x_2487) ;  /* 0x0000000000109947 */ /* 0x000fea0003800000 */
[----:B------:R-:W2:Y:S04]  /*4ad0*/  LDL R15, [R6+0x1c] ;  /* 0x00001c00060f7983 */ /* 0x000ea80000100800 */
[----:B------:R-:W3:Y:S01]  /*4ae0*/  LDL R19, [R6+0x20] ;  /* 0x0000200006137983 */ /* 0x000ee20000100800 */
[----:B--2---:R-:W-:-:S05]  /*4af0*/  IMAD.HI.U32 R14, R14, R15, RZ ;  /* 0x0000000f0e0e7227 */ /* 0x004fca00078e00ff */
[----:B---3--:R-:W-:-:S07]  /*4b00*/  SHF.R.U32.HI R14, RZ, R19, R14 ;  /* 0x00000013ff0e7219 */ /* 0x008fce000001160e */
.L_x_2487:
[----:B------:R-:W-:Y:S05]  /*4b10*/  BSYNC B1 ;  /* 0x0000000000017941 */ /* 0x000fea0003800000 */
.L_x_2483:
[----:B------:R-:W-:-:S05]  /*4b20*/  IMAD R14, R7, R14, R24 ;  /* 0x0000000e070e7224 */ /* 0x000fca00078e0218 */
[----:B------:R-:W-:Y:S02]  /*4b30*/  VIMNMX R13, R13, R14, !PT ;  /* 0x0000000e0d0d7248 */ /* 0x000fe40007fe0100 */
[----:B------:R-:W-:-:S07]  /*4b40*/  VIADDMNMX R12, R14, R7, R12, PT ;  /* 0x000000070e0c7246 */ /* 0x000fce000380010c */
.L_x_2482:
[----:B------:R-:W-:Y:S05]  /*4b50*/  BSYNC B0 ;  /* 0x0000000000007941 */ /* 0x000fea0003800000 */
.L_x_2481:
[----:B------:R-:W-:Y:S01]  /*4b60*/  ISETP.GE.AND P1, PT, R20, 0x2, PT ;  /* 0x000000021400780c */ /* 0x000fe20003f26270 */
[----:B------:R-:W-:Y:S01]  /*4b70*/  VIADD R26, R26, 0x8 ;  /* 0x000000081a1a7836 */ /* 0x000fe20000000000 */
[C---:B------:R-:W-:Y:S01]  /*4b80*/  ISETP.GE.AND P5, PT, R20.reuse, 0xa, PT ;  /* 0x0000000a1400780c */ /* 0x040fe20003fa6270 */
[----:B------:R-:W-:Y:S01]  /*4b90*/  BSSY B0, `(.L_x_2488) ;  /* 0x000008f000007945 */ /* 0x000fe20003800000 */
[----:B------:R-:W-:Y:S02]  /*4ba0*/  ISETP.GT.AND P3, PT, R13, 0x1, !P1 ;  /* 0x000000010d00780c */ /* 0x000fe40004f64270 */
[----:B------:R-:W-:Y:S02]  /*4bb0*/  ISETP.GE.AND P2, PT, R20, 0x9, PT ;  /* 0x000000091400780c */ /* 0x000fe40003f46270 */
[----:B------:R-:W-:Y:S02]  /*4bc0*/  ISETP.LT.OR P3, PT, R12, 0x2, P3 ;  /* 0x000000020c00780c */ /* 0x000fe40001f61670 */
[----:B------:R-:W-:-:S02]  /*4bd0*/  P2R R15, PR, RZ, 0x20 ;  /* 0x00000020ff0f7803 */ /* 0x000fc40000000000 */
[----:B------:R-:W-:Y:S01]  /*4be0*/  FSEL R101, R11, -INF , !P3 ;  /* 0xff8000000b657808 */ /* 0x000fe20005800000 */
[----:B------:R-:W-:Y:S01]  /*4bf0*/  IMAD.IADD R11, R21, 0x1, R26 ;  /* 0x00000001150b7824 */ /* 0x000fe200078e021a */
[C---:B------:R-:W-:Y:S02]  /*4c00*/  ISETP.GT.AND P3, PT, R13.reuse, 0x9, !P5 ;  /* 0x000000090d00780c */ /* 0x040fe40006f64270 */
[----:B------:R-:W-:Y:S02]  /*4c10*/  ISETP.GT.AND P4, PT, R13, 0x8, !P2 ;  /* 0x000000080d00780c */ /* 0x000fe40005784270 */
        /* <DEDUP_REMOVED lines=101> */
[----:B------:R-:W-:Y:S02]  /*5270*/  ISETP.GE.AND P6, PT, R20, 0x5a, PT ;  /* 0x0000005a1400780c */ /* 0x000fe40003fc6270 */
[----:B------:R-:W-:Y:S02]  /*5280*/  VIADDMNMX R10, R26, R18, R23, PT ;  /* 0x000000121a0a7246 */ /* 0x000fe40003800117 */
        /* <DEDUP_REMOVED lines=18> */
.L_x_2493:
[----:B------:R-:W-:Y:S05]  /*53b0*/  BSYNC B2 ;  /* 0x0000000000027941 */ /* 0x000fea0003800000 */
.L_x_2492:
[----:B------:R-:W-:Y:S01]  /*53c0*/  LOP3.LUT R8, RZ, R8, RZ, 0x33, !PT ;  /* 0x00000008ff087212 */ /* 0x000fe200078e33ff */
[----:B------:R-:W-:Y:S06]  /*53d0*/  BRA `(.L_x_2494) ;  /* 0x0000000000187947 */ /* 0x000fec0003800000 */
.L_x_2491:
[----:B------:R-:W-:-:S13]  /*53e0*/  ISETP.NE.AND P6, PT, R7, 0x1, PT ;  /* 0x000000010700780c */ /* 0x000fda0003fc5270 */
[----:B------:R-:W-:Y:S05]  /*53f0*/  @!P6 BRA `(.L_x_2494) ;  /* 0x000000000010e947 */ /* 0x000fea0003800000 */
[----:B------:R-:W2:Y:S04]  /*5400*/  LDL R9, [R6+0x1c] ;  /* 0x00001c0006097983 */ /* 0x000ea80000100800 */
[----:B------:R-:W3:Y:S01]  /*5410*/  LDL R13, [R6+0x20] ;  /* 0x00002000060d7983 */ /* 0x000ee20000100800 */
[----:B--2---:R-:W-:-:S05]  /*5420*/  IMAD.HI.U32 R8, R8, R9, RZ ;  /* 0x0000000908087227 */ /* 0x004fca00078e00ff */
[----:B---3--:R-:W-:-:S07]  /*5430*/  SHF.R.U32.HI R8, RZ, R13, R8 ;  /* 0x0000000dff087219 */ /* 0x008fce0000011608 */
.L_x_2494:
[----:B------:R-:W-:Y:S05]  /*5440*/  BSYNC B1 ;  /* 0x0000000000017941 */ /* 0x000fea0003800000 */
.L_x_2490:
[----:B------:R-:W-:-:S05]  /*5450*/  IMAD R8, R7, R8, R24 ;  /* 0x0000000807087224 */ /* 0x000fca00078e0218 */
[----:B------:R-:W-:Y:S02]  /*5460*/  VIADDMNMX R10, R8, R7, R10, PT ;  /* 0x00000007080a7246 */ /* 0x000fe4000380010a */
[----:B------:R-:W-:-:S07]  /*5470*/  VIMNMX R11, R11, R8, !PT ;  /* 0x000000080b0b7248 */ /* 0x000fce0007fe0100 */
.L_x_2489:
[----:B------:R-:W-:Y:S05]  /*5480*/  BSYNC B0 ;  /* 0x0000000000007941 */ /* 0x000fea0003800000 */
.L_x_2488:
        /* <DEDUP_REMOVED lines=13> */
[----:B------:R-:W5:Y:S01]  /*5560*/  LDL R18, [R1+0x380] ;  /* 0x0003800001127983 */ /* 0x000f620000100800 */
[----:B------:R-:W-:Y:S02]  /*5570*/  ISETP.LT.OR P1, PT, R10, 0xa, P1 ;  /* 0x0000000a0a00780c */ /* 0x000fe40000f21670 */
[----:B------:R-:W-:Y:S01]  /*5580*/  ISETP.NE.AND P6, PT, R28, RZ, PT ;  /* 0x000000ff1c00720c */ /* 0x000fe20003fc5270 */
[----:B------:R-:W5:Y:S01]  /*5590*/  LDL R21, [R1+0x25c] ;  /* 0x00025c0001157983 */ /* 0x000f620000100800 */
[----:B------:R-:W-:-:S02]  /*55a0*/  FSEL R83, R83, -INF , !P1 ;  /* 0xff80000053537808 */ /* 0x000fc40004800000 */
[----:B------:R-:W-:Y:S01]  /*55b0*/  ISETP.NE.AND P1, PT, R19, RZ, PT ;  /* 0x000000ff1300720c */ /* 0x000fe20003f25270 */
[----:B------:R-:W5:Y:S01]  /*55c0*/  LDL R23, [R1+0x264] ;  /* 0x0002640001177983 */ /* 0x000f620000100800 */
[----:B------:R-:W-:Y:S02]  /*55d0*/  FMNMX.FTZ R8, R107, R101, !PT ;  /* 0x000000656b087209 */ /* 0x000fe40007810000 */
[----:B------:R-:W-:Y:S01]  /*55e0*/  ISETP.GT.AND P1, PT, R11, 0x10, !P1 ;  /* 0x000000100b00780c */ /* 0x000fe20004f24270 */
[----:B------:R-:W5:Y:S01]  /*55f0*/  LDL R19, [R1+0x258] ;  /* 0x0002580001137983 */ /* 0x000f620000100800 */
[----:B------:R-:W-:Y:S02]  /*5600*/  FMNMX.FTZ R8, R97, R8, !PT ;  /* 0x0000000861087209 */ /* 0x000fe40007810000 */
[----:B------:R-:W-:Y:S01]  /*5610*/  ISETP.LT.OR P1, PT, R10, 0x11, P1 ;  /* 0x000000110a00780c */ /* 0x000fe20000f21670 */
[----:B------:R-:W5:Y:S01]  /*5620*/  LDL R152, [R1+0x248] ;  /* 0x0002480001987983 */ /* 0x000f620000100800 */
[----:B------:R-:W-:-:S02]  /*5630*/  FMNMX.FTZ R7, R91, R8, !PT ;  /* 0x000000085b077209 */ /* 0x000fc40007810000 */
[----:B------:R-:W-:Y:S01]  /*5640*/  FSEL R182, R182, -INF , !P1 ;  /* 0xff800000b6b67808 */ /* 0x000fe20004800000 */
[----:B------:R-:W5:Y:S01]  /*5650*/  LDL R154, [R1+0x24c] ;  /* 0x00024c00019a7983 */ /* 0x000f620000100800 */
[----:B------:R-:W-:Y:S02]  /*5660*/  ISETP.NE.AND P1, PT, R25, RZ, PT ;  /* 0x000000ff1900720c */ /* 0x000fe40003f25270 */
[C---:B------:R-:W-:Y:S01]  /*5670*/  ISETP.GT.AND P3, PT, R11.reuse, 0x50, !P3 ;  /* 0x000000500b00780c */ /* 0x040fe20005f64270 */
[----:B------:R-:W5:Y:S01]  /*5680*/  LDL R144, [R1+0x234] ;  /* 0x0002340001907983 */ /* 0x000f620000100800 */
[C---:B------:R-:W-:Y:S02]  /*5690*/  ISETP.GT.AND P1, PT, R11.reuse, 0x11, !P1 ;  /* 0x000000110b00780c */ /* 0x040fe40004f24270 */
[----:B------:R-:W-:Y:S01]  /*56a0*/  ISETP.GT.AND P4, PT, R11, 0x51, !P4 ;  /* 0x000000510b00780c */ /* 0x000fe20006784270 */
[----:B------:R-:W5:Y:S01]  /*56b0*/  LDL R146, [R1+0x238] ;  /* 0x0002380001927983 */ /* 0x000f620000100800 */
[----:B------:R-:W-:-:S02]  /*56c0*/  ISETP.LT.OR P1, PT, R10, 0x12, P1 ;  /* 0x000000120a00780c */ /* 0x000fc40000f21670 */
[----:B------:R-:W-:Y:S01]  /*56d0*/  ISETP.LT.OR P3, PT, R10, 0x51, P3 ;  /* 0x000000510a00780c */ /* 0x000fe20001f61670 */
[----:B------:R-:W5:Y:S01]  /*56e0*/  LDL R148, [R1+0x23c] ;  /* 0x00023c0001947983 */ /* 0x000f620000100800 */
[----:B------:R-:W-:Y:S02]  /*56f0*/  FSEL R162, R162, -INF , !P1 ;  /* 0xff800000a2a27808 */ /* 0x000fe40004800000 */
[C---:B------:R-:W-:Y:S01]  /*5700*/  ISETP.GT.AND P1, PT, R11.reuse, 0x18, !P2 ;  /* 0x000000180b00780c */ /* 0x040fe20005724270 */
[----:B------:R-:W5:Y:S01]  /*5710*/  LDL R110, [R1+0x240] ;  /* 0x00024000016e7983 */ /* 0x000f620000100800 */
[----:B------:R-:W-:Y:S02]  /*5720*/  ISETP.NE.AND P2, PT, R14, RZ, PT ;  /* 0x000000ff0e00720c */ /* 0x000fe40003f45270 */
[----:B------:R-:W-:Y:S01]  /*5730*/  ISETP.LT.OR P1, PT, R10, 0x19, P1 ;  /* 0x000000190a00780c */ /* 0x000fe20000f21670 */
[----:B------:R-:W5:Y:S01]  /*5740*/  LDL R14, [R1+0x368] ;  /* 0x00036800010e7983 */ /* 0x000f620000100800 */
[----:B------:R-:W-:-:S02]  /*5750*/  ISETP.GT.AND P5, PT, R11, 0x58, !P5 ;  /* 0x000000580b00780c */ /* 0x000fc40006fa4270 */
[----:B------:R-:W-:Y:S01]  /*5760*/  FSEL R229, R229, -INF , !P1 ;  /* 0xff800000e5e57808 */ /* 0x000fe20004800000 */
[----:B------:R-:W5:Y:S01]  /*5770*/  LDL R150, [R1+0x244] ;  /* 0x0002440001967983 */ /* 0x000f620000100800 */
[----:B------:R-:W-:Y:S02]  /*5780*/  ISETP.GT.AND P1, PT, R11, 0x19, !P6 ;  /* 0x000000190b00780c */ /* 0x000fe40007724270 */
[----:B------:R-:W-:Y:S01]  /*5790*/  ISETP.NE.AND P6, PT, R38, RZ, PT ;  /* 0x000000ff2600720c */ /* 0x000fe20003fc5270 */
[----:B------:R-:W5:Y:S01]  /*57a0*/  LDL R112, [R1+0x250] ;  /* 0x0002500001707983 */ /* 0x000f620000100800 */
[C---:B------:R-:W-:Y:S02]  /*57b0*/  ISETP.LT.OR P1, PT, R10.reuse, 0x1a, P1 ;  /* 0x0000001a0a00780c */ /* 0x040fe40000f21670 */
[----:B------:R-:W-:Y:S01]  /*57c0*/  ISETP.LT.OR P4, PT, R10, 0x52, P4 ;  /* 0x000000520a00780c */ /* 0x000fe20002781670 */
[----:B------:R-:W5:Y:S01]  /*57d0*/  LDL R38, [R1+0x3e0] ;  /* 0x0003e00001267983 */ /* 0x000f620000100800 */
[----:B------:R-:W-:-:S02]  /*57e0*/  FSEL R228, R228, -INF , !P1 ;  /* 0xff800000e4e47808 */ /* 0x000fc40004800000 */
[----:B------:R-:W-:Y:S01]  /*57f0*/  ISETP.NE.AND P1, PT, R29, RZ, PT ;  /* 0x000000ff1d00720c */ /* 0x000fe20003f25270 */
[----:B------:R-:W5:Y:S01]  /*5800*/  LDL R114, [R1+0x260] ;  /* 0x0002600001727983 */ /* 0x000f620000100800 */
[----:B------:R-:W-:Y:S02]  /*5810*/  FSEL R178, R178, -INF , !P3 ;  /* 0xff800000b2b27808 */ /* 0x000fe40005800000 */
[----:B------:R-:W-:Y:S01]  /*5820*/  ISETP.GT.AND P1, PT, R11, 0x20, !P1 ;  /* 0x000000200b00780c */ /* 0x000fe20004f24270 */
[----:B------:R-:W5:Y:S01]  /*5830*/  LDL R25, [R1+0x268] ;  /* 0x0002680001197983 */ /* 0x000f620000100800 */
[C---:B------:R-:W-:Y:S02]  /*5840*/  ISETP.LT.OR P5, PT, R10.reuse, 0x59, P5 ;  /* 0x000000590a00780c */ /* 0x040fe40002fa1670 */
[----:B------:R-:W-:Y:S01]  /*5850*/  ISETP.LT.OR P1, PT, R10, 0x21, P1 ;  /* 0x000000210a00780c */ /* 0x000fe20000f21670 */
[----:B------:R-:W5:Y:S01]  /*5860*/  LDL R27, [R1+0x26c] ;  /* 0x00026c00011b7983 */ /* 0x000f620000100800 */
[----:B------:R-:W-:-:S02]  /*5870*/  FSEL R179, R179, -INF , !P4 ;  /* 0xff800000b3b37808 */ /* 0x000fc40006000000 */
[----:B------:R-:W-:Y:S01]  /*5880*/  FSEL R187, R187, -INF , !P1 ;  /* 0xff800000bbbb7808 */ /* 0x000fe20004800000 */
[----:B------:R-:W5:Y:S01]  /*5890*/  LDL R116, [R1+0x270] ;  /* 0x0002700001747983 */ /* 0x000f620000100800 */
[----:B------:R-:W-:Y:S02]  /*58a0*/  ISETP.NE.AND P1, PT, R30, RZ, PT ;  /* 0x000000ff1e00720c */ /* 0x000fe40003f25270 */
[----:B------:R-:W-:Y:S01]  /*58b0*/  FSEL R180, R180, -INF , !P5 ;  /* 0xff800000b4b47808 */ /* 0x000fe20006800000 */
[----:B------:R-:W5:Y:S01]  /*58c0*/  LDL R29, [R1+0x274] ;  /* 0x00027400011d7983 */ /* 0x000f620000100800 */
[----:B------:R-:W-:-:S03]  /*58d0*/  ISETP.GT.AND P1, PT, R11, 0x21, !P1 ;  /* 0x000000210b00780c */ /* 0x000fc60004f24270 */
[----:B------:R-:W5:Y:S01]  /*58e0*/  LDL R118, [R1+0x280] ;  /* 0x0002800001767983 */ /* 0x000f620000100800 */
[----:B------:R-:W-:-:S03]  /*58f0*/  ISETP.LT.OR P1, PT, R10, 0x22, P1 ;  /* 0x000000220a00780c */ /* 0x000fc60000f21670 */
[----:B------:R-:W5:Y:S01]  /*5900*/  LDL R120, [R1+0x290] ;  /* 0x0002900001787983 */ /* 0x000f620000100800 */
[----:B------:R-:W-:Y:S02]  /*5910*/  FSEL R188, R188, -INF , !P1 ;  /* 0xff800000bcbc7808 */ /* 0x000fe40004800000 */
[----:B------:R-:W-:Y:S01]  /*5920*/  ISETP.NE.AND P1, PT, R31, RZ, PT ;  /* 0x000000ff1f00720c */ /* 0x000fe20003f25270 */
[----:B------:R-:W5:Y:S03]  /*5930*/  LDL R41, [R1+0x294] ;  /* 0x0002940001297983 */ /* 0x000f660000100800 */
[----:B------:R-:W-:Y:S01]  /*5940*/  ISETP.GT.AND P1, PT, R11, 0x28, !P1 ;  /* 0x000000280b00780c */ /* 0x000fe20004f24270 */
[----:B------:R-:W5:Y:S03]  /*5950*/  LDL R31, [R1+0x278] ;  /* 0x00027800011f7983 */ /* 0x000f660000100800 */
[----:B------:R-:W-:Y:S01]  /*5960*/  ISETP.LT.OR P1, PT, R10, 0x29, P1 ;  /* 0x000000290a00780c */ /* 0x000fe20000f21670 */
[----:B------:R-:W5:Y:S03]  /*5970*/  LDL R43, [R1+0x298] ;  /* 0x00029800012b7983 */ /* 0x000f660000100800 */
[----:B------:R-:W-:Y:S01]  /*5980*/  FSEL R189, R189, -INF , !P1 ;  /* 0xff800000bdbd7808 */ /* 0x000fe20004800000 */
[----:B------:R-:W5:Y:S01]  /*5990*/  LDL R45, [R1+0x29c] ;  /* 0x00029c00012d7983 */ /* 0x000f620000100800 */
[----:B------:R-:W-:-:S03]  /*59a0*/  ISETP.NE.AND P1, PT, R32, RZ, PT ;  /* 0x000000ff2000720c */ /* 0x000fc60003f25270 */
        /* <DEDUP_REMOVED lines=38> */
[C---:B------:R-:W-:Y:S01]  /*5c10*/  ISETP.GT.AND P1, PT, R11.reuse, 0x40, !P1 ;  /* 0x000000400b00780c */ /* 0x040fe20004f24270 */
[----:B------:R-:W5:Y:S03]  /*5c20*/  LDL R37, [R1+0x288] ;  /* 0x0002880001257983 */ /* 0x000f660000100800 */
[----:B------:R-:W-:Y:S01]  /*5c30*/  ISETP.LT.OR P1, PT, R10, 0x41, P1 ;  /* 0x000000410a00780c */ /* 0x000fe20000f21670 */
[----:B------:R-:W5:Y:S03]  /*5c40*/  LDL R130, [R1+0x2e0] ;  /* 0x0002e00001827983 */ /* 0x000f660000100800 */
[----:B------:R-:W-:Y:S01]  /*5c50*/  FSEL R174, R174, -INF , !P1 ;  /* 0xff800000aeae7808 */ /* 0x000fe20004800000 */
[----:B------:R-:W5:Y:S01]  /*5c60*/  LDL R71, [R1+0x2e4] ;  /* 0x0002e40001477983 */ /* 0x000f620000100800 */
[----:B------:R-:W-:-:S02]  /*5c70*/  ISETP.GT.AND P1, PT, R11, RZ, !P2 ;  /* 0x000000ff0b00720c */ /* 0x000fc40005724270 */
[----:B------:R-:W-:Y:S01]  /*5c80*/  ISETP.NE.AND P2, PT, R40, RZ, PT ;  /* 0x000000ff2800720c */ /* 0x000fe20003f45270 */
[----:B------:R-:W5:Y:S01]  /*5c90*/  LDL R73, [R1+0x2e8] ;  /* 0x0002e80001497983 */ /* 0x000f620000100800 */
[----:B------:R-:W-:Y:S02]  /*5ca0*/  ISETP.LT.OR P1, PT, R10, 0x1, P1 ;  /* 0x000000010a00780c */ /* 0x000fe40000f21670 */
[----:B------:R-:W-:Y:S01]  /*5cb0*/  ISETP.GT.AND P2, PT, R11, 0x49, !P2 ;  /* 0x000000490b00780c */ /* 0x000fe20005744270 */
[----:B------:R-:W5:Y:S01]  /*5cc0*/  LDL R75, [R1+0x2ec] ;  /* 0x0002ec00014b7983 */ /* 0x000f620000100800 */
[----:B------:R-:W-:Y:S02]  /*5cd0*/  FSEL R95, R95, -INF , !P1 ;  /* 0xff8000005f5f7808 */ /* 0x000fe40004800000 */
[----:B------:R-:W-:Y:S01]  /*5ce0*/  ISETP.GT.AND P1, PT, R11, 0x41, !P6 ;  /* 0x000000410b00780c */ /* 0x000fe20007724270 */
[----:B------:R-:W5:Y:S01]  /*5cf0*/  LDL R132, [R1+0x2f0] ;  /* 0x0002f00001847983 */ /* 0x000f620000100800 */
[----:B------:R-:W-:-:S02]  /*5d00*/  FMNMX.FTZ R6, R95, R89, !PT ;  /* 0x000000595f067209 */ /* 0x000fc40007810000 */
[----:B------:R-:W-:Y:S01]  /*5d10*/  ISETP.LT.OR P1, PT, R10, 0x42, P1 ;  /* 0x000000420a00780c */ /* 0x000fe20000f21670 */
[----:B------:R-:W5:Y:S01]  /*5d20*/  LDL R77, [R1+0x2f4] ;  /* 0x0002f400014d7983 */ /* 0x000f620000100800 */
[----:B------:R-:W-:Y:S02]  /*5d30*/  FMNMX.FTZ R6, R87, R6, !PT ;  /* 0x0000000657067209 */ /* 0x000fe40007810000 */
[----:B------:R-:W-:Y:S01]  /*5d40*/  FSEL R175, R175, -INF , !P1 ;  /* 0xff800000afaf7808 */ /* 0x000fe20004800000 */
[----:B------:R-:W5:Y:S01]  /*5d50*/  LDL R79, [R1+0x2f8] ;  /* 0x0002f800014f7983 */ /* 0x000f620000100800 */
[----:B------:R-:W-:Y:S02]  /*5d60*/  FMNMX.FTZ R9, R83, R6, !PT ;  /* 0x0000000653097209 */ /* 0x000fe40007810000 */
[----:B------:R-:W-:Y:S01]  /*5d70*/  FMNMX.FTZ R6, R156, R7, !PT ;  /* 0x000000079c067209 */ /* 0x000fe20007810000 */
[----:B------:R-:W5:Y:S01]  /*5d80*/  LDL R81, [R1+0x2fc] ;  /* 0x0002fc0001517983 */ /* 0x000f620000100800 */
[----:B------:R-:W-:-:S02]  /*5d90*/  FMNMX.FTZ R9, R182, R9, !PT ;  /* 0x00000009b6097209 */ /* 0x000fc40007810000 */
[----:B------:R-:W-:Y:S01]  /*5da0*/  FMNMX.FTZ R6, R163, R6, !PT ;  /* 0x00000006a3067209 */ /* 0x000fe20007810000 */
[----:B------:R-:W5:Y:S01]  /*5db0*/  LDL R134, [R1+0x300] ;  /* 0x0003000001867983 */ /* 0x000f620000100800 */
[----:B------:R-:W-:Y:S02]  /*5dc0*/  FMNMX.FTZ R8, R162, R9, !PT ;  /* 0x00000009a2087209 */ /* 0x000fe40007810000 */
[----:B------:R-:W-:Y:S01]  /*5dd0*/  FMNMX.FTZ R7, R165, R6, !PT ;  /* 0x00000006a5077209 */ /* 0x000fe20007810000 */
        /* <DEDUP_REMOVED lines=23> */
[----:B------:R-:W-:Y:S01]  /*5f50*/  ISETP.NE.AND P1, PT, R39, RZ, PT ;  /* 0x000000ff2700720c */ /* 0x000fe20003f25270 */
[----:B------:R-:W5:Y:S01]  /*5f60*/  LDL R111, [R1+0x324] ;  /* 0x00032400016f7983 */ /* 0x000f620000100800 */
[----:B------:R-:W-:Y:S02]  /*5f70*/  FMNMX.FTZ R6, R214, R7, !PT ;  /* 0x00000007d6067209 */ /* 0x000fe40007810000 */
[----:B------:R-:W-:Y:S01]  /*5f80*/  FMNMX.FTZ R8, R218, R9, !PT ;  /* 0x00000009da087209 */ /* 0x000fe20007810000 */
[----:B------:R-:W5:Y:S01]  /*5f90*/  LDL R39, [R1+0x28c] ;  /* 0x00028c0001277983 */ /* 0x000f620000100800 */
[----:B------:R-:W-:Y:S02]  /*5fa0*/  ISETP.GT.AND P1, PT, R11, 0x48, !P1 ;  /* 0x000000480b00780c */ /* 0x000fe40004f24270 */
[----:B------:R-:W-:Y:S01]  /*5fb0*/  FMNMX.FTZ R7, R215, R6, !PT ;  /* 0x00000006d7077209 */ /* 0x000fe20007810000 */
[----:B------:R-:W5:Y:S01]  /*5fc0*/  LDL R113, [R1+0x328] ;  /* 0x0003280001717983 */ /* 0x000f620000100800 */
[----:B------:R-:W-:-:S02]  /*5fd0*/  FMNMX.FTZ R9, R219, R8, !PT ;  /* 0x00000008db097209 */ /* 0x000fc40007810000 */
[----:B------:R-:W-:Y:S01]  /*5fe0*/  ISETP.LT.OR P1, PT, R10, 0x49, P1 ;  /* 0x000000490a00780c */ /* 0x000fe20000f21670 */
[----:B------:R-:W5:Y:S01]  /*5ff0*/  LDL R115, [R1+0x32c] ;  /* 0x00032c0001737983 */ /* 0x000f620000100800 */
[----:B------:R-:W-:Y:S02]  /*6000*/  FMNMX.FTZ R7, R172, R7, !PT ;  /* 0x00000007ac077209 */ /* 0x000fe40007810000 */
[----:B------:R-:W-:Y:S01]  /*6010*/  FMNMX.FTZ R6, R174, R9, !PT ;  /* 0x00000009ae067209 */ /* 0x000fe20007810000 */
[----:B------:R-:W5:Y:S01]  /*6020*/  LDL R140, [R1+0x330] ;  /* 0x00033000018c7983 */ /* 0x000f620000100800 */
[----:B------:R-:W-:Y:S02]  /*6030*/  ISETP.LT.OR P2, PT, R10, 0x4a, P2 ;  /* 0x0000004a0a00780c */ /* 0x000fe40001741670 */
[----:B------:R-:W-:Y:S01]  /*6040*/  FSEL R176, R176, -INF , !P1 ;  /* 0xff800000b0b07808 */ /* 0x000fe20004800000 */
[----:B------:R-:W5:Y:S01]  /*6050*/  LDL R117, [R1+0x334] ;  /* 0x0003340001757983 */ /* 0x000f620000100800 */
[----:B------:R-:W-:-:S02]  /*6060*/  FMNMX.FTZ R7, R166, R7, !PT ;  /* 0x00000007a6077209 */ /* 0x000fc40007810000 */
[----:B------:R-:W-:Y:S01]  /*6070*/  FMNMX.FTZ R9, R175, R6, !PT ;  /* 0x00000006af097209 */ /* 0x000fe20007810000 */
[----:B------:R-:W5:Y:S01]  /*6080*/  LDL R119, [R1+0x338] ;  /* 0x0003380001777983 */ /* 0x000f620000100800 */
[----:B------:R-:W-:Y:S02]  /*6090*/  FSEL R177, R177, -INF , !P2 ;  /* 0xff800000b1b17808 */ /* 0x000fe40005000000 */
[----:B------:R-:W-:Y:S01]  /*60a0*/  FMNMX.FTZ R6, R168, R7, !PT ;  /* 0x00000007a8067209 */ /* 0x000fe20007810000 */
[----:B------:R-:W5:Y:S01]  /*60b0*/  LDL R121, [R1+0x33c] ;  /* 0x00033c0001797983 */ /* 0x000f620000100800 */
[----:B------:R-:W-:Y:S02]  /*60c0*/  FMNMX.FTZ R8, R176, R9, !PT ;  /* 0x00000009b0087209 */ /* 0x000fe40007810000 */
[----:B------:R-:W-:Y:S01]  /*60d0*/  ISETP.NE.AND P6, PT, R20, RZ, PT ;  /* 0x000000ff1400720c */ /* 0x000fe20003fc5270 */
[----:B------:R-:W5:Y:S01]  /*60e0*/  LDL R142, [R1+0x340] ;  /* 0x00034000018e7983 */ /* 0x000f620000100800 */
[----:B------:R-:W-:-:S02]  /*60f0*/  FMNMX.FTZ R6, R169, R6, !PT ;  /* 0x00000006a9067209 */ /* 0x000fc40007810000 */
[----:B------:R-:W-:Y:S01]  /*6100*/  FMNMX.FTZ R7, R177, R8, !PT ;  /* 0x00000008b1077209 */ /* 0x000fe20007810000 */
[----:B------:R-:W5:Y:S01]  /*6110*/  LDL R20, [R1+0x350] ;  /* 0x0003500001147983 */ /* 0x000f620000100800 */
[----:B------:R-:W-:Y:S02]  /*6120*/  ISETP.GT.AND P6, PT, R11, 0x59, !P6 ;  /* 0x000000590b00780c */ /* 0x000fe400077c4270 */
[----:B------:R-:W-:Y:S01]  /*6130*/  FMNMX.FTZ R6, R167, R6, !PT ;  /* 0x00000006a7067209 */ /* 0x000fe20007810000 */
[----:B------:R-:W5:Y:S01]  /*6140*/  LDL R123, [R1+0x344] ;  /* 0x00034400017b7983 */ /* 0x000f620000100800 */
[----:B------:R-:W-:Y:S02]  /*6150*/  FMNMX.FTZ R8, R178, R7, !PT ;  /* 0x00000007b2087209 */ /* 0x000fe40007810000 */
[----:B------:R-:W-:Y:S01]  /*6160*/  ISETP.LT.OR P6, PT, R10, 0x5a, P6 ;  /* 0x0000005a0a00780c */ /* 0x000fe200037c1670 */
        /* <DEDUP_REMOVED lines=8> */
[----:B------:R-:W-:Y:S01]  /*61f0*/  FMNMX.FTZ R8, R173, R8, !PT ;  /* 0x00000008ad087209 */ /* 0x000fe20007810000 */
[----:B------:R-:W5:Y:S01]  /*6200*/  LDL R108, [R1+0x358] ;  /* 0x00035800016c7983 */ /* 0x000f620000100800 */
[----:B------:R-:W-:-:S03]  /*6210*/  FMNMX.FTZ R9, R181, R6, !PT ;  /* 0x00000006b5097209 */ /* 0x000fc60007810000 */
[----:B------:R-:W5:Y:S04]  /*6220*/  LDL R100, [R1+0x35c] ;  /* 0x00035c0001647983 */ /* 0x000f680000100800 */
[----:B------:R-:W-:Y:S04]  /*6230*/  STL.64 [R1+0x440], R8 ;  /* 0x0004400801007387 */ /* 0x000fe80000100a00 */
[----:B------:R-:W3:Y:S04]  /*6240*/  LDL R15, [R1+0x444] ;  /* 0x00044400010f7983 */ /* 0x000ee80000100800 */
[----:B------:R-:W0:Y:S04]  /*6250*/  SHFL.BFLY PT, R7, R8, 0x2, 0x1f ;  /* 0x0c401f0008077f89 */ /* 0x000e2800000e0000 */
[----:B------:R-:W5:Y:S04]  /*6260*/  LDL R102, [R1+0x360] ;  /* 0x0003600001667983 */ /* 0x000f680000100800 */
[----:B------:R-:W5:Y:S04]  /*6270*/  LDL R104, [R1+0x364] ;  /* 0x0003640001687983 */ /* 0x000f680000100800 */
[----:B------:R-:W5:Y:S04]  /*6280*/  LDL R96, [R1+0x36c] ;  /* 0x00036c0001607983 */ /* 0x000f680000100800 */
[----:B------:R-:W5:Y:S04]  /*6290*/  LDL R98, [R1+0x370] ;  /* 0x0003700001627983 */ /* 0x000f680000100800 */
[----:B------:R-:W5:Y:S01]  /*62a0*/  LDL R90, [R1+0x374] ;  /* 0x00037400015a7983 */ /* 0x000f620000100800 */
[----:B0-----:R-:W-:-:S03]  /*62b0*/  FMNMX.FTZ R10, R8, R7, !PT ;  /* 0x00000007080a7209 */ /* 0x001fc60007810000 */
[----:B------:R-:W5:Y:S04]  /*62c0*/  LDL R92, [R1+0x378] ;  /* 0x00037800015c7983 */ /* 0x000f680000100800 */
[----:B------:R-:W0:Y:S04]  /*62d0*/  SHFL.BFLY PT, R11, R10, 0x1, 0x1f ;  /* 0x0c201f000a0b7f89 */ /* 0x000e2800000e0000 */
[----:B------:R-:W4:Y:S04]  /*62e0*/  LDL.64 R6, [R1+0xa8] ;  /* 0x0000a80001067983 */ /* 0x000f280000100a00 */
[----:B------:R-:W5:Y:S04]  /*62f0*/  LDL R94, [R1+0x37c] ;  /* 0x00037c00015e7983 */ /* 0x000f680000100800 */
[----:B------:R-:W5:Y:S04]  /*6300*/  LDL R86, [R1+0x384] ;  /* 0x0003840001567983 */ /* 0x000f680000100800 */
[----:B------:R-:W5:Y:S04]  /*6310*/  LDL R88, [R1+0x388] ;  /* 0x0003880001587983 */ /* 0x000f680000100800 */
[----:B------:R-:W5:Y:S01]  /*6320*/  LDL R84, [R1+0x38c] ;  /* 0x00038c0001547983 */ /* 0x000f620000100800 */
[----:B0-----:R-:W-:-:S03]  /*6330*/  FMNMX.FTZ R10, R10, R11, !PT ;  /* 0x0000000b0a0a7209 */ /* 0x001fc60007810000 */
[----:B------:R-:W5:Y:S04]  /*6340*/  LDL R80, [R1+0x390] ;  /* 0x0003900001507983 */ /* 0x000f680000100800 */
[----:B------:R-:W-:Y:S04]  /*6350*/  STL [R1+0x440], R10 ;  /* 0x0004400a01007387 */ /* 0x000fe80000100800 */
[----:B------:R-:W4:Y:S04]  /*6360*/  LDL R159, [R1+0x440] ;  /* 0x00044000019f7983 */ /* 0x000f280000100800 */
        /* <DEDUP_REMOVED lines=28> */
[----:B--2---:R0:W-:Y:S04]  /*6530*/  STL [R1+0x230], R12 ;  /* 0x0002300c01007387 */ /* 0x0041e80000100800 */
[----:B------:R-:W2:Y:S04]  /*6540*/  LDL R11, [R1+0x414] ;  /* 0x00041400010b7983 */ /* 0x000ea80000100800 */
[----:B------:R-:W2:Y:S04]  /*6550*/  LDL R234, [R1+0x408] ;  /* 0x0004080001ea7983 */ /* 0x000ea80000100800 */
[----:B0-----:R-:W2:Y:S04]  /*6560*/  LDL R12, [R1+0x428] ;  /* 0x00042800010c7983 */ /* 0x001ea80000100800 */
[----:B------:R-:W2:Y:S04]  /*6570*/  LDL R236, [R1+0x40c] ;  /* 0x00040c0001ec7983 */ /* 0x000ea80000100800 */
[----:B------:R-:W2:Y:S04]  /*6580*/  LDL R235, [R1+0x410] ;  /* 0x0004100001eb7983 */ /* 0x000ea80000100800 */
[----:B------:R-:W2:Y:S04]  /*6590*/  LDL R226, [R1+0x418] ;  /* 0x0004180001e27983 */ /* 0x000ea80000100800 */
[----:B------:R-:W2:Y:S04]  /*65a0*/  LDL R227, [R1+0x41c] ;  /* 0x00041c0001e37983 */ /* 0x000ea80000100800 */
[----:B------:R-:W2:Y:S04]  /*65b0*/  LDL R225, [R1+0x42c] ;  /* 0x00042c0001e17983 */ /* 0x000ea80000100800 */
[----:B---3--:R-:W0:Y:S02]  /*65c0*/  SHFL.BFLY PT, R8, R15, 0x2, 0x1f ;  /* 0x0c401f000f087f89 */ /* 0x008e2400000e0000 */
[----:B0-----:R-:W-:-:S05]  /*65d0*/  FMNMX.FTZ R8, R8, R15, !PT ;  /* 0x0000000f08087209 */ /* 0x001fca0007810000 */
[----:B------:R-:W0:Y:S02]  /*65e0*/  SHFL.BFLY PT, R9, R8, 0x1, 0x1f ;  /* 0x0c201f0008097f89 */ /* 0x000e2400000e0000 */
[----:B0-----:R-:W-:Y:S02]  /*65f0*/  FMNMX.FTZ R10, R8, R9, !PT ;  /* 0x00000009080a7209 */ /* 0x001fe40007810000 */
[----:B------:R-:W3:Y:S04]  /*6600*/  LDL R8, [R1+0x420] ;  /* 0x0004200001087983 */ /* 0x000ee80000100800 */
[----:B------:R-:W3:Y:S01]  /*6610*/  LDL R9, [R1+0x424] ;  /* 0x0004240001097983 */ /* 0x000ee20000100800 */
[----:B----4-:R-:W-:Y:S01]  /*6620*/  FSETP.NEU.FTZ.AND P1, PT, R159, -INF , PT ;  /* 0xff8000009f00780b */ /* 0x010fe20003f3d000 */
[----:B------:R-:W-:Y:S01]  /*6630*/  FMUL.FTZ R159, R158, R159 ;  /* 0x0000009f9e9f7220 */ /* 0x000fe20000410000 */
[----:B------:R-:W-:-:S04]  /*6640*/  IMAD R6, R13, 0xc00, R6 ;  /* 0x00000c000d067824 */ /* 0x000fc800078e0206 */
[----:B------:R-:W-:Y:S01]  /*6650*/  FSEL R159, R159, RZ, P1 ;  /* 0x000000ff9f9f7208 */ /* 0x000fe20000800000 */
[----:B-----5:R0:W-:Y:S01]  /*6660*/  STL [R1+0x254], R160 ;  /* 0x000254a001007387 */ /* 0x0201e20000100800 */
[----:B------:R-:W-:-:S03]  /*6670*/  FSETP.NEU.FTZ.AND P1, PT, R10, -INF , PT ;  /* 0xff8000000a00780b */ /* 0x000fc60003f3d000 */
[-CC-:B------:R-:W-:Y:S01]  /*6680*/  FFMA.FTZ R13, R101, R158.reuse, -R159.reuse ;  /* 0x0000009e650d7223 */ /* 0x180fe2000001089f */
[----:B------:R1:W-:Y:S01]  /*6690*/  STL [R1+0x350], R20 ;  /* 0x0003501401007387 */ /* 0x0003e20000100800 */
[-C--:B0-----:R-:W-:Y:S01]  /*66a0*/  FMUL.FTZ R160, R10, R158.reuse ;  /* 0x0000009e0aa07220 */ /* 0x081fe20000410000 */
[-CC-:B------:R-:W-:Y:S01]  /*66b0*/  FFMA.FTZ R15, R97, R158.reuse, -R159.reuse ;  /* 0x0000009e610f7223 */ /* 0x180fe2000001089f */
[----:B-1----:R0:W-:Y:S03]  /*66c0*/  MUFU.EX2 R20, R13 ;  /* 0x0000000d00147308 */ /* 0x0021e60000000800 */
[----:B------:R-:W-:Y:S01]  /*66d0*/  FSEL R160, R160, RZ, P1 ;  /* 0x000000ffa0a07208 */ /* 0x000fe20000800000 */
[----:B------:R1:W-:Y:S04]  /*66e0*/  STL [R1+0x368], R14 ;  /* 0x0003680e01007387 */ /* 0x0003e80000100800 */
[----:B------:R4:W-:Y:S01]  /*66f0*/  STL [R1+0x380], R18 ;  /* 0x0003801201007387 */ /* 0x0009e20000100800 */
[----:B0-----:R-:W-:-:S03]  /*6700*/  FFMA.FTZ R13, R91, R158, -R159 ;  /* 0x0000009e5b0d7223 */ /* 0x001fc6000001089f */
[----:B------:R0:W-:Y:S01]  /*6710*/  STL [R1+0x258], R19 ;  /* 0x0002581301007387 */ /* 0x0001e20000100800 */
[----:B-1----:R1:W-:Y:S03]  /*6720*/  MUFU.EX2 R14, R15 ;  /* 0x0000000f000e7308 */ /* 0x0023e60000000800 */
[----:B------:R5:W-:Y:S04]  /*6730*/  STL [R1+0x25c], R21 ;  /* 0x00025c1501007387 */ /* 0x000be80000100800 */
[----:B------:R5:W-:Y:S01]  /*6740*/  STL [R1+0x264], R23 ;  /* 0x0002641701007387 */ /* 0x000be20000100800 */
[----:B----4-:R4:W-:Y:S01]  /*6750*/  MUFU.EX2 R18, R13 ;  /* 0x0000000d00127308 */ /* 0x0109e20000000800 */
[-C--:B0-----:R-:W-:Y:S01]  /*6760*/  FFMA.FTZ R19, R107, R158.reuse, -R159 ;  /* 0x0000009e6b137223 */ /* 0x081fe2000001089f */
[-CC-:B-1----:R-:W-:Y:S01]  /*6770*/  FFMA.FTZ R15, R87, R158.reuse, -R160.reuse ;  /* 0x0000009e570f7223 */ /* 0x182fe200000108a0 */
[-CC-:B-----5:R-:W-:Y:S01]  /*6780*/  FFMA.FTZ R21, R95, R158.reuse, -R160.reuse ;  /* 0x0000009e5f157223 */ /* 0x1a0fe200000108a0 */
[-CC-:B------:R-:W-:Y:S01]  /*6790*/  FFMA.FTZ R23, R89, R158.reuse, -R160.reuse ;  /* 0x0000009e59177223 */ /* 0x180fe200000108a0 */
[----:B----4-:R-:W-:-:S03]  /*67a0*/  FFMA.FTZ R13, R83, R158, -R160 ;  /* 0x0000009e530d7223 */ /* 0x010fc600000108a0 */
[----:B------:R-:W-:Y:S08]  /*67b0*/  MUFU.EX2 R19, R19 ;  /* 0x0000001300137308 */ /* 0x000ff00000000800 */
[----:B------:R-:W-:Y:S08]  /*67c0*/  MUFU.EX2 R21, R21 ;  /* 0x0000001500157308 */ /* 0x000ff00000000800 */
[----:B------:R-:W0:Y:S08]  /*67d0*/  MUFU.EX2 R23, R23 ;  /* 0x0000001700177308 */ /* 0x000e300000000800 */
[----:B------:R-:W-:Y:S08]  /*67e0*/  MUFU.EX2 R15, R15 ;  /* 0x0000000f000f7308 */ /* 0x000ff00000000800 */
[----:B------:R-:W1:Y:S01]  /*67f0*/  MUFU.EX2 R13, R13 ;  /* 0x0000000d000d7308 */ /* 0x000e620000000800 */
[----:B------:R4:W-:Y:S01]  /*6800*/  STL [R1+0x28c], R39 ;  /* 0x00028c2701007387 */ /* 0x0009e20000100800 */
[----:B------:R-:W-:-:S02]  /*6810*/  R2UR UR6, R6 ;  /* 0x00000000060672ca */ /* 0x000fc400000e0000 */
[----:B------:R-:W-:Y:S01]  /*6820*/  R2UR UR7, R7 ;  /* 0x00000000070772ca */ /* 0x000fe200000e0000 */
[----:B------:R5:W-:Y:S01]  /*6830*/  STL [R1+0x3e0], R38 ;  /* 0x0003e02601007387 */ /* 0x000be20000100800 */
[----:B0-----:R-:W-:-:S03]  /*6840*/  F2FP.BF16.F32.PACK_AB R153, R23, R21 ;  /* 0x000000151799723e */ /* 0x001fc600000010ff */
[----:B------:R0:W-:Y:S01]  /*6850*/  STL [R1+0x248], R152 ;  /* 0x0002489801007387 */ /* 0x0001e20000100800 */
[----:B----4-:R-:W-:-:S03]  /*6860*/  IMAD.MOV.U32 R39, RZ, RZ, R7 ;  /* 0x000000ffff277224 */ /* 0x010fc600078e0007 */
[----:B------:R4:W-:Y:S01]  /*6870*/  STL [R1+0x24c], R154 ;  /* 0x00024c9a01007387 */ /* 0x0009e20000100800 */
[----:B-----5:R-:W-:Y:S01]  /*6880*/  VIADD R38, R6, 0x80 ;  /* 0x0000008006267836 */ /* 0x020fe20000000000 */
[----:B-1----:R-:W-:Y:S02]  /*6890*/  F2FP.BF16.F32.PACK_AB R155, R13, R15 ;  /* 0x0000000f0d9b723e */ /* 0x002fe400000010ff */
[----:B0-----:R-:W-:Y:S01]  /*68a0*/  F2FP.BF16.F32.PACK_AB R152, R20, R19 ;  /* 0x000000131498723e */ /* 0x001fe200000010ff */
        /* <DEDUP_REMOVED lines=110> */
[----:B0-----:R-:W-:-:S06]  /*6f90*/  WARPGROUP.ARRIVE ;  /* 0x00000000000079c5 */ /* 0x001fcc0000000000 */
        /* <DEDUP_REMOVED lines=9> */
[----:B--2---:R0:W-:Y:S01]  /*7030*/  STL [R1+0x414], R11 ;  /* 0x0004140b01007387 */ /* 0x0041e20000100800 */
[----:B------:R-:W-:Y:S03]  /*7040*/  MUFU.EX2 R156, R156 ;  /* 0x0000009c009c7308 */ /* 0x000fe60000000800 */
[----:B------:R2:W-:Y:S05]  /*7050*/  STL [R1+0x428], R12 ;  /* 0x0004280c01007387 */ /* 0x0005ea0000100800 */
[----:B------:R-:W4:Y:S08]  /*7060*/  MUFU.EX2 R163, R163 ;  /* 0x000000a300a37308 */ /* 0x000f300000000800 */
[----:B------:R-:W-:Y:S08]  /*7070*/  MUFU.EX2 R165, R165 ;  /* 0x000000a500a57308 */ /* 0x000ff00000000800 */
[----:B------:R-:W5:Y:S08]  /*7080*/  MUFU.EX2 R164, R164 ;  /* 0x000000a400a47308 */ /* 0x000f700000000800 */
[----:B------:R-:W-:Y:S08]  /*7090*/  MUFU.EX2 R182, R182 ;  /* 0x000000b600b67308 */ /* 0x000ff00000000800 */
[----:B------:R-:W1:Y:S08]  /*70a0*/  MUFU.EX2 R162, R162 ;  /* 0x000000a200a27308 */ /* 0x000e700000000800 */
[----:B0-----:R-:W-:Y:S08]  /*70b0*/  MUFU.EX2 R11, R229 ;  /* 0x000000e5000b7308 */ /* 0x001ff00000000800 */
[----:B--2---:R-:W0:Y:S01]  /*70c0*/  MUFU.EX2 R12, R228 ;  /* 0x000000e4000c7308 */ /* 0x004e220000000800 */
[----:B------:R-:W-:Y:S04]  /*70d0*/  STL [R1+0x408], R234 ;  /* 0x000408ea01007387 */ /* 0x000fe80000100800 */
[----:B------:R-:W-:Y:S04]  /*70e0*/  STL [R1+0x40c], R236 ;  /* 0x00040cec01007387 */ /* 0x000fe80000100800 */
[----:B------:R-:W-:Y:S04]  /*70f0*/  STL [R1+0x410], R235 ;  /* 0x000410eb01007387 */ /* 0x000fe80000100800 */
[----:B------:R-:W-:Y:S04]  /*7100*/  STL [R1+0x418], R226 ;  /* 0x000418e201007387 */ /* 0x000fe80000100800 */
[----:B------:R-:W-:Y:S04]  /*7110*/  STL [R1+0x41c], R227 ;  /* 0x00041ce301007387 */ /* 0x000fe80000100800 */
[----:B---3--:R-:W-:Y:S04]  /*7120*/  STL [R1+0x420], R8 ;  /* 0x0004200801007387 */ /* 0x008fe80000100800 */
[----:B------:R-:W-:Y:S04]  /*7130*/  STL [R1+0x424], R9 ;  /* 0x0004240901007387 */ /* 0x000fe80000100800 */
[----:B------:R-:W-:Y:S01]  /*7140*/  STL [R1+0x42c], R225 ;  /* 0x00042ce101007387 */ /* 0x000fe20000100800 */
        /* <DEDUP_REMOVED lines=9> */
[----:B------:R-:W2:Y:S01]  /*71e0*/  MUFU.EX2 R184, R184 ;  /* 0x000000b800b87308 */ /* 0x000ea20000000800 */
[----:B------:R-:W-:-:S02]  /*71f0*/  WARPGROUP.DEPBAR.LE gsb0, 0x0 ;  /* 0x00008000000079c5 */ /* 0x000fc40000010000 */
[----:B----4-:R-:W-:Y:S02]  /*7200*/  F2FP.BF16.F32.PACK_AB R152, R163, R156 ;  /* 0x0000009ca398723e */ /* 0x010fe400000010ff */
[----:B-----5:R-:W-:Y:S02]  /*7210*/  F2FP.BF16.F32.PACK_AB R154, R164, R165 ;  /* 0x000000a5a49a723e */ /* 0x020fe400000010ff */
[----:B-1----:R-:W-:Y:S02]  /*7220*/  F2FP.BF16.F32.PACK_AB R153, R162, R182 ;  /* 0x000000b6a299723e */ /* 0x002fe400000010ff */
[----:B0-----:R-:W-:Y:S01]  /*7230*/  F2FP.BF16.F32.PACK_AB R155, R12, R11 ;  /* 0x0000000b0c9b723e */ /* 0x001fe200000010ff */
        /* <DEDUP_REMOVED lines=32> */
[----:B0-----:R-:W-:-:S06]  /*7440*/  WARPGROUP.ARRIVE ;  /* 0x00000000000079c5 */ /* 0x001fcc0000000000 */
[----:B------:R-:W-:Y:S01]  /*7450*/  HGMMA.64x256x16.F32.BF16 R24, R152, gdesc[UR8].tnspB, R24, gsb0 ;  /* 0x43e0000898187df0 */ /* 0x000fe20008001818 */
[----:B------:R-:W-:Y:S08]  /*7460*/  MUFU.EX2 R185, R185 ;  /* 0x000000b900b97308 */ /* 0x000ff00000000800 */
[----:B------:R-:W0:Y:S08]  /*7470*/  MUFU.EX2 R186, R186 ;  /* 0x000000ba00ba7308 */ /* 0x000e300000000800 */
[----:B------:R-:W-:Y:S08]  /*7480*/  MUFU.EX2 R187, R187 ;  /* 0x000000bb00bb7308 */ /* 0x000ff00000000800 */
[----:B------:R-:W1:Y:S08]  /*7490*/  MUFU.EX2 R188, R188 ;  /* 0x000000bc00bc7308 */ /* 0x000e700000000800 */
[----:B------:R-:W-:Y:S08]  /*74a0*/  MUFU.EX2 R189, R189 ;  /* 0x000000bd00bd7308 */ /* 0x000ff00000000800 */
[----:B------:R-:W3:Y:S01]  /*74b0*/  MUFU.EX2 R197, R197 ;  /* 0x000000c500c57308 */ /* 0x000ee20000000800 */
        /* <DEDUP_REMOVED lines=13> */
[----:B------:R-:W4:Y:S08]  /*7590*/  MUFU.EX2 R213, R213 ;  /* 0x000000d500d57308 */ /* 0x000f300000000800 */
[----:B------:R-:W-:Y:S08]  /*75a0*/  MUFU.EX2 R214, R214 ;  /* 0x000000d600d67308 */ /* 0x000ff00000000800 */
[----:B------:R-:W5:Y:S08]  /*75b0*/  MUFU.EX2 R215, R215 ;  /* 0x000000d700d77308 */ /* 0x000f700000000800 */
[----:B------:R-:W-:Y:S08]  /*75c0*/  MUFU.EX2 R216, R216 ;  /* 0x000000d800d87308 */ /* 0x000ff00000000800 */
[----:B------:R-:W5:Y:S08]  /*75d0*/  MUFU.EX2 R217, R217 ;  /* 0x000000d900d97308 */ /* 0x000f700000000800 */
[----:B------:R-:W-:Y:S01]  /*75e0*/  MUFU.EX2 R218, R218 ;  /* 0x000000da00da7308 */ /* 0x000fe20000000800 */
[----:B------:R-:W-:-:S02]  /*75f0*/  WARPGROUP.DEPBAR.LE gsb0, 0x0 ;  /* 0x00008000000079c5 */ /* 0x000fc40000010000 */
[----:B--2---:R-:W-:Y:S02]  /*7600*/  F2FP.BF16.F32.PACK_AB R152, R184, R161 ;  /* 0x000000a1b898723e */ /* 0x004fe400000010ff */
[----:B0-----:R-:W-:Y:S02]  /*7610*/  F2FP.BF16.F32.PACK_AB R154, R186, R185 ;  /* 0x000000b9ba9a723e */ /* 0x001fe400000010ff */
[----:B-1----:R-:W-:Y:S02]  /*7620*/  F2FP.BF16.F32.PACK_AB R153, R188, R187 ;  /* 0x000000bbbc99723e */ /* 0x002fe400000010ff */
[----:B---3--:R-:W-:Y:S01]  /*7630*/  F2FP.BF16.F32.PACK_AB R155, R197, R189 ;  /* 0x000000bdc59b723e */ /* 0x008fe200000010ff */
        /* <DEDUP_REMOVED lines=34> */
[----:B------:R-:W0:Y:S01]  /*7860*/  MUFU.EX2 R219, R219 ;  /* 0x000000db00db7308 */ /* 0x000e220000000800 */
[----:B------:R-:W-:Y:S02]  /*7870*/  VIADD R8, R6, 0x180 ;  /* 0x0000018006087836 */ /* 0x000fe40000000000 */
        /* <DEDUP_REMOVED lines=8> */
[----:B------:R-:W-:Y:S02]  /*7900*/  IMAD.MOV.U32 R9, RZ, RZ, R7 ;  /* 0x000000ffff097224 */ /* 0x000fe400078e0007 */
        /* <DEDUP_REMOVED lines=10> */
[----:B------:R-:W-:Y:S01]  /*79b0*/  FFMA.FTZ R160, R181, R158, -R160 ;  /* 0x0000009eb5a07223 */ /* 0x000fe200000108a0 */
[----:B------:R-:W-:Y:S08]  /*79c0*/  MUFU.EX2 R172, R172 ;  /* 0x000000ac00ac7308 */ /* 0x000ff00000000800 */
[----:B------:R-:W1:Y:S08]  /*79d0*/  MUFU.EX2 R166, R166 ;  /* 0x000000a600a67308 */ /* 0x000e700000000800 */
[----:B------:R-:W-:Y:S08]  /*79e0*/  MUFU.EX2 R168, R168 ;  /* 0x000000a800a87308 */ /* 0x000ff00000000800 */
[----:B------:R-:W2:Y:S08]  /*79f0*/  MUFU.EX2 R169, R169 ;  /* 0x000000a900a97308 */ /* 0x000eb00000000800 */
[----:B------:R-:W-:Y:S08]  /*7a00*/  MUFU.EX2 R174, R174 ;  /* 0x000000ae00ae7308 */ /* 0x000ff00000000800 */
[----:B------:R-:W3:Y:S08]  /*7a10*/  MUFU.EX2 R159, R175 ;  /* 0x000000af009f7308 */ /* 0x000ef00000000800 */
[----:B------:R-:W-:Y:S01]  /*7a20*/  MUFU.EX2 R158, R176 ;  /* 0x000000b0009e7308 */ /* 0x000fe20000000800 */
[----:B------:R-:W-:Y:S01]  /*7a30*/  VIADD R8, R6, 0x200 ;  /* 0x0000020006087836 */ /* 0x000fe20000000000 */
[----:B------:R-:W-:-:S02]  /*7a40*/  WARPGROUP.DEPBAR.LE gsb0, 0x0 ;  /* 0x00008000000079c5 */ /* 0x000fc40000010000 */
[----:B----4-:R-:W-:Y:S02]  /*7a50*/  F2FP.BF16.F32.PACK_AB R152, R213, R212 ;  /* 0x000000d4d598723e */ /* 0x010fe400000010ff */
[----:B-----5:R-:W-:Y:S02]  /*7a60*/  F2FP.BF16.F32.PACK_AB R154, R215, R214 ;  /* 0x000000d6d79a723e */ /* 0x020fe400000010ff */
[----:B------:R-:W-:Y:S02]  /*7a70*/  F2FP.BF16.F32.PACK_AB R153, R217, R216 ;  /* 0x000000d8d999723e */ /* 0x000fe400000010ff */
        /* <DEDUP_REMOVED lines=35> */
[----:B------:R-:W-:Y:S02]  /*7cb0*/  R2UR UR7, R9 ;  /* 0x00000000090772ca */ /* 0x000fe400000e0000 */
[----:B------:R-:W0:Y:S01]  /*7cc0*/  MUFU.EX2 R9, R177 ;  /* 0x000000b100097308 */ /* 0x000e220000000800 */
[----:B------:R-:W-:Y:S01]  /*7cd0*/  R2UR UR6, R8 ;  /* 0x00000000080672ca */ /* 0x000fe200000e0000 */
[----:B------:R-:W-:Y:S01]  /*7ce0*/  FADD.FTZ R19, R19, R20 ;  /* 0x0000001413137221 */ /* 0x000fe20000010000 */
[----:B------:R-:W-:-:S04]  /*7cf0*/  FADD.FTZ R20, R21, R23 ;  /* 0x0000001715147221 */ /* 0x000fc80000010000 */
[----:B------:R-:W-:Y:S01]  /*7d00*/  FADD.FTZ R20, R15, R20 ;  /* 0x000000140f147221 */ /* 0x000fe20000010000 */
[----:B------:R-:W-:Y:S08]  /*7d10*/  MUFU.EX2 R8, R167 ;  /* 0x000000a700087308 */ /* 0x000ff00000000800 */
[----:B------:R-:W4:Y:S08]  /*7d20*/  MUFU.EX2 R171, R171 ;  /* 0x000000ab00ab7308 */ /* 0x000f300000000800 */
[----:B------:R-:W-:Y:S08]  /*7d30*/  MUFU.EX2 R170, R170 ;  /* 0x000000aa00aa7308 */ /* 0x000ff00000000800 */
[----:B------:R-:W5:Y:S08]  /*7d40*/  MUFU.EX2 R173, R173 ;  /* 0x000000ad00ad7308 */ /* 0x000f700000000800 */
[----:B------:R-:W-:Y:S08]  /*7d50*/  MUFU.EX2 R178, R178 ;  /* 0x000000b200b27308 */ /* 0x000ff00000000800 */
[----:B------:R-:W5:Y:S08]  /*7d60*/  MUFU.EX2 R179, R179 ;  /* 0x000000b300b37308 */ /* 0x000f700000000800 */
[----:B------:R-:W-:Y:S08]  /*7d70*/  MUFU.EX2 R180, R180 ;  /* 0x000000b400b47308 */ /* 0x000ff00000000800 */
[----:B------:R-:W5:Y:S01]  /*7d80*/  MUFU.EX2 R15, R160 ;  /* 0x000000a0000f7308 */ /* 0x000f620000000800 */
[----:B------:R-:W-:Y:S01]  /*7d90*/  VIADD R6, R6, 0x280 ;  /* 0x0000028006067836 */ /* 0x000fe20000000000 */
[----:B------:R-:W-:-:S02]  /*7da0*/  WARPGROUP.DEPBAR.LE gsb0, 0x0 ;  /* 0x00008000000079c5 */ /* 0x000fc40000010000 */
[----:B-1----:R-:W-:Y:S02]  /*7db0*/  F2FP.BF16.F32.PACK_AB R152, R166, R172 ;  /* 0x000000aca698723e */ /* 0x002fe400000010ff */
[----:B--2---:R-:W-:Y:S02]  /*7dc0*/  F2FP.BF16.F32.PACK_AB R154, R169, R168 ;  /* 0x000000a8a99a723e */ /* 0x004fe400000010ff */
[----:B---3--:R-:W-:Y:S02]  /*7dd0*/  F2FP.BF16.F32.PACK_AB R153, R159, R174 ;  /* 0x000000ae9f99723e */ /* 0x008fe400000010ff */
        /* <DEDUP_REMOVED lines=36> */
[----:B------:R-:W-:Y:S01]  /*8020*/  R2UR UR7, R7 ;  /* 0x00000000070772ca */ /* 0x000fe200000e0000 */
[----:B------:R-:W-:Y:S01]  /*8030*/  FADD.FTZ R19, R14, R19 ;  /* 0x000000130e137221 */ /* 0x000fe20000010000 */
[----:B------:R-:W-:Y:S01]  /*8040*/  FADD.FTZ R13, R13, R20 ;  /* 0x000000140d0d7221 */ /* 0x000fe20000010000 */
[----:B------:R-:W2:Y:S02]  /*8050*/  @!P0 LDL.64 R6, [R1+0x68] ;  /* 0x0000680001068983 */ /* 0x000ea40000100a00 */
[----:B------:R-:W-:-:S04]  /*8060*/  FADD.FTZ R19, R18, R19 ;  /* 0x0000001312137221 */ /* 0x000fc80000010000 */
[----:B------:R-:W-:Y:S01]  /*8070*/  FADD.FTZ R156, R156, R19 ;  /* 0x000000139c9c7221 */ /* 0x000fe20000010000 */
[----:B------:R-:W-:Y:S02]  /*8080*/  FADD.FTZ R19, R182, R13 ;  /* 0x0000000db6137221 */ /* 0x000fe40000010000 */
[----:B------:R-:W3:Y:S01]  /*8090*/  @!P0 LDL R13, [R1+0x218] ;  /* 0x00021800010d8983 */ /* 0x000ee20000100800 */
[----:B------:R-:W-:Y:S02]  /*80a0*/  WARPGROUP.DEPBAR.LE gsb0, 0x0 ;  /* 0x00008000000079c5 */ /* 0x000fe40000010000 */
[----:B----4-:R-:W-:Y:S02]  /*80b0*/  F2FP.BF16.F32.PACK_AB R152, R171, R8 ;  /* 0x00000008ab98723e */ /* 0x010fe400000010ff */
[----:B-----5:R-:W-:Y:S02]  /*80c0*/  F2FP.BF16.F32.PACK_AB R154, R173, R170 ;  /* 0x000000aaad9a723e */ /* 0x020fe400000010ff */
[----:B------:R-:W-:-:S02]  /*80d0*/  F2FP.BF16.F32.PACK_AB R153, R179, R178 ;  /* 0x000000b2b399723e */ /* 0x000fc400000010ff */
[----:B------:R-:W-:Y:S01]  /*80e0*/  F2FP.BF16.F32.PACK_AB R155, R15, R180 ;  /* 0x000000b40f9b723e */ /* 0x000fe200000010ff */
        /* <DEDUP_REMOVED lines=79> */
[----:B------:R-:W4:Y:S04]  /*85e0*/  LDL R155, [R1+0x230] ;  /* 0x00023000019b7983 */ /* 0x000f280000100800 */
[----:B------:R-:W5:Y:S04]  /*85f0*/  LDL R153, [R1+0x234] ;  /* 0x0002340001997983 */ /* 0x000f680000100800 */
[----:B0-----:R-:W5:Y:S04]  /*8600*/  LDL R119, [R1+0x238] ;  /* 0x0002380001777983 */ /* 0x001f680000100800 */
        /* <DEDUP_REMOVED lines=124> */
[----:B------:R-:W5:Y:S01]  /*8dd0*/  LDL R18, [R1+0x42c] ;  /* 0x00042c0001127983 */ /* 0x000f620000100800 */
        /* <DEDUP_REMOVED lines=20> */
[----:B--2---:R-:W-:Y:S02]  /*8f20*/  @!P0 MOV R6, R6 ;  /* 0x0000000600068202 */ /* 0x004fe40000000f00 */
[----:B------:R-:W-:Y:S01]  /*8f30*/  FADD.FTZ R171, R171, R8 ;  /* 0x00000008abab7221 */ /* 0x000fe20000010000 */
[----:B------:R-:W-:Y:S02]  /*8f40*/  FADD.FTZ R179, R179, R178 ;  /* 0x000000b2b3b37221 */ /* 0x000fe40000010000 */
[----:B---3--:R-:W-:Y:S02]  /*8f50*/  @!P0 IMAD R13, R13, 0x8, R6 ;  /* 0x000000080d0d8824 */ /* 0x008fe400078e0206 */
        /* <DEDUP_REMOVED lines=14> */
[----:B----4-:R2:W-:Y:S04]  /*9040*/  STL [R1+0x230], R155 ;  /* 0x0002309b01007387 */ /* 0x0105e80000100800 */
        /* <DEDUP_REMOVED lines=128> */
[----:B0-----:R-:W3:Y:S01]  /*9850*/  LDL R0, [R1+0x70] ;  /* 0x0000700001007983 */ /* 0x001ee20000100800 */
[----:B------:R-:W-:Y:S01]  /*9860*/  ISETP.GE.AND P1, PT, R5, 0x1, PT ;  /* 0x000000010500780c */ /* 0x000fe20003f26270 */
[----:B------:R-:W-:Y:S01]  /*9870*/  IMAD.U32 R7, RZ, RZ, UR38 ;  /* 0x00000026ff077e24 */ /* 0x000fe2000f8e00ff */
[----:B------:R-:W-:-:S06]  /*9880*/  UIADD3 UR45, UR45, -0x2, URZ ;  /* 0xfffffffe2d2d7890 */ /* 0x000fcc000fffe03f */
[----:B-1----:R-:W-:Y:S02]  /*9890*/  IMAD.U32 R10, RZ, RZ, UR45 ;  /* 0x0000002dff0a7e24 */ /* 0x002fe4000f8e00ff */
[----:B---3--:R-:W-:-:S05]  /*98a0*/  IMAD.SHL.U32 R0, R0, 0x80, RZ ;  /* 0x0000008000007824 */ /* 0x008fca00078e00ff */
[----:B------:R-:W-:-:S05]  /*98b0*/  IADD3 R7, R0, UR42, -R7 ;  /* 0x0000002a00077c10 */ /* 0x000fca000fffe807 */
[----:B------:R-:W-:Y:S01]  /*98c0*/  IMAD.IADD R4, R7, 0x1, R4 ;  /* 0x0000000107047824 */ /* 0x000fe200078e0204 */
[----:B--2---:R-:W-:Y:S06]  /*98d0*/  @!P1 BRA `(.L_x_2495) ;  /* 0x0000000000409947 */ /* 0x004fec0003800000 */
        /* <DEDUP_REMOVED lines=10> */
.L_x_2497:
[----:B------:R-:W-:-:S13]  /*9980*/  ISETP.NE.AND P1, PT, R5, 0x1, PT ;  /* 0x000000010500780c */ /* 0x000fda0003f25270 */
[----:B------:R-:W-:-:S05]  /*9990*/  @P1 IMAD.HI.U32 R2, R6, R2, RZ ;  /* 0x0000000206021227 */ /* 0x000fca00078e00ff */
[----:B------:R-:W-:-:S07]  /*99a0*/  @P1 SHF.R.U32.HI R6, RZ, R3, R2 ;  /* 0x00000003ff061219 */ /* 0x000fce0000011602 */
.L_x_2498:
[----:B------:R-:W-:Y:S05]  /*99b0*/  BSYNC B0 ;  /* 0x0000000000007941 */ /* 0x000fea0003800000 */
.L_x_2496:
[----:B------:R-:W-:-:S05]  /*99c0*/  IMAD R5, R6, R5, R5 ;  /* 0x0000000506057224 */ /* 0x000fca00078e0205 */
[----:B------:R-:W-:-:S07]  /*99d0*/  VIMNMX R4, R4, R5, PT ;  /* 0x0000000504047248 */ /* 0x000fce0003fe0100 */
.L_x_2495:
        /* <DEDUP_REMOVED lines=8> */
.L_x_2503:
[----:B------:R-:W-:Y:S01]  /*9a60*/  BSSY B0, `(.L_x_2502) ;  /* 0x0000004000007945 */ /* 0x000fe20003800000 */
[----:B------:R-:W-:Y:S01]  /*9a70*/  VIADD R0, R16, 0x178 ;  /* 0x0000017810007836 */ /* 0x000fe20000000000 */
[----:B------:R-:W-:-:S07]  /*9a80*/  MOV R212, 0x9aa0 ;  /* 0x00009aa000d47802 */ /* 0x000fce0000000f00 */
[----:B------:R-:W-:Y:S05]  /*9a90*/  CALL.REL.NOINC `($_ZN7cutlass13device_kernelIN5flash11enable_sm90INS1_16FlashAttnFwdSm90INS1_25CollectiveMainloopFwdSm90ILi2EN4cute5tupleIJNS5_1CILi1EEES8_S8_EEENS6_IJNS7_ILi128EEENS7_ILi96EEENS7_ILi64EEEEEELi256ENS_10bfloat16_tEfNS_4arch4Sm90ELb0ELb1ELb1ELb1ELb0ELb0ELb1ELb1ELb0ELb0ELb0ELb0EEENS1_21CollectiveEpilogueFwdINS6_IJSA_NS7_ILi256EEESB_EEES9_SE_SG_Li256ELb1ELb0ELb0ELb0EEENS1_36VarlenDynamicPersistentTileSchedulerILi128ELi96ELi256ELi32ELb0ELb0ELb1ELb1ELb0ELb1EEEEEEEEEvNT_6ParamsE$_ZZN5flash25CollectiveMainloopFwdSm90ILi2EN4cute5tupleIJNS1_1CILi1EEES4_S4_EEENS2_IJNS3_ILi128EEENS3_ILi96EEENS3_ILi64EEEEEELi256EN7cutlass10bfloat16_tEfNSA_4arch4Sm90ELb0ELb1ELb1ELb1ELb0ELb0ELb1ELb1ELb0ELb0ELb0ELb0EE3mmaINS_16FlashAttnFwdSm90ISE_NS_21CollectiveEpilogueFwdINS2_IJS6_NS3_ILi256EEES7_EEES5_SB_SD_Li256ELb1ELb0ELb0ELb0EEENS_36VarlenDynamicPersistentTileSchedulerILi128ELi96ELi256ELi32ELb0ELb0ELb1ELb1ELb0ELb1EEEE13SharedStorageENS1_6TensorINS1_11ArrayEngineIfLm128EEENS1_6LayoutINS2_IJNS2_IJNS3_ILi2EEEST_NS3_ILi32EEEEEES4_S4_EEENS2_IJNS2_IJS4_ST_NS3_ILi4EEEEEENS3_ILi0EEESZ_EEEEEEENS_7SoftmaxILi2ELi0EEEEEbRKNSE_6ParamsENSA_25PipelineTmaAsyncNoClusterILi2ENSA_16PipelineTmaAsyncILi2EEEEES1B_RNSA_13PipelineStateILj2EEERT0_RT1_iRiRKNS_16SeqlenInfoQKNewKILb1ELb0EEENS2_IJiiiiEEERT_ENKUliT_T0_T1_E_clIZSF_ISO_S12_S14_EbS17_S1B_S1B_S1E_S1G_S1I_iS1J_S1N_S1O_S1Q_EUlRS1R_iE1_NS3_ILb0EEENS3_ILb1EEEEEDaiS1R_S1S_S1T_) ;  /* 0x000001f000587944 */ /* 0x000fea0003c00000 */
[----:B------:R-:W-:Y:S05]  /*9aa0*/  BSYNC B0 ;  /* 0x0000000000007941 */ /* 0x000fea0003800000 */
.L_x_2502:
[C---:B------:R-:W-:Y:S01]  /*9ab0*/  ISETP.GT.AND P1, PT, R10.reuse, R188, PT ;  /* 0x000000bc0a00720c */ /* 0x040fe20003f24270 */
[----:B------:R-:W-:-:S12]  /*9ac0*/  VIADD R10, R10, 0xffffffff ;  /* 0xffffffff0a0a7836 */ /* 0x000fd80000000000 */
[----:B------:R-:W-:Y:S05]  /*9ad0*/  @P1 BRA `(.L_x_2503) ;  /* 0xfffffffc00e01947 */ /* 0x000fea000383ffff */
[----:B------:R-:W-:Y:S05]  /*9ae0*/  BSYNC B1 ;  /* 0x0000000000017941 */ /* 0x000fea0003800000 */
.L_x_2501:
[----:B------:R-:W2:Y:S02]  /*9af0*/  LDL R0, [R1+0x70] ;  /* 0x0000700001007983 */ /* 0x000ea40000100800 */
[----:B--2---:R-:W-:-:S07]  /*9b00*/  IMAD.SHL.U32 R0, R0, 0x80, RZ ;  /* 0x0000008000007824 */ /* 0x004fce00078e00ff */
.L_x_2500:
[----:B------:R-:W-:Y:S05]  /*9b10*/  BSYNC B2 ;  /* 0x0000000000027941 */ /* 0x000fea0003800000 */
.L_x_2499:
[----:B------:R-:W0:Y:S01]  /*9b20*/  LDC R5, c[0x0][0xadc] ;  /* 0x0002b700ff057b82 */ /* 0x000e220000000800 */
[----:B------:R-:W-:-:S06]  /*9b30*/  UIADD3 UR4, UR42, 0x80, -UR38 ;  /* 0x000000802a047890 */ /* 0x000fcc000fffe826 */
[----:B------:R-:W-:Y:S01]  /*9b40*/  VIADD R0, R0, UR4 ;  /* 0x0000000400007c36 */ /* 0x000fe20008000000 */
[----:B------:R-:W-:-:S03]  /*9b50*/  ULDC UR4, c[0x0][0xad4] ;  /* 0x0002b50000047ab9 */ /* 0x000fc60000000800 */
[----:B------:R-:W-:Y:S01]  /*9b60*/  VIADD R2, R0, -UR4 ;  /* 0x8000000400027c36 */ /* 0x000fe20008000000 */
[----:B0-----:R-:W-:-:S13]  /*9b70*/  ISETP.GE.AND P1, PT, R5, 0x1, PT ;  /* 0x000000010500780c */ /* 0x001fda0003f26270 */
[----:B------:R-:W-:Y:S05]  /*9b80*/  @!P1 BRA `(.L_x_2504) ;  /* 0x0000000000449947 */ /* 0x000fea0003800000 */
        /* <DEDUP_REMOVED lines=10> */
.L_x_2506:
[----:B------:R-:W-:-:S13]  /*9c30*/  ISETP.NE.AND P1, PT, R5, 0x1, PT ;  /* 0x000000010500780c */ /* 0x000fda0003f25270 */
[----:B------:R-:W0:Y:S02]  /*9c40*/  @P1 LDC.64 R6, c[0x0][0xae0] ;  /* 0x0002b800ff061b82 */ /* 0x000e240000000a00 */
[----:B0-----:R-:W-:-:S05]  /*9c50*/  @P1 IMAD.HI.U32 R4, R0, R6, RZ ;  /* 0x0000000600041227 */ /* 0x001fca00078e00ff */
[----:B------:R-:W-:-:S07]  /*9c60*/  @P1 SHF.R.U32.HI R0, RZ, R7, R4 ;  /* 0x00000007ff001219 */ /* 0x000fce0000011604 */
.L_x_2507:
[----:B------:R-:W-:Y:S05]  /*9c70*/  BSYNC B0 ;  /* 0x0000000000007941 */ /* 0x000fea0003800000 */
.L_x_2505:
[----:B------:R-:W-:-:S05]  /*9c80*/  IMAD R3, R0, R5, RZ ;  /* 0x0000000500037224 */ /* 0x000fca00078e02ff */
[----:B------:R-:W-:-:S07]  /*9c90*/  VIMNMX R2, R2, R3, !PT ;  /* 0x0000000302027248 */ /* 0x000fce0007fe0100 */
.L_x_2504:
[----:B------:R-:W-:-:S04]  /*9ca0*/  VIADD R2, R2, 0x5f ;  /* 0x0000005f02027836 */ /* 0x000fc80000000000 */
[----:B------:R-:W-:-:S05]  /*9cb0*/  IMAD.HI R2, R2, 0x2aaaaaab, RZ ;  /* 0x2aaaaaab02027827 */ /* 0x000fca00078e02ff */
[----:B------:R-:W-:-:S04]  /*9cc0*/  SHF.R.U32.HI R3, RZ, 0x1f, R2 ;  /* 0x0000001fff037819 */ /* 0x000fc80000011602 */
[----:B------:R-:W-:-:S04]  /*9cd0*/  LEA.HI.SX32 R2, R2, R3, 0x1c ;  /* 0x0000000302027211 */ /* 0x000fc800078fe2ff */
[----:B------:R-:W-:-:S04]  /*9ce0*/  VIMNMX R2, R2, UR43, !PT ;  /* 0x0000002b02027c48 */ /* 0x000fc8000ffe0100 */
[----:B------:R-:W-:-:S13]  /*9cf0*/  ISETP.GE.AND P1, PT, R10, R2, PT ;  /* 0x000000020a00720c */ /* 0x000fda0003f26270 */
[----:B------:R-:W-:Y:S05]  /*9d00*/  @!P1 BRA `(.L_x_2508) ;  /* 0x0000009c00749947 */ /* 0x000fea0003800000 */
.L_x_2525:
[----:B0-----:R-:W2:Y:S04]  /*9d10*/  LD.E R3, desc[UR54][R16.64+0x218] ;  /* 0x0002183610037980 */ /* 0x001ea8000c101900 */
[----:B-1----:R-:W3:Y:S01]  /*9d20*/  LD.E R0, desc[UR54][R16.64+0x220] ;  /* 0x0002203610007980 */ /* 0x002ee2000c101900 */
        /* <DEDUP_REMOVED lines=17> */
[----:B-1----:R-:W-:Y:S01]  /*9e40*/  @!P2 IMAD.MOV.U32 R3, RZ, RZ, RZ ;  /* 0x000000ffff03a224 */ /* 0x002fe200078e00ff */
[----:B--2---:R-:W-:-:S04]  /*9e50*/  LOP3.LUT R0, R0, 0x1, RZ, 0xfc, !PT ;  /* 0x0000000100007812 */ /* 0x004fc800078efcff */
[----:B------:R-:W-:-:S13]  /*9e60*/  ISETP.NE.AND P3, PT, R0, 0x3, PT ;  /* 0x000000030000780c */ /* 0x000fda0003f65270 */
[----:B0-----:R-:W-:Y:S05]  /*9e70*/  @!P3 BRA `(.L_x_2510) ;  /* 0x000000000004b947 */ /* 0x001fea0003800000 */
[----:B------:R-:W-:Y:S01]  /*9e80*/  BPT.TRAP 0x1 ;  /* 0x000000040000795c */ /* 0x000fe20000300000 */
.L_x_2510:
[----:B------:R-:W-:Y:S05]  /*9e90*/  BSYNC B0 ;  /* 0x0000000000007941 */ /* 0x000fea0003800000 */
.L_x_2509:
[----:B------:R-:W2:Y:S01]  /*9ea0*/  LD.E.64 R4, desc[UR54][R20.64+0x8] ;  /* 0x0000083614047980 */ /* 0x000ea2000c101b00 */
[----:B-----5:R-:W-:Y:S02]  /*9eb0*/  SHF.L.U32 R8, R9, 0x1f, RZ ;  /* 0x0000001f09087819 */ /* 0x020fe400000006ff */
[----:B--2---:R-:W-:-:S05]  /*9ec0*/  MOV R4, R4 ;  /* 0x0000000400047202 */ /* 0x004fca0000000f00 */
[----:B------:R-:W-:-:S04]  /*9ed0*/  IMAD R3, R3, 0x8, R4 ;  /* 0x0000000803037824 */ /* 0x000fc800078e0204 */
[----:B------:R0:W1:Y:S01]  /*9ee0*/  SYNCS.PHASECHK.TRANS64.TRYWAIT P2, [R3+URZ], R8 ;  /* 0x00000008030075a7 */ /* 0x000062000804017f */
[----:B------:R-:W2:Y:S04]  /*9ef0*/  LD.E R4, desc[UR54][R20.64+0x1c] ;  /* 0x00001c3614047980 */ /* 0x000ea8000c101900 */
[----:B------:R0:W5:Y:S04]  /*9f00*/  LD.E R0, desc[UR54][R16.64+0x218] ;  /* 0x0002183610007980 */ /* 0x000168000c101900 */
[----:B------:R0:W5:Y:S01]  /*9f10*/  LD.E R6, desc[UR54][R16.64+0x21c] ;  /* 0x00021c3610067980 */ /* 0x000162000c101900 */
[----:B------:R-:W-:Y:S01]  /*9f20*/  BSSY B0, `(.L_x_2511) ;  /* 0x0000005000007945 */ /* 0x000fe20003800000 */
[----:B--2---:R-:W-:-:S04]  /*9f30*/  LOP3.LUT R4, R4, 0x1, RZ, 0xfc, !PT ;  /* 0x0000000104047812 */ /* 0x004fc800078efcff */
[----:B------:R-:W-:-:S13]  /*9f40*/  ISETP.NE.AND P3, PT, R4, 0x3, PT ;  /* 0x000000030400780c */ /* 0x000fda0003f65270 */
[----:B01----:R-:W-:Y:S05]  /*9f50*/  @!P3 BRA `(.L_x_2512) ;  /* 0x000000000004b947 */ /* 0x003fea0003800000 */
[----:B------:R-:W-:Y:S01]  /*9f60*/  BPT.TRAP 0x1 ;  /* 0x000000040000795c */ /* 0x000fe20000300000 */
.L_x_2512:
[----:B------:R-:W-:Y:S05]  /*9f70*/  BSYNC B0 ;  /* 0x0000000000007941 */ /* 0x000fea0003800000 */
.L_x_2511:
[----:B------:R-:W-:Y:S04]  /*9f80*/  BSSY B0, `(.L_x_2513) ;  /* 0x0000008000007945 */ /* 0x000fe80003800000 */
[----:B------:R-:W-:Y:S05]  /*9f90*/  @P2 BRA `(.L_x_2514) ;  /* 0x0000000000182947 */ /* 0x000fea0003800000 */
[----:B------:R-:W2:Y:S01]  /*9fa0*/  LD.E.64 R4, desc[UR54][R20.64+0x8] ;  /* 0x0000083614047980 */ /* 0x000ea2000c101b00 */
[----:B-----5:R-:W-:Y:S02]  /*9fb0*/  SHF.L.U32 R3, R6, 0x1f, RZ ;  /* 0x0000001f06037819 */ /* 0x020fe400000006ff */
[----:B--2---:R-:W-:-:S05]  /*9fc0*/  MOV R5, R4 ;  /* 0x0000000400057202 */ /* 0x004fca0000000f00 */
[----:B------:R-:W-:-:S04]  /*9fd0*/  IMAD R0, R0, 0x8, R5 ;  /* 0x0000000800007824 */ /* 0x000fc800078e0205 */
[----:B------:R-:W0:Y:S02]  /*9fe0*/  SYNCS.PHASECHK.TRANS64.TRYWAIT P2, [R0+URZ], R3 ;  /* 0x00000003000075a7 */ /* 0x000e24000804017f */
[----:B0-----:R-:W-:Y:S05]  /*9ff0*/  @!P2 BRA `(.L_x_2515) ;  /* 0x000001d800a0a947 */ /* 0x001fea0003800000 */
.L_x_2514:
[----:B------:R-:W-:Y:S05]  /*a000*/  BSYNC B0 ;  /* 0x0000000000007941 */ /* 0x000fea0003800000 */
.L_x_2513:
        /* <DEDUP_REMOVED lines=14> */
[----:B0-----:R-:W-:Y:S01]  /*a0f0*/  IMAD.MOV.U32 R0, RZ, RZ, 0x1 ;  /* 0x00000001ff007424 */ /* 0x001fe200078e00ff */
        /* <DEDUP_REMOVED lines=42> */
[----:B0-----:R-:W-:Y:S05]  /*a3a0*/  @!P3 BRA `(.L_x_2517) ;  /* 0x000000000004b947 */ /* 0x001fea0003800000 */
[----:B------:R-:W-:Y:S01]  /*a3b0*/  BPT.TRAP 0x1 ;  /* 0x000000040000795c */ /* 0x000fe20000300000 */
.L_x_2517:
[----:B------:R-:W-:Y:S05]  /*a3c0*/  BSYNC B0 ;  /* 0x0000000000007941 */ /* 0x000fea0003800000 */
.L_x_2516:
[----:B------:R-:W2:Y:S01]  /*a3d0*/  LDL.64 R6, [R1+0x40] ;  /* 0x0000400001067983 */ /* 0x000ea20000100a00 */
[----:B-----5:R-:W-:Y:S02]  /*a3e0*/  SHF.L.U32 R8, R5, 0x1f, RZ ;  /* 0x0000001f05087819 */ /* 0x020fe400000006ff */
[----:B--2---:R-:W-:-:S05]  /*a3f0*/  MOV R6, R6 ;  /* 0x0000000600067202 */ /* 0x004fca0000000f00 */
[----:B------:R-:W-:-:S04]  /*a400*/  IMAD R3, R3, 0x8, R6 ;  /* 0x0000000803037824 */ /* 0x000fc800078e0206 */
[----:B------:R0:W1:Y:S01]  /*a410*/  SYNCS.PHASECHK.TRANS64.TRYWAIT P2, [R3+URZ], R8 ;  /* 0x00000008030075a7 */ /* 0x000062000804017f */
[----:B------:R0:W5:Y:S04]  /*a420*/  LD.E R4, desc[UR54][R16.64+0x218] ;  /* 0x0002183610047980 */ /* 0x000168000c101900 */
[----:B------:R0:W5:Y:S01]  /*a430*/  LD.E R5, desc[UR54][R16.64+0x21c] ;  /* 0x00021c3610057980 */ /* 0x000162000c101900 */
[----:B------:R-:W-:Y:S04]  /*a440*/  BSSY B0, `(.L_x_2518) ;  /* 0x0000003000007945 */ /* 0x000fe80003800000 */
[----:B------:R-:W-:Y:S05]  /*a450*/  @!P3 BRA `(.L_x_2519) ;  /* 0x000000000004b947 */ /* 0x000fea0003800000 */
[----:B------:R-:W-:Y:S01]  /*a460*/  BPT.TRAP 0x1 ;  /* 0x000000040000795c */ /* 0x000fe20000300000 */
.L_x_2519:
[----:B------:R-:W-:Y:S05]  /*a470*/  BSYNC B0 ;  /* 0x0000000000007941 */ /* 0x000fea0003800000 */
.L_x_2518:
[----:B------:R-:W-:Y:S04]  /*a480*/  BSSY B0, `(.L_x_2520) ;  /* 0x0000006000007945 */ /* 0x000fe80003800000 */
[----:B-1----:R-:W-:Y:S05]  /*a490*/  @P2 BRA `(.L_x_2521) ;  /* 0x0000000000102947 */ /* 0x002fea0003800000 */
[----:B-----5:R-:W-:Y:S01]  /*a4a0*/  IMAD R4, R4, 0x8, R6 ;  /* 0x0000000804047824 */ /* 0x020fe200078e0206 */
[----:B------:R-:W-:-:S04]  /*a4b0*/  SHF.L.U32 R5, R5, 0x1f, RZ ;  /* 0x0000001f05057819 */ /* 0x000fc800000006ff */
[----:B------:R-:W1:Y:S02]  /*a4c0*/  SYNCS.PHASECHK.TRANS64.TRYWAIT P2, [R4+URZ], R5 ;  /* 0x00000005040075a7 */ /* 0x000e64000804017f */
[----:B-1----:R-:W-:Y:S05]  /*a4d0*/  @!P2 BRA `(.L_x_2522) ;  /* 0x000001d4007ca947 */ /* 0x002fea0003800000 */
.L_x_2521:
[----:B------:R-:W-:Y:S05]  /*a4e0*/  BSYNC B0 ;  /* 0x0000000000007941 */ /* 0x000fea0003800000 */
.L_x_2520:
[----:B------:R-:W2:Y:S04]  /*a4f0*/  LD.E R11, desc[UR54][R16.64+0x218] ;  /* 0x00021836100b7980 */ /* 0x000ea8000c101900 */
[----:B------:R-:W2:Y:S04]  /*a500*/  LDL.64 R6, [R1+0x118] ;  /* 0x0001180001067983 */ /* 0x000ea80000100a00 */
[----:B0-----:R-:W3:Y:S04]  /*a510*/  LDL R3, [R1+0x90] ;  /* 0x0000900001037983 */ /* 0x001ee80000100800 */
[----:B-1---5:R-:W4:Y:S04]  /*a520*/  LDL.64 R4, [R1+0x110] ;  /* 0x0001100001047983 */ /* 0x022f280000100a00 */
[----:B------:R-:W4:Y:S04]  /*a530*/  LDL.64 R8, [R1+0x110] ;  /* 0x0001100001087983 */ /* 0x000f280000100a00 */
[----:B------:R-:W4:Y:S04]  /*a540*/  LDL.64 R12, [R1+0x110] ;  /* 0x00011000010c7983 */ /* 0x000f280000100a00 */
[----:B------:R-:W4:Y:S01]  /*a550*/  LDL.64 R14, [R1+0x110] ;  /* 0x00011000010e7983 */ /* 0x000f220000100a00 */
[----:B------:R-:W-:Y:S05]  /*a560*/  WARPSYNC.ALL ;  /* 0x0000000000007948 */ /* 0x000fea0003800000 */
[----:B------:R-:W-:Y:S01]  /*a570*/  WARPGROUP.ARRIVE ;  /* 0x00000000000079c5 */ /* 0x000fe20000000000 */
[----:B------:R-:W4:Y:S01]  /*a580*/  LDL.64 R18, [R1+0x110] ;  /* 0x0001100001127983 */ /* 0x000f220000100a00 */
[----:B--2---:R-:W-:Y:S01]  /*a590*/  IMAD R6, R11, 0xc00, R6 ;  /* 0x00000c000b067824 */ /* 0x004fe200078e0206 */
[----:B------:R-:W-:-:S02]  /*a5a0*/  R2UR UR7, R7 ;  /* 0x00000000070772ca */ /* 0x000fc400000e0000 */
[----:B---3--:R-:W-:Y:S02]  /*a5b0*/  ISETP.NE.U32.AND P2, PT, R3, RZ, PT ;  /* 0x000000ff0300720c */ /* 0x008fe40003f45070 */
[----:B------:R-:W-:Y:S02]  /*a5c0*/  R2UR UR6, R6 ;  /* 0x00000000060672ca */ /* 0x000fe400000e0000 */
[----:B----4-:R-:W-:Y:S02]  /*a5d0*/  R2UR UR4, R4 ;  /* 0x00000000040472ca */ /* 0x010fe400000e0000 */
        /* <DEDUP_REMOVED lines=161> */
[----:B------:R-:W-:Y:S04]  /*aff0*/  STL [R1+0x90], R0 ;  /* 0x0000900001007387 */ /* 0x000fe80000100800 */
[----:B------:R-:W-:Y:S01]  /*b000*/  STL [R1+0x90], R0 ;  /* 0x0000900001007387 */ /* 0x000fe20000100800 */
[----:B------:R-:W-:-:S02]  /*b010*/  WARPGROUP.DEPBAR.LE gsb0, 0x0 ;  /* 0x00008000000079c5 */ /* 0x000fc40000010000 */
[----:B------:R-:W-:-:S06]  /*b020*/  WARPGROUP.ARRIVE ;  /* 0x00000000000079c5 */ /* 0x000fcc0000000000 */
[----:B------:R-:W-:Y:S01]  /*b030*/  HGMMA.64x96x16.F32.BF16 R24, gdesc[UR4], R24, gsb0 ;  /* 0x01600000041879f0 */ /* 0x000fe20008001818 */
        /* <DEDUP_REMOVED lines=22> */
[----:B------:R-:W2:Y:S04]  /*b1a0*/  LDL.64 R12, [R1+0x170] ;  /* 0x00017000010c7983 */ /* 0x000ea80000100a00 */
[----:B------:R-:W3:Y:S04]  /*b1b0*/  LD.E.64 R4, desc[UR54][R16.64+0x440] ;  /* 0x0004403610047980 */ /* 0x000ee8000c101b00 */
        /* <DEDUP_REMOVED lines=64> */
[----:B--2---:R-:W2:Y:S02]  /*b5c0*/  LD.E R9, desc[UR54][R12.64] ;  /* 0x000000360c097980 */ /* 0x004ea4000c101900 */
[-C--:B--2---:R-:W-:Y:S01]  /*b5d0*/  FMUL.FTZ R7, R24, R9.reuse ;  /* 0x0000000918077220 */ /* 0x084fe20000410000 */
[-C--:B------:R-:W-:Y:S01]  /*b5e0*/  FMUL.FTZ R8, R25, R9.reuse ;  /* 0x0000000919087220 */ /* 0x080fe20000410000 */
[----:B------:R-:W-:-:S04]  /*b5f0*/  FMUL.FTZ R11, R28, R9 ;  /* 0x000000091c0b7220 */ /* 0x000fc80000410000 */
[----:B------:R-:W3:Y:S01]  /*b600*/  MUFU.TANH R7, R7 ;  /* 0x0000000700077308 */ /* 0x000ee20000002400 */
[-C--:B------:R-:W-:Y:S01]  /*b610*/  FMUL.FTZ R18, R29, R9.reuse ;  /* 0x000000091d127220 */ /* 0x080fe20000410000 */
[----:B------:R-:W-:-:S06]  /*b620*/  FMUL.FTZ R24, R32, R9 ;  /* 0x0000000920187220 */ /* 0x000fcc0000410000 */
[----:B------:R-:W2:Y:S01]  /*b630*/  MUFU.TANH R8, R8 ;  /* 0x0000000800087308 */ /* 0x000ea20000002400 */
[-C--:B------:R-:W-:Y:S01]  /*b640*/  FMUL.FTZ R6, R26, R9.reuse ;  /* 0x000000091a067220 */ /* 0x080fe20000410000 */
[----:B------:R-:W-:-:S06]  /*b650*/  FMUL.FTZ R26, R33, R9 ;  /* 0x00000009211a7220 */ /* 0x000fcc0000410000 */
[----:B------:R3:W0:Y:S01]  /*b660*/  MUFU.TANH R12, R11 ;  /* 0x0000000b000c7308 */ /* 0x0006220000002400 */
[----:B------:R-:W-:-:S07]  /*b670*/  FMUL.FTZ R28, R36, R9 ;  /* 0x00000009241c7220 */ /* 0x000fce0000410000 */
[----:B------:R-:W1:Y:S01]  /*b680*/  MUFU.TANH R18, R18 ;  /* 0x0000001200127308 */ /* 0x000e620000002400 */
[----:B---3--:R-:W-:Y:S01]  /*b690*/  FMNMX.FTZ R11, R7, R4, !PT ;  /* 0x00000004070b7209 */ /* 0x008fe20007810000 */
[-C--:B------:R-:W-:Y:S01]  /*b6a0*/  FMUL.FTZ R32, R37, R9.reuse ;  /* 0x0000000925207220 */ /* 0x080fe20000410000 */
[-C--:B------:R-:W-:Y:S01]  /*b6b0*/  FMUL.FTZ R40, R40, R9.reuse ;  /* 0x0000000928287220 */ /* 0x080fe20000410000 */
[----:B------:R-:W-:-:S04]  /*b6c0*/  FMUL.FTZ R76, R41, R9 ;  /* 0x00000009294c7220 */ /* 0x000fc80000410000 */
        /* <DEDUP_REMOVED lines=9> */
[----:B0-----:R-:W-:Y:S01]  /*b760*/  FMNMX.FTZ R11, R12, R11, !PT ;  /* 0x0000000b0c0b7209 */ /* 0x001fe20007810000 */
[-C--:B------:R-:W-:Y:S01]  /*b770*/  FMUL.FTZ R36, R53, R9.reuse ;  /* 0x0000000935247220 */ /* 0x080fe20000410000 */
[-C--:B------:R-:W-:Y:S01]  /*b780*/  FMUL.FTZ R72, R61, R9.reuse ;  /* 0x000000093d487220 */ /* 0x080fe20000410000 */
[-C--:B------:R-:W-:Y:S01]  /*b790*/  FMUL.FTZ R74, R64, R9.reuse ;  /* 0x00000009404a7220 */ /* 0x080fe20000410000 */
[-C--:B------:R-:W-:Y:S01]  /*b7a0*/  FMUL.FTZ R78, R65, R9.reuse ;  /* 0x00000009414e7220 */ /* 0x080fe20000410000 */
[-C--:B------:R-:W-:Y:S01]  /*b7b0*/  FMUL.FTZ R88, R68, R9.reuse ;  /* 0x0000000944587220 */ /* 0x080fe20000410000 */
[----:B------:R-:W-:Y:S01]  /*b7c0*/  FMUL.FTZ R90, R69, R9 ;  /* 0x00000009455a7220 */ /* 0x000fe20000410000 */
[----:B------:R-:W0:Y:S01]  /*b7d0*/  MUFU.TANH R28, R28 ;  /* 0x0000001c001c7308 */ /* 0x000e220000002400 */
[----:B-1----:R-:W-:Y:S01]  /*b7e0*/  FMNMX.FTZ R11, R18, R11, !PT ;  /* 0x0000000b120b7209 */ /* 0x002fe20007810000 */
[-C--:B------:R-:W-:Y:S01]  /*b7f0*/  FMUL.FTZ R130, R30, R9.reuse ;  /* 0x000000091e827220 */ /* 0x080fe20000410000 */
[-C--:B------:R-:W-:Y:S01]  /*b800*/  FMUL.FTZ R3, R27, R9.reuse ;  /* 0x000000091b037220 */ /* 0x080fe20000410000 */
[-C--:B------:R-:W-:Y:S01]  /*b810*/  FMUL.FTZ R132, R31, R9.reuse ;  /* 0x000000091f847220 */ /* 0x080fe20000410000 */
[-C--:B------:R-:W-:Y:S01]  /*b820*/  FMUL.FTZ R142, R34, R9.reuse ;  /* 0x00000009228e7220 */ /* 0x080fe20000410000 */
[-C--:B------:R-:W-:Y:S01]  /*b830*/  FMUL.FTZ R184, R35, R9.reuse ;  /* 0x0000000923b87220 */ /* 0x080fe20000410000 */
[----:B------:R-:W-:Y:S01]  /*b840*/  FMUL.FTZ R226, R38, R9 ;  /* 0x0000000926e27220 */ /* 0x000fe20000410000 */
[----:B------:R-:W1:Y:S01]  /*b850*/  MUFU.TANH R32, R32 ;  /* 0x0000002000207308 */ /* 0x000e620000002400 */
        /* <DEDUP_REMOVED lines=21> */
[----:B------:R-:W-:Y:S01]  /*b9b0*/  FMUL.FTZ R71, R71, R9 ;  /* 0x0000000947477220 */ /* 0x000fe20000410000 */
[----:B------:R-:W4:Y:S01]  /*b9c0*/  LD.E R33, desc[UR54][R16.64+0x238] ;  /* 0x0002383610217980 */ /* 0x000f22000c101900 */
[----:B------:R-:W0:Y:S01]  /*b9d0*/  MUFU.TANH R80, R80 ;  /* 0x0000005000507308 */ /* 0x000e220000002400 */
[----:B-1----:R-:W-:-:S02]  /*b9e0*/  FMNMX.FTZ R11, R32, R11, !PT ;  /* 0x0000000b200b7209 */ /* 0x002fc40007810000 */
[----:B------:R-:W4:Y:S04]  /*b9f0*/  LD.E R45, desc[UR54][R16.64+0x25c] ;  /* 0x00025c36102d7980 */ /* 0x000f28000c101900 */
[----:B------:R-:W4:Y:S01]  /*ba00*/  LD.E R41, desc[UR54][R16.64+0x26c] ;  /* 0x00026c3610297980 */ /* 0x000f22000c101900 */
[----:B------:R-:W1:Y:S01]  /*ba10*/  MUFU.TANH R82, R82 ;  /* 0x0000005200527308 */ /* 0x000e620000002400 */
[----:B---3--:R-:W-:Y:S01]  /*ba20*/  FMNMX.FTZ R11, R40, R11, !PT ;  /* 0x0000000b280b7209 */ /* 0x008fe20007810000 */
[----:B------:R-:W-:Y:S01]  /*ba30*/  FMUL.FTZ R48, R57, R9 ;  /* 0x0000000939307220 */ /* 0x000fe20000410000 */
[----:B------:R-:W3:Y:S04]  /*ba40*/  LD.E R34, desc[UR54][R16.64+0x250] ;  /* 0x0002503610227980 */ /* 0x000ee8000c101900 */
[----:B------:R-:W3:Y:S01]  /*ba50*/  LD.E R37, desc[UR54][R16.64+0x288] ;  /* 0x0002883610257980 */ /* 0x000ee2000c101900 */
[----:B------:R-:W1:Y:S01]  /*ba60*/  MUFU.TANH R84, R84 ;  /* 0x0000005400547308 */ /* 0x000e620000002400 */
[----:B--2---:R-:W-:-:S02]  /*ba70*/  FMNMX.FTZ R11, R76, R11, !PT ;  /* 0x0000000b4c0b7209 */ /* 0x004fc40007810000 */
[----:B------:R-:W2:Y:S04]  /*ba80*/  LD.E R38, desc[UR54][R16.64+0x260] ;  /* 0x0002603610267980 */ /* 0x000ea8000c101900 */
[----:B------:R-:W2:Y:S01]  /*ba90*/  LD.E R49, desc[UR54][R16.64+0x2b8] ;  /* 0x0002b83610317980 */ /* 0x000ea2000c101900 */
[----:B------:R-:W1:Y:S01]  /*baa0*/  MUFU.TANH R86, R86 ;  /* 0x0000005600567308 */ /* 0x000e620000002400 */
[----:B0-----:R-:W-:Y:S02]  /*bab0*/  FMNMX.FTZ R11, R80, R11, !PT ;  /* 0x0000000b500b7209 */ /* 0x001fe40007810000 */
[----:B------:R-:W3:Y:S05]  /*bac0*/  LD.E R42, desc[UR54][R16.64+0x264] ;  /* 0x00026436102a7980 */ /* 0x000eea000c101900 */
[----:B------:R-:W0:Y:S01]  /*bad0*/  MUFU.TANH R52, R52 ;  /* 0x0000003400347308 */ /* 0x000e220000002400 */
[----:B-1----:R-:W-:Y:S01]  /*bae0*/  FMNMX.FTZ R11, R82, R11, !PT ;  /* 0x0000000b520b7209 */ /* 0x002fe20007810000 */
[----:B------:R-:W2:Y:S04]  /*baf0*/  LD.E R50, desc[UR54][R16.64+0x284] ;  /* 0x0002843610327980 */ /* 0x000ea8000c101900 */
        /* <DEDUP_REMOVED lines=9> */
[----:B------:R-:W1:Y:S01]  /*bb90*/  MUFU.TANH R48, R48 ;  /* 0x0000003000307308 */ /* 0x000e620000002400 */
[----:B0-----:R-:W-:Y:S01]  /*bba0*/  FMNMX.FTZ R11, R52, R11, !PT ;  /* 0x0000000b340b7209 */ /* 0x001fe20007810000 */
[----:B------:R-:W2:Y:S06]  /*bbb0*/  LD.E R62, desc[UR54][R16.64+0x2c4] ;  /* 0x0002c436103e7980 */ /* 0x000eac000c101900 */
[----:B------:R-:W0:Y:S01]  /*bbc0*/  MUFU.TANH R60, R60 ;  /* 0x0000003c003c7308 */ /* 0x000e220000002400 */
[----:B-1----:R-:W-:Y:S01]  /*bbd0*/  FMNMX.FTZ R11, R36, R11, !PT ;  /* 0x0000000b240b7209 */ /* 0x002fe20007810000 */
[----:B------:R-:W2:Y:S04]  /*bbe0*/  LD.E R66, desc[UR54][R16.64+0x2d0] ;  /* 0x0002d03610427980 */ /* 0x000ea8000c101900 */
[----:B------:R-:W2:Y:S02]  /*bbf0*/  LD.E R61, desc[UR54][R16.64+0x2e8] ;  /* 0x0002e836103d7980 */ /* 0x000ea4000c101900 */
[----:B------:R-:W1:Y:S01]  /*bc00*/  MUFU.TANH R72, R72 ;  /* 0x0000004800487308 */ /* 0x000e620000002400 */
[----:B------:R-:W-:Y:S01]  /*bc10*/  FMNMX.FTZ R11, R44, R11, !PT ;  /* 0x0000000b2c0b7209 */ /* 0x000fe20007810000 */
[----:B------:R-:W2:Y:S06]  /*bc20*/  LD.E R68, desc[UR54][R16.64+0x2e0] ;  /* 0x0002e03610447980 */ /* 0x000eac000c101900 */
        /* <DEDUP_REMOVED lines=13> */
[----:B------:R-:W2:Y:S03]  /*bd00*/  LD.E R39, desc[UR54][R16.64+0x278] ;  /* 0x0002783610277980 */ /* 0x000ea6000c101900 */
[----:B------:R-:W-:Y:S01]  /*bd10*/  FMNMX.FTZ R11, R78, R11, !PT ;  /* 0x0000000b4e0b7209 */ /* 0x000fe20007810000 */
[----:B------:R-:W2:Y:S03]  /*bd20*/  LD.E R35, desc[UR54][R16.64+0x27c] ;  /* 0x00027c3610237980 */ /* 0x000ea6000c101900 */
[----:B0-----:R-:W-:Y:S01]  /*bd30*/  FMNMX.FTZ R11, R88, R11, !PT ;  /* 0x0000000b580b7209 */ /* 0x001fe20007810000 */
[----:B------:R-:W0:Y:S01]  /*bd40*/  MUFU.TANH R6, R6 ;  /* 0x0000000600067308 */ /* 0x000e220000002400 */
[----:B------:R-:W2:Y:S04]  /*bd50*/  LD.E R57, desc[UR54][R16.64+0x28c] ;  /* 0x00028c3610397980 */ /* 0x000ea8000c101900 */
[----:B------:R-:W2:Y:S01]  /*bd60*/  LD.E R55, desc[UR54][R16.64+0x298] ;  /* 0x0002983610377980 */ /* 0x000ea2000c101900 */
[----:B-1----:R-:W-:-:S02]  /*bd70*/  FMNMX.FTZ R13, R90, R11, !PT ;  /* 0x0000000b5a0d7209 */ /* 0x002fc40007810000 */
[----:B------:R-:W1:Y:S01]  /*bd80*/  MUFU.TANH R3, R3 ;  /* 0x0000000300037308 */ /* 0x000e620000002400 */
[----:B------:R-:W2:Y:S04]  /*bd90*/  LD.E R47, desc[UR54][R16.64+0x2a8] ;  /* 0x0002a836102f7980 */ /* 0x000ea8000c101900 */
[----:B------:R-:W0:Y:S03]  /*bda0*/  SHFL.BFLY PT, R14, R13, 0x2, 0x1f ;  /* 0x0c401f000d0e7f89 */ /* 0x000e2600000e0000 */
[----:B------:R-:W1:Y:S01]  /*bdb0*/  MUFU.TANH R130, R130 ;  /* 0x0000008200827308 */ /* 0x000e620000002400 */
[----:B------:R-:W2:Y:S04]  /*bdc0*/  LD.E R51, desc[UR54][R16.64+0x2ac] ;  /* 0x0002ac3610337980 */ /* 0x000ea8000c101900 */
[----:B------:R-:W2:Y:S03]  /*bdd0*/  LD.E R67, desc[UR54][R16.64+0x2c8] ;  /* 0x0002c83610437980 */ /* 0x000ea6000c101900 */
[----:B------:R-:W1:Y:S01]  /*bde0*/  MUFU.TANH R132, R132 ;  /* 0x0000008400847308 */ /* 0x000e620000002400 */
[----:B------:R-:W2:Y:S04]  /*bdf0*/  LD.E R59, desc[UR54][R16.64+0x2cc] ;  /* 0x0002cc36103b7980 */ /* 0x000ea8000c101900 */
[----:B------:R-:W2:Y:S01]  /*be00*/  LD.E R63, desc[UR54][R16.64+0x2dc] ;  /* 0x0002dc36103f7980 */ /* 0x000ea2000c101900 */
[----:B0-----:R-:W-:-:S05]  /*be10*/  FMNMX.FTZ R11, R13, R14, !PT ;  /* 0x0000000e0d0b7209 */ /* 0x001fca0007810000 */
[----:B------:R-:W0:Y:S01]  /*be20*/  SHFL.BFLY PT, R30, R11, 0x1, 0x1f ;  /* 0x0c201f000b1e7f89 */ /* 0x000e2200000e0000 */
[----:B------:R-:W1:Y:S01]  /*be30*/  MUFU.TANH R142, R142 ;  /* 0x0000008e008e7308 */ /* 0x000e620000002400 */
[----:B------:R-:W-:-:S07]  /*be40*/  FMNMX.FTZ R20, R6, R5, !PT ;  /* 0x0000000506147209 */ /* 0x000fce0007810000 */
[----:B------:R-:W1:Y:S08]  /*be50*/  MUFU.TANH R184, R184 ;  /* 0x000000b800b87308 */ /* 0x000e700000002400 */
[----:B------:R-:W1:Y:S01]  /*be60*/  MUFU.TANH R226, R226 ;  /* 0x000000e200e27308 */ /* 0x000e620000002400 */
[----:B0-----:R-:W-:Y:S02]  /*be70*/  FMNMX.FTZ R15, R11, R30, !PT ;  /* 0x0000001e0b0f7209 */ /* 0x001fe40007810000 */
[----:B-1----:R-:W-:-:S05]  /*be80*/  FMNMX.FTZ R11, R3, R20, !PT ;  /* 0x00000014030b7209 */ /* 0x002fca0007810000 */
[----:B------:R-:W0:Y:S01]  /*be90*/  MUFU.TANH R182, R182 ;  /* 0x000000b600b67308 */ /* 0x000e220000002400 */
[----:B------:R-:W-:-:S07]  /*bea0*/  FMUL.FTZ R14, R46, R9 ;  /* 0x000000092e0e7220 */ /* 0x000fce0000410000 */
[----:B------:R-:W1:Y:S01]  /*beb0*/  MUFU.TANH R176, R176 ;  /* 0x000000b000b07308 */ /* 0x000e620000002400 */
[----:B------:R-:W-:-:S07]  /*bec0*/  FMNMX.FTZ R11, R130, R11, !PT ;  /* 0x0000000b820b7209 */ /* 0x000fce0007810000 */
[----:B------:R-:W1:Y:S01]  /*bed0*/  MUFU.TANH R166, R166 ;  /* 0x000000a600a67308 */ /* 0x000e620000002400 */
[----:B------:R-:W-:-:S07]  /*bee0*/  FMNMX.FTZ R11, R132, R11, !PT ;  /* 0x0000000b840b7209 */ /* 0x000fce0007810000 */
[----:B------:R-:W-:Y:S01]  /*bef0*/  MUFU.TANH R158, R158 ;  /* 0x0000009e009e7308 */ /* 0x000fe20000002400 */
[----:B------:R-:W-:-:S07]  /*bf00*/  FMNMX.FTZ R11, R142, R11, !PT ;  /* 0x0000000b8e0b7209 */ /* 0x000fce0007810000 */
[----:B------:R-:W-:Y:S01]  /*bf10*/  MUFU.TANH R160, R160 ;  /* 0x000000a000a07308 */ /* 0x000fe20000002400 */
[----:B------:R-:W-:-:S07]  /*bf20*/  FMNMX.FTZ R11, R184, R11, !PT ;  /* 0x0000000bb80b7209 */ /* 0x000fce0007810000 */
[----:B------:R-:W-:Y:S01]  /*bf30*/  MUFU.TANH R168, R168 ;  /* 0x000000a800a87308 */ /* 0x000fe20000002400 */
[----:B------:R-:W-:-:S07]  /*bf40*/  FMNMX.FTZ R11, R226, R11, !PT ;  /* 0x0000000be20b7209 */ /* 0x000fce0007810000 */
[----:B------:R-:W-:Y:S01]  /*bf50*/  MUFU.TANH R174, R174 ;  /* 0x000000ae00ae7308 */ /* 0x000fe20000002400 */
[----:B0-----:R-:W-:-:S07]  /*bf60*/  FMNMX.FTZ R11, R182, R11, !PT ;  /* 0x0000000bb60b7209 */ /* 0x001fce0007810000 */
[----:B------:R-:W-:Y:S08]  /*bf70*/  MUFU.TANH R214, R214 ;  /* 0x000000d600d67308 */ /* 0x000ff00000002400 */
        /* <DEDUP_REMOVED lines=8> */
[----:B------:R-:W-:Y:S04]  /*c000*/  ST.E desc[UR54][R16.64+0x440], R13 ;  /* 0x0004400d10007985 */ /* 0x000fe8000c101936 */
[----:B------:R-:W3:Y:S03]  /*c010*/  LD.E R30, desc[UR54][R16.64+0x240] ;  /* 0x00024036101e7980 */ /* 0x000ee6000c101900 */
[----:B------:R-:W0:Y:S01]  /*c020*/  MUFU.TANH R14, R14 ;  /* 0x0000000e000e7308 */ /* 0x000e220000002400 */
[----:B-1----:R-:W-:Y:S01]  /*c030*/  FMNMX.FTZ R11, R176, R11, !PT ;  /* 0x0000000bb00b7209 */ /* 0x002fe20007810000 */
[----:B------:R-:W2:Y:S03]  /*c040*/  LD.E R46, desc[UR54][R16.64+0x280] ;  /* 0x00028036102e7980 */ /* 0x000ea6000c101900 */
[----:B------:R-:W-:-:S04]  /*c050*/  FMNMX.FTZ R11, R166, R11, !PT ;  /* 0x0000000ba60b7209 */ /* 0x000fc80007810000 */
[----:B0-----:R-:W-:-:S04]  /*c060*/  FMNMX.FTZ R11, R14, R11, !PT ;  /* 0x0000000b0e0b7209 */ /* 0x001fc80007810000 */
        /* <DEDUP_REMOVED lines=11> */
[----:B------:R-:W-:Y:S01]  /*c120*/  FMNMX.FTZ R20, R73, R20, !PT ;  /* 0x0000001449147209 */ /* 0x000fe20007810000 */
[----:B------:R0:W-:Y:S03]  /*c130*/  ST.E desc[UR54][R16.64+0x440], R15 ;  /* 0x0004400f10007985 */ /* 0x0001e6000c101936 */
[----:B------:R-:W-:Y:S01]  /*c140*/  FMNMX.FTZ R9, R71, R20, !PT ;  /* 0x0000001447097209 */ /* 0x000fe20007810000 */
[----:B------:R-:W4:Y:S04]  /*c150*/  LD.E R19, desc[UR54][R16.64+0x440] ;  /* 0x0004403610137980 */ /* 0x000f28000c101900 */
[----:B------:R-:W-:Y:S04]  /*c160*/  ST.E desc[UR54][R16.64+0x444], R9 ;  /* 0x0004440910007985 */ /* 0x000fe8000c101936 */
[----:B------:R-:W3:Y:S04]  /*c170*/  LD.E R11, desc[UR54][R16.64+0x444] ;  /* 0x00044436100b7980 */ /* 0x000ee8000c101900 */
[----:B0-----:R-:W2:Y:S04]  /*c180*/  LD.E R15, desc[UR54][R16.64+0x450] ;  /* 0x00045036100f7980 */ /* 0x001ea8000c101900 */
[----:B------:R-:W2:Y:S01]  /*c190*/  LD.E R20, desc[UR54][R16.64+0x454] ;  /* 0x0004543610147980 */ /* 0x000ea2000c101900 */
[----:B----4-:R-:W-:-:S04]  /*c1a0*/  FMUL.FTZ R27, R19, R21 ;  /* 0x00000015131b7220 */ /* 0x010fc80000410000 */
[----:B------:R-:W-:Y:S02]  /*c1b0*/  FFMA.FTZ R153, R8, R21, -R27 ;  /* 0x0000001508997223 */ /* 0x000fe4000001081b */
[----:B---3--:R-:W0:Y:S02]  /*c1c0*/  SHFL.BFLY PT, R8, R11, 0x2, 0x1f ;  /* 0x0c401f000b087f89 */ /* 0x008e2400000e0000 */
[----:B0-----:R-:W-:-:S05]  /*c1d0*/  FMNMX.FTZ R8, R11, R8, !PT ;  /* 0x000000080b087209 */ /* 0x001fca0007810000 */
[----:B------:R-:W0:Y:S01]  /*c1e0*/  SHFL.BFLY PT, R9, R8, 0x1, 0x1f ;  /* 0x0c201f0008097f89 */ /* 0x000e2200000e0000 */
[-C--:B------:R-:W-:Y:S01]  /*c1f0*/  FFMA.FTZ R29, R88, R21.reuse, -R27 ;  /* 0x00000015581d7223 */ /* 0x080fe2000001081b */
[----:B------:R-:W-:Y:S01]  /*c200*/  FADD.FTZ R4, R4, -R19 ;  /* 0x8000001304047221 */ /* 0x000fe20000010000 */
[----:B------:R-:W-:-:S03]  /*c210*/  FFMA.FTZ R152, R7, R21, -R27 ;  /* 0x0000001507987223 */ /* 0x000fc6000001081b */
[-C--:B------:R-:W-:Y:S01]  /*c220*/  FMUL.FTZ R4, R4, R21.reuse ;  /* 0x0000001504047220 */ /* 0x080fe20000410000 */
[----:B------:R-:W-:Y:S02]  /*c230*/  FFMA.FTZ R155, R12, R21, -R27 ;  /* 0x000000150c9b7223 */ /* 0x000fe4000001081b */
[----:B------:R-:W-:Y:S01]  /*c240*/  MUFU.EX2 R152, R152 ;  /* 0x0000009800987308 */ /* 0x000fe20000000800 */
[----:B0-----:R-:W-:-:S05]  /*c250*/  FMNMX.FTZ R88, R8, R9, !PT ;  /* 0x0000000908587209 */ /* 0x001fca0007810000 */
[----:B------:R-:W-:Y:S01]  /*c260*/  FADD.FTZ R100, R5, -R88 ;  /* 0x8000005805647221 */ /* 0x000fe20000010000 */
[-C--:B------:R-:W-:Y:S01]  /*c270*/  FMUL.FTZ R77, R88, R21.reuse ;  /* 0x00000015584d7220 */ /* 0x080fe20000410000 */
[----:B------:R-:W2:Y:S01]  /*c280*/  MUFU.EX2 R25, R4 ;  /* 0x0000000400197308 */ /* 0x000ea20000000800 */
[-C--:B------:R-:W-:Y:S01]  /*c290*/  FFMA.FTZ R154, R18, R21.reuse, -R27 ;  /* 0x00000015129a7223 */ /* 0x080fe2000001081b */
[----:B------:R-:W-:Y:S01]  /*c2a0*/  FMUL.FTZ R100, R21, R100 ;  /* 0x0000006415647220 */ /* 0x000fe20000410000 */
[-CC-:B------:R-:W-:Y:S01]  /*c2b0*/  FFMA.FTZ R185, R6, R21.reuse, -R77.reuse ;  /* 0x0000001506b97223 */ /* 0x180fe2000001084d */
[-CC-:B------:R-:W-:Y:S01]  /*c2c0*/  FFMA.FTZ R186, R3, R21.reuse, -R77.reuse ;  /* 0x0000001503ba7223 */ /* 0x180fe2000001084d */
[----:B------:R-:W-:-:S03]  /*c2d0*/  FFMA.FTZ R6, R130, R21, -R77 ;  /* 0x0000001582067223 */ /* 0x000fc6000001084d */
[----:B------:R-:W-:Y:S01]  /*c2e0*/  MUFU.EX2 R153, R153 ;  /* 0x0000009900997308 */ /* 0x000fe20000000800 */
[-C--:B------:R-:W-:Y:S01]  /*c2f0*/  FFMA.FTZ R181, R132, R21.reuse, -R77 ;  /* 0x0000001584b57223 */ /* 0x080fe2000001084d */
[-C--:B------:R-:W-:Y:S01]  /*c300*/  FFMA.FTZ R7, R24, R21.reuse, -R27 ;  /* 0x0000001518077223 */ /* 0x080fe2000001081b */
[----:B------:R-:W-:-:S05]  /*c310*/  FFMA.FTZ R179, R142, R21, -R77 ;  /* 0x000000158eb37223 */ /* 0x000fca000001084d */
[----:B------:R-:W-:Y:S01]  /*c320*/  MUFU.EX2 R155, R155 ;  /* 0x0000009b009b7308 */ /* 0x000fe20000000800 */
[-C--:B------:R-:W-:Y:S01]  /*c330*/  FFMA.FTZ R180, R26, R21.reuse, -R27 ;  /* 0x000000151ab47223 */ /* 0x080fe2000001081b */
[-CC-:B------:R-:W-:Y:S01]  /*c340*/  FFMA.FTZ R173, R176, R21.reuse, -R77.reuse ;  /* 0x00000015b0ad7223 */ /* 0x180fe2000001084d */
[-C--:B------:R-:W-:Y:S01]  /*c350*/  FFMA.FTZ R184, R184, R21.reuse, -R77 ;  /* 0x00000015b8b87223 */ /* 0x080fe2000001084d */
[-C--:B------:R-:W-:Y:S01]  /*c360*/  FFMA.FTZ R175, R28, R21.reuse, -R27 ;  /* 0x000000151caf7223 */ /* 0x080fe2000001081b */
[-C--:B------:R-:W-:Y:S01]  /*c370*/  FFMA.FTZ R177, R226, R21.reuse, -R77 ;  /* 0x00000015e2b17223 */ /* 0x080fe2000001084d */
[-C--:B------:R-:W-:Y:S01]  /*c380*/  FFMA.FTZ R178, R32, R21.reuse, -R27 ;  /* 0x0000001520b27223 */ /* 0x080fe2000001081b */
[-CC-:B------:R-:W-:Y:S01]  /*c390*/  FFMA.FTZ R182, R182, R21.reuse, -R77.reuse ;  /* 0x00000015b6b67223 */ /* 0x180fe2000001084d */
[----:B------:R-:W-:Y:S01]  /*c3a0*/  MUFU.EX2 R100, R100 ;  /* 0x0000006400647308 */ /* 0x000fe20000000800 */
[-CC-:B------:R-:W-:Y:S01]  /*c3b0*/  FFMA.FTZ R171, R14, R21.reuse, -R77.reuse ;  /* 0x000000150eab7223 */ /* 0x180fe2000001084d */
[-CC-:B------:R-:W-:Y:S01]  /*c3c0*/  FFMA.FTZ R85, R158, R21.reuse, -R77.reuse ;  /* 0x000000159e557223 */ /* 0x180fe2000001084d */
[-C--:B------:R-:W-:Y:S01]  /*c3d0*/  FFMA.FTZ R165, R160, R21.reuse, -R77 ;  /* 0x00000015a0a57223 */ /* 0x080fe2000001084d */
[-CC-:B------:R-:W-:Y:S01]  /*c3e0*/  FFMA.FTZ R172, R40, R21.reuse, -R27.reuse ;  /* 0x0000001528ac7223 */ /* 0x180fe2000001081b */
[-CC-:B------:R-:W-:Y:S01]  /*c3f0*/  FFMA.FTZ R169, R76, R21.reuse, -R27.reuse ;  /* 0x000000154ca97223 */ /* 0x180fe2000001081b */
[-CC-:B------:R-:W-:Y:S01]  /*c400*/  FFMA.FTZ R167, R80, R21.reuse, -R27.reuse ;  /* 0x0000001550a77223 */ /* 0x180fe2000001081b */
[-CC-:B------:R-:W-:Y:S01]  /*c410*/  FFMA.FTZ R170, R82, R21.reuse, -R27.reuse ;  /* 0x0000001552aa7223 */ /* 0x180fe2000001081b */
[----:B------:R-:W0:Y:S01]  /*c420*/  MUFU.EX2 R185, R185 ;  /* 0x000000b900b97308 */ /* 0x000e220000000800 */
        /* <DEDUP_REMOVED lines=8> */
[-C--:B------:R-:W-:Y:S01]  /*c4b0*/  FFMA.FTZ R176, R166, R21.reuse, -R77 ;  /* 0x00000015a6b07223 */ /* 0x080fe2000001084d */
[-CC-:B------:R-:W-:Y:S01]  /*c4c0*/  FFMA.FTZ R11, R74, R21.reuse, -R27.reuse ;  /* 0x000000154a0b7223 */ /* 0x180fe2000001081b */
[-CC-:B------:R-:W-:Y:S01]  /*c4d0*/  FFMA.FTZ R12, R78, R21.reuse, -R27.reuse ;  /* 0x000000154e0c7223 */ /* 0x180fe2000001081b */
[-C--:B------:R-:W-:Y:S01]  /*c4e0*/  FFMA.FTZ R9, R90, R21.reuse, -R27 ;  /* 0x000000155a097223 */ /* 0x080fe2000001081b */
[-CC-:B------:R-:W-:Y:S01]  /*c4f0*/  FFMA.FTZ R168, R168, R21.reuse, -R77.reuse ;  /* 0x00000015a8a87223 */ /* 0x180fe2000001084d */
[-CC-:B------:R-:W-:Y:S01]  /*c500*/  FFMA.FTZ R163, R174, R21.reuse, -R77.reuse ;  /* 0x00000015aea37223 */ /* 0x180fe2000001084d */
[-CC-:B------:R-:W-:Y:S01]  /*c510*/  FFMA.FTZ R216, R216, R21.reuse, -R77.reuse ;  /* 0x00000015d8d87223 */ /* 0x180fe2000001084d */
[----:B------:R-:W3:Y:S01]  /*c520*/  MUFU.EX2 R6, R6 ;  /* 0x0000000600067308 */ /* 0x000ee20000000800 */
[--C-:B------:R-:W-:Y:S01]  /*c530*/  FFMA.FTZ R166, R214, R21, -R77.reuse ;  /* 0x00000015d6a67223 */ /* 0x100fe2000001084d */
[----:B--2---:R-:W-:Y:S01]  /*c540*/  FFMA.FTZ R214, R25, R15, R152 ;  /* 0x0000000f19d67223 */ /* 0x004fe20000010098 */
[-CC-:B------:R-:W-:Y:S01]  /*c550*/  FFMA.FTZ R228, R228, R21.reuse, -R77.reuse ;  /* 0x00000015e4e47223 */ /* 0x180fe2000001084d */
[-CC-:B------:R-:W-:Y:S01]  /*c560*/  FFMA.FTZ R236, R236, R21.reuse, -R77.reuse ;  /* 0x00000015ecec7223 */ /* 0x180fe2000001084d */
[-C--:B------:R-:W-:Y:S01]  /*c570*/  FFMA.FTZ R75, R23, R21.reuse, -R77 ;  /* 0x00000015174b7223 */ /* 0x080fe2000001084d */
[----:B------:R-:W2:Y:S02]  /*c580*/  LD.E R4, desc[UR54][R16.64+0x42c] ;  /* 0x00042c3610047980 */ /* 0x000ea4000c101900 */
[----:B------:R-:W4:Y:S01]  /*c590*/  MUFU.EX2 R154, R154 ;  /* 0x0000009a009a7308 */ /* 0x000f220000000800 */
[----:B0-----:R-:W-:Y:S01]  /*c5a0*/  FFMA.FTZ R15, R100, R20, R185 ;  /* 0x00000014640f7223 */ /* 0x001fe200000100b9 */
[-C--:B------:R-:W-:Y:S01]  /*c5b0*/  FFMA.FTZ R18, R60, R21.reuse, -R27 ;  /* 0x000000153c127223 */ /* 0x080fe2000001081b */
[-C--:B------:R-:W-:Y:S01]  /*c5c0*/  FFMA.FTZ R3, R73, R21.reuse, -R77 ;  /* 0x0000001549037223 */ /* 0x080fe2000001084d */
[----:B------:R-:W2:Y:S04]  /*c5d0*/  LD.E R24, desc[UR54][R16.64+0x424] ;  /* 0x0004243610187980 */ /* 0x000ea8000c101900 */
[----:B------:R-:W0:Y:S01]  /*c5e0*/  MUFU.EX2 R181, R181 ;  /* 0x000000b500b57308 */ /* 0x000e220000000800 */
[----:B------:R-:W-:Y:S01]  /*c5f0*/  FADD.FTZ R214, R153, R214 ;  /* 0x000000d699d67221 */ /* 0x000fe20000010000 */
[----:B-1----:R-:W-:Y:S01]  /*c600*/  FADD.FTZ R15, R186, R15 ;  /* 0x0000000fba0f7221 */ /* 0x002fe20000010000 */
[----:B------:R-:W2:Y:S04]  /*c610*/  LD.E R130, desc[UR54][R16.64+0x3c0] ;  /* 0x0003c03610827980 */ /* 0x000ea8000c101900 */
[----:B------:R-:W2:Y:S01]  /*c620*/  LD.E R132, desc[UR54][R16.64+0x3d0] ;  /* 0x0003d03610847980 */ /* 0x000ea2000c101900 */
[----:B------:R-:W1:Y:S01]  /*c630*/  MUFU.EX2 R7, R7 ;  /* 0x0000000700077308 */ /* 0x000e620000000800 */
[----:B------:R-:W-:-:S02]  /*c640*/  FFMA.FTZ R160, R218, R21, -R77 ;  /* 0x00000015daa07223 */ /* 0x000fc4000001084d */
[----:B------:R-:W2:Y:S04]  /*c650*/  LD.E R142, desc[UR54][R16.64+0x3f4] ;  /* 0x0003f436108e7980 */ /* 0x000ea8000c101900 */
[----:B------:R-:W2:Y:S01]  /*c660*/  LD.E R5, desc[UR54][R16.64+0x258] ;  /* 0x0002583610057980 */ /* 0x000ea2000c101900 */
[----:B------:R-:W1:Y:S01]  /*c670*/  MUFU.EX2 R179, R179 ;  /* 0x000000b300b37308 */ /* 0x000e620000000800 */
[-CC-:B------:R-:W-:Y:S01]  /*c680*/  FFMA.FTZ R158, R234, R21.reuse, -R77.reuse ;  /* 0x00000015ea9e7223 */ /* 0x180fe2000001084d */
[----:B------:R-:W-:Y:S01]  /*c690*/  FFMA.FTZ R14, R71, R21, -R77 ;  /* 0x00000015470e7223 */ /* 0x000fe2000001084d */
[----:B------:R-:W-:Y:S01]  /*c6a0*/  FADD.FTZ R21, R155, R214 ;  /* 0x000000d69b157221 */ /* 0x000fe20000010000 */
[----:B------:R-:W2:Y:S04]  /*c6b0*/  LD.E R26, desc[UR54][R16.64+0x230] ;  /* 0x00023036101a7980 */ /* 0x000ea8000c101900 */
[----:B------:R-:W1:Y:S01]  /*c6c0*/  MUFU.EX2 R180, R180 ;  /* 0x000000b400b47308 */ /* 0x000e620000000800 */
[----:B---3--:R-:W-:Y:S01]  /*c6d0*/  FADD.FTZ R20, R6, R15 ;  /* 0x0000000f06147221 */ /* 0x008fe20000010000 */
[----:B------:R-:W3:Y:S06]  /*c6e0*/  LD.E R36, desc[UR54][R16.64+0x254] ;  /* 0x0002543610247980 */ /* 0x000eec000c101900 */
[----:B------:R-:W1:Y:S01]  /*c6f0*/  MUFU.EX2 R184, R184 ;  /* 0x000000b800b87308 */ /* 0x000e620000000800 */
[----:B----4-:R-:W-:Y:S01]  /*c700*/  FADD.FTZ R214, R154, R21 ;  /* 0x000000159ad67221 */ /* 0x010fe20000010000 */
[----:B0-----:R-:W-:Y:S01]  /*c710*/  FADD.FTZ R20, R181, R20 ;  /* 0x00000014b5147221 */ /* 0x001fe20000010000 */
[----:B------:R-:W4:Y:S04]  /*c720*/  LD.E R28, desc[UR54][R16.64+0x234] ;  /* 0x00023436101c7980 */ /* 0x000f28000c101900 */
[----:B------:R-:W3:Y:S01]  /*c730*/  LD.E R32, desc[UR54][R16.64+0x244] ;  /* 0x0002443610207980 */ /* 0x000ee2000c101900 */
[----:B------:R-:W0:Y:S08]  /*c740*/  MUFU.EX2 R175, R175 ;  /* 0x000000af00af7308 */ /* 0x000e300000000800 */
[----:B------:R-:W0:Y:S01]  /*c750*/  MUFU.EX2 R177, R177 ;  /* 0x000000b100b17308 */ /* 0x000e220000000800 */
[----:B------:R-:W3:Y:S01]  /*c760*/  LD.E R40, desc[UR54][R16.64+0x270] ;  /* 0x0002703610287980 */ /* 0x000ee2000c101900 */
[----:B-1----:R-:W-:-:S06]  /*c770*/  FADD.FTZ R15, R7, R214 ;  /* 0x000000d6070f7221 */ /* 0x002fcc0000010000 */
[----:B------:R-:W1:Y:S01]  /*c780*/  MUFU.EX2 R178, R178 ;  /* 0x000000b200b27308 */ /* 0x000e620000000800 */
[----:B------:R-:W3:Y:S01]  /*c790*/  LD.E R44, desc[UR54][R16.64+0x274] ;  /* 0x00027436102c7980 */ /* 0x000ee2000c101900 */
[----:B------:R-:W-:-:S06]  /*c7a0*/  FADD.FTZ R21, R179, R20 ;  /* 0x00000014b3157221 */ /* 0x000fcc0000010000 */
[----:B------:R-:W1:Y:S01]  /*c7b0*/  MUFU.EX2 R182, R182 ;  /* 0x000000b600b67308 */ /* 0x000e620000000800 */
[----:B------:R-:W-:Y:S01]  /*c7c0*/  FADD.FTZ R20, R180, R15 ;  /* 0x0000000fb4147221 */ /* 0x000fe20000010000 */
[----:B------:R-:W-:Y:S01]  /*c7d0*/  FADD.FTZ R214, R184, R21 ;  /* 0x00000015b8d67221 */ /* 0x000fe20000010000 */
[----:B------:R-:W3:Y:S04]  /*c7e0*/  LD.E R52, desc[UR54][R16.64+0x290] ;  /* 0x0002903610347980 */ /* 0x000ee8000c101900 */
[----:B------:R-:W3:Y:S01]  /*c7f0*/  LD.E R48, desc[UR54][R16.64+0x2a0] ;  /* 0x0002a03610307980 */ /* 0x000ee2000c101900 */
[----:B------:R-:W1:Y:S08]  /*c800*/  MUFU.EX2 R172, R172 ;  /* 0x000000ac00ac7308 */ /* 0x000e700000000800 */
[----:B------:R-:W1:Y:S01]  /*c810*/  MUFU.EX2 R173, R173 ;  /* 0x000000ad00ad7308 */ /* 0x000e620000000800 */
[----:B------:R-:W3:Y:S01]  /*c820*/  LD.E R60, desc[UR54][R16.64+0x2c0] ;  /* 0x0002c036103c7980 */ /* 0x000ee2000c101900 */
[----:B0-----:R-:W-:-:S03]  /*c830*/  FADD.FTZ R15, R175, R20 ;  /* 0x00000014af0f7221 */ /* 0x001fc60000010000 */
[----:B------:R-:W3:Y:S03]  /*c840*/  LD.E R76, desc[UR54][R16.64+0x2d4] ;  /* 0x0002d436104c7980 */ /* 0x000ee6000c101900 */
[----:B------:R-:W0:Y:S01]  /*c850*/  MUFU.EX2 R176, R176 ;  /* 0x000000b000b07308 */ /* 0x000e220000000800 */
[----:B------:R-:W-:Y:S01]  /*c860*/  FADD.FTZ R21, R177, R214 ;  /* 0x000000d6b1157221 */ /* 0x000fe20000010000 */
[----:B------:R-:W3:Y:S01]  /*c870*/  LD.E R74, desc[UR54][R16.64+0x2e4] ;  /* 0x0002e436104a7980 */ /* 0x000ee2000c101900 */
[----:B-1----:R-:W-:-:S05]  /*c880*/  FADD.FTZ R15, R178, R15 ;  /* 0x0000000fb20f7221 */ /* 0x002fca0000010000 */
[----:B------:R-:W1:Y:S01]  /*c890*/  MUFU.EX2 R171, R171 ;  /* 0x000000ab00ab7308 */ /* 0x000e620000000800 */
[----:B------:R-:W3:Y:S01]  /*c8a0*/  LD.E R72, desc[UR54][R16.64+0x2f0] ;  /* 0x0002f03610487980 */ /* 0x000ee2000c101900 */
[----:B------:R-:W-:-:S03]  /*c8b0*/  FADD.FTZ R20, R182, R21 ;  /* 0x00000015b6147221 */ /* 0x000fc60000010000 */
[----:B------:R-:W3:Y:S03]  /*c8c0*/  LD.E R80, desc[UR54][R16.64+0x300] ;  /* 0x0003003610507980 */ /* 0x000ee6000c101900 */
[----:B------:R-:W1:Y:S01]  /*c8d0*/  MUFU.EX2 R174, R85 ;  /* 0x0000005500ae7308 */ /* 0x000e620000000800 */
[----:B------:R-:W3:Y:S04]  /*c8e0*/  LD.E R86, desc[UR54][R16.64+0x304] ;  /* 0x0003043610567980 */ /* 0x000ee8000c101900 */
[----:B------:R-:W3:Y:S04]  /*c8f0*/  LD.E R82, desc[UR54][R16.64+0x310] ;  /* 0x0003103610527980 */ /* 0x000ee8000c101900 */
[----:B------:R-:W3:Y:S04]  /*c900*/  LD.E R78, desc[UR54][R16.64+0x314] ;  /* 0x00031436104e7980 */ /* 0x000ee8000c101900 */
[----:B------:R-:W3:Y:S01]  /*c910*/  LD.E R84, desc[UR54][R16.64+0x320] ;  /* 0x0003203610547980 */ /* 0x000ee2000c101900 */
[----:B------:R-:W-:Y:S01]  /*c920*/  FADD.FTZ R214, R172, R15 ;  /* 0x0000000facd67221 */ /* 0x000fe20000010000 */
[----:B------:R-:W-:-:S02]  /*c930*/  FADD.FTZ R15, R173, R20 ;  /* 0x00000014ad0f7221 */ /* 0x000fc40000010000 */
[----:B------:R-:W3:Y:S02]  /*c940*/  LD.E R90, desc[UR54][R16.64+0x330] ;  /* 0x00033036105a7980 */ /* 0x000ee4000c101900 */
[----:B0-----:R-:W-:Y:S01]  /*c950*/  FADD.FTZ R20, R176, R15 ;  /* 0x0000000fb0147221 */ /* 0x001fe20000010000 */
[----:B------:R0:W-:Y:S01]  /*c960*/  MUFU.EX2 R8, R29 ;  /* 0x0000001d00087308 */ /* 0x0001e20000000800 */
[----:B------:R-:W3:Y:S02]  /*c970*/  LD.E R27, desc[UR54][R16.64+0x24c] ;  /* 0x00024c36101b7980 */ /* 0x000ee4000c101900 */
[----:B-1----:R-:W-:Y:S02]  /*c980*/  FADD.FTZ R141, R171, R20 ;  /* 0x00000014ab8d7221 */ /* 0x002fe40000010000 */
[----:B------:R-:W3:Y:S02]  /*c990*/  LD.E R71, desc[UR54][R16.64+0x2ec] ;  /* 0x0002ec3610477980 */ /* 0x000ee4000c101900 */
[----:B------:R-:W-:-:S02]  /*c9a0*/  FADD.FTZ R20, R174, R141 ;  /* 0x0000008dae147221 */ /* 0x000fc40000010000 */
[----:B0-----:R-:W3:Y:S04]  /*c9b0*/  LD.E R29, desc[UR54][R16.64+0x248] ;  /* 0x00024836101d7980 */ /* 0x001ee8000c101900 */
[----:B------:R-:W3:Y:S04]  /*c9c0*/  LD.E R73, desc[UR54][R16.64+0x2f8] ;  /* 0x0002f83610497980 */ /* 0x000ee8000c101900 */
[----:B------:R-:W3:Y:S04]  /*c9d0*/  LD.E R77, desc[UR54][R16.64+0x2fc] ;  /* 0x0002fc36104d7980 */ /* 0x000ee8000c101900 */
[----:B------:R-:W3:Y:S04]  /*c9e0*/  LD.E R85, desc[UR54][R16.64+0x31c] ;  /* 0x00031c3610557980 */ /* 0x000ee8000c101900 */
[----:B------:R-:W3:Y:S01]  /*c9f0*/  LD.E R141, desc[UR54][R16.64+0x3fc] ;  /* 0x0003fc36108d7980 */ /* 0x000ee2000c101900 */
[----:B------:R-:W0:Y:S08]  /*ca00*/  MUFU.EX2 R169, R169 ;  /* 0x000000a900a97308 */ /* 0x000e300000000800 */
[----:B------:R-:W1:Y:S08]  /*ca10*/  MUFU.EX2 R167, R167 ;  /* 0x000000a700a77308 */ /* 0x000e700000000800 */
[----:B------:R-:W1:Y:S01]  /*ca20*/  MUFU.EX2 R170, R170 ;  /* 0x000000aa00aa7308 */ /* 0x000e620000000800 */
[----:B0-----:R-:W-:-:S07]  /*ca30*/  FADD.FTZ R214, R169, R214 ;  /* 0x000000d6a9d67221 */ /* 0x001fce0000010000 */
[----:B------:R-:W0:Y:S08]  /*ca40*/  MUFU.EX2 R164, R164 ;  /* 0x000000a400a47308 */ /* 0x000e300000000800 */
[----:B------:R-:W0:Y:S01]  /*ca50*/  MUFU.EX2 R165, R165 ;  /* 0x000000a500a57308 */ /* 0x000e220000000800 */
[----:B-1----:R-:W-:-:S07]  /*ca60*/  FADD.FTZ R15, R167, R214 ;  /* 0x000000d6a70f7221 */ /* 0x002fce0000010000 */
[----:B------:R-:W1:Y:S08]  /*ca70*/  MUFU.EX2 R161, R161 ;  /* 0x000000a100a17308 */ /* 0x000e700000000800 */
[----:B------:R-:W1:Y:S01]  /*ca80*/  MUFU.EX2 R168, R168 ;  /* 0x000000a800a87308 */ /* 0x000e620000000800 */
[----:B------:R-:W-:-:S07]  /*ca90*/  FADD.FTZ R15, R170, R15 ;  /* 0x0000000faa0f7221 */ /* 0x000fce0000010000 */
[----:B------:R-:W1:Y:S08]  /*caa0*/  MUFU.EX2 R162, R162 ;  /* 0x000000a200a27308 */ /* 0x000e700000000800 */
[----:B------:R-:W1:Y:S01]  /*cab0*/  MUFU.EX2 R163, R163 ;  /* 0x000000a300a37308 */ /* 0x000e620000000800 */
[----:B0-----:R-:W-:Y:S01]  /*cac0*/  FADD.FTZ R214, R164, R15 ;  /* 0x0000000fa4d67221 */ /* 0x001fe20000010000 */
[----:B------:R-:W-:-:S06]  /*cad0*/  FADD.FTZ R187, R165, R20 ;  /* 0x00000014a5bb7221 */ /* 0x000fcc0000010000 */
[----:B------:R-:W0:Y:S08]  /*cae0*/  MUFU.EX2 R159, R159 ;  /* 0x0000009f009f7308 */ /* 0x000e300000000800 */
[----:B------:R-:W0:Y:S01]  /*caf0*/  MUFU.EX2 R166, R166 ;  /* 0x000000a600a67308 */ /* 0x000e220000000800 */
[----:B-1----:R-:W-:Y:S01]  /*cb00*/  FADD.FTZ R189, R161, R214 ;  /* 0x000000d6a1bd7221 */ /* 0x002fe20000010000 */
[----:B------:R-:W-:-:S06]  /*cb10*/  FADD.FTZ R20, R168, R187 ;  /* 0x000000bba8147221 */ /* 0x000fcc0000010000 */
[----:B------:R-:W1:Y:S08]  /*cb20*/  MUFU.EX2 R19, R19 ;  /* 0x0000001300137308 */ /* 0x000e700000000800 */
[----:B------:R1:W1:Y:S01]  /*cb30*/  MUFU.EX2 R23, R216 ;  /* 0x000000d800177308 */ /* 0x0002620000000800 */
[----:B------:R-:W-:Y:S01]  /*cb40*/  FADD.FTZ R214, R162, R189 ;  /* 0x000000bda2d67221 */ /* 0x000fe20000010000 */
[----:B------:R-:W-:-:S06]  /*cb50*/  FADD.FTZ R187, R163, R20 ;  /* 0x00000014a3bb7221 */ /* 0x000fcc0000010000 */
[----:B------:R-:W1:Y:S08]  /*cb60*/  MUFU.EX2 R156, R156 ;  /* 0x0000009c009c7308 */ /* 0x000e700000000800 */
[----:B------:R-:W1:Y:S01]  /*cb70*/  MUFU.EX2 R160, R160 ;  /* 0x000000a000a07308 */ /* 0x000e620000000800 */
[----:B0-----:R-:W-:Y:S01]  /*cb80*/  FADD.FTZ R214, R159, R214 ;  /* 0x000000d69fd67221 */ /* 0x001fe20000010000 */
[----:B-1----:R-:W-:-:S06]  /*cb90*/  FADD.FTZ R216, R166, R187 ;  /* 0x000000bba6d87221 */ /* 0x002fcc0000010000 */
[----:B------:R-:W0:Y:S08]  /*cba0*/  MUFU.EX2 R18, R18 ;  /* 0x0000001200127308 */ /* 0x000e300000000800 */
[----:B------:R-:W1:Y:S01]  /*cbb0*/  MUFU.EX2 R21, R228 ;  /* 0x000000e400157308 */ /* 0x000e620000000800 */
[----:B------:R-:W-:Y:S01]  /*cbc0*/  FADD.FTZ R187, R19, R214 ;  /* 0x000000d613bb7221 */ /* 0x000fe20000010000 */
[----:B------:R-:W-:-:S06]  /*cbd0*/  FADD.FTZ R189, R23, R216 ;  /* 0x000000d817bd7221 */ /* 0x000fcc0000010000 */
[----:B------:R-:W1:Y:S08]  /*cbe0*/  MUFU.EX2 R13, R13 ;  /* 0x0000000d000d7308 */ /* 0x000e700000000800 */
[----:B------:R-:W2:Y:S01]  /*cbf0*/  MUFU.EX2 R158, R158 ;  /* 0x0000009e009e7308 */ /* 0x000ea20000000800 */
[----:B------:R-:W-:Y:S01]  /*cc00*/  FADD.FTZ R187, R156, R187 ;  /* 0x000000bb9cbb7221 */ /* 0x000fe20000010000 */
[----:B------:R-:W-:-:S06]  /*cc10*/  FADD.FTZ R214, R160, R189 ;  /* 0x000000bda0d67221 */ /* 0x000fcc0000010000 */
[----:B------:R-:W2:Y:S08]  /*cc20*/  MUFU.EX2 R11, R11 ;  /* 0x0000000b000b7308 */ /* 0x000eb00000000800 */
[----:B------:R-:W2:Y:S01]  /*cc30*/  MUFU.EX2 R15, R236 ;  /* 0x000000ec000f7308 */ /* 0x000ea20000000800 */
[----:B0-----:R-:W-:Y:S01]  /*cc40*/  FADD.FTZ R216, R18, R187 ;  /* 0x000000bb12d87221 */ /* 0x001fe20000010000 */
[----:B-1----:R-:W-:-:S06]  /*cc50*/  FADD.FTZ R187, R21, R214 ;  /* 0x000000d615bb7221 */ /* 0x002fcc0000010000 */
[----:B------:R-:W0:Y:S08]  /*cc60*/  MUFU.EX2 R12, R12 ;  /* 0x0000000c000c7308 */ /* 0x000e300000000800 */
[----:B------:R1:W4:Y:S01]  /*cc70*/  MUFU.EX2 R20, R75 ;  /* 0x0000004b00147308 */ /* 0x0003220000000800 */
[----:B------:R-:W-:Y:S01]  /*cc80*/  FADD.FTZ R216, R13, R216 ;  /* 0x000000d80dd87221 */ /* 0x000fe20000010000 */
[----:B--2---:R-:W-:-:S06]  /*cc90*/  FADD.FTZ R214, R158, R187 ;  /* 0x000000bb9ed67221 */ /* 0x004fcc0000010000 */
[----:B------:R-:W2:Y:S01]  /*cca0*/  MUFU.EX2 R3, R3 ;  /* 0x0000000300037308 */ /* 0x000ea20000000800 */
[----:B-1----:R-:W-:Y:S01]  /*ccb0*/  FADD.FTZ R75, R11, R216 ;  /* 0x000000d80b4b7221 */ /* 0x002fe20000010000 */
[----:B------:R-:W-:-:S06]  /*ccc0*/  FADD.FTZ R187, R15, R214 ;  /* 0x000000d60fbb7221 */ /* 0x000fcc0000010000 */
[----:B------:R-:W1:Y:S01]  /*ccd0*/  MUFU.EX2 R14, R14 ;  /* 0x0000000e000e7308 */ /* 0x000e620000000800 */
[----:B0-----:R-:W-:Y:S01]  /*cce0*/  FADD.FTZ R75, R12, R75 ;  /* 0x0000004b0c4b7221 */ /* 0x001fe20000010000 */
[----:B----4-:R-:W-:-:S06]  /*ccf0*/  FADD.FTZ R214, R20, R187 ;  /* 0x000000bb14d67221 */ /* 0x010fcc0000010000 */
[----:B------:R-:W0:Y:S01]  /*cd00*/  MUFU.EX2 R9, R9 ;  /* 0x0000000900097308 */ /* 0x000e220000000800 */
[----:B------:R-:W-:Y:S01]  /*cd10*/  FADD.FTZ R216, R8, R75 ;  /* 0x0000004b08d87221 */ /* 0x000fe20000010000 */
[----:B--2---:R-:W-:Y:S01]  /*cd20*/  FADD.FTZ R75, R3, R214 ;  /* 0x000000d6034b7221 */ /* 0x004fe20000010000 */
[----:B------:R-:W-:-:S03]  /*cd30*/  FMUL.FTZ R217, R25, R24 ;  /* 0x0000001819d97220 */ /* 0x000fc60000410000 */
[----:B-1----:R-:W-:Y:S01]  /*cd40*/  FADD.FTZ R75, R14, R75 ;  /* 0x0000004b0e4b7221 */ /* 0x002fe20000010000 */
[----:B------:R-:W-:Y:S01]  /*cd50*/  FMUL.FTZ R219, R100, R4 ;  /* 0x0000000464db7220 */ /* 0x000fe20000410000 */
[----:B------:R-:W-:-:S03]  /*cd60*/  FMUL.FTZ R189, R25, R26 ;  /* 0x0000001a19bd7220 */ /* 0x000fc60000410000 */
[----:B------:R3:W-:Y:S01]  /*cd70*/  ST.E desc[UR54][R16.64+0x454], R75 ;  /* 0x0004544b10007985 */ /* 0x0007e2000c101936 */
[----:B0-----:R-:W-:-:S03]  /*cd80*/  FADD.FTZ R187, R9, R216 ;  /* 0x000000d809bb7221 */ /* 0x001fc60000010000 */
[----:B------:R0:W-:Y:S01]  /*cd90*/  ST.E desc[UR54][R16.64+0x424], R217 ;  /* 0x000424d910007985 */ /* 0x0001e2000c101936 */
[C---:B------:R-:W-:Y:S01]  /*cda0*/  FMUL.FTZ R197, R25.reuse, R28 ;  /* 0x0000001c19c57220 */ /* 0x040fe20000410000 */
[C---:B------:R-:W-:Y:S01]  /*cdb0*/  FMUL.FTZ R213, R25.reuse, R30 ;  /* 0x0000001e19d57220 */ /* 0x040fe20000410000 */
[C---:B---3--:R-:W-:Y:S01]  /*cdc0*/  FMUL.FTZ R75, R25.reuse, R36 ;  /* 0x00000024194b7220 */ /* 0x048fe20000410000 */
[----:B------:R1:W-:Y:S01]  /*cdd0*/  ST.E desc[UR54][R16.64+0x450], R187 ;  /* 0x000450bb10007985 */ /* 0x0003e2000c101936 */
[C---:B------:R-:W-:Y:S01]  /*cde0*/  FMUL.FTZ R215, R25.reuse, R32 ;  /* 0x0000002019d77220 */ /* 0x040fe20000410000 */
[C---:B------:R-:W-:Y:S01]  /*cdf0*/  FMUL.FTZ R225, R25.reuse, R44 ;  /* 0x0000002c19e17220 */ /* 0x040fe20000410000 */
[C---:B0-----:R-:W-:Y:S01]  /*ce00*/  FMUL.FTZ R217, R25.reuse, R42 ;  /* 0x0000002a19d97220 */ /* 0x041fe20000410000 */
[----:B------:R0:W-:Y:S01]  /*ce10*/  ST.E desc[UR54][R16.64+0x42c], R219 ;  /* 0x00042cdb10007985 */ /* 0x0001e2000c101936 */
[----:B------:R-:W-:-:S03]  /*ce20*/  FMUL.FTZ R227, R25, R46 ;  /* 0x0000002e19e37220 */ /* 0x000fc60000410000 */
[----:B------:R2:W-:Y:S04]  /*ce30*/  ST.E desc[UR54][R16.64+0x230], R189 ;  /* 0x000230bd10007985 */ /* 0x0005e8000c101936 */
[----:B------:R3:W-:Y:S01]  /*ce40*/  ST.E desc[UR54][R16.64+0x254], R75 ;  /* 0x0002544b10007985 */ /* 0x0007e2000c101936 */
[C---:B-1----:R-:W-:Y:S01]  /*ce50*/  FMUL.FTZ R187, R25.reuse, R34 ;  /* 0x0000002219bb7220 */ /* 0x042fe20000410000 */
[C---:B0-----:R-:W-:Y:S01]  /*ce60*/  FMUL.FTZ R219, R25.reuse, R40 ;  /* 0x0000002819db7220 */ /* 0x041fe20000410000 */
[C---:B--2---:R-:W-:Y:S01]  /*ce70*/  FMUL.FTZ R189, R25.reuse, R38 ;  /* 0x0000002619bd7220 */ /* 0x044fe20000410000 */
[C---:B---3--:R-:W-:Y:S01]  /*ce80*/  FMUL.FTZ R75, R25.reuse, R50 ;  /* 0x00000032194b7220 */ /* 0x048fe20000410000 */
[----:B------:R0:W-:Y:S04]  /*ce90*/  ST.E desc[UR54][R16.64+0x234], R197 ;  /* 0x000234c510007985 */ /* 0x0001e8000c101936 */
[----:B------:R1:W-:Y:S04]  /*cea0*/  ST.E desc[UR54][R16.64+0x240], R213 ;  /* 0x000240d510007985 */ /* 0x0003e8000c101936 */
[----:B------:R2:W-:Y:S04]  /*ceb0*/  ST.E desc[UR54][R16.64+0x244], R215 ;  /* 0x000244d710007985 */ /* 0x0005e8000c101936 */
[----:B------:R3:W-:Y:S01]  /*cec0*/  ST.E desc[UR54][R16.64+0x250], R187 ;  /* 0x000250bb10007985 */ /* 0x0007e2000c101936 */
[----:B0-----:R-:W-:-:S03]  /*ced0*/  FMUL.FTZ R197, R25, R54 ;  /* 0x0000003619c57220 */ /* 0x001fc60000410000 */
[----:B------:R0:W-:Y:S01]  /*cee0*/  ST.E desc[UR54][R16.64+0x260], R189 ;  /* 0x000260bd10007985 */ /* 0x0001e2000c101936 */
[----:B-1----:R-:W-:-:S03]  /*cef0*/  FMUL.FTZ R213, R25, R48 ;  /* 0x0000003019d57220 */ /* 0x002fc60000410000 */
[----:B------:R1:W-:Y:S01]  /*cf00*/  ST.E desc[UR54][R16.64+0x264], R217 ;  /* 0x000264d910007985 */ /* 0x0003e2000c101936 */
[----:B--2---:R-:W-:-:S03]  /*cf10*/  FMUL.FTZ R215, R25, R56 ;  /* 0x0000003819d77220 */ /* 0x004fc60000410000 */
[----:B------:R2:W-:Y:S01]  /*cf20*/  ST.E desc[UR54][R16.64+0x270], R219 ;  /* 0x000270db10007985 */ /* 0x0005e2000c101936 */
[----:B---3--:R-:W-:-:S03]  /*cf30*/  FMUL.FTZ R187, R25, R52 ;  /* 0x0000003419bb7220 */ /* 0x008fc60000410000 */
[----:B------:R3:W-:Y:S01]  /*cf40*/  ST.E desc[UR54][R16.64+0x274], R225 ;  /* 0x000274e110007985 */ /* 0x0007e2000c101936 */
[----:B0-----:R-:W-:-:S03]  /*cf50*/  FMUL.FTZ R189, R25, R58 ;  /* 0x0000003a19bd7220 */ /* 0x001fc60000410000 */
[----:B------:R0:W-:Y:S01]  /*cf60*/  ST.E desc[UR54][R16.64+0x280], R227 ;  /* 0x000280e310007985 */ /* 0x0001e2000c101936 */
[----:B-1----:R-:W-:-:S03]  /*cf70*/  FMUL.FTZ R217, R25, R64 ;  /* 0x0000004019d97220 */ /* 0x002fc60000410000 */
[----:B------:R1:W-:Y:S01]  /*cf80*/  ST.E desc[UR54][R16.64+0x284], R75 ;  /* 0x0002844b10007985 */ /* 0x0003e2000c101936 */
[C---:B--2---:R-:W-:Y:S01]  /*cf90*/  FMUL.FTZ R219, R25.reuse, R60 ;  /* 0x0000003c19db7220 */ /* 0x044fe20000410000 */
[C---:B---3--:R-:W-:Y:S01]  /*cfa0*/  FMUL.FTZ R225, R25.reuse, R62 ;  /* 0x0000003e19e17220 */ /* 0x048fe20000410000 */
[C---:B0-----:R-:W-:Y:S01]  /*cfb0*/  FMUL.FTZ R227, R25.reuse, R66 ;  /* 0x0000004219e37220 */ /* 0x041fe20000410000 */
[C---:B-1----:R-:W-:Y:S01]  /*cfc0*/  FMUL.FTZ R75, R25.reuse, R76 ;  /* 0x0000004c194b7220 */ /* 0x042fe20000410000 */
        /* <DEDUP_REMOVED lines=59> */
[----:B-1----:R-:W-:Y:S01]  /*d380*/  FMUL.FTZ R75, R25, R140 ;  /* 0x0000008c194b7220 */ /* 0x002fe20000410000 */
        /* <DEDUP_REMOVED lines=10> */
[C---:B0-----:R-:W-:Y:S01]  /*d430*/  FMUL.FTZ R187, R25.reuse, R132 ;  /* 0x0000008419bb7220 */ /* 0x041fe20000410000 */
        /* <DEDUP_REMOVED lines=9> */
[C---:B------:R-:W-:Y:S02]  /*d4d0*/  FMUL.FTZ R35, R100.reuse, R35 ;  /* 0x0000002364237220 */ /* 0x040fe40000410000 */
[----:B------:R3:W-:Y:S01]  /*d4e0*/  ST.E desc[UR54][R16.64+0x3b4], R225 ;  /* 0x0003b4e110007985 */ /* 0x0007e2000c101936 */
[----:B0-----:R-:W-:Y:S01]  /*d4f0*/  FMUL.FTZ R189, R25, R150 ;  /* 0x0000009619bd7220 */ /* 0x001fe20000410000 */
[----:B------:R-:W-:-:S02]  /*d500*/  FMUL.FTZ R37, R100, R37 ;  /* 0x0000002564257220 */ /* 0x000fc40000410000 */
[----:B------:R0:W-:Y:S01]  /*d510*/  ST.E desc[UR54][R16.64+0x3c0], R227 ;  /* 0x0003c0e310007985 */ /* 0x0001e2000c101936 */
[C---:B-1----:R-:W-:Y:S01]  /*d520*/  FMUL.FTZ R217, R25.reuse, R142 ;  /* 0x0000008e19d97220 */ /* 0x042fe20000410000 */
[C---:B------:R-:W-:Y:S02]  /*d530*/  FMUL.FTZ R57, R100.reuse, R57 ;  /* 0x0000003964397220 */ /* 0x040fe40000410000 */
[----:B------:R1:W-:Y:S01]  /*d540*/  ST.E desc[UR54][R16.64+0x3c4], R75 ;  /* 0x0003c44b10007985 */ /* 0x0003e2000c101936 */
[C---:B--2---:R-:W-:Y:S01]  /*d550*/  FMUL.FTZ R219, R25.reuse, R148 ;  /* 0x0000009419db7220 */ /* 0x044fe20000410000 */
[C---:B------:R-:W-:Y:S01]  /*d560*/  FMUL.FTZ R55, R100.reuse, R55 ;  /* 0x0000003764377220 */ /* 0x040fe20000410000 */
[C---:B------:R-:W-:Y:S01]  /*d570*/  FMUL.FTZ R53, R100.reuse, R53 ;  /* 0x0000003564357220 */ /* 0x040fe20000410000 */
[C---:B---3--:R-:W-:Y:S01]  /*d580*/  FMUL.FTZ R225, R25.reuse, R146 ;  /* 0x0000009219e17220 */ /* 0x048fe20000410000 */
[C---:B------:R-:W-:Y:S01]  /*d590*/  FMUL.FTZ R47, R100.reuse, R47 ;  /* 0x0000002f642f7220 */ /* 0x040fe20000410000 */
[C---:B------:R-:W-:Y:S01]  /*d5a0*/  FMUL.FTZ R51, R100.reuse, R51 ;  /* 0x0000003364337220 */ /* 0x040fe20000410000 */
[C---:B------:R-:W-:Y:S01]  /*d5b0*/  FMUL.FTZ R49, R100.reuse, R49 ;  /* 0x0000003164317220 */ /* 0x040fe20000410000 */
[C---:B0-----:R-:W-:Y:S01]  /*d5c0*/  FMUL.FTZ R227, R25.reuse, R144 ;  /* 0x0000009019e37220 */ /* 0x041fe20000410000 */
[C---:B------:R-:W-:Y:S01]  /*d5d0*/  FMUL.FTZ R69, R100.reuse, R69 ;  /* 0x0000004564457220 */ /* 0x040fe20000410000 */
[C---:B------:R-:W-:Y:S01]  /*d5e0*/  FMUL.FTZ R67, R100.reuse, R67 ;  /* 0x0000004364437220 */ /* 0x040fe20000410000 */
[C---:B------:R-:W-:Y:S01]  /*d5f0*/  FMUL.FTZ R59, R100.reuse, R59 ;  /* 0x0000003b643b7220 */ /* 0x040fe20000410000 */
[C---:B-1----:R-:W-:Y:S01]  /*d600*/  FMUL.FTZ R75, R25.reuse, R212 ;  /* 0x000000d4194b7220 */ /* 0x042fe20000410000 */
        /* <DEDUP_REMOVED lines=66> */
[----:B------:R2:W-:Y:S04]  /*da30*/  ST.E desc[UR54][R16.64+0x288], R37 ;  /* 0x0002882510007985 */ /* 0x0005e8000c101936 */
        /* <DEDUP_REMOVED lines=48> */
[----:B------:R4:W-:Y:S04]  /*dd40*/  ST.E desc[UR54][R16.64+0x40c], R143 ;  /* 0x00040c8f10007985 */ /* 0x0009e8000c101936 */
[----:B------:R-:W-:Y:S04]  /*dd50*/  ST.E desc[UR54][R16.64+0x418], R149 ;  /* 0x0004189510007985 */ /* 0x000fe8000c101936 */
[----:B------:R-:W-:Y:S04]  /*dd60*/  ST.E desc[UR54][R16.64+0x41c], R147 ;  /* 0x00041c9310007985 */ /* 0x000fe8000c101936 */
[----:B------:R4:W-:Y:S01]  /*dd70*/  ST.E desc[UR54][R16.64+0x428], R145 ;  /* 0x0004289110007985 */ /* 0x0009e2000c101936 */
[----:B------:R1:W-:Y:S06]  /*dd80*/  BAR.SYNC.DEFER_BLOCKING R199, 0x100 ;  /* 0x000400c70000751d */ /* 0x0003ec0000010000 */
[----:B0-----:R-:W4:Y:S04]  /*dd90*/  LD.E R5, desc[UR54][R16.64+0x230] ;  /* 0x0002303610057980 */ /* 0x001f28000c101900 */
[----:B------:R-:W4:Y:S04]  /*dda0*/  LD.E R25, desc[UR54][R16.64+0x234] ;  /* 0x0002343610197980 */ /* 0x000f28000c101900 */
[----:B------:R-:W4:Y:S04]  /*ddb0*/  LD.E R27, desc[UR54][R16.64+0x238] ;  /* 0x00023836101b7980 */ /* 0x000f28000c101900 */
[----:B------:R-:W4:Y:S04]  /*ddc0*/  LD.E R29, desc[UR54][R16.64+0x23c] ;  /* 0x00023c36101d7980 */ /* 0x000f28000c101900 */
[----:B------:R-:W4:Y:S04]  /*ddd0*/  LD.E R31, desc[UR54][R16.64+0x240] ;  /* 0x00024036101f7980 */ /* 0x000f28000c101900 */
[----:B------:R-:W4:Y:S04]  /*dde0*/  LD.E R33, desc[UR54][R16.64+0x244] ;  /* 0x0002443610217980 */ /* 0x000f28000c101900 */
[----:B-1----:R-:W4:Y:S04]  /*ddf0*/  LD.E R35, desc[UR54][R16.64+0x248] ;  /* 0x0002483610237980 */ /* 0x002f28000c101900 */
[----:B--2---:R-:W2:Y:S04]  /*de00*/  LD.E R37, desc[UR54][R16.64+0x24c] ;  /* 0x00024c3610257980 */ /* 0x004ea8000c101900 */
[----:B------:R-:W2:Y:S04]  /*de10*/  LD.E R39, desc[UR54][R16.64+0x250] ;  /* 0x0002503610277980 */ /* 0x000ea8000c101900 */
[----:B------:R-:W2:Y:S04]  /*de20*/  LD.E R41, desc[UR54][R16.64+0x254] ;  /* 0x0002543610297980 */ /* 0x000ea8000c101900 */
[----:B------:R-:W2:Y:S04]  /*de30*/  LD.E R43, desc[UR54][R16.64+0x258] ;  /* 0x00025836102b7980 */ /* 0x000ea8000c101900 */
[----:B------:R-:W2:Y:S04]  /*de40*/  LD.E R45, desc[UR54][R16.64+0x25c] ;  /* 0x00025c36102d7980 */ /* 0x000ea8000c101900 */
        /* <DEDUP_REMOVED lines=121> */
[----:B------:R-:W-:Y:S04]  /*e5e0*/  ST.E desc[UR54][R16.64+0x244], R33 ;  /* 0x0002442110007985 */ /* 0x000fe8000c101936 */
[----:B------:R-:W-:Y:S04]  /*e5f0*/  ST.E desc[UR54][R16.64+0x248], R35 ;  /* 0x0002482310007985 */ /* 0x000fe8000c101936 */
[----:B--2---:R-:W-:Y:S04]  /*e600*/  ST.E desc[UR54][R16.64+0x24c], R37 ;  /* 0x00024c2510007985 */ /* 0x004fe8000c101936 */
[----:B------:R-:W-:Y:S04]  /*e610*/  ST.E desc[UR54][R16.64+0x250], R39 ;  /* 0x0002502710007985 */ /* 0x000fe8000c101936 */
[----:B------:R-:W-:Y:S04]  /*e620*/  ST.E desc[UR54][R16.64+0x254], R41 ;  /* 0x0002542910007985 */ /* 0x000fe8000c101936 */
[----:B------:R-:W-:Y:S04]  /*e630*/  ST.E desc[UR54][R16.64+0x258], R43 ;  /* 0x0002582b10007985 */ /* 0x000fe8000c101936 */
[----:B------:R-:W-:Y:S04]  /*e640*/  ST.E desc[UR54][R16.64+0x25c], R45 ;  /* 0x00025c2d10007985 */ /* 0x000fe8000c101936 */
[----:B---3--:R-:W-:Y:S04]  /*e650*/  ST.E desc[UR54][R16.64+0x260], R47 ;  /* 0x0002602f10007985 */ /* 0x008fe8000c101936 */
        /* <DEDUP_REMOVED lines=115> */
[----:B0-----:R-:W4:Y:S04]  /*ed90*/  LD.E R187, desc[UR54][R16.64+0x218] ;  /* 0x0002183610bb7980 */ /* 0x001f28000c101900 */
[----:B-1----:R-:W4:Y:S04]  /*eda0*/  LD.E.64 R4, desc[UR54][R16.64+0xa8] ;  /* 0x0000a83610047980 */ /* 0x002f28000c101b00 */
[----:B------:R-:W4:Y:S04]  /*edb0*/  LDL R188, [R1+0x88] ;  /* 0x0000880001bc7983 */ /* 0x000f280000100800 */
[----:B--2---:R-:W2:Y:S04]  /*edc0*/  LD.E R24, desc[UR54][R16.64+0x230] ;  /* 0x0002303610187980 */ /* 0x004ea8000c101900 */
[----:B------:R-:W2:Y:S04]  /*edd0*/  LD.E R25, desc[UR54][R16.64+0x234] ;  /* 0x0002343610197980 */ /* 0x000ea8000c101900 */
[----:B---3--:R-:W2:Y:S04]  /*ede0*/  LD.E R26, desc[UR54][R16.64+0x238] ;  /* 0x00023836101a7980 */ /* 0x008ea8000c101900 */
[----:B------:R-:W2:Y:S04]  /*edf0*/  LD.E R27, desc[UR54][R16.64+0x23c] ;  /* 0x00023c36101b7980 */ /* 0x000ea8000c101900 */
[----:B----4-:R-:W2:Y:S04]  /*ee00*/  LD.E R28, desc[UR54][R16.64+0x240] ;  /* 0x00024036101c7980 */ /* 0x010ea8000c101900 */
        /* <DEDUP_REMOVED lines=272> */
[----:B0-----:R-:W-:-:S06]  /*ff10*/  WARPGROUP.ARRIVE ;  /* 0x00000000000079c5 */ /* 0x001fcc0000000000 */
        /* <DEDUP_REMOVED lines=700> */
[----:B0-----:R-:W4:Y:S04]  /*12ae0*/  LD.E R25, desc[UR54][R16.64+0x258] ;  /* 0x0002583610197980 */ /* 0x001f28000c101900 */
        /* <DEDUP_REMOVED lines=247> */
[----:B0-----:R-:W2:Y:S04]  /*13a60*/  LDL.64 R4, [R1+0x68] ;  /* 0x0000680001047983 */ /* 0x001ea80000100a00 */
[----:B------:R-:W3:Y:S01]  /*13a70*/  LD.E R0, desc[UR54][R16.64+0x218] ;  /* 0x0002183610007980 */ /* 0x000ee2000c101900 */
[----:B--2---:R-:W-:-:S05]  /*13a80*/  MOV R3, R4 ;  /* 0x0000000400037202 */ /* 0x004fca0000000f00 */
[----:B---3--:R-:W-:-:S05]  /*13a90*/  IMAD R0, R0, 0x8, R3 ;  /* 0x0000000800007824 */ /* 0x008fca00078e0203 */
[----:B------:R-:W-:-:S04]  /*13aa0*/  PRMT R0, RZ, 0x654, R0 ;  /* 0x00000654ff007816 */ /* 0x000fc80000000000 */
[----:B------:R1:W-:Y:S03]  /*13ab0*/  SYNCS.ARRIVE.TRANS64.RED.A1T0 RZ, [R0+URZ], RZ ;  /* 0x000000ff00ff79a7 */ /* 0x0003e6000810043f */
.L_x_2524:
[----:B------:R-:W-:Y:S05]  /*13ac0*/  BSYNC B0 ;  /* 0x0000000000007941 */ /* 0x000fea0003800000 */
.L_x_2523:
[----:B------:R-:W-:Y:S05]  /*13ad0*/  @P1 BRA `(.L_x_2525) ;  /* 0xffffff60008c1947 */ /* 0x000fea000383ffff */
.L_x_2508:
[----:B------:R-:W-:-:S13]  /*13ae0*/  ISETP.GE.AND P1, PT, R10, UR43, PT ;  /* 0x0000002b0a007c0c */ /* 0x000fda000bf26270 */
[----:B------:R-:W-:Y:S05]  /*13af0*/  @!P1 BRA `(.L_x_2526) ;  /* 0x000000b000649947 */ /* 0x000fea0003800000 */
[----:B0-----:R0:W5:Y:S02]  /*13b00*/  LDL.64 R2, [R1+0x178] ;  /* 0x0001780001027983 */ /* 0x0011640000100a00 */
.L_x_2557:
[----:B0----5:R-:W2:Y:S04]  /*13b10*/  LD.E R5, desc[UR54][R2.64] ;  /* 0x0000003602057980 */ /* 0x021ea8000c101900 */
        /* <DEDUP_REMOVED lines=13> */
[----:B------:R-:W-:Y:S05]  /*13bf0*/  YIELD ;  /* 0x0000000000007946 */ /* 0x000fea0003800000 */
[----:B------:R-:W-:Y:S01]  /*13c00*/  BSSY B0, `(.L_x_2527) ;  /* 0x0000006000007945 */ /* 0x000fe20003800000 */
[----:B---3--:R-:W-:Y:S01]  /*13c10*/  @!P1 IMAD.MOV.U32 R5, RZ, RZ, RZ ;  /* 0x000000ffff059224 */ /* 0x008fe200078e00ff */
[----:B--2---:R-:W-:-:S04]  /*13c20*/  LOP3.LUT R0, R0, 0x1, RZ, 0xfc, !PT ;  /* 0x0000000100007812 */ /* 0x004fc800078efcff */
[----:B------:R-:W-:-:S13]  /*13c30*/  ISETP.NE.AND P2, PT, R0, 0x3, PT ;  /* 0x000000030000780c */ /* 0x000fda0003f45270 */
[----:B-1----:R-:W-:Y:S05]  /*13c40*/  @!P2 BRA `(.L_x_2528) ;  /* 0x000000000004a947 */ /* 0x002fea0003800000 */
[----:B------:R-:W-:Y:S01]  /*13c50*/  BPT.TRAP 0x1 ;  /* 0x000000040000795c */ /* 0x000fe20000300000 */
.L_x_2528:
[----:B------:R-:W-:Y:S05]  /*13c60*/  BSYNC B0 ;  /* 0x0000000000007941 */ /* 0x000fea0003800000 */
.L_x_2527:
        /* <DEDUP_REMOVED lines=13> */
.L_x_2530:
[----:B------:R-:W-:Y:S05]  /*13d40*/  BSYNC B0 ;  /* 0x0000000000007941 */ /* 0x000fea0003800000 */
.L_x_2529:
        /* <DEDUP_REMOVED lines=8> */
.L_x_2532:
[----:B------:R-:W-:Y:S05]  /*13dd0*/  BSYNC B0 ;  /* 0x0000000000007941 */ /* 0x000fea0003800000 */
.L_x_2531:
[----:B------:R-:W2:Y:S04]  /*13de0*/  LD.E R5, desc[UR54][R2.64] ;  /* 0x0000003602057980 */ /* 0x000ea8000c101900 */
[----:B------:R-:W2:Y:S01]  /*13df0*/  LDL.64 R8, [R1+0xa0] ;  /* 0x0000a00001087983 */ /* 0x000ea20000100a00 */
[----:B------:R-:W-:Y:S05]  /*13e00*/  WARPSYNC.ALL ;  /* 0x0000000000007948 */ /* 0x000fea0003800000 */
[----:B------:R-:W3:Y:S04]  /*13e10*/  LDL.64 R18, [R1+0x98] ;  /* 0x0000980001127983 */ /* 0x000ee80000100a00 */
[----:B-1---5:R-:W4:Y:S04]  /*13e20*/  LDL.64 R6, [R1+0x98] ;  /* 0x0000980001067983 */ /* 0x022f280000100a00 */
[----:B------:R-:W4:Y:S01]  /*13e30*/  LDL.64 R12, [R1+0x98] ;  /* 0x00009800010c7983 */ /* 0x000f220000100a00 */
[----:B--2---:R-:W-:-:S03]  /*13e40*/  IMAD R4, R5, 0x300, R8 ;  /* 0x0000030005047824 */ /* 0x004fc600078e0208 */
[----:B------:R-:W2:Y:S01]  /*13e50*/  LDL.64 R14, [R1+0x98] ;  /* 0x00009800010e7983 */ /* 0x000ea20000100a00 */
        /* <DEDUP_REMOVED lines=11> */
[----:B---3--:R-:W-:-:S02]  /*13f10*/  R2UR UR4, R18 ;  /* 0x00000000120472ca */ /* 0x008fc400000e0000 */
[----:B------:R-:W-:Y:S01]  /*13f20*/  R2UR UR5, R19 ;  /* 0x00000000130572ca */ /* 0x000fe200000e0000 */
[----:B------:R-:W3:-:S12]  /*13f30*/  LDL R18, [R1+0x54] ;  /* 0x0000540001127983 */ /* 0x000ed80000100800 */
        /* <DEDUP_REMOVED lines=31> */
[----:B---3--:R-:W-:-:S04]  /*14130*/  LOP3.LUT R18, R18, 0x1, RZ, 0xfc, !PT ;  /* 0x0000000112127812 */ /* 0x008fc800078efcff */
[----:B------:R-:W-:Y:S01]  /*14140*/  ISETP.NE.AND P2, PT, R18, 0x3, PT ;  /* 0x000000031200780c */ /* 0x000fe20003f45270 */
[----:B------:R-:W-:Y:S01]  /*14150*/  BSSY B0, `(.L_x_2534) ;  /* 0x0000004000007945 */ /* 0x000fe20003800000 */
[----:B------:R-:W-:-:S11]  /*14160*/  WARPGROUP.DEPBAR.LE gsb0, 0x0 ;  /* 0x00008000000079c5 */ /* 0x000fd60000010000 */
[----:B-1----:R-:W-:Y:S05]  /*14170*/  @!P2 BRA `(.L_x_2535) ;  /* 0x000000000004a947 */ /* 0x002fea0003800000 */
[----:B------:R-:W-:Y:S01]  /*14180*/  BPT.TRAP 0x1 ;  /* 0x000000040000795c */ /* 0x000fe20000300000 */
.L_x_2535:
[----:B------:R-:W-:Y:S05]  /*14190*/  BSYNC B0 ;  /* 0x0000000000007941 */ /* 0x000fea0003800000 */
.L_x_2534:
        /* <DEDUP_REMOVED lines=10> */
.L_x_2537:
[----:B------:R-:W-:Y:S05]  /*14240*/  BSYNC B0 ;  /* 0x0000000000007941 */ /* 0x000fea0003800000 */
.L_x_2536:
[----:B------:R-:W-:Y:S04]  /*14250*/  BSSY B0, `(.L_x_2538) ;  /* 0x0000006000007945 */ /* 0x000fe80003800000 */
[----:B--2---:R-:W-:Y:S05]  /*14260*/  @P1 BRA `(.L_x_2539) ;  /* 0x0000000000101947 */ /* 0x004fea0003800000 */
[----:B-----5:R-:W-:Y:S01]  /*14270*/  IMAD R4, R4, 0x8, R7 ;  /* 0x0000000804047824 */ /* 0x020fe200078e0207 */
[----:B-1----:R-:W-:-:S04]  /*14280*/  SHF.L.U32 R5, R6, 0x1f, RZ ;  /* 0x0000001f06057819 */ /* 0x002fc800000006ff */
[----:B------:R-:W1:Y:S02]  /*14290*/  SYNCS.PHASECHK.TRANS64.TRYWAIT P1, [R4+URZ], R5 ;  /* 0x00000005040075a7 */ /* 0x000e64000802017f */
[----:B-1----:R-:W-:Y:S05]  /*142a0*/  @!P1 BRA `(.L_x_2540) ;  /* 0x0000013800309947 */ /* 0x002fea0003800000 */
.L_x_2539:
[----:B------:R-:W-:Y:S05]  /*142b0*/  BSYNC B0 ;  /* 0x0000000000007941 */ /* 0x000fea0003800000 */
.L_x_2538:
        /* <DEDUP_REMOVED lines=203> */
[----:B------:R-:W3:Y:S01]  /*14f70*/  LDL.64 R8, [R1+0x170] ;  /* 0x0001700001087983 */ /* 0x000ee20000100a00 */
[----:B------:R-:W-:Y:S02]  /*14f80*/  ULDC UR4, c[0x0][0x20] ;  /* 0x0000080000047ab9 */ /* 0x000fe40000000800 */
[----:B------:R-:W-:Y:S01]  /*14f90*/  VIADD R7, R22, -UR4 ;  /* 0x8000000416077c36 */ /* 0x000fe20008000000 */
[----:B------:R-:W4:Y:S04]  /*14fa0*/  LDL R18, [R1+0x70] ;  /* 0x0000700001127983 */ /* 0x000f280000100800 */
[----:B------:R-:W4:Y:S04]  /*14fb0*/  LDL R12, [R7] ;  /* 0x00000000070c7983 */ /* 0x000f280000100800 */
[----:B------:R-:W4:Y:S04]  /*14fc0*/  LDL R6, [R7+0x8] ;  /* 0x0000080007067983 */ /* 0x000f280000100800 */
[----:B--2---:R-:W2:Y:S04]  /*14fd0*/  LDL R4, [R7+0x18] ;  /* 0x0000180007047983 */ /* 0x004ea80000100800 */
[----:B------:R-:W2:Y:S04]  /*14fe0*/  LDL R5, [R7+0x4] ;  /* 0x0000040007057983 */ /* 0x000ea80000100800 */
[----:B------:R-:W2:Y:S04]  /*14ff0*/  LDL R14, [R7+0xc] ;  /* 0x00000c00070e7983 */ /* 0x000ea80000100800 */
[----:B------:R-:W2:Y:S04]  /*15000*/  LDL R13, [R7+0x10] ;  /* 0x00001000070d7983 */ /* 0x000ea80000100800 */
[----:B------:R-:W2:Y:S04]  /*15010*/  LDL R15, [R7+0x14] ;  /* 0x00001400070f7983 */ /* 0x000ea80000100800 */
[----:B---3--:R-:W3:Y:S01]  /*15020*/  LD.E R11, desc[UR54][R8.64] ;  /* 0x00000036080b7980 */ /* 0x008ee2000c101900 */
[----:B----4-:R-:W-:-:S04]  /*15030*/  SHF.R.S32.HI R23, RZ, 0x1f, R12 ;  /* 0x0000001fff177819 */ /* 0x010fc8000001140c */
[----:B------:R-:W-:Y:S02]  /*15040*/  LEA.HI R23, R23, R12, RZ, 0x7 ;  /* 0x0000000c17177211 */ /* 0x000fe400078f38ff */
[----:B--2---:R-:W-:Y:S01]  /*15050*/  ISETP.GE.AND P2, PT, R4, 0x1, PT ;  /* 0x000000010400780c */ /* 0x004fe20003f46270 */
[----:B------:R-:W-:Y:S01]  /*15060*/  BSSY B0, `(.L_x_2541) ;  /* 0x000009a000007945 */ /* 0x000fe20003800000 */
[-C--:B---3--:R-:W-:Y:S01]  /*15070*/  FMUL.FTZ R9, R25, R11.reuse ;  /* 0x0000000b19097220 */ /* 0x088fe20000410000 */
[----:B------:R-:W-:Y:S01]  /*15080*/  LOP3.LUT R25, R23, 0xffffff80, RZ, 0xc0, !PT ;  /* 0xffffff8017197812 */ /* 0x000fe200078ec0ff */
[----:B------:R-:W-:-:S04]  /*15090*/  FMUL.FTZ R8, R24, R11 ;  /* 0x0000000b18087220 */ /* 0x000fc80000410000 */
[----:B------:R-:W-:Y:S02]  /*150a0*/  IMAD.IADD R25, R12, 0x1, -R25 ;  /* 0x000000010c197824 */ /* 0x000fe400078e0a19 */
[-C--:B------:R-:W-:Y:S01]  /*150b0*/  FMUL.FTZ R87, R27, R11.reuse ;  /* 0x0000000b1b577220 */ /* 0x080fe20000410000 */
[-C--:B------:R-:W-:Y:S02]  /*150c0*/  FMUL.FTZ R28, R28, R11.reuse ;  /* 0x0000000b1c1c7220 */ /* 0x080fe40000410000 */
[----:B------:R-:W-:Y:S01]  /*150d0*/  SHF.R.S32.HI R24, RZ, 0x1f, R25 ;  /* 0x0000001fff187819 */ /* 0x000fe20000011419 */
[----:B------:R-:W-:-:S03]  /*150e0*/  FMUL.FTZ R29, R29, R11 ;  /* 0x0000000b1d1d7220 */ /* 0x000fc60000410000 */
[----:B------:R-:W-:Y:S01]  /*150f0*/  LEA.HI R27, R24, R25, RZ, 0x2 ;  /* 0x00000019181b7211 */ /* 0x000fe200078f10ff */
[----:B------:R2:W3:Y:S01]  /*15100*/  MUFU.TANH R72, R28 ;  /* 0x0000001c00487308 */ /* 0x0004e20000002400 */
[----:B------:R-:W-:Y:S02]  /*15110*/  FMUL.FTZ R89, R30, R11 ;  /* 0x0000000b1e597220 */ /* 0x000fe40000410000 */
[----:B------:R-:W-:-:S05]  /*15120*/  LOP3.LUT R30, R27, 0x7ffffffc, RZ, 0xc0, !PT ;  /* 0x7ffffffc1b1e7812 */ /* 0x000fca00078ec0ff */
[----:B------:R4:W0:Y:S01]  /*15130*/  MUFU.TANH R73, R29 ;  /* 0x0000001d00497308 */ /* 0x0008220000002400 */
[----:B--2---:R-:W-:Y:S02]  /*15140*/  SHF.R.S32.HI R28, RZ, 0x2, R27 ;  /* 0x00000002ff1c7819 */ /* 0x004fe4000001141b */
[----:B------:R-:W-:Y:S02]  /*15150*/  SHF.R.S32.HI R12, RZ, 0x7, R23 ;  /* 0x00000007ff0c7819 */ /* 0x000fe40000011417 */
[----:B------:R-:W-:Y:S02]  /*15160*/  LEA.HI R24, R24, R25, RZ, 0x5 ;  /* 0x0000001918187211 */ /* 0x000fe400078f28ff */
[----:B----4-:R-:W-:Y:S01]  /*15170*/  SHF.R.S32.HI R29, RZ, 0x1f, R27 ;  /* 0x0000001fff1d7819 */ /* 0x010fe2000001141b */
[----:B------:R-:W-:-:S03]  /*15180*/  IMAD.IADD R30, R25, 0x1, -R30 ;  /* 0x00000001191e7824 */ /* 0x000fc600078e0a1e */
[----:B------:R-:W-:Y:S02]  /*15190*/  LEA.HI R29, R29, R28, RZ, 0x3 ;  /* 0x0000001c1d1d7211 */ /* 0x000fe400078f18ff */
[----:B------:R-:W-:Y:S02]  /*151a0*/  LEA.HI R23, R23, R12, RZ, 0x1 ;  /* 0x0000000c17177211 */ /* 0x000fe400078f08ff */
[----:B------:R-:W-:Y:S02]  /*151b0*/  LOP3.LUT R29, R29, 0xfffffff8, RZ, 0xc0, !PT ;  /* 0xfffffff81d1d7812 */ /* 0x000fe400078ec0ff */
[----:B------:R-:W-:Y:S01]  /*151c0*/  SHF.R.S32.HI R25, RZ, 0x5, R24 ;  /* 0x00000005ff197819 */ /* 0x000fe20000011418 */
        /* <DEDUP_REMOVED lines=37> */
[----:B------:R-:W-:Y:S02]  /*15420*/  IMAD R24, R10, -0x60, R6 ;  /* 0xffffffa00a187824 */ /* 0x000fe400078e0206 */
[-C--:B------:R-:W-:Y:S01]  /*15430*/  FMUL.FTZ R149, R71, R11.reuse ;  /* 0x0000000b47957220 */ /* 0x080fe20000410000 */
[----:B------:R-:W-:Y:S02]  /*15440*/  IMAD R18, R18, 0x8, R25 ;  /* 0x0000000812127824 */ /* 0x000fe400078e0219 */
        /* <DEDUP_REMOVED lines=9> */
[----:B------:R-:W2:Y:S03]  /*154e0*/  MUFU.TANH R8, R8 ;  /* 0x0000000800087308 */ /* 0x000ea60000002400 */
[----:B------:R-:W-:Y:S01]  /*154f0*/  IMAD R18, R23, 0x40, R18 ;  /* 0x0000004017127824 */ /* 0x000fe200078e0212 */
[----:B------:R-:W-:-:S04]  /*15500*/  LOP3.LUT R23, RZ, R14, RZ, 0x33, !PT ;  /* 0x0000000eff177212 */ /* 0x000fc800078e33ff */
[----:B------:R-:W4:Y:S01]  /*15510*/  MUFU.TANH R9, R9 ;  /* 0x0000000900097308 */ /* 0x000f220000002400 */
[----:B------:R-:W-:-:S07]  /*15520*/  IMAD R12, R30, -0x2, R11 ;  /* 0xfffffffe1e0c7824 */ /* 0x000fce00078e020b */
[----:B------:R-:W0:Y:S01]  /*15530*/  MUFU.TANH R26, R26 ;  /* 0x0000001a001a7308 */ /* 0x000e220000002400 */
[----:B------:R-:W-:-:S07]  /*15540*/  IMAD R11, R10, -0x60, RZ ;  /* 0xffffffa00a0b7824 */ /* 0x000fce00078e02ff */
        /* <DEDUP_REMOVED lines=42> */
[----:B------:R-:W-:-:S02]  /*157f0*/  IMAD.IADD R67, R12, 0x1, R23 ;  /* 0x000000010c437824 */ /* 0x000fc400078e0217 */
[----:B------:R-:W-:-:S05]  /*15800*/  IMAD R30, R30, -0x2, R11 ;  /* 0xfffffffe1e1e7824 */ /* 0x000fca00078e020b */
[----:B------:R1:W0:Y:S01]  /*15810*/  MUFU.TANH R51, R65 ;  /* 0x0000004100337308 */ /* 0x0002220000002400 */
[----:B------:R-:W-:Y:S02]  /*15820*/  IMAD R28, R10, -0x60, R15 ;  /* 0xffffffa00a1c7824 */ /* 0x000fe400078e020f */
[----:B-1----:R-:W-:Y:S02]  /*15830*/  IMAD.IADD R65, R12, 0x1, R13 ;  /* 0x000000010c417824 */ /* 0x002fe400078e020d */
[--C-:B------:R-:W-:Y:S02]  /*15840*/  IMAD.IADD R12, R67, 0x1, R18.reuse ;  /* 0x00000001430c7824 */ /* 0x100fe400078e0212 */
        /* <DEDUP_REMOVED lines=14> */
.L_x_2546:
[----:B------:R-:W-:Y:S05]  /*15930*/  BSYNC B2 ;  /* 0x0000000000027941 */ /* 0x000fea0003800000 */
.L_x_2545:
[----:B------:R-:W-:Y:S01]  /*15940*/  LOP3.LUT R13, RZ, R13, RZ, 0x33, !PT ;  /* 0x0000000dff0d7212 */ /* 0x000fe200078e33ff */
[----:B------:R-:W-:Y:S06]  /*15950*/  BRA `(.L_x_2547) ;  /* 0x0000000000187947 */ /* 0x000fec0003800000 */
.L_x_2544:
[----:B------:R-:W-:-:S13]  /*15960*/  ISETP.NE.AND P1, PT, R4, 0x1, PT ;  /* 0x000000010400780c */ /* 0x000fda0003f25270 */
[----:B------:R-:W-:Y:S05]  /*15970*/  @!P1 BRA `(.L_x_2547) ;  /* 0x0000000000109947 */ /* 0x000fea0003800000 */
[----:B------:R-:W2:Y:S04]  /*15980*/  LDL R14, [R7+0x1c] ;  /* 0x00001c00070e7983 */ /* 0x000ea80000100800 */
[----:B------:R-:W3:Y:S01]  /*15990*/  LDL R24, [R7+0x20] ;  /* 0x0000200007187983 */ /* 0x000ee20000100800 */
[----:B--2---:R-:W-:-:S05]  /*159a0*/  IMAD.HI.U32 R13, R13, R14, RZ ;  /* 0x0000000e0d0d7227 */ /* 0x004fca00078e00ff */
[----:B---3--:R-:W-:-:S07]  /*159b0*/  SHF.R.U32.HI R13, RZ, R24, R13 ;  /* 0x00000018ff0d7219 */ /* 0x008fce000001160d */
.L_x_2547:
[----:B------:R-:W-:Y:S05]  /*159c0*/  BSYNC B1 ;  /* 0x0000000000017941 */ /* 0x000fea0003800000 */
.L_x_2543:
[----:B------:R-:W-:-:S05]  /*159d0*/  IMAD R13, R4, R13, R30 ;  /* 0x0000000d040d7224 */ /* 0x000fca00078e021e */
[----:B------:R-:W-:Y:S02]  /*159e0*/  VIMNMX R12, R12, R13, !PT ;  /* 0x0000000d0c0c7248 */ /* 0x000fe40007fe0100 */
[----:B------:R-:W-:-:S07]  /*159f0*/  VIADDMNMX R11, R13, R4, R11, PT ;  /* 0x000000040d0b7246 */ /* 0x000fce000380010b */
.L_x_2542:
[----:B------:R-:W-:Y:S05]  /*15a00*/  BSYNC B0 ;  /* 0x0000000000007941 */ /* 0x000fea0003800000 */
.L_x_2541:
        /* <DEDUP_REMOVED lines=133> */
.L_x_2553:
[----:B------:R-:W-:Y:S05]  /*16260*/  BSYNC B2 ;  /* 0x0000000000027941 */ /* 0x000fea0003800000 */
.L_x_2552:
[----:B------:R-:W-:Y:S01]  /*16270*/  LOP3.LUT R5, RZ, R5, RZ, 0x33, !PT ;  /* 0x00000005ff057212 */ /* 0x000fe200078e33ff */
[----:B------:R-:W-:Y:S06]  /*16280*/  BRA `(.L_x_2554) ;  /* 0x0000000000187947 */ /* 0x000fec0003800000 */
.L_x_2551:
[----:B------:R-:W-:-:S13]  /*16290*/  ISETP.NE.AND P6, PT, R4, 0x1, PT ;  /* 0x000000010400780c */ /* 0x000fda0003fc5270 */
[----:B------:R-:W-:Y:S05]  /*162a0*/  @!P6 BRA `(.L_x_2554) ;  /* 0x000000000010e947 */ /* 0x000fea0003800000 */
[----:B------:R-:W2:Y:S04]  /*162b0*/  LDL R6, [R7+0x1c] ;  /* 0x00001c0007067983 */ /* 0x000ea80000100800 */
[----:B------:R-:W3:Y:S01]  /*162c0*/  LDL R12, [R7+0x20] ;  /* 0x00002000070c7983 */ /* 0x000ee20000100800 */
[----:B--2---:R-:W-:-:S05]  /*162d0*/  IMAD.HI.U32 R5, R5, R6, RZ ;  /* 0x0000000605057227 */ /* 0x004fca00078e00ff */
[----:B---3--:R-:W-:-:S07]  /*162e0*/  SHF.R.U32.HI R5, RZ, R12, R5 ;  /* 0x0000000cff057219 */ /* 0x008fce0000011605 */
.L_x_2554:
[----:B------:R-:W-:Y:S05]  /*162f0*/  BSYNC B1 ;  /* 0x0000000000017941 */ /* 0x000fea0003800000 */
.L_x_2550:
[----:B------:R-:W-:-:S05]  /*16300*/  IMAD R5, R4, R5, R30 ;  /* 0x0000000504057224 */ /* 0x000fca00078e021e */
[----:B------:R-:W-:Y:S02]  /*16310*/  VIADDMNMX R9, R5, R4, R9, PT ;  /* 0x0000000405097246 */ /* 0x000fe40003800109 */
[----:B------:R-:W-:-:S07]  /*16320*/  VIMNMX R8, R8, R5, !PT ;  /* 0x0000000508087248 */ /* 0x000fce0007fe0100 */
.L_x_2549:
[----:B------:R-:W-:Y:S05]  /*16330*/  BSYNC B0 ;  /* 0x0000000000007941 */ /* 0x000fea0003800000 */
.L_x_2548:
        /* <DEDUP_REMOVED lines=12> */
[----:B------:R-:W5:Y:S01]  /*16400*/  LD.E R68, desc[UR54][R16.64+0x248] ;  /* 0x0002483610447980 */ /* 0x000f62000c101900 */
[----:B------:R-:W-:Y:S02]  /*16410*/  ISETP.NE.AND P2, PT, R46, RZ, PT ;  /* 0x000000ff2e00720c */ /* 0x000fe40003f45270 */
[----:B------:R-:W-:Y:S01]  /*16420*/  ISETP.LT.OR P1, PT, R9, 0xa, P1 ;  /* 0x0000000a0900780c */ /* 0x000fe20000f21670 */
[----:B------:R-:W5:Y:S01]  /*16430*/  LD.E R46, desc[UR54][R16.64+0x2b4] ;  /* 0x0002b436102e7980 */ /* 0x000f62000c101900 */
[----:B------:R-:W-:Y:S02]  /*16440*/  ISETP.NE.AND P6, PT, R36, RZ, PT ;  /* 0x000000ff2400720c */ /* 0x000fe40003fc5270 */
[----:B------:R-:W-:Y:S01]  /*16450*/  FSEL R99, R99, -INF , !P1 ;  /* 0xff80000063637808 */ /* 0x000fe20004800000 */
[----:B------:R-:W5:Y:S01]  /*16460*/  LD.E R64, desc[UR54][R16.64+0x25c] ;  /* 0x00025c3610407980 */ /* 0x000f62000c101900 */
        /* <DEDUP_REMOVED lines=33> */
[----:B------:R-:W-:Y:S01]  /*16680*/  ISETP.LT.OR P4, PT, R9, 0x52, P4 ;  /* 0x000000520900780c */ /* 0x000fe20002781670 */
[----:B------:R-:W5:Y:S01]  /*16690*/  LD.E R50, desc[UR54][R16.64+0x2d4] ;  /* 0x0002d43610327980 */ /* 0x000f62000c101900 */
[----:B------:R-:W-:-:S02]  /*166a0*/  ISETP.GT.AND P1, PT, R8, 0x20, !P1 ;  /* 0x000000200800780c */ /* 0x000fc40004f24270 */
[C---:B------:R-:W-:Y:S01]  /*166b0*/  ISETP.LT.OR P5, PT, R9.reuse, 0x59, P5 ;  /* 0x000000590900780c */ /* 0x040fe20002fa1670 */
[----:B------:R-:W5:Y:S01]  /*166c0*/  LD.E R88, desc[UR54][R16.64+0x2bc] ;  /* 0x0002bc3610587980 */ /* 0x000f62000c101900 */
[----:B------:R-:W-:-:S03]  /*166d0*/  ISETP.LT.OR P1, PT, R9, 0x21, P1 ;  /* 0x000000210900780c */ /* 0x000fc60000f21670 */
[----:B------:R-:W5:Y:S01]  /*166e0*/  LD.E R84, desc[UR54][R16.64+0x2c8] ;  /* 0x0002c83610547980 */ /* 0x000f62000c101900 */
[----:B------:R-:W-:Y:S02]  /*166f0*/  FSEL R133, R133, -INF , !P1 ;  /* 0xff80000085857808 */ /* 0x000fe40004800000 */
[----:B------:R-:W-:Y:S01]  /*16700*/  ISETP.NE.AND P1, PT, R40, RZ, PT ;  /* 0x000000ff2800720c */ /* 0x000fe20003f25270 */
[----:B------:R-:W5:Y:S03]  /*16710*/  LD.E R96, desc[UR54][R16.64+0x2cc] ;  /* 0x0002cc3610607980 */ /* 0x000f66000c101900 */
[----:B------:R-:W-:Y:S01]  /*16720*/  ISETP.GT.AND P1, PT, R8, 0x21, !P1 ;  /* 0x000000210800780c */ /* 0x000fe20004f24270 */
[----:B------:R-:W4:Y:S03]  /*16730*/  LD.E R40, desc[UR54][R16.64+0x294] ;  /* 0x0002943610287980 */ /* 0x000f26000c101900 */
[----:B------:R-:W-:Y:S01]  /*16740*/  ISETP.LT.OR P1, PT, R9, 0x22, P1 ;  /* 0x000000220900780c */ /* 0x000fe20000f21670 */
[----:B------:R-:W5:Y:S03]  /*16750*/  LD.E R102, desc[UR54][R16.64+0x2d8] ;  /* 0x0002d83610667980 */ /* 0x000f66000c101900 */
[----:B------:R-:W-:Y:S01]  /*16760*/  FSEL R125, R125, -INF , !P1 ;  /* 0xff8000007d7d7808 */ /* 0x000fe20004800000 */
[----:B------:R-:W5:Y:S01]  /*16770*/  LD.E R100, desc[UR54][R16.64+0x2dc] ;  /* 0x0002dc3610647980 */ /* 0x000f62000c101900 */
[----:B------:R-:W-:-:S02]  /*16780*/  ISETP.NE.AND P1, PT, R54, RZ, PT ;  /* 0x000000ff3600720c */ /* 0x000fc40003f25270 */
[----:B------:R-:W-:Y:S01]  /*16790*/  FSEL R143, R143, -INF , !P3 ;  /* 0xff8000008f8f7808 */ /* 0x000fe20005800000 */
        /* <DEDUP_REMOVED lines=52> */
[----:B------:R-:W4:Y:S01]  /*16ae0*/  LD.E R34, desc[UR54][R16.64+0x260] ;  /* 0x0002603610227980 */ /* 0x000f22000c101900 */
[----:B------:R-:W-:Y:S02]  /*16af0*/  ISETP.NE.AND P2, PT, R66, RZ, PT ;  /* 0x000000ff4200720c */ /* 0x000fe40003f45270 */
[----:B------:R-:W-:Y:S01]  /*16b00*/  ISETP.LT.OR P1, PT, R9, 0x42, P1 ;  /* 0x000000420900780c */ /* 0x000fe20000f21670 */
[----:B------:R-:W5:Y:S03]  /*16b10*/  LD.E R66, desc[UR54][R16.64+0x24c] ;  /* 0x00024c3610427980 */ /* 0x000f66000c101900 */
[----:B------:R-:W-:Y:S01]  /*16b20*/  FSEL R127, R127, -INF , !P1 ;  /* 0xff8000007f7f7808 */ /* 0x000fe20004800000 */
[----:B------:R-:W5:Y:S01]  /*16b30*/  LD.E R142, desc[UR54][R16.64+0x388] ;  /* 0x00038836108e7980 */ /* 0x000f62000c101900 */
[----:B------:R-:W-:-:S03]  /*16b40*/  ISETP.GT.AND P1, PT, R8, RZ, !P6 ;  /* 0x000000ff0800720c */ /* 0x000fc60007724270 */
[----:B------:R-:W5:Y:S01]  /*16b50*/  LD.E R144, desc[UR54][R16.64+0x38c] ;  /* 0x00038c3610907980 */ /* 0x000f62000c101900 */
[----:B------:R-:W-:-:S03]  /*16b60*/  ISETP.LT.OR P1, PT, R9, 0x1, P1 ;  /* 0x000000010900780c */ /* 0x000fc60000f21670 */
[----:B------:R-:W5:Y:S01]  /*16b70*/  LD.E R146, desc[UR54][R16.64+0x398] ;  /* 0x0003983610927980 */ /* 0x000f62000c101900 */
[----:B------:R-:W-:Y:S02]  /*16b80*/  FSEL R6, R26, -INF , !P1 ;  /* 0xff8000001a067808 */ /* 0x000fe40004800000 */
[----:B------:R-:W-:Y:S01]  /*16b90*/  ISETP.NE.AND P1, PT, R62, RZ, PT ;  /* 0x000000ff3e00720c */ /* 0x000fe20003f25270 */
        /* <DEDUP_REMOVED lines=22> */
[----:B------:R-:W-:Y:S02]  /*16d00*/  ISETP.GT.AND P2, PT, R8, 0x49, !P2 ;  /* 0x000000490800780c */ /* 0x000fe40005744270 */
[----:B------:R-:W-:Y:S01]  /*16d10*/  FMNMX.FTZ R12, R63, R12, !PT ;  /* 0x0000000c3f0c7209 */ /* 0x000fe20007810000 */
[----:B------:R-:W2:Y:S01]  /*16d20*/  LD.E R24, desc[UR54][R16.64+0x234] ;  /* 0x0002343610187980 */ /* 0x000ea2000c101900 */
[----:B------:R-:W-:Y:S02]  /*16d30*/  ISETP.NE.AND P6, PT, R28, RZ, PT ;  /* 0x000000ff1c00720c */ /* 0x000fe40003fc5270 */
[----:B------:R-:W-:Y:S01]  /*16d40*/  FMNMX.FTZ R12, R61, R12, !PT ;  /* 0x0000000c3d0c7209 */ /* 0x000fe20007810000 */
[----:B------:R-:W2:Y:S03]  /*16d50*/  LD.E R28, desc[UR54][R16.64+0x42c] ;  /* 0x00042c36101c7980 */ /* 0x000ea6000c101900 */
        /* <DEDUP_REMOVED lines=27> */
[----:B------:R-:W2:Y:S01]  /*16f10*/  LD.E R234, desc[UR54][R16.64+0x3e8] ;  /* 0x0003e83610ea7980 */ /* 0x000ea2000c101900 */
[----:B------:R-:W-:-:S02]  /*16f20*/  FMNMX.FTZ R14, R6, R5, !PT ;  /* 0x00000005060e7209 */ /* 0x000fc40007810000 */
[----:B------:R-:W-:Y:S01]  /*16f30*/  FMNMX.FTZ R12, R37, R12, !PT ;  /* 0x0000000c250c7209 */ /* 0x000fe20007810000 */
[----:B------:R-:W2:Y:S01]  /*16f40*/  LD.E R236, desc[UR54][R16.64+0x3ec] ;  /* 0x0003ec3610ec7980 */ /* 0x000ea2000c101900 */
        /* <DEDUP_REMOVED lines=12> */
[----:B------:R-:W-:-:S03]  /*17010*/  FMNMX.FTZ R14, R135, R14, !PT ;  /* 0x0000000e870e7209 */ /* 0x000fc60007810000 */
[----:B------:R-:W0:Y:S01]  /*17020*/  SHFL.BFLY PT, R12, R7, 0x2, 0x1f ;  /* 0x0c401f00070c7f89 */ /* 0x000e2200000e0000 */
[----:B------:R-:W-:-:S04]  /*17030*/  FMNMX.FTZ R14, R133, R14, !PT ;  /* 0x0000000e850e7209 */ /* 0x000fc80007810000 */
[----:B------:R-:W-:-:S04]  /*17040*/  FMNMX.FTZ R14, R125, R14, !PT ;  /* 0x0000000e7d0e7209 */ /* 0x000fc80007810000 */
[----:B------:R-:W-:-:S04]  /*17050*/  FMNMX.FTZ R14, R11, R14, !PT ;  /* 0x0000000e0b0e7209 */ /* 0x000fc80007810000 */
[----:B------:R-:W-:-:S04]  /*17060*/  FMNMX.FTZ R14, R19, R14, !PT ;  /* 0x0000000e130e7209 */ /* 0x000fc80007810000 */
[----:B------:R-:W-:-:S04]  /*17070*/  FMNMX.FTZ R14, R21, R14, !PT ;  /* 0x0000000e150e7209 */ /* 0x000fc80007810000 */
[----:B------:R-:W-:Y:S02]  /*17080*/  FMNMX.FTZ R14, R121, R14, !PT ;  /* 0x0000000e790e7209 */ /* 0x000fe40007810000 */
[----:B0-----:R-:W-:Y:S02]  /*17090*/  FMNMX.FTZ R18, R7, R12, !PT ;  /* 0x0000000c07127209 */ /* 0x001fe40007810000 */
[----:B------:R-:W-:Y:S02]  /*170a0*/  FMNMX.FTZ R14, R123, R14, !PT ;  /* 0x0000000e7b0e7209 */ /* 0x000fe40007810000 */
[----:B------:R-:W-:Y:S01]  /*170b0*/  ISETP.GT.AND P1, PT, R8, 0x48, !P1 ;  /* 0x000000480800780c */ /* 0x000fe20004f24270 */
[----:B------:R-:W0:Y:S01]  /*170c0*/  SHFL.BFLY PT, R65, R18, 0x1, 0x1f ;  /* 0x0c201f0012417f89 */ /* 0x000e2200000e0000 */
[----:B------:R-:W-:Y:S02]  /*170d0*/  FMNMX.FTZ R14, R129, R14, !PT ;  /* 0x0000000e810e7209 */ /* 0x000fe40007810000 */
[----:B------:R-:W-:-:S02]  /*170e0*/  ISETP.LT.OR P1, PT, R9, 0x49, P1 ;  /* 0x000000490900780c */ /* 0x000fc40000f21670 */
[----:B------:R-:W-:Y:S02]  /*170f0*/  ISETP.LT.OR P2, PT, R9, 0x4a, P2 ;  /* 0x0000004a0900780c */ /* 0x000fe40001741670 */
[----:B------:R-:W-:Y:S01]  /*17100*/  FSEL R145, R145, -INF , !P4 ;  /* 0xff80000091917808 */ /* 0x000fe20006000000 */
[----:B------:R1:W-:Y:S01]  /*17110*/  ST.E desc[UR54][R16.64+0x440], R7 ;  /* 0x0004400710007985 */ /* 0x0003e2000c101936 */
[----:B------:R-:W-:Y:S02]  /*17120*/  FMNMX.FTZ R14, R131, R14, !PT ;  /* 0x0000000e830e7209 */ /* 0x000fe40007810000 */
[----:B------:R-:W-:Y:S01]  /*17130*/  FSEL R139, R139, -INF , !P1 ;  /* 0xff8000008b8b7808 */ /* 0x000fe20004800000 */
[----:B------:R-:W3:Y:S01]  /*17140*/  LD.E R12, desc[UR54][R16.64+0x460] ;  /* 0x00046036100c7980 */ /* 0x000ee2000c101900 */
[----:B------:R-:W-:Y:S02]  /*17150*/  FMNMX.FTZ R14, R127, R14, !PT ;  /* 0x0000000e7f0e7209 */ /* 0x000fe40007810000 */
[----:B------:R-:W-:-:S02]  /*17160*/  FSEL R141, R141, -INF , !P2 ;  /* 0xff8000008d8d7808 */ /* 0x000fc40005000000 */
[----:B------:R-:W-:-:S04]  /*17170*/  FMNMX.FTZ R14, R139, R14, !PT ;  /* 0x0000000e8b0e7209 */ /* 0x000fc80007810000 */
[----:B------:R-:W-:Y:S02]  /*17180*/  FMNMX.FTZ R14, R141, R14, !PT ;  /* 0x0000000e8d0e7209 */ /* 0x000fe40007810000 */
[----:B------:R-:W-:Y:S02]  /*17190*/  ISETP.GT.AND P1, PT, R8, 0x59, !P6 ;  /* 0x000000590800780c */ /* 0x000fe40007724270 */
[----:B------:R-:W-:Y:S01]  /*171a0*/  FMNMX.FTZ R14, R143, R14, !PT ;  /* 0x0000000e8f0e7209 */ /* 0x000fe20007810000 */
[----:B------:R-:W4:Y:S01]  /*171b0*/  LD.E R8, desc[UR54][R16.64+0x454] ;  /* 0x0004543610087980 */ /* 0x000f22000c101900 */
[----:B0-----:R-:W-:Y:S02]  /*171c0*/  FMNMX.FTZ R65, R18, R65, !PT ;  /* 0x0000004112417209 */ /* 0x001fe40007810000 */
[----:B------:R-:W-:Y:S02]  /*171d0*/  ISETP.LT.OR P1, PT, R9, 0x5a, P1 ;  /* 0x0000005a0900780c */ /* 0x000fe40000f21670 */
[----:B------:R-:W-:-:S02]  /*171e0*/  FSEL R147, R147, -INF , !P5 ;  /* 0xff80000093937808 */ /* 0x000fc40006800000 */
[----:B------:R-:W-:Y:S01]  /*171f0*/  FMNMX.FTZ R14, R145, R14, !PT ;  /* 0x0000000e910e7209 */ /* 0x000fe20007810000 */
[----:B------:R0:W-:Y:S01]  /*17200*/  ST.E desc[UR54][R16.64+0x440], R65 ;  /* 0x0004404110007985 */ /* 0x0001e2000c101936 */
[----:B------:R-:W-:Y:S02]  /*17210*/  FSEL R149, R149, -INF , !P1 ;  /* 0xff80000095957808 */ /* 0x000fe40004800000 */
[----:B------:R-:W-:Y:S01]  /*17220*/  FMNMX.FTZ R14, R147, R14, !PT ;  /* 0x0000000e930e7209 */ /* 0x000fe20007810000 */
[----:B------:R-:W3:Y:S03]  /*17230*/  LD.E R67, desc[UR54][R16.64+0x440] ;  /* 0x0004403610437980 */ /* 0x000ee6000c101900 */
[----:B-1----:R-:W-:Y:S01]  /*17240*/  FMNMX.FTZ R7, R149, R14, !PT ;  /* 0x0000000e95077209 */ /* 0x002fe20007810000 */
[----:B------:R-:W5:Y:S04]  /*17250*/  LD.E R9, desc[UR54][R16.64+0x450] ;  /* 0x0004503610097980 */ /* 0x000f68000c101900 */
[----:B------:R-:W-:Y:S04]  /*17260*/  ST.E desc[UR54][R16.64+0x444], R7 ;  /* 0x0004440710007985 */ /* 0x000fe8000c101936 */
[----:B------:R-:W2:Y:S04]  /*17270*/  LD.E R14, desc[UR54][R16.64+0x444] ;  /* 0x00044436100e7980 */ /* 0x000ea8000c101900 */
[----:B0-----:R-:W4:Y:S01]  /*17280*/  LD.E R65, desc[UR54][R16.64+0x360] ;  /* 0x0003603610417980 */ /* 0x001f22000c101900 */
[C---:B---3--:R-:W-:Y:S01]  /*17290*/  FMUL.FTZ R18, R67.reuse, R12 ;  /* 0x0000000c43127220 */ /* 0x048fe20000410000 */
[----:B------:R-:W-:-:S04]  /*172a0*/  FSETP.NEU.FTZ.AND P1, PT, R67, -INF , PT ;  /* 0xff8000004300780b */ /* 0x000fc80003f3d000 */
[----:B------:R-:W-:-:S05]  /*172b0*/  FSEL R20, R18, RZ, P1 ;  /* 0x000000ff12147208 */ /* 0x000fca0000800000 */
[-CC-:B------:R-:W-:Y:S02]  /*172c0*/  FFMA.FTZ R176, R43, R12.reuse, -R20.reuse ;  /* 0x0000000c2bb07223 */ /* 0x180fe40000010814 */
[----:B--2---:R-:W0:Y:S01]  /*172d0*/  SHFL.BFLY PT, R43, R14, 0x2, 0x1f ;  /* 0x0c401f000e2b7f89 */ /* 0x004e2200000e0000 */
[-CC-:B------:R-:W-:Y:S01]  /*172e0*/  FFMA.FTZ R153, R59, R12.reuse, -R20.reuse ;  /* 0x0000000c3b997223 */ /* 0x180fe20000010814 */
[----:B------:R-:W-:Y:S02]  /*172f0*/  FSEL R67, R67, RZ, P1 ;  /* 0x000000ff43437208 */ /* 0x000fe40000800000 */
[----:B0-----:R-:W-:Y:S01]  /*17300*/  FMNMX.FTZ R14, R14, R43, !PT ;  /* 0x0000002b0e0e7209 */ /* 0x001fe20007810000 */
[-CC-:B------:R-:W-:Y:S01]  /*17310*/  FFMA.FTZ R187, R187, R12.reuse, -R20.reuse ;  /* 0x0000000cbbbb7223 */ /* 0x180fe20000010814 */
[-CC-:B------:R-:W-:Y:S01]  /*17320*/  FFMA.FTZ R152, R63, R12.reuse, -R20.reuse ;  /* 0x0000000c3f987223 */ /* 0x180fe20000010814 */
[-CC-:B------:R-:W-:Y:S01]  /*17330*/  FFMA.FTZ R154, R61, R12.reuse, -R20.reuse ;  /* 0x0000000c3d9a7223 */ /* 0x180fe20000010814 */
[-CC-:B------:R-:W-:Y:S01]  /*17340*/  FFMA.FTZ R182, R55, R12.reuse, -R20.reuse ;  /* 0x0000000c37b67223 */ /* 0x180fe20000010814 */
[----:B------:R-:W0:Y:S01]  /*17350*/  SHFL.BFLY PT, R59, R14, 0x1, 0x1f ;  /* 0x0c201f000e3b7f89 */ /* 0x000e2200000e0000 */
        /* <DEDUP_REMOVED lines=17> */
[----:B------:R-:W-:Y:S01]  /*17470*/  FADD.FTZ R67, R4, -R67 ;  /* 0x8000004304437221 */ /* 0x000fe20000010000 */
[-C--:B------:R-:W-:Y:S01]  /*17480*/  FFMA.FTZ R20, R57, R12.reuse, -R20 ;  /* 0x0000000c39147223 */ /* 0x080fe20000010814 */
[----:B------:R-:W-:Y:S01]  /*17490*/  MUFU.EX2 R187, R187 ;  /* 0x000000bb00bb7308 */ /* 0x000fe20000000800 */
[----:B------:R-:W2:Y:S01]  /*174a0*/  LD.E R29, desc[UR54][R16.64+0x424] ;  /* 0x00042436101d7980 */ /* 0x000ea2000c101900 */
[----:B------:R-:W-:Y:S01]  /*174b0*/  FMUL.FTZ R4, R67, R12 ;  /* 0x0000000c43047220 */ /* 0x000fe20000410000 */
[----:B0-----:R-:W-:-:S02]  /*174c0*/  FMNMX.FTZ R57, R14, R59, !PT ;  /* 0x0000003b0e397209 */ /* 0x001fc40007810000 */
[----:B------:R-:W3:Y:S02]  /*174d0*/  LD.E R31, desc[UR54][R16.64+0x240] ;  /* 0x00024036101f7980 */ /* 0x000ee4000c101900 */
[C---:B------:R-:W-:Y:S01]  /*174e0*/  FSETP.NEU.FTZ.AND P1, PT, R57.reuse, -INF , PT ;  /* 0xff8000003900780b */ /* 0x040fe20003f3d000 */
[CC--:B------:R-:W-:Y:S01]  /*174f0*/  FMUL.FTZ R58, R57.reuse, R12.reuse ;  /* 0x0000000c393a7220 */ /* 0x0c0fe20000410000 */
[----:B------:R0:W-:Y:S01]  /*17500*/  MUFU.EX2 R14, R20 ;  /* 0x00000014000e7308 */ /* 0x0001e20000000800 */
[----:B------:R-:W3:Y:S03]  /*17510*/  LD.E R33, desc[UR54][R16.64+0x250] ;  /* 0x0002503610217980 */ /* 0x000ee6000c101900 */
[----:B------:R-:W-:Y:S01]  /*17520*/  FSEL R104, R58, RZ, P1 ;  /* 0x000000ff3a687208 */ /* 0x000fe20000800000 */
[----:B------:R-:W3:Y:S03]  /*17530*/  LD.E R27, desc[UR54][R16.64+0x264] ;  /* 0x00026436101b7980 */ /* 0x000ee6000c101900 */
[----:B------:R-:W5:Y:S01]  /*17540*/  MUFU.EX2 R4, R4 ;  /* 0x0000000400047308 */ /* 0x000f620000000800 */
[----:B0-----:R-:W-:Y:S01]  /*17550*/  FSEL R20, R57, RZ, P1 ;  /* 0x000000ff39147208 */ /* 0x001fe20000800000 */
[-C--:B------:R-:W-:Y:S01]  /*17560*/  FFMA.FTZ R164, R121, R12.reuse, -R104 ;  /* 0x0000000c79a47223 */ /* 0x080fe20000010868 */
[----:B------:R-:W3:Y:S03]  /*17570*/  LD.E R25, desc[UR54][R16.64+0x270] ;  /* 0x0002703610197980 */ /* 0x000ee6000c101900 */
[----:B------:R-:W-:Y:S01]  /*17580*/  FADD.FTZ R151, R5, -R20 ;  /* 0x8000001405977221 */ /* 0x000fe20000010000 */
[----:B------:R-:W3:Y:S01]  /*17590*/  LD.E R43, desc[UR54][R16.64+0x2b0] ;  /* 0x0002b036102b7980 */ /* 0x000ee2000c101900 */
[----:B------:R-:W0:Y:S01]  /*175a0*/  MUFU.EX2 R152, R152 ;  /* 0x0000009800987308 */ /* 0x000e220000000800 */
[-CC-:B------:R-:W-:Y:S01]  /*175b0*/  FFMA.FTZ R185, R6, R12.reuse, -R104.reuse ;  /* 0x0000000c06b97223 */ /* 0x180fe20000010868 */
[----:B------:R-:W-:Y:S01]  /*175c0*/  FMUL.FTZ R121, R12, R151 ;  /* 0x000000970c797220 */ /* 0x000fe20000410000 */
[-CC-:B------:R-:W-:Y:S01]  /*175d0*/  FFMA.FTZ R186, R87, R12.reuse, -R104.reuse ;  /* 0x0000000c57ba7223 */ /* 0x180fe20000010868 */
[----:B------:R-:W3:Y:S04]  /*175e0*/  LD.E R63, desc[UR54][R16.64+0x364] ;  /* 0x00036436103f7980 */ /* 0x000ee8000c101900 */
[----:B------:R-:W1:Y:S01]  /*175f0*/  MUFU.EX2 R154, R154 ;  /* 0x0000009a009a7308 */ /* 0x000e620000000800 */
[----:B------:R-:W-:Y:S01]  /*17600*/  FFMA.FTZ R155, R89, R12, -R104 ;  /* 0x0000000c599b7223 */ /* 0x000fe20000010868 */
[----:B-----5:R-:W-:-:S06]  /*17610*/  FFMA.FTZ R9, R4, R9, R187 ;  /* 0x0000000904097223 */ /* 0x020fcc00000100bb */
[----:B------:R-:W5:Y:S01]  /*17620*/  MUFU.EX2 R153, R153 ;  /* 0x0000009900997308 */ /* 0x000f620000000800 */
[-CC-:B------:R-:W-:Y:S01]  /*17630*/  FFMA.FTZ R6, R99, R12.reuse, -R104.reuse ;  /* 0x0000000c63067223 */ /* 0x180fe20000010868 */
[----:B0-----:R-:W-:Y:S01]  /*17640*/  FADD.FTZ R9, R152, R9 ;  /* 0x0000000998097221 */ /* 0x001fe20000010000 */
[----:B------:R-:W3:Y:S04]  /*17650*/  LD.E R55, desc[UR54][R16.64+0x314] ;  /* 0x0003143610377980 */ /* 0x000ee8000c101900 */
[----:B------:R-:W3:Y:S01]  /*17660*/  LD.E R61, desc[UR54][R16.64+0x370] ;  /* 0x00037036103d7980 */ /* 0x000ee2000c101900 */
[----:B------:R-:W-:Y:S01]  /*17670*/  MUFU.EX2 R185, R185 ;  /* 0x000000b900b97308 */ /* 0x000fe20000000800 */
[----:B------:R-:W-:-:S07]  /*17680*/  FFMA.FTZ R169, R11, R12, -R104 ;  /* 0x0000000c0ba97223 */ /* 0x000fce0000010868 */
[----:B------:R-:W-:Y:S01]  /*17690*/  MUFU.EX2 R182, R182 ;  /* 0x000000b600b67308 */ /* 0x000fe20000000800 */
[-CC-:B------:R-:W-:Y:S01]  /*176a0*/  FFMA.FTZ R170, R19, R12.reuse, -R104.reuse ;  /* 0x0000000c13aa7223 */ /* 0x180fe20000010868 */
[-CC-:B------:R-:W-:Y:S01]  /*176b0*/  FFMA.FTZ R163, R21, R12.reuse, -R104.reuse ;  /* 0x0000000c15a37223 */ /* 0x180fe20000010868 */
[-CC-:B------:R-:W-:Y:S01]  /*176c0*/  FFMA.FTZ R179, R109, R12.reuse, -R104.reuse ;  /* 0x0000000c6db37223 */ /* 0x180fe20000010868 */
[-CC-:B------:R-:W-:Y:S01]  /*176d0*/  FFMA.FTZ R184, R115, R12.reuse, -R104.reuse ;  /* 0x0000000c73b87223 */ /* 0x180fe20000010868 */
[----:B------:R-:W3:Y:S03]  /*176e0*/  LD.E R53, desc[UR54][R16.64+0x300] ;  /* 0x0003003610357980 */ /* 0x000ee6000c101900 */
[----:B------:R-:W4:Y:S01]  /*176f0*/  MUFU.EX2 R121, R121 ;  /* 0x0000007900797308 */ /* 0x000f220000000800 */
[-CC-:B------:R-:W-:Y:S01]  /*17700*/  FFMA.FTZ R180, R137, R12.reuse, -R104.reuse ;  /* 0x0000000c89b47223 */ /* 0x180fe20000010868 */
[-CC-:B------:R-:W-:Y:S01]  /*17710*/  FFMA.FTZ R181, R135, R12.reuse, -R104.reuse ;  /* 0x0000000c87b57223 */ /* 0x180fe20000010868 */
[-CC-:B------:R-:W-:Y:S01]  /*17720*/  FFMA.FTZ R171, R133, R12.reuse, -R104.reuse ;  /* 0x0000000c85ab7223 */ /* 0x180fe20000010868 */
[----:B------:R-:W-:-:S04]  /*17730*/  FFMA.FTZ R172, R125, R12, -R104 ;  /* 0x0000000c7dac7223 */ /* 0x000fc80000010868 */
        /* <DEDUP_REMOVED lines=8> */
[----:B------:R-:W0:Y:S01]  /*177c0*/  MUFU.EX2 R186, R186 ;  /* 0x000000ba00ba7308 */ /* 0x000e220000000800 */
[-CC-:B------:R-:W-:Y:S01]  /*177d0*/  FFMA.FTZ R19, R139, R12.reuse, -R104.reuse ;  /* 0x0000000c8b137223 */ /* 0x180fe20000010868 */
[-CC-:B------:R-:W-:Y:S01]  /*177e0*/  FFMA.FTZ R11, R143, R12.reuse, -R104.reuse ;  /* 0x0000000c8f0b7223 */ /* 0x180fe20000010868 */
[----:B------:R-:W-:Y:S01]  /*177f0*/  FFMA.FTZ R149, R149, R12, -R104 ;  /* 0x0000000c95957223 */ /* 0x000fe20000010868 */
[----:B-1----:R-:W-:Y:S01]  /*17800*/  FADD.FTZ R12, R154, R9 ;  /* 0x000000099a0c7221 */ /* 0x002fe20000010000 */
[----:B------:R-:W3:Y:S03]  /*17810*/  LD.E R35, desc[UR54][R16.64+0x274] ;  /* 0x0002743610237980 */ /* 0x000ee6000c101900 */
[----:B------:R-:W1:Y:S01]  /*17820*/  MUFU.EX2 R155, R155 ;  /* 0x0000009b009b7308 */ /* 0x000e620000000800 */
[----:B-----5:R-:W-:Y:S01]  /*17830*/  FADD.FTZ R123, R153, R12 ;  /* 0x0000000c997b7221 */ /* 0x020fe20000010000 */
[----:B------:R-:W5:Y:S06]  /*17840*/  LD.E R49, desc[UR54][R16.64+0x2e4] ;  /* 0x0002e43610317980 */ /* 0x000f6c000c101900 */
[----:B------:R-:W1:Y:S01]  /*17850*/  MUFU.EX2 R178, R178 ;  /* 0x000000b200b27308 */ /* 0x000e620000000800 */
[----:B----4-:R-:W-:Y:S01]  /*17860*/  FFMA.FTZ R9, R121, R8, R185 ;  /* 0x0000000879097223 */ /* 0x010fe200000100b9 */
[----:B------:R-:W-:Y:S01]  /*17870*/  FADD.FTZ R12, R182, R123 ;  /* 0x0000007bb60c7221 */ /* 0x000fe20000010000 */
[----:B------:R-:W4:Y:S04]  /*17880*/  LD.E R37, desc[UR54][R16.64+0x284] ;  /* 0x0002843610257980 */ /* 0x000f28000c101900 */
[----:B------:R-:W5:Y:S01]  /*17890*/  LD.E R39, desc[UR54][R16.64+0x290] ;  /* 0x0002903610277980 */ /* 0x000f62000c101900 */
[----:B------:R-:W1:Y:S03]  /*178a0*/  MUFU.EX2 R6, R6 ;  /* 0x0000000600067308 */ /* 0x000e660000000800 */
[----:B------:R-:W5:Y:S04]  /*178b0*/  LD.E R47, desc[UR54][R16.64+0x2e0] ;  /* 0x0002e036102f7980 */ /* 0x000f68000c101900 */
[----:B------:R-:W5:Y:S01]  /*178c0*/  LD.E R41, desc[UR54][R16.64+0x2a4] ;  /* 0x0002a43610297980 */ /* 0x000f62000c101900 */
[----:B------:R-:W1:Y:S01]  /*178d0*/  MUFU.EX2 R177, R177 ;  /* 0x000000b100b17308 */ /* 0x000e620000000800 */
[----:B0-----:R-:W-:Y:S01]  /*178e0*/  FADD.FTZ R8, R186, R9 ;  /* 0x00000009ba087221 */ /* 0x001fe20000010000 */
[----:B------:R-:W-:Y:S01]  /*178f0*/  FADD.FTZ R123, R7, R12 ;  /* 0x0000000c077b7221 */ /* 0x000fe20000010000 */
[----:B------:R-:W5:Y:S04]  /*17900*/  LD.E R5, desc[UR54][R16.64+0x420] ;  /* 0x0004203610057980 */ /* 0x000f68000c101900 */
[----:B------:R-:W5:Y:S01]  /*17910*/  LD.E R58, desc[UR54][R16.64+0x238] ;  /* 0x00023836103a7980 */ /* 0x000f62000c101900 */
[----:B------:R-:W0:Y:S03]  /*17920*/  MUFU.EX2 R179, R179 ;  /* 0x000000b300b37308 */ /* 0x000e260000000800 */
[----:B------:R-:W5:Y:S04]  /*17930*/  LD.E R45, desc[UR54][R16.64+0x2c0] ;  /* 0x0002c036102d7980 */ /* 0x000f68000c101900 */
[----:B------:R-:W5:Y:S01]  /*17940*/  LD.E R51, desc[UR54][R16.64+0x2f4] ;  /* 0x0002f43610337980 */ /* 0x000f62000c101900 */
[----:B------:R-:W0:Y:S01]  /*17950*/  MUFU.EX2 R175, R175 ;  /* 0x000000af00af7308 */ /* 0x000e220000000800 */
[----:B-1----:R-:W-:Y:S01]  /*17960*/  FADD.FTZ R9, R155, R8 ;  /* 0x000000089b097221 */ /* 0x002fe20000010000 */
[----:B------:R-:W-:Y:S01]  /*17970*/  FADD.FTZ R12, R178, R123 ;  /* 0x0000007bb20c7221 */ /* 0x000fe20000010000 */
[----:B------:R-:W5:Y:S04]  /*17980*/  LD.E R104, desc[UR54][R16.64+0x2ec] ;  /* 0x0002ec3610687980 */ /* 0x000f68000c101900 */
[----:B------:R-:W5:Y:S01]  /*17990*/  LD.E R67, desc[UR54][R16.64+0x350] ;  /* 0x0003503610437980 */ /* 0x000f62000c101900 */
[----:B------:R-:W1:Y:S08]  /*179a0*/  MUFU.EX2 R184, R184 ;  /* 0x000000b800b87308 */ /* 0x000e700000000800 */
[----:B------:R-:W1:Y:S01]  /*179b0*/  MUFU.EX2 R176, R176 ;  /* 0x000000b000b07308 */ /* 0x000e620000000800 */
[----:B------:R-:W-:Y:S01]  /*179c0*/  FADD.FTZ R8, R6, R9 ;  /* 0x0000000906087221 */ /* 0x000fe20000010000 */
[----:B------:R-:W-:Y:S01]  /*179d0*/  FADD.FTZ R12, R177, R12 ;  /* 0x0000000cb10c7221 */ /* 0x000fe20000010000 */
[----:B------:R-:W5:Y:S04]  /*179e0*/  LD.E R59, desc[UR54][R16.64+0x354] ;  /* 0x00035436103b7980 */ /* 0x000f68000c101900 */
[----:B------:R-:W5:Y:S01]  /*179f0*/  LD.E R87, desc[UR54][R16.64+0x394] ;  /* 0x0003943610577980 */ /* 0x000f62000c101900 */
[----:B------:R-:W1:Y:S08]  /*17a00*/  MUFU.EX2 R180, R180 ;  /* 0x000000b400b47308 */ /* 0x000e700000000800 */
[----:B------:R-:W1:Y:S01]  /*17a10*/  MUFU.EX2 R173, R173 ;  /* 0x000000ad00ad7308 */ /* 0x000e620000000800 */
[----:B0-----:R-:W-:Y:S01]  /*17a20*/  FADD.FTZ R9, R179, R8 ;  /* 0x00000008b3097221 */ /* 0x001fe20000010000 */
[----:B------:R-:W-:Y:S01]  /*17a30*/  FADD.FTZ R123, R175, R12 ;  /* 0x0000000caf7b7221 */ /* 0x000fe20000010000 */
[----:B------:R-:W5:Y:S05]  /*17a40*/  LD.E R89, desc[UR54][R16.64+0x3a4] ;  /* 0x0003a43610597980 */ /* 0x000f6a000c101900 */
[----:B------:R-:W0:Y:S01]  /*17a50*/  MUFU.EX2 R174, R174 ;  /* 0x000000ae00ae7308 */ /* 0x000e220000000800 */
[----:B-1----:R-:W-:Y:S01]  /*17a60*/  FADD.FTZ R9, R184, R9 ;  /* 0x00000009b8097221 */ /* 0x002fe20000010000 */
[----:B------:R-:W-:Y:S01]  /*17a70*/  FADD.FTZ R12, R176, R123 ;  /* 0x0000007bb00c7221 */ /* 0x000fe20000010000 */
[----:B------:R-:W5:Y:S05]  /*17a80*/  LD.E R99, desc[UR54][R16.64+0x3d0] ;  /* 0x0003d03610637980 */ /* 0x000f6a000c101900 */
[----:B------:R-:W1:Y:S01]  /*17a90*/  MUFU.EX2 R168, R168 ;  /* 0x000000a800a87308 */ /* 0x000e620000000800 */
[----:B------:R-:W-:Y:S01]  /*17aa0*/  FADD.FTZ R8, R180, R9 ;  /* 0x00000009b4087221 */ /* 0x000fe20000010000 */
[----:B------:R-:W-:Y:S01]  /*17ab0*/  FADD.FTZ R9, R173, R12 ;  /* 0x0000000cad097221 */ /* 0x000fe20000010000 */
[----:B------:R-:W5:Y:S04]  /*17ac0*/  LD.E R109, desc[UR54][R16.64+0x3f4] ;  /* 0x0003f436106d7980 */ /* 0x000f68000c101900 */
[----:B------:R-:W5:Y:S01]  /*17ad0*/  LD.E R115, desc[UR54][R16.64+0x410] ;  /* 0x0004103610737980 */ /* 0x000f62000c101900 */
[----:B------:R-:W1:Y:S01]  /*17ae0*/  MUFU.EX2 R167, R167 ;  /* 0x000000a700a77308 */ /* 0x000e620000000800 */
[----:B0-----:R-:W-:-:S02]  /*17af0*/  FADD.FTZ R123, R174, R9 ;  /* 0x00000009ae7b7221 */ /* 0x001fc40000010000 */
[----:B------:R-:W5:Y:S04]  /*17b00*/  LD.E R125, desc[UR54][R16.64+0x3fc] ;  /* 0x0003fc36107d7980 */ /* 0x000f68000c101900 */
[----:B------:R-:W5:Y:S01]  /*17b10*/  LD.E R135, desc[UR54][R16.64+0x408] ;  /* 0x0004083610877980 */ /* 0x000f62000c101900 */
[----:B------:R-:W0:Y:S01]  /*17b20*/  MUFU.EX2 R166, R166 ;  /* 0x000000a600a67308 */ /* 0x000e220000000800 */
[----:B-1----:R-:W-:Y:S02]  /*17b30*/  FADD.FTZ R12, R168, R123 ;  /* 0x0000007ba80c7221 */ /* 0x002fe40000010000 */
[----:B------:R-:W5:Y:S04]  /*17b40*/  LD.E R123, desc[UR54][R16.64+0x3f8] ;  /* 0x0003f836107b7980 */ /* 0x000f68000c101900 */
[----:B------:R-:W5:Y:S01]  /*17b50*/  LD.E R133, desc[UR54][R16.64+0x418] ;  /* 0x0004183610857980 */ /* 0x000f62000c101900 */
[----:B------:R-:W-:-:S03]  /*17b60*/  FADD.FTZ R127, R167, R12 ;  /* 0x0000000ca77f7221 */ /* 0x000fc60000010000 */
[----:B------:R-:W5:Y:S04]  /*17b70*/  LD.E R131, desc[UR54][R16.64+0x41c] ;  /* 0x00041c3610837980 */ /* 0x000f68000c101900 */
[----:B------:R-:W5:Y:S01]  /*17b80*/  LD.E R129, desc[UR54][R16.64+0x428] ;  /* 0x0004283610817980 */ /* 0x000f62000c101900 */
[----:B0-----:R-:W-:-:S03]  /*17b90*/  FADD.FTZ R12, R166, R127 ;  /* 0x0000007fa60c7221 */ /* 0x001fc60000010000 */
[----:B------:R-:W5:Y:S01]  /*17ba0*/  LD.E R127, desc[UR54][R16.64+0x40c] ;  /* 0x00040c36107f7980 */ /* 0x000f62000c101900 */
[----:B------:R-:W0:Y:S08]  /*17bb0*/  MUFU.EX2 R181, R181 ;  /* 0x000000b500b57308 */ /* 0x000e300000000800 */
[----:B------:R-:W1:Y:S08]  /*17bc0*/  MUFU.EX2 R171, R171 ;  /* 0x000000ab00ab7308 */ /* 0x000e700000000800 */
[----:B------:R-:W1:Y:S01]  /*17bd0*/  MUFU.EX2 R172, R172 ;  /* 0x000000ac00ac7308 */ /* 0x000e620000000800 */
[----:B0-----:R-:W-:-:S07]  /*17be0*/  FADD.FTZ R8, R181, R8 ;  /* 0x00000008b5087221 */ /* 0x001fce0000010000 */
[----:B------:R-:W0:Y:S01]  /*17bf0*/  MUFU.EX2 R169, R169 ;  /* 0x000000a900a97308 */ /* 0x000e220000000800 */
[----:B-1----:R-:W-:-:S07]  /*17c00*/  FADD.FTZ R9, R171, R8 ;  /* 0x00000008ab097221 */ /* 0x002fce0000010000 */
[----:B------:R-:W1:Y:S08]  /*17c10*/  MUFU.EX2 R170, R170 ;  /* 0x000000aa00aa7308 */ /* 0x000e700000000800 */
[----:B------:R-:W1:Y:S01]  /*17c20*/  MUFU.EX2 R165, R165 ;  /* 0x000000a500a57308 */ /* 0x000e620000000800 */
[----:B------:R-:W-:-:S07]  /*17c30*/  FADD.FTZ R8, R172, R9 ;  /* 0x00000009ac087221 */ /* 0x000fce0000010000 */
[----:B------:R-:W2:Y:S01]  /*17c40*/  MUFU.EX2 R160, R160 ;  /* 0x000000a000a07308 */ /* 0x000ea20000000800 */
[----:B0-----:R-:W-:-:S07]  /*17c50*/  FADD.FTZ R9, R169, R8 ;  /* 0x00000008a9097221 */ /* 0x001fce0000010000 */
[----:B------:R-:W0:Y:S08]  /*17c60*/  MUFU.EX2 R163, R163 ;  /* 0x000000a300a37308 */ /* 0x000e300000000800 */
[----:B------:R-:W3:Y:S01]  /*17c70*/  MUFU.EX2 R159, R159 ;  /* 0x0000009f009f7308 */ /* 0x000ee20000000800 */
[----:B-1----:R-:W-:-:S07]  /*17c80*/  FADD.FTZ R8, R170, R9 ;  /* 0x00000009aa087221 */ /* 0x002fce0000010000 */
[----:B------:R-:W1:Y:S01]  /*17c90*/  MUFU.EX2 R164, R164 ;  /* 0x000000a400a47308 */ /* 0x000e620000000800 */
[----:B------:R-:W-:-:S07]  /*17ca0*/  FADD.FTZ R9, R165, R12 ;  /* 0x0000000ca5097221 */ /* 0x000fce0000010000 */
[----:B------:R-:W1:Y:S08]  /*17cb0*/  MUFU.EX2 R158, R158 ;  /* 0x0000009e009e7308 */ /* 0x000e700000000800 */
[----:B------:R-:W1:Y:S01]  /*17cc0*/  MUFU.EX2 R161, R161 ;  /* 0x000000a100a17308 */ /* 0x000e620000000800 */
[C---:B--2---:R-:W-:Y:S01]  /*17cd0*/  FMUL.FTZ R141, R4.reuse, R29 ;  /* 0x0000001d048d7220 */ /* 0x044fe20000410000 */
[----:B------:R-:W-:Y:S01]  /*17ce0*/  FMUL.FTZ R29, R4, R30 ;  /* 0x0000001e041d7220 */ /* 0x000fe20000410000 */
[----:B------:R-:W-:-:S05]  /*17cf0*/  FADD.FTZ R12, R160, R9 ;  /* 0x00000009a00c7221 */ /* 0x000fca0000010000 */
[----:B------:R-:W2:Y:S01]  /*17d00*/  MUFU.EX2 R23, R23 ;  /* 0x0000001700177308 */ /* 0x000ea20000000800 */
[----:B0-----:R-:W-:Y:S01]  /*17d10*/  FADD.FTZ R9, R163, R8 ;  /* 0x00000008a3097221 */ /* 0x001fe20000010000 */
[----:B------:R0:W-:Y:S06]  /*17d20*/  ST.E desc[UR54][R16.64+0x230], R29 ;  /* 0x0002301d10007985 */ /* 0x0001ec000c101936 */
[----:B------:R-:W2:Y:S01]  /*17d30*/  MUFU.EX2 R162, R162 ;  /* 0x000000a200a27308 */ /* 0x000ea20000000800 */
[C---:B---3--:R-:W-:Y:S01]  /*17d40*/  FMUL.FTZ R31, R4.reuse, R31 ;  /* 0x0000001f041f7220 */ /* 0x048fe20000410000 */
[C---:B------:R-:W-:Y:S01]  /*17d50*/  FMUL.FTZ R33, R4.reuse, R33 ;  /* 0x0000002104217220 */ /* 0x040fe20000410000 */
[C---:B------:R-:W-:Y:S01]  /*17d60*/  FMUL.FTZ R27, R4.reuse, R27 ;  /* 0x0000001b041b7220 */ /* 0x040fe20000410000 */
[----:B------:R-:W-:-:S04]  /*17d70*/  FMUL.FTZ R25, R4, R25 ;  /* 0x0000001904197220 */ /* 0x000fc80000410000 */
[----:B------:R-:W3:Y:S01]  /*17d80*/  MUFU.EX2 R15, R15 ;  /* 0x0000000f000f7308 */ /* 0x000ee20000000800 */
[----:B0-----:R-:W-:Y:S01]  /*17d90*/  FMUL.FTZ R29, R4, R34 ;  /* 0x00000022041d7220 */ /* 0x001fe20000410000 */
[----:B------:R-:W-:Y:S01]  /*17da0*/  FADD.FTZ R137, R159, R12 ;  /* 0x0000000c9f897221 */ /* 0x000fe20000010000 */
[----:B-1----:R-:W-:-:S05]  /*17db0*/  FADD.FTZ R8, R164, R9 ;  /* 0x00000009a4087221 */ /* 0x002fca0000010000 */
[----:B------:R-:W0:Y:S01]  /*17dc0*/  MUFU.EX2 R21, R21 ;  /* 0x0000001500157308 */ /* 0x000e220000000800 */
[----:B------:R-:W-:Y:S01]  /*17dd0*/  FADD.FTZ R12, R158, R137 ;  /* 0x000000899e0c7221 */ /* 0x000fe20000010000 */
[----:B------:R1:W-:Y:S06]  /*17de0*/  ST.E desc[UR54][R16.64+0x240], R31 ;  /* 0x0002401f10007985 */ /* 0x0003ec000c101936 */
[----:B------:R-:W0:Y:S01]  /*17df0*/  MUFU.EX2 R18, R18 ;  /* 0x0000001200127308 */ /* 0x000e220000000800 */
[----:B------:R2:W-:Y:S01]  /*17e00*/  ST.E desc[UR54][R16.64+0x250], R33 ;  /* 0x0002502110007985 */ /* 0x0005e2000c101936 */
[----:B------:R-:W-:-:S06]  /*17e10*/  FADD.FTZ R9, R161, R8 ;  /* 0x00000008a1097221 */ /* 0x000fcc0000010000 */
[----:B------:R-:W0:Y:S01]  /*17e20*/  MUFU.EX2 R156, R156 ;  /* 0x0000009c009c7308 */ /* 0x000e220000000800 */
[----:B------:R0:W-:Y:S01]  /*17e30*/  ST.E desc[UR54][R16.64+0x260], R29 ;  /* 0x0002601d10007985 */ /* 0x0001e2000c101936 */
[----:B-1----:R-:W-:-:S03]  /*17e40*/  FMUL.FTZ R31, R4, R40 ;  /* 0x00000028041f7220 */ /* 0x002fc60000410000 */
[----:B------:R1:W-:Y:S01]  /*17e50*/  ST.E desc[UR54][R16.64+0x264], R27 ;  /* 0x0002641b10007985 */ /* 0x0003e2000c101936 */
[C---:B--2---:R-:W-:Y:S02]  /*17e60*/  FMUL.FTZ R33, R4.reuse, R38 ;  /* 0x0000002604217220 */ /* 0x044fe40000410000 */
[----:B------:R-:W2:Y:S01]  /*17e70*/  MUFU.EX2 R13, R13 ;  /* 0x0000000d000d7308 */ /* 0x000ea20000000800 */
[----:B------:R1:W-:Y:S01]  /*17e80*/  ST.E desc[UR54][R16.64+0x270], R25 ;  /* 0x0002701910007985 */ /* 0x0003e2000c101936 */
[----:B------:R-:W-:Y:S01]  /*17e90*/  FADD.FTZ R137, R23, R12 ;  /* 0x0000000c17897221 */ /* 0x000fe20000010000 */
[----:B0-----:R-:W-:-:S05]  /*17ea0*/  FMUL.FTZ R29, R4, R42 ;  /* 0x0000002a041d7220 */ /* 0x001fca0000410000 */
[----:B------:R-:W0:Y:S01]  /*17eb0*/  MUFU.EX2 R19, R19 ;  /* 0x0000001300137308 */ /* 0x000e220000000800 */
[C---:B-1----:R-:W-:Y:S01]  /*17ec0*/  FMUL.FTZ R27, R4.reuse, R44 ;  /* 0x0000002c041b7220 */ /* 0x042fe20000410000 */
[----:B------:R-:W-:Y:S01]  /*17ed0*/  FMUL.FTZ R25, R4, R46 ;  /* 0x0000002e04197220 */ /* 0x000fe20000410000 */
[----:B------:R-:W-:-:S05]  /*17ee0*/  FADD.FTZ R8, R162, R9 ;  /* 0x00000009a2087221 */ /* 0x000fca0000010000 */
[----:B------:R-:W1:Y:S01]  /*17ef0*/  MUFU.EX2 R20, R20 ;  /* 0x0000001400147308 */ /* 0x000e620000000800 */
[----:B------:R2:W-:Y:S01]  /*17f00*/  ST.E desc[UR54][R16.64+0x294], R31 ;  /* 0x0002941f10007985 */ /* 0x0005e2000c101936 */
[----:B---3--:R-:W-:-:S03]  /*17f10*/  FADD.FTZ R137, R15, R137 ;  /* 0x000000890f897221 */ /* 0x008fc60000010000 */
[----:B------:R3:W-:Y:S01]  /*17f20*/  ST.E desc[UR54][R16.64+0x2a0], R33 ;  /* 0x0002a02110007985 */ /* 0x0007e2000c101936 */
[----:B------:R-:W-:-:S03]  /*17f30*/  FADD.FTZ R9, R21, R8 ;  /* 0x0000000815097221 */ /* 0x000fc60000010000 */
[----:B------:R0:W-:Y:S01]  /*17f40*/  ST.E desc[UR54][R16.64+0x2b4], R25 ;  /* 0x0002b41910007985 */ /* 0x0001e2000c101936 */
[----:B------:R-:W1:Y:S03]  /*17f50*/  MUFU.EX2 R11, R11 ;  /* 0x0000000b000b7308 */ /* 0x000e660000000800 */
[----:B------:R4:W-:Y:S01]  /*17f60*/  ST.E desc[UR54][R16.64+0x2c4], R27 ;  /* 0x0002c41b10007985 */ /* 0x0009e2000c101936 */
[C---:B------:R-:W-:Y:S01]  /*17f70*/  FMUL.FTZ R35, R4.reuse, R35 ;  /* 0x0000002304237220 */ /* 0x040fe20000410000 */
[C---:B--2---:R-:W-:Y:S02]  /*17f80*/  FMUL.FTZ R31, R4.reuse, R50 ;  /* 0x00000032041f7220 */ /* 0x044fe40000410000 */
[----:B------:R2:W-:Y:S01]  /*17f90*/  ST.E desc[UR54][R16.64+0x2d0], R29 ;  /* 0x0002d01d10007985 */ /* 0x0005e2000c101936 */
[C---:B---3--:R-:W-:Y:S01]  /*17fa0*/  FMUL.FTZ R33, R4.reuse, R48 ;  /* 0x0000003004217220 */ /* 0x048fe20000410000 */
[C---:B0-----:R-:W-:Y:S01]  /*17fb0*/  FMUL.FTZ R25, R4.reuse, R52 ;  /* 0x0000003404197220 */ /* 0x041fe20000410000 */
[C---:B----4-:R-:W-:Y:S01]  /*17fc0*/  FMUL.FTZ R27, R4.reuse, R56 ;  /* 0x00000038041b7220 */ /* 0x050fe20000410000 */
[----:B--2---:R-:W-:Y:S01]  /*17fd0*/  FMUL.FTZ R29, R4, R54 ;  /* 0x00000036041d7220 */ /* 0x004fe20000410000 */
[----:B------:R-:W0:Y:S01]  /*17fe0*/  MUFU.EX2 R12, R145 ;  /* 0x00000091000c7308 */ /* 0x000e220000000800 */
[----:B------:R-:W-:Y:S01]  /*17ff0*/  FADD.FTZ R137, R18, R137 ;  /* 0x0000008912897221 */ /* 0x000fe20000010000 */
[----:B------:R2:W-:Y:S01]  /*18000*/  ST.E desc[UR54][R16.64+0x274], R35 ;  /* 0x0002742310007985 */ /* 0x0005e2000c101936 */
[----:B------:R-:W-:Y:S01]  /*18010*/  FADD.FTZ R9, R156, R9 ;  /* 0x000000099c097221 */ /* 0x000fe20000010000 */
[C---:B------:R-:W-:Y:S01]  /*18020*/  FMUL.FTZ R37, R4.reuse, R37 ;  /* 0x0000002504257220 */ /* 0x040fe20000410000 */
[C---:B-----5:R-:W-:Y:S01]  /*18030*/  FMUL.FTZ R39, R4.reuse, R39 ;  /* 0x0000002704277220 */ /* 0x060fe20000410000 */
[----:B------:R3:W-:Y:S01]  /*18040*/  ST.E desc[UR54][R16.64+0x2d4], R31 ;  /* 0x0002d41f10007985 */ /* 0x0007e2000c101936 */
[----:B------:R-:W-:-:S03]  /*18050*/  FMUL.FTZ R41, R4, R41 ;  /* 0x0000002904297220 */ /* 0x000fc60000410000 */
[----:B------:R4:W-:Y:S01]  /*18060*/  ST.E desc[UR54][R16.64+0x2f0], R33 ;  /* 0x0002f02110007985 */ /* 0x0009e2000c101936 */
[----:B------:R-:W-:-:S03]  /*18070*/  FMUL.FTZ R5, R4, R5 ;  /* 0x0000000504057220 */ /* 0x000fc60000410000 */
[----:B------:R5:W-:Y:S01]  /*18080*/  ST.E desc[UR54][R16.64+0x304], R25 ;  /* 0x0003041910007985 */ /* 0x000be2000c101936 */
[----:B--2---:R-:W-:-:S03]  /*18090*/  FMUL.FTZ R35, R121, R64 ;  /* 0x0000004079237220 */ /* 0x004fc60000410000 */
[----:B------:R2:W-:Y:S01]  /*180a0*/  ST.E desc[UR54][R16.64+0x310], R27 ;  /* 0x0003101b10007985 */ /* 0x0005e2000c101936 */
[----:B---3--:R-:W-:-:S03]  /*180b0*/  FMUL.FTZ R31, R121, R66 ;  /* 0x00000042791f7220 */ /* 0x008fc60000410000 */
[----:B------:R3:W-:Y:S01]  /*180c0*/  ST.E desc[UR54][R16.64+0x320], R29 ;  /* 0x0003201d10007985 */ /* 0x0007e2000c101936 */
[C---:B----4-:R-:W-:Y:S01]  /*180d0*/  FMUL.FTZ R33, R121.reuse, R60 ;  /* 0x0000003c79217220 */ /* 0x050fe20000410000 */
[C---:B-----5:R-:W-:Y:S01]  /*180e0*/  FMUL.FTZ R25, R121.reuse, R58 ;  /* 0x0000003a79197220 */ /* 0x060fe20000410000 */
[----:B------:R-:W4:Y:S01]  /*180f0*/  MUFU.EX2 R8, R147 ;  /* 0x0000009300087308 */ /* 0x000f220000000800 */
[----:B--2---:R-:W-:Y:S01]  /*18100*/  FMUL.FTZ R27, R121, R70 ;  /* 0x00000046791b7220 */ /* 0x004fe20000410000 */
[----:B------:R-:W-:Y:S01]  /*18110*/  FADD.FTZ R139, R13, R137 ;  /* 0x000000890d8b7221 */ /* 0x000fe20000010000 */
[----:B---3--:R-:W-:Y:S01]  /*18120*/  FMUL.FTZ R29, R121, R68 ;  /* 0x00000044791d7220 */ /* 0x008fe20000410000 */
[----:B------:R-:W-:Y:S01]  /*18130*/  FADD.FTZ R137, R19, R9 ;  /* 0x0000000913897221 */ /* 0x000fe20000010000 */
[----:B------:R2:W-:Y:S03]  /*18140*/  ST.E desc[UR54][R16.64+0x284], R37 ;  /* 0x0002842510007985 */ /* 0x0005e6000c101936 */
[----:B------:R-:W3:Y:S01]  /*18150*/  MUFU.EX2 R9, R149 ;  /* 0x0000009500097308 */ /* 0x000ee20000000800 */
[----:B------:R5:W-:Y:S01]  /*18160*/  ST.E desc[UR54][R16.64+0x290], R39 ;  /* 0x0002902710007985 */ /* 0x000be2000c101936 */
[----:B-1----:R-:W-:-:S03]  /*18170*/  FADD.FTZ R137, R20, R137 ;  /* 0x0000008914897221 */ /* 0x002fc60000010000 */
[----:B------:R1:W-:Y:S04]  /*18180*/  ST.E desc[UR54][R16.64+0x2a4], R41 ;  /* 0x0002a42910007985 */ /* 0x0003e8000c101936 */
[----:B------:R0:W-:Y:S01]  /*18190*/  ST.E desc[UR54][R16.64+0x420], R5 ;  /* 0x0004200510007985 */ /* 0x0001e2000c101936 */
[----:B--2---:R-:W-:-:S03]  /*181a0*/  FMUL.FTZ R37, R121, R62 ;  /* 0x0000003e79257220 */ /* 0x004fc60000410000 */
[----:B------:R2:W-:Y:S01]  /*181b0*/  ST.E desc[UR54][R16.64+0x238], R25 ;  /* 0x0002381910007985 */ /* 0x0005e2000c101936 */
[----:B-----5:R-:W-:-:S03]  /*181c0*/  FMUL.FTZ R39, R121, R82 ;  /* 0x0000005279277220 */ /* 0x020fc60000410000 */
[----:B------:R5:W-:Y:S01]  /*181d0*/  ST.E desc[UR54][R16.64+0x23c], R27 ;  /* 0x00023c1b10007985 */ /* 0x000be2000c101936 */
[----:B-1----:R-:W-:-:S03]  /*181e0*/  FMUL.FTZ R41, R121, R74 ;  /* 0x0000004a79297220 */ /* 0x002fc60000410000 */
[----:B------:R1:W-:Y:S01]  /*181f0*/  ST.E desc[UR54][R16.64+0x248], R29 ;  /* 0x0002481d10007985 */ /* 0x0003e2000c101936 */
[----:B0-----:R-:W-:-:S03]  /*18200*/  FMUL.FTZ R5, R121, R80 ;  /* 0x0000005079057220 */ /* 0x001fc60000410000 */
[----:B------:R0:W-:Y:S01]  /*18210*/  ST.E desc[UR54][R16.64+0x24c], R31 ;  /* 0x00024c1f10007985 */ /* 0x0001e2000c101936 */
[----:B--2---:R-:W-:-:S03]  /*18220*/  FMUL.FTZ R25, R121, R72 ;  /* 0x0000004879197220 */ /* 0x004fc60000410000 */
[----:B------:R2:W-:Y:S01]  /*18230*/  ST.E desc[UR54][R16.64+0x258], R33 ;  /* 0x0002582110007985 */ /* 0x0005e2000c101936 */
[----:B-----5:R-:W-:-:S03]  /*18240*/  FMUL.FTZ R27, R121, R78 ;  /* 0x0000004e791b7220 */ /* 0x020fc60000410000 */
[----:B------:R5:W-:Y:S01]  /*18250*/  ST.E desc[UR54][R16.64+0x25c], R35 ;  /* 0x00025c2310007985 */ /* 0x000be2000c101936 */
[C---:B-1----:R-:W-:Y:S01]  /*18260*/  FMUL.FTZ R29, R121.reuse, R76 ;  /* 0x0000004c791d7220 */ /* 0x042fe20000410000 */
[C---:B0-----:R-:W-:Y:S01]  /*18270*/  FMUL.FTZ R31, R121.reuse, R94 ;  /* 0x0000005e791f7220 */ /* 0x041fe20000410000 */
[C---:B--2---:R-:W-:Y:S01]  /*18280*/  FMUL.FTZ R33, R121.reuse, R86 ;  /* 0x0000005679217220 */ /* 0x044fe20000410000 */
[----:B-----5:R-:W-:Y:S01]  /*18290*/  FMUL.FTZ R35, R121, R92 ;  /* 0x0000005c79237220 */ /* 0x020fe20000410000 */
[----:B------:R0:W-:Y:S01]  /*182a0*/  ST.E desc[UR54][R16.64+0x268], R37 ;  /* 0x0002682510007985 */ /* 0x0001e2000c101936 */
[----:B------:R-:W-:-:S03]  /*182b0*/  FADD.FTZ R137, R11, R137 ;  /* 0x000000890b897221 */ /* 0x000fc60000010000 */
        /* <DEDUP_REMOVED lines=9> */
[----:B-----5:R-:W-:-:S03]  /*18350*/  FMUL.FTZ R25, R121, R96 ;  /* 0x0000006079197220 */ /* 0x020fc60000410000 */
[----:B------:R5:W-:Y:S01]  /*18360*/  ST.E desc[UR54][R16.64+0x29c], R31 ;  /* 0x00029c1f10007985 */ /* 0x000be2000c101936 */
[----:B0-----:R-:W-:-:S03]  /*18370*/  FMUL.FTZ R27, R121, R102 ;  /* 0x00000066791b7220 */ /* 0x001fc60000410000 */
[----:B------:R0:W-:Y:S01]  /*18380*/  ST.E desc[UR54][R16.64+0x2a8], R33 ;  /* 0x0002a82110007985 */ /* 0x0001e2000c101936 */
[----:B-1----:R-:W-:-:S03]  /*18390*/  FMUL.FTZ R29, R121, R100 ;  /* 0x00000064791d7220 */ /* 0x002fc60000410000 */
[----:B------:R1:W-:Y:S01]  /*183a0*/  ST.E desc[UR54][R16.64+0x2ac], R35 ;  /* 0x0002ac2310007985 */ /* 0x0003e2000c101936 */
[C---:B--2---:R-:W-:Y:S01]  /*183b0*/  FMUL.FTZ R41, R121.reuse, R98 ;  /* 0x0000006279297220 */ /* 0x044fe20000410000 */
[C---:B-----5:R-:W-:Y:S01]  /*183c0*/  FMUL.FTZ R31, R121.reuse, R104 ;  /* 0x00000068791f7220 */ /* 0x060fe20000410000 */
[C---:B0-----:R-:W-:Y:S01]  /*183d0*/  FMUL.FTZ R33, R121.reuse, R106 ;  /* 0x0000006a79217220 */ /* 0x041fe20000410000 */
[----:B-1----:R-:W-:Y:S01]  /*183e0*/  FMUL.FTZ R35, R121, R108 ;  /* 0x0000006c79237220 */ /* 0x002fe20000410000 */
[----:B------:R-:W-:Y:S01]  /*183f0*/  FADD.FTZ R137, R12, R137 ;  /* 0x000000890c897221 */ /* 0x000fe20000010000 */
[----:B------:R0:W-:Y:S04]  /*18400*/  ST.E desc[UR54][R16.64+0x2b8], R37 ;  /* 0x0002b82510007985 */ /* 0x0001e8000c101936 */
[----:B------:R1:W-:Y:S01]  /*18410*/  ST.E desc[UR54][R16.64+0x2bc], R39 ;  /* 0x0002bc2710007985 */ /* 0x0003e2000c101936 */
[----:B----4-:R-:W-:-:S03]  /*18420*/  FADD.FTZ R137, R8, R137 ;  /* 0x0000008908897221 */ /* 0x010fc60000010000 */
        /* <DEDUP_REMOVED lines=8> */
[----:B----4-:R-:W-:-:S03]  /*184b0*/  FMUL.FTZ R25, R121, R116 ;  /* 0x0000007479197220 */ /* 0x010fc60000410000 */
[----:B------:R4:W-:Y:S01]  /*184c0*/  ST.E desc[UR54][R16.64+0x2ec], R31 ;  /* 0x0002ec1f10007985 */ /* 0x0009e2000c101936 */
[----:B0-----:R-:W-:-:S03]  /*184d0*/  FMUL.FTZ R27, R121, R118 ;  /* 0x00000076791b7220 */ /* 0x001fc60000410000 */
[----:B------:R0:W-:Y:S01]  /*184e0*/  ST.E desc[UR54][R16.64+0x2f8], R33 ;  /* 0x0002f82110007985 */ /* 0x0001e2000c101936 */
[----:B-1----:R-:W-:-:S03]  /*184f0*/  FMUL.FTZ R29, R121, R120 ;  /* 0x00000078791d7220 */ /* 0x002fc60000410000 */
[----:B------:R1:W-:Y:S01]  /*18500*/  ST.E desc[UR54][R16.64+0x2fc], R35 ;  /* 0x0002fc2310007985 */ /* 0x0003e2000c101936 */
[C---:B--2---:R-:W-:Y:S01]  /*18510*/  FMUL.FTZ R41, R121.reuse, R122 ;  /* 0x0000007a79297220 */ /* 0x044fe20000410000 */
[C---:B----4-:R-:W-:Y:S01]  /*18520*/  FMUL.FTZ R31, R121.reuse, R124 ;  /* 0x0000007c791f7220 */ /* 0x050fe20000410000 */
[C---:B0-----:R-:W-:Y:S01]  /*18530*/  FMUL.FTZ R33, R121.reuse, R126 ;  /* 0x0000007e79217220 */ /* 0x041fe20000410000 */
[----:B-1----:R-:W-:Y:S01]  /*18540*/  FMUL.FTZ R35, R121, R128 ;  /* 0x0000008079237220 */ /* 0x002fe20000410000 */
[----:B------:R0:W-:Y:S01]  /*18550*/  ST.E desc[UR54][R16.64+0x308], R37 ;  /* 0x0003082510007985 */ /* 0x0001e2000c101936 */
[----:B------:R-:W-:Y:S01]  /*18560*/  FADD.FTZ R139, R14, R139 ;  /* 0x0000008b0e8b7221 */ /* 0x000fe20000010000 */
[----:B---3--:R-:W-:Y:S02]  /*18570*/  FADD.FTZ R137, R9, R137 ;  /* 0x0000008909897221 */ /* 0x008fe40000010000 */
        /* <DEDUP_REMOVED lines=32> */
[C---:B0-----:R-:W-:Y:S01]  /*18780*/  FMUL.FTZ R139, R4.reuse, R24 ;  /* 0x00000018048b7220 */ /* 0x041fe20000410000 */
        /* <DEDUP_REMOVED lines=11> */
[C---:B---3--:R-:W-:Y:S01]  /*18840*/  FMUL.FTZ R137, R4.reuse, R36 ;  /* 0x0000002404897220 */ /* 0x048fe20000410000 */
        /* <DEDUP_REMOVED lines=30> */
[----:B------:R-:W-:Y:S01]  /*18a30*/  FMUL.FTZ R119, R4, R119 ;  /* 0x0000007704777220 */ /* 0x000fe20000410000 */
[C---:B0-----:R-:W-:Y:S01]  /*18a40*/  FMUL.FTZ R37, R121.reuse, R150 ;  /* 0x0000009679257220 */ /* 0x041fe20000410000 */
[C---:B-1----:R-:W-:Y:S01]  /*18a50*/  FMUL.FTZ R39, R121.reuse, R188 ;  /* 0x000000bc79277220 */ /* 0x042fe20000410000 */
[C---:B--2---:R-:W-:Y:S01]  /*18a60*/  FMUL.FTZ R5, R121.reuse, R212 ;  /* 0x000000d479057220 */ /* 0x044fe20000410000 */
[C---:B---3--:R-:W-:Y:S01]  /*18a70*/  FMUL.FTZ R25, R121.reuse, R214 ;  /* 0x000000d679197220 */ /* 0x048fe20000410000 */
[C---:B----4-:R-:W-:Y:S01]  /*18a80*/  FMUL.FTZ R27, R121.reuse, R216 ;  /* 0x000000d8791b7220 */ /* 0x050fe20000410000 */
        /* <DEDUP_REMOVED lines=73> */
[----:B0-----:R-:W5:Y:S04]  /*18f20*/  LD.E R5, desc[UR54][R16.64+0x230] ;  /* 0x0002303610057980 */ /* 0x001f68000c101900 */
        /* <DEDUP_REMOVED lines=256> */
[----:B0-----:R-:W5:Y:S04]  /*19f30*/  LD.E.64 R4, desc[UR54][R16.64+0xa8] ;  /* 0x0000a83610047980 */ /* 0x001f68000c101b00 */
[----:B------:R-:W5:Y:S04]  /*19f40*/  LDL R188, [R1+0x88] ;  /* 0x0000880001bc7983 */ /* 0x000f680000100800 */
[----:B-1----:R-:W5:Y:S04]  /*19f50*/  LD.E R24, desc[UR54][R16.64+0x230] ;  /* 0x0002303610187980 */ /* 0x002f68000c101900 */
[----:B------:R-:W5:Y:S04]  /*19f60*/  LD.E R25, desc[UR54][R16.64+0x234] ;  /* 0x0002343610197980 */ /* 0x000f68000c101900 */
        /* <DEDUP_REMOVED lines=1230> */
.L_x_2556:
[----:B------:R-:W-:Y:S05]  /*1ec50*/  BSYNC B0 ;  /* 0x0000000000007941 */ /* 0x000fea0003800000 */
.L_x_2555:
[C---:B------:R-:W-:Y:S01]  /*1ec60*/  ISETP.GT.AND P1, PT, R10.reuse, UR43, PT ;  /* 0x0000002b0a007c0c */ /* 0x040fe2000bf24270 */
[----:B------:R-:W-:-:S12]  /*1ec70*/  VIADD R10, R10, 0xffffffff ;  /* 0xffffffff0a0a7836 */ /* 0x000fd80000000000 */
[----:B------:R-:W-:Y:S05]  /*1ec80*/  @P1 BRA `(.L_x_2557) ;  /* 0xffffff4c00a01947 */ /* 0x000fea000383ffff */
.L_x_2526:
[----:B------:R-:W-:Y:S05]  /*1ec90*/  WARPSYNC.ALL ;  /* 0x0000000000007948 */ /* 0x000fea0003800000 */
[----:B0-----:R-:W1:Y:S04]  /*1eca0*/  LDL R5, [R1+0x450] ;  /* 0x0004500001057983 */ /* 0x001e680000100800 */
[----:B------:R-:W2:Y:S04]  /*1ecb0*/  LDL R6, [R1+0x454] ;  /* 0x0004540001067983 */ /* 0x000ea80000100800 */
[----:B------:R-:W3:Y:S04]  /*1ecc0*/  LDL R132, [R1+0x218] ;  /* 0x0002180001847983 */ /* 0x000ee80000100800 */
[----:B------:R-:W4:Y:S04]  /*1ecd0*/  LDL.64 R12, [R1+0x398] ;  /* 0x00039800010c7983 */ /* 0x000f280000100a00 */
[----:B------:R-:W5:Y:S04]  /*1ece0*/  LDL.64 R14, [R1+0x3d8] ;  /* 0x0003d800010e7983 */ /* 0x000f680000100a00 */
[----:B------:R-:W4:Y:S04]  /*1ecf0*/  LDL.64 R136, [R1+0x230] ;  /* 0x0002300001887983 */ /* 0x000f280000100a00 */
        /* <DEDUP_REMOVED lines=59> */
[----:B-1----:R-:W0:Y:S02]  /*1f0b0*/  SHFL.BFLY PT, R0, R5, 0x2, 0x1f ;  /* 0x0c401f0005007f89 */ /* 0x002e2400000e0000 */
[----:B0-----:R-:W-:-:S05]  /*1f0c0*/  FADD.FTZ R0, R5, R0 ;  /* 0x0000000005007221 */ /* 0x001fca0000010000 */
[----:B------:R-:W0:Y:S02]  /*1f0d0*/  SHFL.BFLY PT, R3, R0, 0x1, 0x1f ;  /* 0x0c201f0000037f89 */ /* 0x000e2400000e0000 */
[----:B0-----:R-:W-:Y:S01]  /*1f0e0*/  FADD.FTZ R2, R0, R3 ;  /* 0x0000000300027221 */ /* 0x001fe20000010000 */
[----:B---3--:R-:W-:Y:S01]  /*1f0f0*/  VIADD R132, R132, 0x1 ;  /* 0x0000000184847836 */ /* 0x008fe20000000000 */
[----:B------:R-:W3:Y:S04]  /*1f100*/  LDL R0, [R1+0x224] ;  /* 0x0002240001007983 */ /* 0x000ee80000100800 */
[----:B------:R-:W-:Y:S04]  /*1f110*/  STL [R1+0x450], R2 ;  /* 0x0004500201007387 */ /* 0x000fe80000100800 */
[----:B------:R-:W4:Y:S04]  /*1f120*/  LDL R146, [R1+0x450] ;  /* 0x0004500001927983 */ /* 0x000f280000100800 */
[----:B--2---:R-:W0:Y:S02]  /*1f130*/  SHFL.BFLY PT, R3, R6, 0x2, 0x1f ;  /* 0x0c401f0006037f89 */ /* 0x004e2400000e0000 */
[----:B0-----:R-:W-:Y:S01]  /*1f140*/  FADD.FTZ R3, R3, R6 ;  /* 0x0000000603037221 */ /* 0x001fe20000010000 */
[----:B------:R-:W-:Y:S01]  /*1f150*/  ISETP.NE.AND P2, PT, R132, 0x2, PT ;  /* 0x000000028400780c */ /* 0x000fe20003f45270 */
[----:B------:R-:W2:Y:S04]  /*1f160*/  LDL.64 R6, [R1+0x428] ;  /* 0x0004280001067983 */ /* 0x000ea80000100a00 */
[----:B------:R-:W0:Y:S08]  /*1f170*/  SHFL.BFLY PT, R4, R3, 0x1, 0x1f ;  /* 0x0c201f0003047f89 */ /* 0x000e3000000e0000 */
[----:B------:R-:W2:Y:S01]  /*1f180*/  @!P2 LDL R23, [R1+0x21c] ;  /* 0x00021c000117a983 */ /* 0x000ea20000100800 */
[----:B0-----:R-:W-:-:S03]  /*1f190*/  FADD.FTZ R138, R3, R4 ;  /* 0x00000004038a7221 */ /* 0x001fc60000010000 */
[----:B------:R-:W2:Y:S02]  /*1f1a0*/  LDL.64 R4, [R1+0x3f8] ;  /* 0x0003f80001047983 */ /* 0x000ea40000100a00 */
[----:B------:R-:W-:Y:S02]  /*1f1b0*/  FSETP.NE.FTZ.AND P1, PT, R138, RZ, PT ;  /* 0x000000ff8a00720b */ /* 0x000fe40003f35000 */
[----:B------:R-:W2:Y:S11]  /*1f1c0*/  LDL.64 R2, [R1+0x418] ;  /* 0x0004180001027983 */ /* 0x000eb60000100a00 */
[----:B------:R-:W2:Y:S04]  /*1f1d0*/  @P1 LDL R141, [R1+0x460] ;  /* 0x00046000018d1983 */ /* 0x000ea80000100800 */
[----:B------:R-:W2:Y:S01]  /*1f1e0*/  @P1 LDL R143, [R1+0x444] ;  /* 0x00044400018f1983 */ /* 0x000ea20000100800 */
[----:B------:R-:W-:-:S02]  /*1f1f0*/  IMAD.MOV.U32 R140, RZ, RZ, -0x800000 ;  /* 0xff800000ff8c7424 */ /* 0x000fc400078e00ff */
[----:B------:R-:W-:Y:S01]  /*1f200*/  IMAD.MOV.U32 R134, RZ, RZ, RZ ;  /* 0x000000ffff867224 */ /* 0x000fe200078e00ff */
[----:B------:R0:W-:Y:S08]  /*1f210*/  BAR.ARV R198, 0x100 ;  /* 0x000400c60000751d */ /* 0x0001f00000002000 */
[----:B------:R-:W-:Y:S06]  /*1f220*/  BAR.ARV 0x8, 0x120 ;  /* 0x0204800000007b1d */ /* 0x000fec0000002000 */
[----:B----4-:R-:W-:-:S13]  /*1f230*/  FSETP.NE.FTZ.AND P0, PT, R146, RZ, PT ;  /* 0x000000ff9200720b */ /* 0x010fda0003f15000 */
[----:B------:R-:W4:Y:S04]  /*1f240*/  @P0 LDL R135, [R1+0x460] ;  /* 0x0004600001870983 */ /* 0x000f280000100800 */
[----:B------:R-:W2:Y:S01]  /*1f250*/  @P0 LDL R142, [R1+0x440] ;  /* 0x00044000018e0983 */ /* 0x000ea20000100800 */
[----:B------:R-:W1:Y:S02]  /*1f260*/  @P0 MUFU.LG2 R139, R146 ;  /* 0x00000092008b0308 */ /* 0x000e640000000c00 */
[----:B-1----:R-:W-:-:S06]  /*1f270*/  @P0 FMUL.FTZ R144, R139, 0.69314718246459960938 ;  /* 0x3f3172188b900820 */ /* 0x002fcc0000410000 */
[----:B------:R-:W1:Y:S08]  /*1f280*/  @P1 MUFU.LG2 R145, R138 ;  /* 0x0000008a00911308 */ /* 0x000e700000000c00 */
[----:B------:R-:W0:Y:S01]  /*1f290*/  @P0 MUFU.RCP R134, R146 ;  /* 0x0000009200860308 */ /* 0x000e220000001000 */
[----:B---3--:R-:W-:Y:S02]  /*1f2a0*/  VIADD R0, R0, 0x1 ;  /* 0x0000000100007836 */ /* 0x008fe40000000000 */
[----:B-1----:R-:W-:Y:S01]  /*1f2b0*/  @P1 FMUL.FTZ R145, R145, 0.69314718246459960938 ;  /* 0x3f31721891911820 */ /* 0x002fe20000410000 */
[----:B------:R-:W-:Y:S01]  /*1f2c0*/  STL [R1+0x454], R138 ;  /* 0x0004548a01007387 */ /* 0x000fe20000100800 */
[-C--:B0-----:R-:W-:Y:S01]  /*1f2d0*/  FMUL.FTZ R137, R137, R134.reuse ;  /* 0x0000008689897220 */ /* 0x081fe20000410000 */
[-C--:B------:R-:W-:Y:S01]  /*1f2e0*/  FMUL.FTZ R136, R136, R134.reuse ;  /* 0x0000008688887220 */ /* 0x080fe20000410000 */
        /* <DEDUP_REMOVED lines=98> */
[----:B--2---:R-:W-:Y:S01]  /*1f910*/  @P0 FFMA.FTZ R140, R135, R142, R144 ;  /* 0x0000008e878c0223 */ /* 0x004fe20000010090 */
[----:B------:R-:W-:-:S06]  /*1f920*/  IMAD.MOV.U32 R135, RZ, RZ, RZ ;  /* 0x000000ffff877224 */ /* 0x000fcc00078e00ff */
[----:B------:R-:W0:Y:S01]  /*1f930*/  @P1 MUFU.RCP R135, R138 ;  /* 0x0000008a00871308 */ /* 0x000e220000001000 */
[----:B------:R-:W-:Y:S01]  /*1f940*/  @P1 FMUL.FTZ R144, R141, 0.69314718246459960938 ;  /* 0x3f3172188d901820 */ /* 0x000fe20000410000 */
[----:B------:R-:W-:-:S03]  /*1f950*/  IMAD.MOV.U32 R142, RZ, RZ, -0x800000 ;  /* 0xff800000ff8e7424 */ /* 0x000fc600078e00ff */
[----:B------:R-:W-:Y:S01]  /*1f960*/  @P1 FFMA.FTZ R142, R144, R143, R145 ;  /* 0x0000008f908e1223 */ /* 0x000fe20000010091 */
[----:B------:R-:W-:Y:S01]  /*1f970*/  STL [R1+0x450], R140 ;  /* 0x0004508c01007387 */ /* 0x000fe20000100800 */
[-C--:B0-----:R-:W-:Y:S01]  /*1f980*/  FMUL.FTZ R13, R13, R135.reuse ;  /* 0x000000870d0d7220 */ /* 0x081fe20000410000 */
        /* <DEDUP_REMOVED lines=65> */
[----:B0-----:R-:W-:Y:S01]  /*1fda0*/  VIADD R12, R133, 0x1 ;  /* 0x00000001850c7836 */ /* 0x001fe20000000000 */
[----:B-1----:R-:W-:Y:S01]  /*1fdb0*/  @!P2 LOP3.LUT R14, R23, 0x1, RZ, 0x3c, !PT ;  /* 0x00000001170ea812 */ /* 0x002fe200078e3cff */
        /* <DEDUP_REMOVED lines=34> */
.L_x_2461:
[----:B------:R-:W1:Y:S08]  /*1ffe0*/  S2UR UR4, SR_CgaCtaId ;  /* 0x00000000000479c3 */ /* 0x000e700000008800 */
[----:B------:R-:W-:Y:S06]  /*1fff0*/  BAR.SYNC.DEFER_BLOCKING 0x5, 0x120 ;  /* 0x0144800000007b1d */ /* 0x000fec0000010000 */
[----:B------:R-:W-:Y:S01]  /*20000*/  UMOV UR44, 0x400 ;  /* 0x00000400002c7882 */ /* 0x000fe20000000000 */
[----:B------:R-:W-:Y:S01]  /*20010*/  BSSY B0, `(.L_x_2558) ;  /* 0x0000281000007945 */ /* 0x000fe20003800000 */
[----:B-1----:R-:W-:-:S09]  /*20020*/  ULEA UR44, UR4, UR44, 0x18 ;  /* 0x0000002c042c7291 */ /* 0x002fd2000f8ec03f */
[----:B0-2---:R-:W0:Y:S02]  /*20030*/  LDS.128 R4, [UR44+0x324d0] ;  /* 0x0324d02cff047984 */ /* 0x005e240008000c00 */
[----:B0-----:R-:W-:Y:S02]  /*20040*/  R2UR UR5, R5 ;  /* 0x00000000050572ca */ /* 0x001fe400000e0000 */
[----:B------:R-:W-:Y:S02]  /*20050*/  R2UR UR7, R6 ;  /* 0x00000000060772ca */ /* 0x000fe400000e0000 */
[----:B------:R-:W-:Y:S01]  /*20060*/  R2UR UR6, R7 ;  /* 0x00000000070672ca */ /* 0x000fe200000e0000 */
[----:B------:R-:W-:Y:S06]  /*20070*/  BAR.ARV 0x4, 0x120 ;  /* 0x0104800000007b1d */ /* 0x000fec0000002000 */
[----:B------:R-:W-:Y:S08]  /*20080*/  @P0 BRA `(.L_x_2559) ;  /* 0x0000001800cc0947 */ /* 0x000ff00003800000 */
[----:B------:R-:W2:Y:S04]  /*20090*/  LDL.128 R136, [R1+0x230] ;  /* 0x0002300001887983 */ /* 0x000ea80000100c00 */
[----:B------:R-:W3:Y:S04]  /*200a0*/  LDL.128 R128, [R1+0x250] ;  /* 0x0002500001807983 */ /* 0x000ee80000100c00 */
        /* <DEDUP_REMOVED lines=30> */
[C---:B------:R-:W-:Y:S01]  /*20290*/  IADD3 R21, P0, R192.reuse, 0xc060, RZ ;  /* 0x0000c060c0157810 */ /* 0x040fe20007f1e0ff */
[----:B------:R-:W-:Y:S01]  /*202a0*/  ULDC.64 UR8, c[0x0][0xce0] ;  /* 0x0003380000087ab9 */ /* 0x000fe20000000a00 */
[----:B------:R-:W-:Y:S01]  /*202b0*/  LOP3.LUT R3, R192, 0x380, RZ, 0xc0, !PT ;  /* 0x00000380c0037812 */ /* 0x000fe200078ec0ff */
[----:B------:R-:W-:Y:S01]  /*202c0*/  ULDC.64 UR10, c[0x0][0xcd8] ;  /* 0x00033600000a7ab9 */ /* 0x000fe20000000a00 */
[----:B------:R-:W-:-:S02]  /*202d0*/  LOP3.LUT R2, R21, 0x380, RZ, 0xc0, !PT ;  /* 0x0000038015027812 */ /* 0x000fc400078ec0ff */
[----:B------:R-:W-:Y:S02]  /*202e0*/  SHF.R.U64 R3, R3, 0x3, RZ ;  /* 0x0000000303037819 */ /* 0x000fe400000012ff */
[----:B------:R-:W-:Y:S02]  /*202f0*/  SHF.R.U64 R2, R2, 0x3, RZ ;  /* 0x0000000302027819 */ /* 0x000fe400000012ff */
[----:B------:R-:W-:Y:S02]  /*20300*/  IADD3 R19, P1, R192, 0xc040, RZ ;  /* 0x0000c040c0137810 */ /* 0x000fe40007f3e0ff */
[----:B------:R-:W-:Y:S01]  /*20310*/  LOP3.LUT R2, R2, R21, RZ, 0x3c, !PT ;  /* 0x0000001502027212 */ /* 0x000fe200078e3cff */
[----:B------:R-:W-:Y:S01]  /*20320*/  IMAD.MOV.U32 R21, RZ, RZ, R193 ;  /* 0x000000ffff157224 */ /* 0x000fe200078e00c1 */
[----:B------:R-:W-:Y:S02]  /*20330*/  LOP3.LUT R20, R3, R192, RZ, 0x3c, !PT ;  /* 0x000000c003147212 */ /* 0x000fe400078e3cff */
[----:B------:R-:W-:-:S02]  /*20340*/  LOP3.LUT R0, R19, 0x380, RZ, 0xc0, !PT ;  /* 0x0000038013007812 */ /* 0x000fc400078ec0ff */
[----:B------:R-:W-:Y:S02]  /*20350*/  MOV R20, R20 ;  /* 0x0000001400147202 */ /* 0x000fe40000000f00 */
[----:B------:R-:W-:Y:S01]  /*20360*/  SHF.R.U64 R0, R0, 0x3, RZ ;  /* 0x0000000300007819 */ /* 0x000fe200000012ff */
[----:B------:R-:W-:-:S03]  /*20370*/  IMAD.X R3, RZ, RZ, R193, P0 ;  /* 0x000000ffff037224 */ /* 0x000fc600000e06c1 */
[----:B------:R-:W-:Y:S01]  /*20380*/  LOP3.LUT R18, R0, R19, RZ, 0x3c, !PT ;  /* 0x0000001300127212 */ /* 0x000fe200078e3cff */
[----:B------:R-:W-:Y:S01]  /*20390*/  IMAD.X R19, RZ, RZ, R193, P1 ;  /* 0x000000ffff137224 */ /* 0x000fe200008e06c1 */
[----:B------:R-:W-:-:S04]  /*203a0*/  UISETP.NE.U32.AND UP1, UPT, UR8, URZ, UPT ;  /* 0x0000003f0800728c */ /* 0x000fc8000bf25070 */
[----:B------:R-:W-:Y:S02]  /*203b0*/  MOV R18, R18 ;  /* 0x0000001200127202 */ /* 0x000fe40000000f00 */
[----:B------:R-:W-:Y:S01]  /*203c0*/  MOV R19, R2 ;  /* 0x0000000200137202 */ /* 0x000fe20000000f00 */
[----:B------:R-:W-:-:S03]  /*203d0*/  UISETP.NE.AND.EX UP1, UPT, UR9, URZ, UPT, UP1 ;  /* 0x0000003f0900728c */ /* 0x000fc6000bf25310 */
[----:B------:R-:W-:Y:S02]  /*203e0*/  ULDC.64 UR8, c[0x0][0xcd8] ;  /* 0x0003360000087ab9 */ /* 0x000fe40000000a00 */
[----:B------:R-:W-:-:S04]  /*203f0*/  UISETP.NE.U32.AND UP0, UPT, UR8, URZ, UPT ;  /* 0x0000003f0800728c */ /* 0x000fc8000bf05070 */
[----:B------:R-:W-:Y:S01]  /*20400*/  UISETP.NE.AND.EX UP0, UPT, UR9, URZ, UPT, UP0 ;  /* 0x0000003f0900728c */ /* 0x000fe2000bf05300 */
[----:B------:R-:W-:Y:S02]  /*20410*/  PLOP3.LUT P2, PT, PT, PT, UP1, 0x80, 0x0 ;  /* 0x000000000000781c */ /* 0x000fe40003f4f018 */
[----:B------:R-:W-:Y:S01]  /*20420*/  @UP1 ULDC.64 UR8, c[0x0][0xce0] ;  /* 0x0003380000081ab9 */ /* 0x000fe20000000a00 */
[----:B------:R-:W-:Y:S02]  /*20430*/  UIMAD.WIDE UR10, UR41, 0x4, UR10 ;  /* 0x00000004290a78a5 */ /* 0x000fe4000f8e020a */
[----:B------:R-:W-:Y:S01]  /*20440*/  PLOP3.LUT P1, PT, PT, PT, UP0, 0x80, 0x0 ;  /* 0x000000000000781c */ /* 0x000fe20003f2f008 */
[----:B------:R-:W-:-:S03]  /*20450*/  @UP1 UIMAD.WIDE UR8, UR41, 0x4, UR8 ;  /* 0x00000004290818a5 */ /* 0x000fc6000f8e0208 */
[----:B------:R-:W-:Y:S02]  /*20460*/  IMAD.U32 R2, RZ, RZ, UR10 ;  /* 0x0000000aff027e24 */ /* 0x000fe4000f8e00ff */
[----:B------:R-:W-:Y:S01]  /*20470*/  IMAD.U32 R3, RZ, RZ, UR11 ;  /* 0x0000000bff037e24 */ /* 0x000fe2000f8e00ff */
[----:B------:R-:W-:Y:S01]  /*20480*/  BAR.SYNC.DEFER_BLOCKING 0x1, 0x100 ;  /* 0x0044000000007b1d */ /* 0x000fe20000010000 */
[----:B--2---:R-:W-:Y:S02]  /*20490*/  F2FP.BF16.F32.PACK_AB R136, R137, R136 ;  /* 0x000000888988723e */ /* 0x004fe400000010ff */
[----:B------:R-:W-:Y:S02]  /*204a0*/  F2FP.BF16.F32.PACK_AB R137, R139, R138 ;  /* 0x0000008a8b89723e */ /* 0x000fe400000010ff */
[----:B---3--:R-:W-:Y:S02]  /*204b0*/  F2FP.BF16.F32.PACK_AB R128, R129, R128 ;  /* 0x000000808180723e */ /* 0x008fe400000010ff */
[----:B------:R-:W-:-:S02]  /*204c0*/  F2FP.BF16.F32.PACK_AB R129, R131, R130 ;  /* 0x000000828381723e */ /* 0x000fc400000010ff */
[----:B----4-:R-:W-:Y:S02]  /*204d0*/  F2FP.BF16.F32.PACK_AB R138, R133, R132 ;  /* 0x00000084858a723e */ /* 0x010fe400000010ff */
[----:B------:R-:W-:Y:S02]  /*204e0*/  F2FP.BF16.F32.PACK_AB R139, R135, R134 ;  /* 0x00000086878b723e */ /* 0x000fe400000010ff */
[----:B-----5:R-:W-:Y:S02]  /*204f0*/  F2FP.BF16.F32.PACK_AB R120, R121, R120 ;  /* 0x000000787978723e */ /* 0x020fe400000010ff */
        /* <DEDUP_REMOVED lines=65> */
[----:B------:R-:W-:Y:S01]  /*20910*/  F2FP.BF16.F32.PACK_AB R27, R15, R14 ;  /* 0x0000000e0f1b723e */ /* 0x000fe200000010ff */
[----:B------:R0:W-:Y:S01]  /*20920*/  STSM.16.M88.4 [R210], R48 ;  /* 0x00000030d2007844 */ /* 0x0001e20000000200 */
[----:B------:R-:W-:Y:S02]  /*20930*/  F2FP.BF16.F32.PACK_AB R10, R5, R4 ;  /* 0x00000004050a723e */ /* 0x000fe400000010ff */
[----:B------:R-:W-:Y:S01]  /*20940*/  F2FP.BF16.F32.PACK_AB R11, R7, R6 ;  /* 0x00000006070b723e */ /* 0x000fe200000010ff */
[----:B------:R0:W-:Y:S04]  /*20950*/  STSM.16.M88.4 [R209], R40 ;  /* 0x00000028d1007844 */ /* 0x0001e80000000200 */
[----:B------:R0:W-:Y:S04]  /*20960*/  STSM.16.M88.4 [R208], R32 ;  /* 0x00000020d0007844 */ /* 0x0001e80000000200 */
[----:B------:R0:W-:Y:S04]  /*20970*/  STSM.16.M88.4 [R18], R24 ;  /* 0x0000001812007844 */ /* 0x0001e80000000200 */
[----:B------:R0:W-:Y:S01]  /*20980*/  STSM.16.M88.4 [R19], R8 ;  /* 0x0000000813007844 */ /* 0x0001e20000000200 */
[----:B------:R-:W-:Y:S01]  /*20990*/  BAR.SYNC.DEFER_BLOCKING 0x1, 0x100 ;  /* 0x0044000000007b1d */ /* 0x000fe20000010000 */
[----:B------:R-:W-:-:S02]  /*209a0*/  IMAD.U32 R4, RZ, RZ, UR8 ;  /* 0x00000008ff047e24 */ /* 0x000fc4000f8e00ff */
[----:B------:R-:W-:-:S05]  /*209b0*/  IMAD.U32 R5, RZ, RZ, UR9 ;  /* 0x00000009ff057e24 */ /* 0x000fca000f8e00ff */
[----:B------:R-:W2:Y:S04]  /*209c0*/  @P2 LDG.E R4, desc[UR54][R4.64] ;  /* 0x0000003604042981 */ /* 0x000ea8000c1e1900 */
[----:B------:R-:W3:Y:S01]  /*209d0*/  @P1 LDG.E R0, desc[UR54][R2.64] ;  /* 0x0000003602001981 */ /* 0x000ee2000c1e1900 */
[----:B------:R-:W-:Y:S01]  /*209e0*/  IMAD.U32 R7, RZ, RZ, UR40 ;  /* 0x00000028ff077e24 */ /* 0x000fe2000f8e00ff */
[----:B------:R-:W-:Y:S01]  /*209f0*/  ULDC UR12, c[0x0][0xb88] ;  /* 0x0002e200000c7ab9 */ /* 0x000fe20000000800 */
[----:B------:R-:W-:Y:S02]  /*20a00*/  UMOV UR4, URZ ;  /* 0x0000003f00047c82 */ /* 0x000fe40008000000 */
[----:B------:R-:W-:Y:S01]  /*20a10*/  IMAD R7, R7, 0x80, R194 ;  /* 0x0000008007077824 */ /* 0x000fe200078e02c2 */
[----:B------:R-:W-:-:S03]  /*20a20*/  LOP3.LUT P0, RZ, R202, 0x3, RZ, 0xc0, !PT ;  /* 0x00000003caff7812 */ /* 0x000fc6000780c0ff */
[----:B------:R-:W-:Y:S01]  /*20a30*/  VIADD R6, R7, 0x8 ;  /* 0x0000000807067836 */ /* 0x000fe20000000000 */
[----:B--2---:R-:W-:Y:S02]  /*20a40*/  @P2 R2UR UR12, R4 ;  /* 0x00000000040c22ca */ /* 0x004fe400000e0000 */
[----:B---3--:R-:W-:Y:S01]  /*20a50*/  @P1 R2UR UR4, R0 ;  /* 0x00000000000412ca */ /* 0x008fe200000e0000 */
[----:B0-----:R-:W-:-:S14]  /*20a60*/  @P2 BRA `(.L_x_2560) ;  /* 0x0000000000182947 */ /* 0x001fdc0003800000 */
[----:B------:R-:W-:Y:S05]  /*20a70*/  @!P1 BRA `(.L_x_2560) ;  /* 0x0000000000149947 */ /* 0x000fea0003800000 */
[----:B------:R-:W2:Y:S04]  /*20a80*/  LDG.E R4, desc[UR54][R2.64] ;  /* 0x0000003602047981 */ /* 0x000ea8000c1e1900 */
[----:B------:R-:W3:Y:S01]  /*20a90*/  LDG.E R0, desc[UR54][R2.64+0x4] ;  /* 0x0000043602007981 */ /* 0x000ee2000c1e1900 */
[----:B--2---:R-:W-:Y:S02]  /*20aa0*/  R2UR UR8, R4 ;  /* 0x00000000040872ca */ /* 0x004fe400000e0000 */
[----:B---3--:R-:W-:-:S13]  /*20ab0*/  R2UR UR12, R0 ;  /* 0x00000000000c72ca */ /* 0x008fda00000e0000 */
[----:B------:R-:W-:-:S12]  /*20ac0*/  UIADD3 UR12, -UR8, UR12, URZ ;  /* 0x0000000c080c7290 */ /* 0x000fd8000fffe13f */
.L_x_2560:
[----:B------:R-:W-:Y:S01]  /*20ad0*/  ISETP.GE.OR P1, PT, R7, UR12, P0 ;  /* 0x0000000c07007c0c */ /* 0x000fe20008726670 */
[----:B------:R-:W-:Y:S01]  /*20ae0*/  USHF.R.S32.HI UR11, URZ, 0x1f, UR4 ;  /* 0x0000001f3f0b7899 */ /* 0x000fe20008011404 */
[----:B------:R-:W-:Y:S01]  /*20af0*/  ISETP.GE.OR P0, PT, R6, UR12, P0 ;  /* 0x0000000c06007c0c */ /* 0x000fe20008706670 */
[----:B------:R-:W-:Y:S01]  /*20b00*/  USHF.R.S32.HI UR16, URZ, 0x1f, UR39 ;  /* 0x0000001f3f107899 */ /* 0x000fe20008011427 */
[----:B------:R-:W-:-:S09]  /*20b10*/  ULDC.64 UR14, c[0x0][0xc70] ;  /* 0x00031c00000e7ab9 */ /* 0x000fd20000000a00 */
[----:B------:R-:W2:Y:S04]  /*20b20*/  @!P1 LDL R3, [R1+0x450] ;  /* 0x0004500001039983 */ /* 0x000ea80000100800 */
[----:B------:R-:W3:Y:S01]  /*20b30*/  @!P0 LDL R2, [R1+0x454] ;  /* 0x0004540001028983 */ /* 0x000ee20000100800 */
[----:B------:R-:W-:Y:S01]  /*20b40*/  UMOV UR10, UR4 ;  /* 0x00000004000a7c82 */ /* 0x000fe20008000000 */
[----:B------:R-:W-:Y:S01]  /*20b50*/  UIMAD UR13, UR16, UR14, URZ ;  /* 0x0000000e100d72a4 */ /* 0x000fe2000f8e023f */
[----:B------:R-:W-:Y:S01]  /*20b60*/  IMAD R0, R190, 0x40, R183 ;  /* 0x00000040be007824 */ /* 0x000fe200078e02b7 */
[----:B------:R-:W-:Y:S01]  /*20b70*/  UIMAD.WIDE.U32 UR8, UR39, UR14, UR10 ;  /* 0x0000000e270872a5 */ /* 0x000fe2000f8e000a */
[----:B------:R-:W-:Y:S01]  /*20b80*/  IMAD.MOV.U32 R5, RZ, RZ, 0x2 ;  /* 0x00000002ff057424 */ /* 0x000fe200078e00ff */
[----:B------:R-:W-:-:S02]  /*20b90*/  USHF.R.S32.HI UR10, URZ, 0x1f, UR41 ;  /* 0x0000001f3f0a7899 */ /* 0x000fc40008011429 */
[----:B------:R-:W-:Y:S01]  /*20ba0*/  UIMAD UR13, UR39, UR15, UR13 ;  /* 0x0000000f270d72a4 */ /* 0x000fe2000f8e020d */
[----:B------:R-:W-:Y:S01]  /*20bb0*/  IMAD.WIDE R4, R0, R5, UR36 ;  /* 0x0000002400047e25 */ /* 0x000fe2000f8e0205 */
[----:B------:R-:W-:Y:S01]  /*20bc0*/  USEL UR17, UR10, URZ, !UP0 ;  /* 0x0000003f0a117287 */ /* 0x000fe2000c000000 */
[----:B------:R-:W-:Y:S01]  /*20bd0*/  SHF.R.S32.HI R0, RZ, 0x1f, R7 ;  /* 0x0000001fff007819 */ /* 0x000fe20000011407 */
[----:B------:R-:W-:Y:S01]  /*20be0*/  ULDC.64 UR14, c[0x0][0xc78] ;  /* 0x00031e00000e7ab9 */ /* 0x000fe20000000a00 */
[----:B------:R-:W-:Y:S01]  /*20bf0*/  USEL UR18, UR41, URZ, !UP0 ;  /* 0x0000003f29127287 */ /* 0x000fe2000c000000 */
[C---:B------:R-:W-:Y:S01]  /*20c00*/  IADD3 R9, P5, R4.reuse, 0x1000, RZ ;  /* 0x0000100004097810 */ /* 0x040fe20007fbe0ff */
[----:B------:R-:W-:Y:S01]  /*20c10*/  UIMAD UR10, UR17, UR14, URZ ;  /* 0x0000000e110a72a4 */ /* 0x000fe2000f8e023f */
[C---:B------:R-:W-:Y:S01]  /*20c20*/  IADD3 R13, P2, R4.reuse, 0x2000, RZ ;  /* 0x00002000040d7810 */ /* 0x040fe20007f5e0ff */
[----:B------:R-:W-:Y:S01]  /*20c30*/  UIADD3 UR9, UR9, UR13, URZ ;  /* 0x0000000d09097290 */ /* 0x000fe2000fffe03f */
[C---:B------:R-:W-:Y:S01]  /*20c40*/  IADD3 R25, P4, R4.reuse, 0x3000, RZ ;  /* 0x0000300004197810 */ /* 0x040fe20007f9e0ff */
[----:B------:R-:W-:Y:S01]  /*20c50*/  UIMAD UR10, UR18, UR15, UR10 ;  /* 0x0000000f120a72a4 */ /* 0x000fe2000f8e020a */
[----:B------:R-:W-:Y:S01]  /*20c60*/  IADD3 R33, P6, R4, 0x5000, RZ ;  /* 0x0000500004217810 */ /* 0x000fe20007fde0ff */
[----:B------:R-:W-:Y:S01]  /*20c70*/  UIMAD.WIDE.U32 UR8, UR18, UR14, UR8 ;  /* 0x0000000e120872a5 */ /* 0x000fe2000f8e0008 */
[----:B------:R-:W-:-:S02]  /*20c80*/  LOP3.LUT R8, R9, 0x380, RZ, 0xc0, !PT ;  /* 0x0000038009087812 */ /* 0x000fc400078ec0ff */
[----:B------:R-:W-:Y:S01]  /*20c90*/  LOP3.LUT R12, R13, 0x380, RZ, 0xc0, !PT ;  /* 0x000003800d0c7812 */ /* 0x000fe200078ec0ff */
[----:B------:R-:W-:Y:S01]  /*20ca0*/  IMAD.U32 R11, RZ, RZ, UR10 ;  /* 0x0000000aff0b7e24 */ /* 0x000fe2000f8e00ff */
[----:B------:R-:W-:Y:S01]  /*20cb0*/  LOP3.LUT R24, R25, 0x380, RZ, 0xc0, !PT ;  /* 0x0000038019187812 */ /* 0x000fe200078ec0ff */
[----:B------:R-:W-:Y:S01]  /*20cc0*/  ULDC.64 UR14, c[0x0][0xba0] ;  /* 0x0002e800000e7ab9 */ /* 0x000fe20000000a00 */
[----:B------:R-:W-:Y:S02]  /*20cd0*/  IADD3 R6, P3, R7, UR8, RZ ;  /* 0x0000000807067c10 */ /* 0x000fe4000ff7e0ff */
[----:B------:R-:W-:Y:S02]  /*20ce0*/  LOP3.LUT R32, R33, 0x380, RZ, 0xc0, !PT ;  /* 0x0000038021207812 */ /* 0x000fe400078ec0ff */
[----:B------:R-:W-:Y:S01]  /*20cf0*/  IADD3.X R7, R0, UR9, R11, P3, !PT ;  /* 0x0000000900077c10 */ /* 0x000fe20009ffe40b */
[----:B------:R-:W-:Y:S01]  /*20d00*/  ULDC.64 UR8, c[0x0][0xc40] ;  /* 0x0003100000087ab9 */ /* 0x000fe20000000a00 */
[----:B------:R-:W-:-:S02]  /*20d10*/  SHF.R.U64 R8, R8, 0x3, RZ ;  /* 0x0000000308087819 */ /* 0x000fc400000012ff */
[----:B------:R-:W-:Y:S02]  /*20d20*/  LEA R18, P3, R6, UR8, 0x2 ;  /* 0x0000000806127c11 */ /* 0x000fe4000f8610ff */
[----:B------:R-:W-:Y:S02]  /*20d30*/  SHF.R.U64 R12, R12, 0x3, RZ ;  /* 0x000000030c0c7819 */ /* 0x000fe400000012ff */
[----:B------:R-:W-:Y:S02]  /*20d40*/  LEA.HI.X R19, R6, UR9, R7, 0x2, P3 ;  /* 0x0000000906137c11 */ /* 0x000fe400098f1407 */
[----:B------:R-:W-:Y:S02]  /*20d50*/  IADD3 R29, P3, R4, 0x4000, RZ ;  /* 0x00004000041d7810 */ /* 0x000fe40007f7e0ff */
[----:B------:R-:W-:Y:S02]  /*20d60*/  SHF.R.U64 R24, R24, 0x3, RZ ;  /* 0x0000000318187819 */ /* 0x000fe400000012ff */
[----:B------:R-:W-:-:S02]  /*20d70*/  LOP3.LUT R28, R29, 0x380, RZ, 0xc0, !PT ;  /* 0x000003801d1c7812 */ /* 0x000fc400078ec0ff */
[----:B------:R-:W-:Y:S02]  /*20d80*/  SHF.R.U64 R32, R32, 0x3, RZ ;  /* 0x0000000320207819 */ /* 0x000fe400000012ff */
        /* <DEDUP_REMOVED lines=14> */
[C---:B------:R-:W-:Y:S02]  /*20e70*/  IADD3 R49, P3, R4.reuse, 0x9000, RZ ;  /* 0x0000900004317810 */ /* 0x040fe40007f7e0ff */
[----:B------:R-:W-:Y:S02]  /*20e80*/  IADD3 R53, P6, R4, 0xa000, RZ ;  /* 0x0000a00004357810 */ /* 0x000fe40007fde0ff */
[----:B------:R-:W-:Y:S02]  /*20e90*/  LOP3.LUT R36, R37, 0x380, RZ, 0xc0, !PT ;  /* 0x0000038025247812 */ /* 0x000fe400078ec0ff */
[----:B------:R-:W-:-:S02]  /*20ea0*/  LOP3.LUT R40, R41, 0x380, RZ, 0xc0, !PT ;  /* 0x0000038029287812 */ /* 0x000fc400078ec0ff */
[----:B------:R-:W-:Y:S02]  /*20eb0*/  LOP3.LUT R44, R45, 0x380, RZ, 0xc0, !PT ;  /* 0x000003802d2c7812 */ /* 0x000fe400078ec0ff */
[----:B------:R-:W-:Y:S02]  /*20ec0*/  LOP3.LUT R48, R49, 0x380, RZ, 0xc0, !PT ;  /* 0x0000038031307812 */ /* 0x000fe400078ec0ff */
[----:B------:R-:W-:Y:S02]  /*20ed0*/  LOP3.LUT R52, R53, 0x380, RZ, 0xc0, !PT ;  /* 0x0000038035347812 */ /* 0x000fe400078ec0ff */
[----:B------:R-:W-:Y:S02]  /*20ee0*/  SHF.R.U64 R36, R36, 0x3, RZ ;  /* 0x0000000324247819 */ /* 0x000fe400000012ff */
        /* <DEDUP_REMOVED lines=21> */
[----:B------:R-:W-:Y:S01]  /*21040*/  LOP3.LUT R11, R4, 0x380, RZ, 0xc0, !PT ;  /* 0x00000380040b7812 */ /* 0x000fe200078ec0ff */
[----:B------:R-:W-:Y:S01]  /*21050*/  UIMAD UR8, UR11, UR14, URZ ;  /* 0x0000000e0b0872a4 */ /* 0x000fe2000f8e023f */
[----:B------:R-:W-:Y:S01]  /*21060*/  LOP3.LUT R64, R65, 0x380, RZ, 0xc0, !PT ;  /* 0x0000038041407812 */ /* 0x000fe200078ec0ff */
[----:B------:R-:W-:Y:S01]  /*21070*/  IMAD.X R73, RZ, RZ, R5, P6 ;  /* 0x000000ffff497224 */ /* 0x000fe200030e0605 */
[----:B------:R-:W-:Y:S01]  /*21080*/  LOP3.LUT R68, R69, 0x380, RZ, 0xc0, !PT ;  /* 0x0000038045447812 */ /* 0x000fe200078ec0ff */
[----:B------:R-:W-:Y:S01]  /*21090*/  ULDC.64 UR10, c[0x0][0xbe0] ;  /* 0x0002f800000a7ab9 */ /* 0x000fe20000000a00 */
[----:B------:R-:W-:Y:S02]  /*210a0*/  LOP3.LUT R0, R7, 0x380, RZ, 0xc0, !PT ;  /* 0x0000038007007812 */ /* 0x000fe400078ec0ff */
[----:B------:R-:W-:Y:S02]  /*210b0*/  SHF.R.U64 R56, R56, 0x3, RZ ;  /* 0x0000000338387819 */ /* 0x000fe400000012ff */
[----:B------:R-:W-:-:S02]  /*210c0*/  SHF.R.U64 R60, R60, 0x3, RZ ;  /* 0x000000033c3c7819 */ /* 0x000fc400000012ff */
[----:B------:R-:W-:Y:S02]  /*210d0*/  SHF.R.U64 R64, R64, 0x3, RZ ;  /* 0x0000000340407819 */ /* 0x000fe400000012ff */
[----:B------:R-:W-:Y:S02]  /*210e0*/  SHF.R.U64 R68, R68, 0x3, RZ ;  /* 0x0000000344447819 */ /* 0x000fe400000012ff */
        /* <DEDUP_REMOVED lines=10> */
[----:B------:R-:W-:-:S02]  /*21190*/  LOP3.LUT R4, R11, R4, RZ, 0x3c, !PT ;  /* 0x000000040b047212 */ /* 0x000fc400078e3cff */
[----:B------:R-:W-:Y:S01]  /*211a0*/  LOP3.LUT R72, R0, R7, RZ, 0x3c, !PT ;  /* 0x0000000700487212 */ /* 0x000fe200078e3cff */
[----:B------:R-:W-:Y:S02]  /*211b0*/  UIMAD UR8, UR4, UR15, UR8 ;  /* 0x0000000f040872a4 */ /* 0x000fe4000f8e0208 */
[----:B------:R-:W-:Y:S01]  /*211c0*/  UIMAD UR12, UR40, -0x80, UR12 ;  /* 0xffffff80280c78a4 */ /* 0x000fe2000f8e020c */
[----:B------:R-:W-:-:S05]  /*211d0*/  VIADD R0, R190, 0x20 ;  /* 0x00000020be007836 */ /* 0x000fca0000000000 */
[----:B------:R-:W-:Y:S02]  /*211e0*/  ISETP.GE.AND P3, PT, R190, UR12, PT ;  /* 0x0000000cbe007c0c */ /* 0x000fe4000bf66270 */
[----:B------:R-:W-:Y:S01]  /*211f0*/  SHF.R.S32.HI R191, RZ, 0x1f, R190 ;  /* 0x0000001fffbf7819 */ /* 0x000fe200000114be */
[----:B------:R-:W-:Y:S01]  /*21200*/  BSSY B1, `(.L_x_2561) ;  /* 0x000004a000017945 */ /* 0x000fe20003800000 */
[----:B--2---:R0:W-:Y:S04]  /*21210*/  @!P1 STG.E desc[UR54][R18.64], R3 ;  /* 0x0000000312009986 */ /* 0x0041e8000c101936 */
[----:B---3--:R1:W-:Y:S04]  /*21220*/  @!P0 STG.E desc[UR54][R18.64+0x20], R2 ;  /* 0x0000200212008986 */ /* 0x0083e8000c101936 */
[----:B------:R-:W5:Y:S01]  /*21230*/  LD.E.128 R4, desc[UR54][R4.64] ;  /* 0x0000003604047980 */ /* 0x000f62000c101d00 */
[----:B0-----:R-:W-:-:S03]  /*21240*/  SHF.R.S32.HI R3, RZ, 0x1f, R183 ;  /* 0x0000001fff037819 */ /* 0x001fc600000114b7 */
[----:B------:R-:W5:Y:S01]  /*21250*/  LD.E.128 R8, desc[UR54][R8.64] ;  /* 0x0000003608087980 */ /* 0x000f62000c101d00 */
[----:B-1----:R-:W-:-:S03]  /*21260*/  IMAD.U32 R19, RZ, RZ, UR14 ;  /* 0x0000000eff137e24 */ /* 0x002fc6000f8e00ff */
[----:B------:R-:W5:Y:S01]  /*21270*/  LD.E.128 R12, desc[UR54][R12.64] ;  /* 0x000000360c0c7980 */ /* 0x000f62000c101d00 */
[----:B------:R-:W-:-:S03]  /*21280*/  IMAD.MOV.U32 R2, RZ, RZ, R183 ;  /* 0x000000ffff027224 */ /* 0x000fc600078e00b7 */
[----:B------:R-:W5:Y:S01]  /*21290*/  LD.E.128 R24, desc[UR54][R24.64] ;  /* 0x0000003618187980 */ /* 0x000f62000c101d00 */
[----:B------:R-:W-:Y:S01]  /*212a0*/  IMAD.WIDE.U32 R2, R19, UR4, R2 ;  /* 0x0000000413027c25 */ /* 0x000fe2000f8e0002 */
[----:B------:R-:W-:Y:S02]  /*212b0*/  UIMAD UR4, UR16, UR10, URZ ;  /* 0x0000000a100472a4 */ /* 0x000fe4000f8e023f */
[----:B------:R-:W5:Y:S01]  /*212c0*/  LD.E.128 R28, desc[UR54][R28.64] ;  /* 0x000000361c1c7980 */ /* 0x000f62000c101d00 */
[----:B------:R-:W-:-:S03]  /*212d0*/  VIADD R3, R3, UR8 ;  /* 0x0000000803037c36 */ /* 0x000fc60008000000 */
[----:B------:R-:W5:Y:S01]  /*212e0*/  LD.E.128 R32, desc[UR54][R32.64] ;  /* 0x0000003620207980 */ /* 0x000f62000c101d00 */
[----:B------:R-:W-:-:S03]  /*212f0*/  IMAD.U32 R19, RZ, RZ, UR10 ;  /* 0x0000000aff137e24 */ /* 0x000fc6000f8e00ff */
        /* <DEDUP_REMOVED lines=10> */
[----:B------:R-:W-:-:S02]  /*213a0*/  UIMAD UR4, UR39, UR11, UR4 ;  /* 0x0000000b270472a4 */ /* 0x000fc4000f8e0204 */
[----:B------:R-:W-:Y:S01]  /*213b0*/  IMAD.WIDE.U32 R2, R19, UR39, R2 ;  /* 0x0000002713027c25 */ /* 0x000fe2000f8e0002 */
[----:B------:R-:W-:Y:S01]  /*213c0*/  ISETP.GE.AND P0, PT, R0, UR12, PT ;  /* 0x0000000c00007c0c */ /* 0x000fe2000bf06270 */
[----:B------:R-:W-:Y:S01]  /*213d0*/  @!PT LDS RZ, [RZ] ;  /* 0x00000000fffff984 */ /* 0x000fe20000000800 */
[----:B------:R-:W-:Y:S01]  /*213e0*/  @!PT LDS RZ, [RZ] ;  /* 0x00000000fffff984 */ /* 0x000fe20000000800 */
[----:B------:R-:W-:Y:S01]  /*213f0*/  @!PT LDS RZ, [RZ] ;  /* 0x00000000fffff984 */ /* 0x000fe20000000800 */
[----:B------:R-:W-:Y:S01]  /*21400*/  @!PT LDS RZ, [RZ] ;  /* 0x00000000fffff984 */ /* 0x000fe20000000800 */
[----:B------:R0:W-:Y:S06]  /*21410*/  MEMBAR.ALL.CTA ;  /* 0x0000000000007992 */ /* 0x0001ec0000008000 */
[----:B0-----:R-:W0:Y:S01]  /*21420*/  FENCE.VIEW.ASYNC.S ;  /* 0x00000000000073c6 */ /* 0x001e220000000000 */
[----:B------:R-:W-:Y:S01]  /*21430*/  ULDC.64 UR10, c[0x0][0xbe8] ;  /* 0x0002fa00000a7ab9 */ /* 0x000fe20000000a00 */
[C---:B------:R-:W-:Y:S01]  /*21440*/  VIADD R18, R190.reuse, 0x40 ;  /* 0x00000040be127836 */ /* 0x040fe20000000000 */
[----:B------:R-:W-:Y:S01]  /*21450*/  UIMAD UR8, UR17, UR10, URZ ;  /* 0x0000000a110872a4 */ /* 0x000fe2000f8e023f */
[----:B------:R-:W-:Y:S01]  /*21460*/  VIADD R3, R3, UR4 ;  /* 0x0000000403037c36 */ /* 0x000fe20008000000 */
[----:B------:R-:W-:Y:S01]  /*21470*/  UIADD3 UR4, UR44, 0x32420, URZ ;  /* 0x000324202c047890 */ /* 0x000fe2000fffe03f */
[----:B------:R-:W-:Y:S01]  /*21480*/  IMAD.U32 R21, RZ, RZ, UR10 ;  /* 0x0000000aff157e24 */ /* 0x000fe2000f8e00ff */
[----:B------:R-:W-:Y:S01]  /*21490*/  UIMAD UR8, UR18, UR11, UR8 ;  /* 0x0000000b120872a4 */ /* 0x000fe2000f8e0208 */
[----:B------:R-:W-:Y:S01]  /*214a0*/  VIADD R0, R190, 0x60 ;  /* 0x00000060be007836 */ /* 0x000fe20000000000 */
[----:B------:R-:W-:Y:S01]  /*214b0*/  UPRMT UR4, URZ, 0x654, UR4 ;  /* 0x000006543f047896 */ /* 0x000fe20008000004 */
[----:B------:R-:W-:Y:S01]  /*214c0*/  IMAD.WIDE.U32 R20, R21, UR18, R2 ;  /* 0x0000001215147c25 */ /* 0x000fe2000f8e0002 */
[----:B------:R-:W-:-:S02]  /*214d0*/  ISETP.GE.AND P1, PT, R18, UR12, PT ;  /* 0x0000000c12007c0c */ /* 0x000fc4000bf26270 */
[----:B------:R-:W-:Y:S01]  /*214e0*/  ISETP.GE.AND P2, PT, R0, UR12, PT ;  /* 0x0000000c00007c0c */ /* 0x000fe2000bf46270 */
[----:B------:R-:W-:Y:S02]  /*214f0*/  IMAD.U32 R19, RZ, RZ, UR40 ;  /* 0x00000028ff137e24 */ /* 0x000fe4000f8e00ff */
[----:B------:R-:W-:Y:S02]  /*21500*/  VIADD R79, R21, UR8 ;  /* 0x00000008154f7c36 */ /* 0x000fe40008000000 */
[----:B------:R-:W-:Y:S01]  /*21510*/  IMAD.WIDE R18, R19, 0x80, R190 ;  /* 0x0000008013127825 */ /* 0x000fe200078e02be */
[----:B0-----:R-:W-:Y:S01]  /*21520*/  SYNCS.ARRIVE.TRANS64.RED.A1T0 RZ, [UR4], RZ ;  /* 0x000000ffffff79a7 */ /* 0x001fe20008100404 */
        /* <DEDUP_REMOVED lines=23> */
.L_x_2562:
[----:B------:R-:W-:Y:S05]  /*216a0*/  BSYNC B1 ;  /* 0x0000000000017941 */ /* 0x000fea0003800000 */
.L_x_2561:
[----:B------:R-:W-:Y:S04]  /*216b0*/  BSSY B1, `(.L_x_2563) ;  /* 0x000001a000017945 */ /* 0x000fe80003800000 */
[----:B------:R-:W-:Y:S05]  /*216c0*/  @P0 BRA `(.L_x_2564) ;  /* 0x0000000000600947 */ /* 0x000fea0003800000 */
[----:B0----5:R-:W-:Y:S01]  /*216d0*/  IADD3 R5, P0, R18, 0x20, RZ ;  /* 0x0000002012057810 */ /* 0x021fe20007f1e0ff */
        /* <DEDUP_REMOVED lines=23> */
.L_x_2564:
[----:B------:R-:W-:Y:S05]  /*21850*/  BSYNC B1 ;  /* 0x0000000000017941 */ /* 0x000fea0003800000 */
.L_x_2563:
[----:B------:R-:W-:Y:S04]  /*21860*/  BSSY B1, `(.L_x_2565) ;  /* 0x000001a000017945 */ /* 0x000fe80003800000 */
[----:B------:R-:W-:Y:S05]  /*21870*/  @P1 BRA `(.L_x_2566) ;  /* 0x0000000000601947 */ /* 0x000fea0003800000 */
[----:B01---5:R-:W-:Y:S01]  /*21880*/  IADD3 R5, P0, R18, 0x40, RZ ;  /* 0x0000004012057810 */ /* 0x023fe20007f1e0ff */
        /* <DEDUP_REMOVED lines=23> */
.L_x_2566:
[----:B------:R-:W-:Y:S05]  /*21a00*/  BSYNC B1 ;  /* 0x0000000000017941 */ /* 0x000fea0003800000 */
.L_x_2565:
[----:B------:R-:W-:Y:S05]  /*21a10*/  @P2 BRA `(.L_x_2567) ;  /* 0x0000000c00802947 */ /* 0x000fea0003800000 */
[----:B012--5:R-:W-:Y:S01]  /*21a20*/  IADD3 R5, P0, R18, 0x60, RZ ;  /* 0x0000006012057810 */ /* 0x027fe20007f1e0ff */
        /* <DEDUP_REMOVED lines=25> */
.L_x_2559:
[----:B------:R-:W-:Y:S02]  /*21bc0*/  ULDC.64 UR8, c[0x0][0xce0] ;  /* 0x0003380000087ab9 */ /* 0x000fe40000000a00 */
        /* <DEDUP_REMOVED lines=8> */
[----:B------:R-:W-:Y:S02]  /*21c50*/  PLOP3.LUT P1, PT, PT, PT, UP0, 0x80, 0x0 ;  /* 0x000000000000781c */ /* 0x000fe40003f2f008 */
[----:B------:R-:W-:Y:S02]  /*21c60*/  ULDC.64 UR8, c[0x0][0xcd8] ;  /* 0x0003360000087ab9 */ /* 0x000fe40000000a00 */
[----:B------:R-:W-:Y:S01]  /*21c70*/  UIMAD.WIDE UR8, UR41, 0x4, UR8 ;  /* 0x00000004290878a5 */ /* 0x000fe2000f8e0208 */
[----:B------:R-:W-:Y:S02]  /*21c80*/  IMAD.U32 R4, RZ, RZ, UR10 ;  /* 0x0000000aff047e24 */ /* 0x000fe4000f8e00ff */
[----:B------:R-:W-:-:S02]  /*21c90*/  IMAD.U32 R5, RZ, RZ, UR11 ;  /* 0x0000000bff057e24 */ /* 0x000fc4000f8e00ff */
[----:B------:R-:W-:-:S03]  /*21ca0*/  IMAD.MOV.U32 R7, RZ, RZ, RZ ;  /* 0x000000ffff077224 */ /* 0x000fc600078e00ff */
[----:B------:R-:W2:Y:S01]  /*21cb0*/  @P2 LDG.E R4, desc[UR54][R4.64] ;  /* 0x0000003604042981 */ /* 0x000ea2000c1e1900 */
[----:B------:R-:W-:Y:S02]  /*21cc0*/  IMAD.U32 R2, RZ, RZ, UR8 ;  /* 0x00000008ff027e24 */ /* 0x000fe4000f8e00ff */
[----:B------:R-:W-:-:S05]  /*21cd0*/  IMAD.U32 R3, RZ, RZ, UR9 ;  /* 0x00000009ff037e24 */ /* 0x000fca000f8e00ff */
[----:B------:R0:W5:Y:S01]  /*21ce0*/  @P1 LDG.E R7, desc[UR54][R2.64] ;  /* 0x0000003602071981 */ /* 0x000162000c1e1900 */
[----:B------:R-:W-:Y:S01]  /*21cf0*/  ULDC UR4, c[0x0][0xb88] ;  /* 0x0002e20000047ab9 */ /* 0x000fe20000000800 */
[----:B------:R-:W-:Y:S01]  /*21d00*/  USHF.R.S32.HI UR10, URZ, 0x1f, UR39 ;  /* 0x0000001f3f0a7899 */ /* 0x000fe20008011427 */
[----:B------:R-:W-:Y:S02]  /*21d10*/  ISETP.GT.AND P0, PT, R196, 0x7f, PT ;  /* 0x0000007fc400780c */ /* 0x000fe40003f04270 */
[----:B--2---:R-:W-:Y:S01]  /*21d20*/  @P2 R2UR UR4, R4 ;  /* 0x00000000040422ca */ /* 0x004fe200000e0000 */
[----:B0-----:R-:W-:-:S14]  /*21d30*/  @P2 BRA `(.L_x_2568) ;  /* 0x0000000000182947 */ /* 0x001fdc0003800000 */
[----:B------:R-:W-:Y:S05]  /*21d40*/  @!P1 BRA `(.L_x_2568) ;  /* 0x0000000000149947 */ /* 0x000fea0003800000 */
[----:B------:R-:W2:Y:S04]  /*21d50*/  LDG.E R4, desc[UR54][R2.64] ;  /* 0x0000003602047981 */ /* 0x000ea8000c1e1900 */
[----:B------:R-:W3:Y:S01]  /*21d60*/  LDG.E R0, desc[UR54][R2.64+0x4] ;  /* 0x0000043602007981 */ /* 0x000ee2000c1e1900 */
[----:B--2---:R-:W-:Y:S02]  /*21d70*/  R2UR UR8, R4 ;  /* 0x00000000040872ca */ /* 0x004fe400000e0000 */
[----:B---3--:R-:W-:-:S13]  /*21d80*/  R2UR UR4, R0 ;  /* 0x00000000000472ca */ /* 0x008fda00000e0000 */
[----:B------:R-:W-:-:S12]  /*21d90*/  UIADD3 UR4, -UR8, UR4, URZ ;  /* 0x0000000408047290 */ /* 0x000fd8000fffe13f */
.L_x_2568:
[----:B------:R-:W-:Y:S01]  /*21da0*/  USHF.R.S32.HI UR8, URZ, 0x1f, UR41 ;  /* 0x0000001f3f087899 */ /* 0x000fe20008011429 */
[----:B------:R-:W-:Y:S01]  /*21db0*/  BSSY B1, `(.L_x_2569) ;  /* 0x000001f000017945 */ /* 0x000fe20003800000 */
[----:B------:R-:W-:Y:S01]  /*21dc0*/  USEL UR12, UR41, URZ, !UP0 ;  /* 0x0000003f290c7287 */ /* 0x000fe2000c000000 */
[----:B------:R-:W-:Y:S01]  /*21dd0*/  SHF.R.S32.HI R8, RZ, 0x1f, R183 ;  /* 0x0000001fff087819 */ /* 0x000fe200000114b7 */
[----:B------:R-:W-:Y:S01]  /*21de0*/  USEL UR11, UR8, URZ, !UP0 ;  /* 0x0000003f080b7287 */ /* 0x000fe2000c000000 */
[----:B-----5:R-:W-:Y:S01]  /*21df0*/  SHF.R.S32.HI R6, RZ, 0x1f, R7 ;  /* 0x0000001fff067819 */ /* 0x020fe20000011407 */
[----:B------:R-:W-:Y:S10]  /*21e00*/  @P0 BRA `(.L_x_2570) ;  /* 0x0000000000640947 */ /* 0x000ff40003800000 */
[----:B------:R-:W0:Y:S01]  /*21e10*/  S2R R2, SR_TID.X ;  /* 0x0000000000027919 */ /* 0x000e220000002100 */
[----:B------:R-:W-:-:S04]  /*21e20*/  IMAD.U32 R0, RZ, RZ, UR40 ;  /* 0x00000028ff007e24 */ /* 0x000fc8000f8e00ff */
[----:B0-----:R-:W-:-:S04]  /*21e30*/  IMAD R0, R0, 0x80, R2 ;  /* 0x0000008000007824 */ /* 0x001fc800078e0202 */
[----:B------:R-:W-:-:S05]  /*21e40*/  VIADD R0, R0, 0xffffff80 ;  /* 0xffffff8000007836 */ /* 0x000fca0000000000 */
[----:B------:R-:W-:-:S13]  /*21e50*/  ISETP.GE.AND P0, PT, R0, UR4, PT ;  /* 0x0000000400007c0c */ /* 0x000fda000bf06270 */
[----:B------:R-:W-:Y:S05]  /*21e60*/  @P0 BRA `(.L_x_2570) ;  /* 0x00000000004c0947 */ /* 0x000fea0003800000 */
[C---:B------:R-:W-:Y:S01]  /*21e70*/  IADD3 R2, P0, R0.reuse, R7, RZ ;  /* 0x0000000700027210 */ /* 0x040fe20007f1e0ff */
        /* <DEDUP_REMOVED lines=18> */
.L_x_2570:
[----:B------:R-:W-:Y:S05]  /*21fa0*/  BSYNC B1 ;  /* 0x0000000000017941 */ /* 0x000fea0003800000 */
.L_x_2569:
[----:B------:R-:W-:Y:S01]  /*21fb0*/  ULDC.64 UR8, c[0x0][0xba0] ;  /* 0x0002e80000087ab9 */ /* 0x000fe20000000a00 */
[----:B------:R-:W-:Y:S01]  /*21fc0*/  IMAD.MOV.U32 R2, RZ, RZ, R183 ;  /* 0x000000ffff027224 */ /* 0x000fe200078e00b7 */
[----:B------:R-:W-:Y:S01]  /*21fd0*/  ULDC.64 UR14, c[0x0][0xbe0] ;  /* 0x0002f800000e7ab9 */ /* 0x000fe20000000a00 */
[----:B0-----:R-:W-:Y:S01]  /*21fe0*/  IMAD.MOV.U32 R3, RZ, RZ, R8 ;  /* 0x000000ffff037224 */ /* 0x001fe200078e0008 */
[----:B------:R-:W-:Y:S01]  /*21ff0*/  BSSY B1, `(.L_x_2571) ;  /* 0x0000032000017945 */ /* 0x000fe20003800000 */
[----:B------:R-:W-:Y:S02]  /*22000*/  IMAD R0, R6, UR8, RZ ;  /* 0x0000000806007c24 */ /* 0x000fe4000f8e02ff */
[----:B------:R-:W-:Y:S01]  /*22010*/  IMAD.WIDE.U32 R2, R7, UR8, R2 ;  /* 0x0000000807027c25 */ /* 0x000fe2000f8e0002 */
[----:B------:R-:W-:-:S03]  /*22020*/  UIMAD UR8, UR10, UR14, URZ ;  /* 0x0000000e0a0872a4 */ /* 0x000fc6000f8e023f */
[----:B------:R-:W-:Y:S01]  /*22030*/  IMAD R7, R7, UR9, R0 ;  /* 0x0000000907077c24 */ /* 0x000fe2000f8e0200 */
[----:B------:R-:W-:Y:S01]  /*22040*/  UIMAD UR9, UR40, -0x80, UR4 ;  /* 0xffffff80280978a4 */ /* 0x000fe2000f8e0204 */
[----:B------:R-:W-:Y:S01]  /*22050*/  IMAD.U32 R5, RZ, RZ, UR14 ;  /* 0x0000000eff057e24 */ /* 0x000fe2000f8e00ff */
[----:B------:R-:W-:Y:S01]  /*22060*/  UIMAD UR8, UR39, UR15, UR8 ;  /* 0x0000000f270872a4 */ /* 0x000fe2000f8e0208 */
[----:B------:R-:W-:Y:S01]  /*22070*/  IMAD.IADD R3, R3, 0x1, R7 ;  /* 0x0000000103037824 */ /* 0x000fe200078e0207 */
[----:B------:R-:W-:Y:S01]  /*22080*/  SHF.R.S32.HI R7, RZ, 0x1f, R190 ;  /* 0x0000001fff077819 */ /* 0x000fe200000114be */
[----:B------:R-:W-:Y:S01]  /*22090*/  ULDC.64 UR14, c[0x0][0xbe8] ;  /* 0x0002fa00000e7ab9 */ /* 0x000fe20000000a00 */
[----:B------:R-:W-:Y:S01]  /*220a0*/  ISETP.GE.AND P2, PT, R190, UR9, PT ;  /* 0x00000009be007c0c */ /* 0x000fe2000bf46270 */
[----:B------:R-:W-:Y:S01]  /*220b0*/  IMAD.WIDE.U32 R2, R5, UR39, R2 ;  /* 0x0000002705027c25 */ /* 0x000fe2000f8e0002 */
[----:B------:R-:W-:-:S03]  /*220c0*/  UIMAD UR4, UR11, UR14, URZ ;  /* 0x0000000e0b0472a4 */ /* 0x000fc6000f8e023f */
[----:B------:R-:W-:Y:S01]  /*220d0*/  VIADD R4, R190, 0x40 ;  /* 0x00000040be047836 */ /* 0x000fe20000000000 */
[----:B------:R-:W-:Y:S01]  /*220e0*/  UIMAD UR4, UR12, UR15, UR4 ;  /* 0x0000000f0c0472a4 */ /* 0x000fe2000f8e0204 */
[----:B------:R-:W-:Y:S02]  /*220f0*/  VIADD R3, R3, UR8 ;  /* 0x0000000803037c36 */ /* 0x000fe40008000000 */
[----:B------:R-:W-:Y:S01]  /*22100*/  IMAD.U32 R5, RZ, RZ, UR14 ;  /* 0x0000000eff057e24 */ /* 0x000fe2000f8e00ff */
[----:B------:R-:W-:Y:S01]  /*22110*/  ISETP.GE.AND P0, PT, R4, UR9, PT ;  /* 0x0000000904007c0c */ /* 0x000fe2000bf06270 */
[----:B------:R-:W-:Y:S02]  /*22120*/  VIADD R0, R190, 0x20 ;  /* 0x00000020be007836 */ /* 0x000fe40000000000 */
[----:B------:R-:W-:-:S03]  /*22130*/  IMAD.WIDE.U32 R4, R5, UR12, R2 ;  /* 0x0000000c05047c25 */ /* 0x000fc6000f8e0002 */
[----:B------:R-:W-:Y:S01]  /*22140*/  ISETP.GE.AND P1, PT, R0, UR9, PT ;  /* 0x0000000900007c0c */ /* 0x000fe2000bf26270 */
[----:B------:R-:W-:Y:S02]  /*22150*/  IMAD.U32 R9, RZ, RZ, UR40 ;  /* 0x00000028ff097e24 */ /* 0x000fe4000f8e00ff */
        /* <DEDUP_REMOVED lines=27> */
.L_x_2572:
[----:B------:R-:W-:Y:S05]  /*22310*/  BSYNC B1 ;  /* 0x0000000000017941 */ /* 0x000fea0003800000 */
.L_x_2571:
[----:B------:R-:W-:Y:S01]  /*22320*/  BSSY B1, `(.L_x_2573) ;  /* 0x000001b000017945 */ /* 0x000fe20003800000 */
[----:B------:R-:W-:-:S03]  /*22330*/  ISETP.GE.AND P2, PT, R10, UR9, PT ;  /* 0x000000090a007c0c */ /* 0x000fc6000bf46270 */
[----:B------:R-:W-:Y:S10]  /*22340*/  @P1 BRA `(.L_x_2574) ;  /* 0x0000000000601947 */ /* 0x000ff40003800000 */
[----:B0-----:R-:W-:Y:S01]  /*22350*/  IADD3 R9, P1, R6, 0x20, RZ ;  /* 0x0000002006097810 */ /* 0x001fe20007f3e0ff */
        /* <DEDUP_REMOVED lines=23> */
.L_x_2574:
[----:B------:R-:W-:Y:S05]  /*224d0*/  BSYNC B1 ;  /* 0x0000000000017941 */ /* 0x000fea0003800000 */
.L_x_2573:
[----:B------:R-:W-:Y:S04]  /*224e0*/  BSSY B1, `(.L_x_2575) ;  /* 0x000001a000017945 */ /* 0x000fe80003800000 */
[----:B------:R-:W-:Y:S05]  /*224f0*/  @P0 BRA `(.L_x_2576) ;  /* 0x0000000000600947 */ /* 0x000fea0003800000 */
[----:B01----:R-:W-:Y:S01]  /*22500*/  IADD3 R9, P0, R6, 0x40, RZ ;  /* 0x0000004006097810 */ /* 0x003fe20007f1e0ff */
        /* <DEDUP_REMOVED lines=23> */
.L_x_2576:
[----:B------:R-:W-:Y:S05]  /*22680*/  BSYNC B1 ;  /* 0x0000000000017941 */ /* 0x000fea0003800000 */
.L_x_2575:
        /* <DEDUP_REMOVED lines=25> */
.L_x_2567:
[----:B------:R-:W-:Y:S05]  /*22820*/  BSYNC B0 ;  /* 0x0000000000007941 */ /* 0x000fea0003800000 */
.L_x_2558:
[----:B------:R-:W-:Y:S02]  /*22830*/  ULDC UR4, c[0x0][0xd14] ;  /* 0x0003450000047ab9 */ /* 0x000fe40000000800 */
[----:B------:R-:W-:-:S06]  /*22840*/  UISETP.GE.AND UP0, UPT, UR6, UR4, UPT ;  /* 0x000000040600728c */ /* 0x000fcc000bf06270 */
[----:B------:R-:W-:-:S13]  /*22850*/  PLOP3.LUT P0, PT, PT, PT, UP0, 0x80, 0x0 ;  /* 0x000000000000781c */ /* 0x000fda0003f0f008 */
[----:B------:R-:W-:Y:S05]  /*22860*/  @!P0 BRA `(.L_x_2577) ;  /* 0xfffffde800f08947 */ /* 0x000fea000383ffff */
[----:B------:R-:W-:Y:S05]  /*22870*/  EXIT ;  /* 0x000000000000794d */ /* 0x000fea0003800000 */
.L_x_2450:
[----:B------:R-:W-:-:S08]  /*22880*/  NOP ;  /* 0x0000000000007918 */ /* 0x000fd00000000000 */
[----:B----4-:R-:W0:-:S00]  /*22890*/  USETMAXREG.DEALLOC.CTAPOOL 0x18 ;  /* 0x00000018000079c8 */ /* 0x010e0000080e0500 */
[----:B0-----:R-:W-:-:S06]  /*228a0*/  LOP3.LUT R0, R0, 0x3, RZ, 0xc0, !PT ;  /* 0x0000000300007812 */ /* 0x001fcc00078ec0ff */
[----:B------:R-:W0:Y:S02]  /*228b0*/  SHFL.IDX PT, R0, R0, RZ, 0x1f ;  /* 0x00001fff00007589 */ /* 0x000e2400000e0000 */
[----:B0-----:R-:W-:-:S13]  /*228c0*/  ISETP.NE.AND P0, PT, R0, RZ, PT ;  /* 0x000000ff0000720c */ /* 0x001fda0003f05270 */
[----:B------:R-:W-:Y:S05]  /*228d0*/  @P0 EXIT ;  /* 0x000000000000094d */ /* 0x000fea0003800000 */
[----:B------:R-:W2:Y:S01]  /*228e0*/  LDL.LU R6, [R1+0x470] ;  /* 0x0004700001067983 */ /* 0x000ea20000300800 */
[----:B------:R-:W-:Y:S01]  /*228f0*/  ULDC UR5, c[0x0][0xd14] ;  /* 0x0003450000057ab9 */ /* 0x000fe20000000800 */
[----:B------:R-:W0:Y:S01]  /*22900*/  S2R R2, SR_TID.X ;  /* 0x0000000000027919 */ /* 0x000e220000002100 */
[----:B------:R-:W-:Y:S01]  /*22910*/  CS2R R16, SRZ ;  /* 0x0000000000107805 */ /* 0x000fe2000001ff00 */
[----:B------:R-:W1:Y:S01]  /*22920*/  S2UR UR6, SR_CTAID.X ;  /* 0x00000000000679c3 */ /* 0x000e620000002500 */
[----:B------:R-:W-:Y:S01]  /*22930*/  ULDC UR4, c[0x0][0xd10] ;  /* 0x0003440000047ab9 */ /* 0x000fe20000000800 */
[----:B0-----:R-:W-:-:S04]  /*22940*/  LOP3.LUT R7, R2, 0x1f, RZ, 0xc0, !PT ;  /* 0x0000001f02077812 */ /* 0x001fc800078ec0ff */
[----:B------:R-:W-:Y:S02]  /*22950*/  ISETP.NE.AND P0, PT, R7, 0x1f, PT ;  /* 0x0000001f0700780c */ /* 0x000fe40003f05270 */
[----:B--2---:R-:W-:-:S11]  /*22960*/  LOP3.LUT R6, R6, 0xffffffdf, RZ, 0xc0, !PT ;  /* 0xffffffdf06067812 */ /* 0x004fd600078ec0ff */
[----:B------:R-:W-:Y:S02]  /*22970*/  @P0 LOP3.LUT R6, R6, 0x20, RZ, 0xfc, !PT ;  /* 0x0000002006060812 */ /* 0x000fe400078efcff */
[----:B------:R-:W-:-:S13]  /*22980*/  ISETP.GE.OR P0, PT, R7, UR5, !P0 ;  /* 0x0000000507007c0c */ /* 0x000fda000c706670 */
[----:B------:R-:W0:Y:S02]  /*22990*/  @!P0 LDC.64 R2, c[0x0][0xd58] ;  /* 0x00035600ff028b82 */ /* 0x000e240000000a00 */
[----:B0-----:R-:W-:-:S05]  /*229a0*/  @!P0 IMAD.WIDE.U32 R2, R7, 0x4, R2 ;  /* 0x0000000407028825 */ /* 0x001fca00078e0002 */
[----:B------:R-:W2:Y:S01]  /*229b0*/  @!P0 LDG.E R17, desc[UR54][R2.64] ;  /* 0x0000003602118981 */ /* 0x000ea2000c1e1900 */
[C---:B------:R-:W-:Y:S02]  /*229c0*/  ISETP.NE.AND P1, PT, R7.reuse, RZ, PT ;  /* 0x000000ff0700720c */ /* 0x040fe40003f25270 */
[----:B------:R-:W-:Y:S02]  /*229d0*/  ISETP.GE.U32.AND P0, PT, R7, 0x2, PT ;  /* 0x000000020700780c */ /* 0x000fe40003f06070 */
[----:B------:R-:W-:-:S09]  /*229e0*/  LOP3.LUT R6, R6, 0xfffffffe, RZ, 0xc0, !PT ;  /* 0xfffffffe06067812 */ /* 0x000fd200078ec0ff */
[----:B------:R-:W-:-:S04]  /*229f0*/  @P1 LOP3.LUT R6, R6, 0x1, RZ, 0xfc, !PT ;  /* 0x0000000106061812 */ /* 0x000fc800078efcff */
[----:B------:R-:W-:-:S04]  /*22a00*/  LOP3.LUT R6, R6, 0xffffffef, RZ, 0xc0, !PT ;  /* 0xffffffef06067812 */ /* 0x000fc800078ec0ff */
[----:B------:R-:W-:-:S04]  /*22a10*/  @P0 LOP3.LUT R6, R6, 0x10, RZ, 0xfc, !PT ;  /* 0x0000001006060812 */ /* 0x000fc800078efcff */
[----:B------:R-:W-:Y:S01]  /*22a20*/  LOP3.LUT R6, R6, 0xfffffff7, RZ, 0xc0, !PT ;  /* 0xfffffff706067812 */ /* 0x000fe200078ec0ff */
[----:B------:R-:W-:Y:S01]  /*22a30*/  IMAD.MOV.U32 R19, RZ, RZ, RZ ;  /* 0x000000ffff137224 */ /* 0x000fe200078e00ff */
[----:B--2---:R-:W0:Y:S02]  /*22a40*/  SHFL.UP PT, R0, R17, 0x1, RZ ;  /* 0x0420000011007989 */ /* 0x004e2400000e00ff */
[----:B0-----:R-:W-:-:S05]  /*22a50*/  SEL R0, R0, RZ, P1 ;  /* 0x000000ff00007207 */ /* 0x001fca0000800000 */
[----:B------:R-:W-:-:S05]  /*22a60*/  IMAD.IADD R0, R17, 0x1, R0 ;  /* 0x0000000111007824 */ /* 0x000fca00078e0200 */
[----:B------:R-:W0:Y:S02]  /*22a70*/  SHFL.UP PT, R4, R0, 0x2, RZ ;  /* 0x0440000000047989 */ /* 0x000e2400000e00ff */
[----:B0-----:R-:W-:-:S05]  /*22a80*/  SEL R5, R4, RZ, P0 ;  /* 0x000000ff04057207 */ /* 0x001fca0000000000 */
[----:B------:R-:W-:-:S05]  /*22a90*/  IMAD.IADD R5, R0, 0x1, R5 ;  /* 0x0000000100057824 */ /* 0x000fca00078e0205 */
[----:B------:R-:W0:Y:S01]  /*22aa0*/  SHFL.UP PT, R4, R5, 0x4, RZ ;  /* 0x0480000005047989 */ /* 0x000e2200000e00ff */
[----:B------:R-:W-:-:S04]  /*22ab0*/  ISETP.GE.U32.AND P0, PT, R7, 0x4, PT ;  /* 0x000000040700780c */ /* 0x000fc80003f06070 */
[----:B0-----:R-:W-:-:S05]  /*22ac0*/  SEL R4, R4, RZ, P0 ;  /* 0x000000ff04047207 */ /* 0x001fca0000000000 */
[----:B------:R-:W-:-:S05]  /*22ad0*/  IMAD.IADD R4, R5, 0x1, R4 ;  /* 0x0000000105047824 */ /* 0x000fca00078e0204 */
[----:B------:R-:W0:Y:S01]  /*22ae0*/  SHFL.UP PT, R2, R4, 0x8, RZ ;  /* 0x0500000004027989 */ /* 0x000e2200000e00ff */
[----:B------:R-:W-:Y:S02]  /*22af0*/  @P0 LOP3.LUT R6, R6, 0x8, RZ, 0xfc, !PT ;  /* 0x0000000806060812 */ /* 0x000fe400078efcff */
[----:B------:R-:W-:-:S04]  /*22b00*/  ISETP.GE.U32.AND P0, PT, R7, 0x8, PT ;  /* 0x000000080700780c */ /* 0x000fc80003f06070 */
[----:B0-----:R-:W-:-:S05]  /*22b10*/  SEL R3, R2, RZ, P0 ;  /* 0x000000ff02037207 */ /* 0x001fca0000000000 */
[----:B------:R-:W-:-:S05]  /*22b20*/  IMAD.IADD R3, R4, 0x1, R3 ;  /* 0x0000000104037824 */ /* 0x000fca00078e0203 */
[----:B------:R-:W0:Y:S01]  /*22b30*/  SHFL.UP PT, R0, R3, 0x10, RZ ;  /* 0x0600000003007989 */ /* 0x000e2200000e00ff */
[----:B------:R-:W-:-:S04]  /*22b40*/  LOP3.LUT R6, R6, 0xfffffffb, RZ, 0xc0, !PT ;  /* 0xfffffffb06067812 */ /* 0x000fc800078ec0ff */
[----:B------:R-:W-:Y:S02]  /*22b50*/  @P0 LOP3.LUT R6, R6, 0x4, RZ, 0xfc, !PT ;  /* 0x0000000406060812 */ /* 0x000fe400078efcff */
[----:B------:R-:W-:-:S04]  /*22b60*/  ISETP.GE.U32.AND P0, PT, R7, 0x10, PT ;  /* 0x000000100700780c */ /* 0x000fc80003f06070 */
[----:B0-----:R-:W-:-:S05]  /*22b70*/  SEL R0, R0, RZ, P0 ;  /* 0x000000ff00007207 */ /* 0x001fca0000000000 */
[----:B------:R-:W-:-:S05]  /*22b80*/  IMAD.IADD R0, R3, 0x1, R0 ;  /* 0x0000000103007824 */ /* 0x000fca00078e0200 */
[----:B------:R-:W0:Y:S01]  /*22b90*/  SHFL.IDX PT, R2, R0, 0x1f, 0x1f ;  /* 0x03e01f0000027f89 */ /* 0x000e2200000e0000 */
[----:B------:R-:W-:-:S04]  /*22ba0*/  LOP3.LUT R6, R6, 0xfffffffd, RZ, 0xc0, !PT ;  /* 0xfffffffd06067812 */ /* 0x000fc800078ec0ff */
[----:B------:R-:W-:-:S05]  /*22bb0*/  @P0 LOP3.LUT R6, R6, 0x2, RZ, 0xfc, !PT ;  /* 0x0000000206060812 */ /* 0x000fca00078efcff */
[----:B------:R2:W-:Y:S01]  /*22bc0*/  STL [R1+0x470], R6 ;  /* 0x0004700601007387 */ /* 0x0005e20000100800 */
[----:B0-----:R-:W-:-:S05]  /*22bd0*/  IMAD R4, R2, UR4, RZ ;  /* 0x0000000402047c24 */ /* 0x001fca000f8e02ff */
[----:B-1----:R-:W-:Y:S01]  /*22be0*/  ISETP.GT.AND P0, PT, R4, UR6, PT ;  /* 0x0000000604007c0c */ /* 0x002fe2000bf04270 */
[----:B------:R-:W-:-:S12]  /*22bf0*/  IMAD.MOV.U32 R5, RZ, RZ, R4 ;  /* 0x000000ffff057224 */ /* 0x000fd800078e0004 */
[----:B--2---:R-:W-:Y:S05]  /*22c00*/  @P0 BRA `(.L_x_2578) ;  /* 0x0000000000bc0947 */ /* 0x004fea0003800000 */
[----:B------:R-:W-:Y:S01]  /*22c10*/  IMAD.MOV.U32 R4, RZ, RZ, R5 ;  /* 0x000000ffff047224 */ /* 0x000fe200078e0005 */
[----:B------:R-:W-:Y:S01]  /*22c20*/  ULDC UR5, c[0x0][0xd14] ;  /* 0x0003450000057ab9 */ /* 0x000fe20000000800 */
[----:B------:R-:W-:Y:S01]  /*22c30*/  IMAD.MOV.U32 R19, RZ, RZ, RZ ;  /* 0x000000ffff137224 */ /* 0x000fe200078e00ff */
[----:B------:R-:W-:Y:S01]  /*22c40*/  ULDC UR7, c[0x0][0xd14] ;  /* 0x0003450000077ab9 */ /* 0x000fe20000000800 */
[----:B------:R-:W-:-:S05]  /*22c50*/  ULDC UR4, c[0x0][0xd10] ;  /* 0x0003440000047ab9 */ /* 0x000fca0000000800 */
.L_x_2582:
        /* <DEDUP_REMOVED lines=16> */
.L_x_2581:
[----:B------:R-:W-:Y:S05]  /*22d60*/  BSYNC B0 ;  /* 0x0000000000007941 */ /* 0x000fea0003800000 */
.L_x_2580:
[----:B-----5:R-:W1:Y:S01]  /*22d70*/  SHFL.UP PT, R0, R17, 0x1, RZ ;  /* 0x0420000011007989 */ /* 0x020e6200000e00ff */
[C---:B------:R-:W-:Y:S02]  /*22d80*/  ISETP.NE.AND P0, PT, R6.reuse, RZ, PT ;  /* 0x000000ff0600720c */ /* 0x040fe40003f05270 */
[----:B------:R-:W-:Y:S02]  /*22d90*/  ISETP.GE.U32.AND P1, PT, R6, 0x2, PT ;  /* 0x000000020600780c */ /* 0x000fe40003f26070 */
[----:B-1----:R-:W-:Y:S02]  /*22da0*/  SEL R0, R0, RZ, P0 ;  /* 0x000000ff00007207 */ /* 0x002fe40000000000 */
[----:B------:R-:W-:-:S03]  /*22db0*/  ISETP.GE.U32.AND P0, PT, R6, 0x4, PT ;  /* 0x000000040600780c */ /* 0x000fc60003f06070 */
[----:B------:R-:W-:-:S05]  /*22dc0*/  IMAD.IADD R0, R17, 0x1, R0 ;  /* 0x0000000111007824 */ /* 0x000fca00078e0200 */
[----:B0-----:R-:W0:Y:S02]  /*22dd0*/  SHFL.UP PT, R2, R0, 0x2, RZ ;  /* 0x0440000000027989 */ /* 0x001e2400000e00ff */
        /* <DEDUP_REMOVED lines=18> */
.L_x_2578:
[----:B------:R-:W-:-:S04]  /*22f00*/  IMAD.IADD R5, R4, 0x1, -R5 ;  /* 0x0000000104057824 */ /* 0x000fc800078e0a05 */
[----:B------:R-:W-:-:S05]  /*22f10*/  IMAD R2, R0, UR4, R5 ;  /* 0x0000000400027c24 */ /* 0x000fca000f8e0205 */
[----:B------:R-:W-:Y:S02]  /*22f20*/  ISETP.GT.AND P0, PT, R2, UR6, PT ;  /* 0x0000000602007c0c */ /* 0x000fe4000bf04270 */
[----:B------:R-:W0:Y:S11]  /*22f30*/  LDC.64 R2, c[0x0][0xd68] ;  /* 0x00035a00ff027b82 */ /* 0x000e360000000a00 */
        /* <DEDUP_REMOVED lines=16> */
.L_x_2583:
        /* <DEDUP_REMOVED lines=24> */
[----:B------:R-:W-:Y:S02]  /*231c0*/  IMAD R5, R6, R2, R5 ;  /* 0x0000000206057224 */ /* 0x000fe400078e0205 */
[----:B------:R-:W-:Y:S01]  /*231d0*/  IMAD.MOV.U32 R2, RZ, RZ, RZ ;  /* 0x000000ffff027224 */ /* 0x000fe200078e00ff */
[----:B------:R-:W-:-:S04]  /*231e0*/  VIADDMNMX R8, R3, UR4, R8, PT ;  /* 0x0000000403087c46 */ /* 0x000fc8000b800108 */
[-C--:B------:R-:W-:Y:S02]  /*231f0*/  IABS R4, R8.reuse ;  /* 0x0000000800047213 */ /* 0x080fe40000000000 */
[----:B------:R-:W-:Y:S02]  /*23200*/  IABS R6, R8 ;  /* 0x0000000800067213 */ /* 0x000fe40000000000 */
[----:B------:R-:W1:Y:S08]  /*23210*/  I2F.RP R7, R4 ;  /* 0x0000000400077306 */ /* 0x000e700000209400 */
[----:B-1----:R-:W1:Y:S02]  /*23220*/  MUFU.RCP R7, R7 ;  /* 0x0000000700077308 */ /* 0x002e640000001000 */
[----:B-1----:R-:W-:Y:S01]  /*23230*/  VIADD R3, R7, 0xffffffe ;  /* 0x0ffffffe07037836 */ /* 0x002fe20000000000 */
[----:B------:R-:W-:-:S05]  /*23240*/  IABS R7, R5 ;  /* 0x0000000500077213 */ /* 0x000fca0000000000 */
[----:B------:R-:W1:Y:S02]  /*23250*/  F2I.FTZ.U32.TRUNC.NTZ R3, R3 ;  /* 0x0000000300037305 */ /* 0x000e64000021f000 */
[----:B-1----:R-:W-:-:S04]  /*23260*/  IMAD.MOV R9, RZ, RZ, -R3 ;  /* 0x000000ffff097224 */ /* 0x002fc800078e0a03 */
[----:B------:R-:W-:-:S04]  /*23270*/  IMAD R9, R9, R4, RZ ;  /* 0x0000000409097224 */ /* 0x000fc800078e02ff */
[----:B------:R-:W-:-:S04]  /*23280*/  IMAD.HI.U32 R2, R3, R9, R2 ;  /* 0x0000000903027227 */ /* 0x000fc800078e0002 */
[----:B------:R-:W-:Y:S02]  /*23290*/  IMAD.MOV R3, RZ, RZ, -R6 ;  /* 0x000000ffff037224 */ /* 0x000fe400078e0a06 */
[----:B------:R-:W-:-:S04]  /*232a0*/  IMAD.HI.U32 R2, R2, R7, RZ ;  /* 0x0000000702027227 */ /* 0x000fc800078e00ff */
[----:B------:R-:W-:-:S05]  /*232b0*/  IMAD R3, R2, R3, R7 ;  /* 0x0000000302037224 */ /* 0x000fca00078e0207 */
[----:B------:R-:W-:-:S13]  /*232c0*/  ISETP.GT.U32.AND P0, PT, R4, R3, PT ;  /* 0x000000030400720c */ /* 0x000fda0003f04070 */
[----:B------:R-:W-:Y:S02]  /*232d0*/  @!P0 IMAD.IADD R3, R3, 0x1, -R4 ;  /* 0x0000000103038824 */ /* 0x000fe400078e0a04 */
[----:B------:R-:W-:-:S03]  /*232e0*/  @!P0 VIADD R2, R2, 0x1 ;  /* 0x0000000102028836 */ /* 0x000fc60000000000 */
[----:B------:R-:W-:Y:S02]  /*232f0*/  ISETP.GE.U32.AND P0, PT, R3, R4, PT ;  /* 0x000000040300720c */ /* 0x000fe40003f06070 */
[C---:B------:R-:W-:Y:S01]  /*23300*/  LOP3.LUT R3, R5.reuse, R8, RZ, 0x3c, !PT ;  /* 0x0000000805037212 */ /* 0x040fe200078e3cff */
[----:B------:R-:W-:-:S10]  /*23310*/  IMAD.IADD R5, R5, 0x1, R0 ;  /* 0x0000000105057824 */ /* 0x000fd400078e0200 */
        /* <DEDUP_REMOVED lines=10> */
.L_x_2579:
[----:B------:R-:W-:Y:S02]  /*233c0*/  IMAD.MOV.U32 R17, RZ, RZ, RZ ;  /* 0x000000ffff117224 */ /* 0x000fe400078e00ff */
[----:B------:R-:W-:Y:S02]  /*233d0*/  IMAD.U32 R16, RZ, RZ, UR6 ;  /* 0x00000006ff107e24 */ /* 0x000fe4000f8e00ff */
[----:B------:R-:W-:-:S07]  /*233e0*/  IMAD.MOV.U32 R18, RZ, RZ, RZ ;  /* 0x000000ffff127224 */ /* 0x000fce00078e00ff */
.L_x_2584:
[----:B------:R-:W1:Y:S01]  /*233f0*/  S2R R0, SR_TID.X ;  /* 0x0000000000007919 */ /* 0x000e620000002100 */
[----:B------:R-:W-:Y:S01]  /*23400*/  UMOV UR50, URZ ;  /* 0x0000003f00327c82 */ /* 0x000fe20008000000 */
[----:B------:R-:W-:Y:S01]  /*23410*/  STL [R1+0x470], RZ ;  /* 0x000470ff01007387 */ /* 0x000fe20000100800 */
        /* <DEDUP_REMOVED lines=9> */
[----:B------:R1:W-:Y:S07]  /*234b0*/  STL [R1+0x474], R0 ;  /* 0x0004740001007387 */ /* 0x0003ee0000100800 */
[----:B------:R-:W-:Y:S05]  /*234c0*/  @P0 BRA `(.L_x_2585) ;  /* 0x0000004000280947 */ /* 0x000fea0003800000 */
[----:B-1----:R-:W-:Y:S01]  /*234d0*/  IMAD.MOV.U32 R0, RZ, RZ, 0x1 ;  /* 0x00000001ff007424 */ /* 0x002fe200078e00ff */
[----:B------:R1:W-:Y:S01]  /*234e0*/  STL [R1+0x470], RZ ;  /* 0x000470ff01007387 */ /* 0x0003e20000100800 */
[----:B------:R-:W-:Y:S01]  /*234f0*/  ULDC UR49, c[0x0][0xc] ;  /* 0x0000030000317ab9 */ /* 0x000fe20000000800 */
[----:B------:R-:W-:Y:S01]  /*23500*/  ULDC.64 UR52, c[0x0][0x198] ;  /* 0x0000660000347ab9 */ /* 0x000fe20000000a00 */
[----:B------:R-:W-:Y:S01]  /*23510*/  UMOV UR50, URZ ;  /* 0x0000003f00327c82 */ /* 0x000fe20008000000 */
[----:B------:R1:W-:Y:S04]  /*23520*/  STL [R1+0x474], R0 ;  /* 0x0004740001007387 */ /* 0x0003e80000100800 */
.L_x_2659:
[----:B------:R-:W-:Y:S05]  /*23530*/  YIELD ;  /* 0x0000000000007946 */ /* 0x000fea0003800000 */
[----:B------:R-:W-:Y:S01]  /*23540*/  ULDC.64 UR4, c[0x0][0xb20] ;  /* 0x0002c80000047ab9 */ /* 0x000fe20000000a00 */
[----:B-1----:R-:W-:Y:S01]  /*23550*/  IMAD.MOV.U32 R0, RZ, RZ, RZ ;  /* 0x000000ffff007224 */ /* 0x002fe200078e00ff */
[----:B------:R-:W-:Y:S01]  /*23560*/  ISETP.NE.U32.AND P0, PT, RZ, UR4, PT ;  /* 0x00000004ff007c0c */ /* 0x000fe2000bf05070 */
[----:B------:R-:W-:Y:S01]  /*23570*/  IMAD.MOV.U32 R4, RZ, RZ, RZ ;  /* 0x000000ffff047224 */ /* 0x000fe200078e00ff */
        /* <DEDUP_REMOVED lines=13> */
[----:B------:R-:W-:Y:S02]  /*23650*/  ULDC UR4, c[0x0][0x288] ;  /* 0x0000a20000047ab9 */ /* 0x000fe40000000800 */
[----:B------:R-:W-:Y:S01]  /*23660*/  IMAD.U32 R6, RZ, RZ, UR4 ;  /* 0x00000004ff067e24 */ /* 0x000fe2000f8e00ff */
[----:B------:R-:W-:Y:S01]  /*23670*/  ISETP.NE.AND.EX P1, PT, RZ, UR5, PT, P1 ;  /* 0x00000005ff007c0c */ /* 0x000fe2000bf25310 */
[----:B------:R-:W-:Y:S02]  /*23680*/  ULDC.64 UR4, c[0x0][0x3f8] ;  /* 0x0000fe0000047ab9 */ /* 0x000fe40000000a00 */
[----:B------:R-:W-:-:S03]  /*23690*/  UISETP.NE.U32.AND UP0, UPT, UR4, URZ, UPT ;  /* 0x0000003f0400728c */ /* 0x000fc6000bf05070 */
[----:B------:R-:W-:Y:S01]  /*236a0*/  ULDC UR4, c[0x0][0x404] ;  /* 0x0001010000047ab9 */ /* 0x000fe20000000800 */
[----:B------:R-:W-:-:S03]  /*236b0*/  UISETP.NE.AND.EX UP0, UPT, UR5, URZ, UPT, UP0 ;  /* 0x0000003f0500728c */ /* 0x000fc6000bf05300 */
[----:B------:R-:W-:Y:S01]  /*236c0*/  ULDC UR5, c[0x0][0x2e0] ;  /* 0x0000b80000057ab9 */ /* 0x000fe20000000800 */
[----:B------:R-:W-:Y:S01]  /*236d0*/  USEL UR4, UR4, 0x1, UP0 ;  /* 0x0000000104047887 */ /* 0x000fe20008000000 */
[----:B------:R-:W-:-:S03]  /*236e0*/  ISETP.NE.U32.AND P0, PT, RZ, UR6, PT ;  /* 0x00000006ff007c0c */ /* 0x000fc6000bf05070 */
[----:B------:R-:W-:Y:S01]  /*236f0*/  UIMAD UR4, UR4, UR5, URZ ;  /* 0x00000005040472a4 */ /* 0x000fe2000f8e023f */
[----:B------:R-:W-:Y:S01]  /*23700*/  ISETP.NE.AND.EX P0, PT, RZ, UR7, PT, P0 ;  /* 0x00000007ff007c0c */ /* 0x000fe2000bf05300 */
[----:B--2---:R1:W-:Y:S02]  /*23710*/  STL [R1+0x488], R4 ;  /* 0x0004880401007387 */ /* 0x0043e40000100800 */
[----:B-1----:R-:W1:Y:S02]  /*23720*/  @P1 LDC.64 R4, c[0x0][0xb10] ;  /* 0x0002c400ff041b82 */ /* 0x002e640000000a00 */
[----:B-1----:R-:W-:-:S05]  /*23730*/  @P1 IMAD.WIDE R4, R19, 0x4, R4 ;  /* 0x0000000413041825 */ /* 0x002fca00078e0204 */
[----:B------:R1:W5:Y:S02]  /*23740*/  @P1 LDG.E R6, desc[UR54][R4.64] ;  /* 0x0000003604061981 */ /* 0x000364000c1e1900 */
[----:B-1----:R-:W-:Y:S01]  /*23750*/  IMAD.U32 R4, RZ, RZ, UR4 ;  /* 0x00000004ff047e24 */ /* 0x002fe2000f8e00ff */
[----:B------:R-:W-:Y:S06]  /*23760*/  @P1 BRA `(.L_x_2586) ;  /* 0x0000000000101947 */ /* 0x000fec0003800000 */
[----:B------:R-:W-:Y:S05]  /*23770*/  @!P2 BRA `(.L_x_2586) ;  /* 0x00000000000ca947 */ /* 0x000fea0003800000 */
[----:B------:R-:W2:Y:S04]  /*23780*/  LDG.E R5, desc[UR54][R2.64] ;  /* 0x0000003602057981 */ /* 0x000ea8000c1e1900 */
[----:B-----5:R-:W2:Y:S02]  /*23790*/  LDG.E R6, desc[UR54][R2.64+0x4] ;  /* 0x0000043602067981 */ /* 0x020ea4000c1e1900 */
[----:B--2---:R-:W-:-:S07]  /*237a0*/  IMAD.IADD R6, R6, 0x1, -R5 ;  /* 0x0000000106067824 */ /* 0x004fce00078e0a05 */
.L_x_2586:
        /* <DEDUP_REMOVED lines=14> */
.L_x_2587:
[----:B------:R-:W-:Y:S05]  /*23890*/  @!P0 BRA `(.L_x_2588) ;  /* 0x00000000000c8947 */ /* 0x000fea0003800000 */
[----:B-1----:R-:W2:Y:S04]  /*238a0*/  LDG.E R5, desc[UR54][R2.64] ;  /* 0x0000003602057981 */ /* 0x002ea8000c1e1900 */
[----:B------:R-:W2:Y:S02]  /*238b0*/  LDG.E R4, desc[UR54][R2.64+0x4] ;  /* 0x0000043602047981 */ /* 0x000ea4000c1e1900 */
[----:B--2---:R-:W-:-:S07]  /*238c0*/  IMAD.IADD R4, R4, 0x1, -R5 ;  /* 0x0000000104047824 */ /* 0x004fce00078e0a05 */
.L_x_2588:
        /* <DEDUP_REMOVED lines=9> */
[----:B------:R-:W-:-:S11]  /*23960*/  VIADD R0, R9, 0xffffffff ;  /* 0xffffffff09007836 */ /* 0x000fd60000000000 */
[----:B------:R-:W-:Y:S05]  /*23970*/  @P1 BRA `(.L_x_2591) ;  /* 0x00000000001c1947 */ /* 0x000fea0003800000 */
[----:B------:R-:W-:Y:S01]  /*23980*/  ISETP.NE.AND P1, PT, R3, 0x1, PT ;  /* 0x000000010300780c */ /* 0x000fe20003f25270 */
[----:B------:R-:W-:-:S12]  /*23990*/  IMAD.MOV R9, RZ, RZ, -R9 ;  /* 0x000000ffff097224 */ /* 0x000fd800078e0a09 */
[----:B-1----:R-:W1:Y:S02]  /*239a0*/  @P1 LDC.64 R4, c[0x0][0xae0] ;  /* 0x0002b800ff041b82 */ /* 0x002e640000000a00 */
[----:B-1----:R-:W-:-:S05]  /*239b0*/  @P1 IMAD.HI.U32 R4, R9, R4, RZ ;  /* 0x0000000409041227 */ /* 0x002fca00078e00ff */
[----:B------:R-:W-:-:S04]  /*239c0*/  @P1 SHF.R.U32.HI R9, RZ, R5, R4 ;  /* 0x00000005ff091219 */ /* 0x000fc80000011604 */
[----:B------:R-:W-:Y:S01]  /*239d0*/  LOP3.LUT R0, RZ, R9, RZ, 0x33, !PT ;  /* 0x00000009ff007212 */ /* 0x000fe200078e33ff */
[----:B------:R-:W-:Y:S06]  /*239e0*/  BRA `(.L_x_2592) ;  /* 0x0000000000107947 */ /* 0x000fec0003800000 */
.L_x_2591:
[----:B------:R-:W-:-:S13]  /*239f0*/  ISETP.NE.AND P1, PT, R3, 0x1, PT ;  /* 0x000000010300780c */ /* 0x000fda0003f25270 */
[----:B-1----:R-:W1:Y:S02]  /*23a00*/  @P1 LDC.64 R4, c[0x0][0xae0] ;  /* 0x0002b800ff041b82 */ /* 0x002e640000000a00 */
[----:B-1----:R-:W-:-:S05]  /*23a10*/  @P1 IMAD.HI.U32 R4, R0, R4, RZ ;  /* 0x0000000400041227 */ /* 0x002fca00078e00ff */
[----:B------:R-:W-:-:S07]  /*23a20*/  @P1 SHF.R.U32.HI R0, RZ, R5, R4 ;  /* 0x00000005ff001219 */ /* 0x000fce0000011604 */
.L_x_2592:
[----:B------:R-:W-:Y:S05]  /*23a30*/  BSYNC B0 ;  /* 0x0000000000007941 */ /* 0x000fea0003800000 */
.L_x_2590:
[----:B------:R-:W-:-:S05]  /*23a40*/  IMAD R5, R0, R3, R3 ;  /* 0x0000000300057224 */ /* 0x000fca00078e0203 */
[----:B------:R-:W-:-:S07]  /*23a50*/  VIMNMX R2, R2, R5, PT ;  /* 0x0000000502027248 */ /* 0x000fce0003fe0100 */
.L_x_2589:
[----:B------:R-:W-:Y:S01]  /*23a60*/  VIADD R2, R2, 0x5f ;  /* 0x0000005f02027836 */ /* 0x000fe20000000000 */
[----:B------:R-:W-:Y:S01]  /*23a70*/  ULDC UR4, c[0x0][0xad4] ;  /* 0x0002b50000047ab9 */ /* 0x000fe20000000800 */
[----:B------:R-:W-:Y:S02]  /*23a80*/  VIADD R0, R7, 0x5f ;  /* 0x0000005f07007836 */ /* 0x000fe40000000000 */
[----:B------:R-:W-:-:S04]  /*23a90*/  IMAD.HI R2, R2, 0x2aaaaaab, RZ ;  /* 0x2aaaaaab02027827 */ /* 0x000fc800078e02ff */
[----:B------:R-:W-:Y:S01]  /*23aa0*/  IMAD.HI R0, R0, 0x2aaaaaab, RZ ;  /* 0x2aaaaaab00007827 */ /* 0x000fe200078e02ff */
[----:B-1----:R-:W-:-:S03]  /*23ab0*/  SHF.R.U32.HI R5, RZ, 0x1f, R2 ;  /* 0x0000001fff057819 */ /* 0x002fc60000011602 */
[----:B------:R-:W-:Y:S01]  /*23ac0*/  IMAD R6, R17, 0x80, -R6 ;  /* 0x0000008011067824 */ /* 0x000fe200078e0a06 */
[----:B------:R-:W-:Y:S02]  /*23ad0*/  LEA.HI.SX32 R2, R2, R5, 0x1c ;  /* 0x0000000502027211 */ /* 0x000fe400078fe2ff */
[----:B------:R-:W-:Y:S01]  /*23ae0*/  SHF.R.U32.HI R5, RZ, 0x1f, R0 ;  /* 0x0000001fff057819 */ /* 0x000fe20000011600 */
[----:B------:R-:W-:-:S03]  /*23af0*/  IMAD.IADD R6, R7, 0x1, R6 ;  /* 0x0000000107067824 */ /* 0x000fc600078e0206 */
        /* <DEDUP_REMOVED lines=15> */
.L_x_2595:
[----:B------:R-:W-:-:S13]  /*23bf0*/  ISETP.NE.AND P0, PT, R3, 0x1, PT ;  /* 0x000000010300780c */ /* 0x000fda0003f05270 */
[----:B------:R-:W2:Y:S02]  /*23c00*/  @P0 LDC.64 R4, c[0x0][0xae0] ;  /* 0x0002b800ff040b82 */ /* 0x000ea40000000a00 */
[----:B--2---:R-:W-:-:S05]  /*23c10*/  @P0 IMAD.HI.U32 R4, R6, R4, RZ ;  /* 0x0000000406040227 */ /* 0x004fca00078e00ff */
[----:B------:R-:W-:-:S07]  /*23c20*/  @P0 SHF.R.U32.HI R6, RZ, R5, R4 ;  /* 0x00000005ff060219 */ /* 0x000fce0000011604 */
.L_x_2596:
[----:B------:R-:W-:Y:S05]  /*23c30*/  BSYNC B0 ;  /* 0x0000000000007941 */ /* 0x000fea0003800000 */
.L_x_2594:
[----:B------:R-:W-:-:S05]  /*23c40*/  IMAD R3, R6, R3, RZ ;  /* 0x0000000306037224 */ /* 0x000fca00078e02ff */
[----:B------:R-:W-:-:S07]  /*23c50*/  VIMNMX R0, R0, R3, !PT ;  /* 0x0000000300007248 */ /* 0x000fce0007fe0100 */
.L_x_2593:
        /* <DEDUP_REMOVED lines=25> */
.L_x_2598:
        /* <DEDUP_REMOVED lines=14> */
[----:B------:R-:W-:Y:S02]  /*23ed0*/  IMAD.U32 R6, RZ, RZ, UR8 ;  /* 0x00000008ff067e24 */ /* 0x000fe4000f8e00ff */
[----:B------:R-:W-:-:S02]  /*23ee0*/  IMAD.U32 R7, RZ, RZ, UR9 ;  /* 0x00000009ff077e24 */ /* 0x000fc4000f8e00ff */
[----:B------:R-:W-:Y:S02]  /*23ef0*/  IMAD.U32 R10, RZ, RZ, UR4 ;  /* 0x00000004ff0a7e24 */ /* 0x000fe4000f8e00ff */
[----:B0-----:R-:W-:Y:S02]  /*23f00*/  IMAD.U32 R11, RZ, RZ, UR5 ;  /* 0x00000005ff0b7e24 */ /* 0x001fe4000f8e00ff */
[----:B-1----:R-:W-:Y:S02]  /*23f10*/  IMAD.MOV.U32 R8, RZ, RZ, 0x70 ;  /* 0x00000070ff087424 */ /* 0x002fe400078e00ff */
[----:B------:R-:W-:Y:S02]  /*23f20*/  IMAD.MOV.U32 R12, RZ, RZ, 0x1 ;  /* 0x00000001ff0c7424 */ /* 0x000fe400078e00ff */
[----:B------:R-:W-:-:S07]  /*23f30*/  IMAD.MOV.U32 R13, RZ, RZ, RZ ;  /* 0x000000ffff0d7224 */ /* 0x000fce00078e00ff */
[----:B------:R-:W-:-:S07]  /*23f40*/  LEPC R20, `(.L_x_2600) ;  /* 0x000000001014794e */ /* 0x000fce0000000000 */
[----:B--2---:R-:W-:Y:S05]  /*23f50*/  CALL.ABS.NOINC R2 ;  /* 0x0000000002007343 */ /* 0x004fea0003c00000 */
.L_x_2600:
        /* <DEDUP_REMOVED lines=11> */
[----:B------:R-:W-:Y:S02]  /*24010*/  IMAD.U32 R6, RZ, RZ, UR8 ;  /* 0x00000008ff067e24 */ /* 0x000fe4000f8e00ff */
[----:B------:R-:W-:-:S02]  /*24020*/  IMAD.U32 R7, RZ, RZ, UR9 ;  /* 0x00000009ff077e24 */ /* 0x000fc4000f8e00ff */
[----:B------:R-:W-:Y:S02]  /*24030*/  IMAD.U32 R10, RZ, RZ, UR4 ;  /* 0x00000004ff0a7e24 */ /* 0x000fe4000f8e00ff */
[----:B0-----:R-:W-:Y:S02]  /*24040*/  IMAD.U32 R11, RZ, RZ, UR5 ;  /* 0x00000005ff0b7e24 */ /* 0x001fe4000f8e00ff */
[----:B-1----:R-:W-:Y:S02]  /*24050*/  IMAD.MOV.U32 R8, RZ, RZ, 0x70 ;  /* 0x00000070ff087424 */ /* 0x002fe400078e00ff */
[----:B------:R-:W-:Y:S02]  /*24060*/  IMAD.MOV.U32 R12, RZ, RZ, 0x1 ;  /* 0x00000001ff0c7424 */ /* 0x000fe400078e00ff */
[----:B--2---:R-:W-:-:S07]  /*24070*/  IMAD.MOV.U32 R13, RZ, RZ, RZ ;  /* 0x000000ffff0d7224 */ /* 0x004fce00078e00ff */
[----:B------:R-:W-:-:S07]  /*24080*/  LEPC R20, `(.L_x_2602) ;  /* 0x000000001014794e */ /* 0x000fce0000000000 */
[----:B---3--:R-:W-:Y:S05]  /*24090*/  CALL.ABS.NOINC R2 ;  /* 0x0000000002007343 */ /* 0x008fea0003c00000 */
.L_x_2602:
        /* <DEDUP_REMOVED lines=16> */
.L_x_2601:
[----:B------:R-:W2:Y:S01]  /*241a0*/  LDL.LU R7, [R1+0x488] ;  /* 0x0004880001077983 */ /* 0x000ea20000300800 */
[----:B------:R-:W3:Y:S01]  /*241b0*/  LDC R0, c[0x0][0x428] ;  /* 0x00010a00ff007b82 */ /* 0x000ee20000000800 */
[----:B------:R-:W-:Y:S01]  /*241c0*/  ULDC.64 UR4, c[0x0][0xaf0] ;  /* 0x0002bc0000047ab9 */ /* 0x000fe20000000a00 */
[----:B------:R-:W4:Y:S01]  /*241d0*/  S2R R4, SR_TID.X ;  /* 0x0000000000047919 */ /* 0x000f220000002100 */
[----:B---3--:R-:W-:Y:S01]  /*241e0*/  ISETP.NE.AND P0, PT, R0, 0x1, PT ;  /* 0x000000010000780c */ /* 0x008fe20003f05270 */
[----:B------:R-:W-:Y:S01]  /*241f0*/  IMAD.MOV.U32 R0, RZ, RZ, R18 ;  /* 0x000000ffff007224 */ /* 0x000fe200078e0012 */
[----:B----4-:R-:W-:Y:S01]  /*24200*/  LOP3.LUT R6, R4, 0x1f, RZ, 0xc0, !PT ;  /* 0x0000001f04067812 */ /* 0x010fe200078ec0ff */
[----:B------:R-:W-:-:S10]  /*24210*/  IMAD.MOV.U32 R4, RZ, RZ, R19 ;  /* 0x000000ffff047224 */ /* 0x000fd400078e0013 */
[----:B------:R-:W3:Y:S08]  /*24220*/  @P0 LDC R3, c[0x0][0x42c] ;  /* 0x00010b00ff030b82 */ /* 0x000ef00000000800 */
[----:B------:R-:W4:Y:S01]  /*24230*/  @P0 LDC R5, c[0x0][0x430] ;  /* 0x00010c00ff050b82 */ /* 0x000f220000000800 */
[----:B---3--:R-:W-:-:S05]  /*24240*/  @P0 IMAD.HI.U32 R2, R18, R3, RZ ;  /* 0x0000000312020227 */ /* 0x008fca00078e00ff */
[----:B----4-:R-:W-:Y:S02]  /*24250*/  @P0 SHF.R.U32.HI R0, RZ, R5, R2 ;  /* 0x00000005ff000219 */ /* 0x010fe40000011602 */
[----:B------:R-:W-:-:S04]  /*24260*/  ISETP.NE.U32.AND P0, PT, RZ, UR4, PT ;  /* 0x00000004ff007c0c */ /* 0x000fc8000bf05070 */
[----:B------:R-:W-:Y:S01]  /*24270*/  ISETP.NE.AND.EX P0, PT, RZ, UR5, PT, P0 ;  /* 0x00000005ff007c0c */ /* 0x000fe2000bf05300 */
[----:B------:R-:W-:-:S12]  /*24280*/  ULDC.64 UR4, c[0x0][0xaf8] ;  /* 0x0002be0000047ab9 */ /* 0x000fd80000000a00 */
[----:B------:R-:W3:Y:S01]  /*24290*/  @P0 LDC.64 R2, c[0x0][0xaf0] ;  /* 0x0002bc00ff020b82 */ /* 0x000ee20000000a00 */
[----:B------:R-:W-:-:S04]  /*242a0*/  ISETP.NE.AND P6, PT, R6, RZ, PT ;  /* 0x000000ff0600720c */ /* 0x000fc80003fc5270 */
[----:B------:R-:W-:-:S09]  /*242b0*/  PLOP3.LUT P1, PT, P6, PT, PT, 0x8, 0x0 ;  /* 0x000000000000781c */ /* 0x000fd2000372e170 */
[----:B------:R-:W-:Y:S01]  /*242c0*/  VOTEU.ALL UP1, P6 ;  /* 0x00000000003f7886 */ /* 0x000fe20003020000 */
[----:B---3--:R-:W-:-:S05]  /*242d0*/  @P0 IMAD.WIDE R2, R19, 0x4, R2 ;  /* 0x0000000413020825 */ /* 0x008fca00078e0202 */
[----:B------:R3:W5:Y:S01]  /*242e0*/  @P0 LDG.E R4, desc[UR54][R2.64] ;  /* 0x0000003602040981 */ /* 0x000762000c1e1900 */
[----:B------:R-:W-:Y:S01]  /*242f0*/  ISETP.NE.U32.AND P0, PT, RZ, UR4, PT ;  /* 0x00000004ff007c0c */ /* 0x000fe2000bf05070 */
[----:B------:R-:W-:-:S03]  /*24300*/  @!UP1 UIADD3 UR8, UP0, UR52, 0x270, URZ ;  /* 0x0000027034089890 */ /* 0x000fc6000ff1e03f */
[----:B------:R-:W-:Y:S01]  /*24310*/  ISETP.NE.AND.EX P0, PT, RZ, UR5, PT, P0 ;  /* 0x00000005ff007c0c */ /* 0x000fe2000bf05300 */
[----:B------:R-:W-:-:S03]  /*24320*/  @!UP1 UIADD3.X UR9, URZ, UR53, URZ, UP0, !UPT ;  /* 0x000000353f099290 */ /* 0x000fc600087fe43f */
[----:B------:R-:W-:Y:S01]  /*24330*/  SEL R6, R19, RZ, !P0 ;  /* 0x000000ff13067207 */ /* 0x000fe20004000000 */
[----:B------:R-:W-:Y:S01]  /*24340*/  VOTEU.ALL UP0, P6 ;  /* 0x00000000003f7886 */ /* 0x000fe20003000000 */
[----:B--23--:R-:W-:-:S07]  /*24350*/  IMAD R17, R17, 0x80, R7 ;  /* 0x0000008011117824 */ /* 0x00cfce00078e0207 */
.L_x_2603:
        /* <DEDUP_REMOVED lines=9> */
[----:B--2---:R-:W-:Y:S05]  /*243f0*/  @P1 BRA.U.ANY `(.L_x_2603) ;  /* 0xfffffffd00d81947 */ /* 0x004fea000393ffff */
[----:B------:R-:W1:Y:S01]  /*24400*/  LDL R5, [R1+0x484] ;  /* 0x0004840001057983 */ /* 0x000e620000100800 */
[----:B------:R-:W2:Y:S01]  /*24410*/  LDC.64 R2, c[0x0][0x3f8] ;  /* 0x0000fe00ff027b82 */ /* 0x000ea20000000a00 */
[----:B------:R-:W-:Y:S02]  /*24420*/  ULDC.64 UR4, c[0x0][0xb00] ;  /* 0x0002c00000047ab9 */ /* 0x000fe40000000a00 */
[----:B--2---:R-:W-:Y:S01]  /*24430*/  LOP3.LUT P0, RZ, R2, UR4, RZ, 0xfc, !PT ;  /* 0x0000000402ff7c12 */ /* 0x004fe2000f80fcff */
[----:B------:R-:W-:-:S03]  /*24440*/  UMOV UR4, 0xffffffff ;  /* 0xffffffff00047882 */ /* 0x000fc60000000000 */
[----:B------:R-:W-:-:S04]  /*24450*/  LOP3.LUT P0, RZ, R3, UR5, RZ, 0xfc, P0 ;  /* 0x0000000503ff7c12 */ /* 0x000fc8000800fcff */
[----:B-----5:R-:W-:Y:S01]  /*24460*/  SEL R7, R4, RZ, !P0 ;  /* 0x000000ff04077207 */ /* 0x020fe20004000000 */
[----:B-1----:R-:W-:Y:S01]  /*24470*/  VIADD R8, R5, 0xffffffff ;  /* 0xffffffff05087836 */ /* 0x002fe20000000000 */
[----:B------:R-:W-:Y:S07]  /*24480*/  BRA.DIV UR4, `(.L_x_2604) ;  /* 0x0000003604cc7947 */ /* 0x000fee000b800000 */
.L_x_2675:
[----:B------:R-:W-:Y:S01]  /*24490*/  UMOV UR4, 0xffffffff ;  /* 0xffffffff00047882 */ /* 0x000fe20000000000 */
[----:B------:R-:W-:Y:S02]  /*244a0*/  SHF.R.S32.HI R5, RZ, 0x1f, R4 ;  /* 0x0000001fff057819 */ /* 0x000fe40000011404 */
[----:B------:R-:W-:Y:S05]  /*244b0*/  BRA.DIV UR4, `(.L_x_2605) ;  /* 0x0000003604f47947 */ /* 0x000fea000b800000 */
[----:B------:R-:W-:-:S13]  /*244c0*/  ELECT P6, URZ, PT ;  /* 0x00000000003f782f */ /* 0x000fda00038c0000 */
.L_x_2678:
        /* <DEDUP_REMOVED lines=8> */
[----:B0-----:R-:W0:Y:S02]  /*24550*/  @P0 LDC.64 R10, c[0x0][0x420] ;  /* 0x00010800ff0a0b82 */ /* 0x001e240000000a00 */
[----:B0-----:R-:W-:-:S05]  /*24560*/  @P0 IMAD.HI.U32 R10, R8, R10, RZ ;  /* 0x0000000a080a0227 */ /* 0x001fca00078e00ff */
        /* <DEDUP_REMOVED lines=10> */
[----:B------:R-:W-:-:S05]  /*24610*/  LEA.HI.X R13, R10, R3, R7, 0x2, P0 ;  /* 0x000000030a0d7211 */ /* 0x000fca00000f1407 */
[----:B------:R1:W5:Y:S02]  /*24620*/  LDG.E R7, desc[UR54][R12.64] ;  /* 0x000000360c077981 */ /* 0x000364000c1e1900 */
.L_x_2607:
[----:B------:R-:W2:Y:S01]  /*24630*/  LDL R9, [R1+0x470] ;  /* 0x0004700001097983 */ /* 0x000ea20000100800 */
[----:B0-----:R-:W-:-:S03]  /*24640*/  MOV R11, 0x400 ;  /* 0x00000400000b7802 */ /* 0x001fc60000000f00 */
[----:B------:R-:W3:Y:S01]  /*24650*/  LDL R10, [R1+0x474] ;  /* 0x00047400010a7983 */ /* 0x000ee20000100800 */
[----:B-1----:R-:W0:Y:S02]  /*24660*/  S2R R12, SR_CgaCtaId ;  /* 0x00000000000c7919 */ /* 0x002e240000008800 */
[----:B0-----:R-:W-:-:S05]  /*24670*/  LEA R11, R12, R11, 0x18 ;  /* 0x0000000b0c0b7211 */ /* 0x001fca00078ec0ff */
[----:B--2---:R-:W-:Y:S01]  /*24680*/  IMAD R9, R9, 0x8, R11 ;  /* 0x0000000809097824 */ /* 0x004fe200078e020b */
[----:B---3--:R-:W-:-:S04]  /*24690*/  SHF.L.U32 R10, R10, 0x1f, RZ ;  /* 0x0000001f0a0a7819 */ /* 0x008fc800000006ff */
[----:B------:R-:W0:Y:S02]  /*246a0*/  SYNCS.PHASECHK.TRANS64.TRYWAIT P0, [R9+URZ+0x32440], R10 ;  /* 0x0324400a090075a7 */ /* 0x000e24000800017f */
[----:B0-----:R-:W-:Y:S05]  /*246b0*/  @!P0 BRA `(.L_x_2608) ;  /* 0x0000003400948947 */ /* 0x001fea0003800000 */
.L_x_2679:
        /* <DEDUP_REMOVED lines=11> */
.L_x_2609:
[----:B------:R-:W2:Y:S01]  /*24770*/  LDL R11, [R1+0x470] ;  /* 0x00047000010b7983 */ /* 0x000ea20000100800 */
        /* <DEDUP_REMOVED lines=21> */
.L_x_2606:
[----:B------:R-:W1:Y:S01]  /*248d0*/  S2R R10, SR_CgaCtaId ;  /* 0x00000000000a7919 */ /* 0x000e620000008800 */
[----:B------:R-:W-:Y:S05]  /*248e0*/  WARPSYNC.ALL ;  /* 0x0000000000007948 */ /* 0x000fea0003800000 */
[----:B------:R-:W-:Y:S01]  /*248f0*/  BAR.SYNC.DEFER_BLOCKING 0x8, 0x120 ;  /* 0x0204800000007b1d */ /* 0x000fe20000010000 */
[----:B------:R-:W-:Y:S02]  /*24900*/  ELECT P0, URZ, PT ;  /* 0x00000000003f782f */ /* 0x000fe40003800000 */
[----:B------:R-:W-:-:S03]  /*24910*/  MOV R9, 0x400 ;  /* 0x0000040000097802 */ /* 0x000fc60000000f00 */
[----:B------:R-:W-:Y:S01]  /*24920*/  BSSY B0, `(.L_x_2610) ;  /* 0x0000032000007945 */ /* 0x000fe20003800000 */
[----:B-1----:R-:W-:-:S07]  /*24930*/  LEA R9, R10, R9, 0x18 ;  /* 0x000000090a097211 */ /* 0x002fce00078ec0ff */
        /* <DEDUP_REMOVED lines=19> */
[----:B-1----:R-:W-:Y:S01]  /*24a70*/  IMAD.MOV.U32 R6, RZ, RZ, 0x10000 ;  /* 0x00010000ff067424 */ /* 0x002fe200078e00ff */
        /* <DEDUP_REMOVED lines=27> */
[----:B-1----:R-:W-:Y:S01]  /*24c30*/  NOP ;  /* 0x0000000000007918 */ /* 0x002fe20000000000 */
.L_x_2611:
[----:B------:R-:W-:Y:S05]  /*24c40*/  BSYNC B0 ;  /* 0x0000000000007941 */ /* 0x000fea0003800000 */
.L_x_2610:
[----:B------:R-:W-:-:S04]  /*24c50*/  UIADD3 UR50, UR50, 0x1, URZ ;  /* 0x0000000132327890 */ /* 0x000fc8000fffe03f */
[----:B------:R-:W-:-:S04]  /*24c60*/  ULEA.HI UR4, UR50, UR50, URZ, 0x1 ;  /* 0x0000003232047291 */ /* 0x000fc8000f8f083f */
[----:B------:R-:W-:-:S04]  /*24c70*/  ULOP3.LUT UR4, UR4, 0xfffffffe, URZ, 0xc0, !UPT ;  /* 0xfffffffe04047892 */ /* 0x000fc8000f8ec03f */
[----:B------:R-:W-:-:S06]  /*24c80*/  UIADD3 UR4, UR50, -UR4, URZ ;  /* 0x8000000432047290 */ /* 0x000fcc000fffe03f */
[----:B------:R-:W-:-:S05]  /*24c90*/  IMAD.U32 R6, RZ, RZ, UR4 ;  /* 0x00000004ff067e24 */ /* 0x000fca000f8e00ff */
[----:B------:R-:W-:-:S04]  /*24ca0*/  SHF.L.U32 R6, R6, 0x1f, RZ ;  /* 0x0000001f06067819 */ /* 0x000fc800000006ff */
[----:B------:R-:W1:Y:S02]  /*24cb0*/  SYNCS.PHASECHK.TRANS64.TRYWAIT P0, [R9+URZ+0x32420], R6 ;  /* 0x03242006090075a7 */ /* 0x000e64000800017f */
[----:B-1----:R-:W-:Y:S05]  /*24cc0*/  @!P0 BRA `(.L_x_2612) ;  /* 0x0000003000248947 */ /* 0x002fea0003800000 */
.L_x_2680:
[----:B------:R-:W-:Y:S01]  /*24cd0*/  ULDC.64 UR46, c[0x0][0x3f8] ;  /* 0x0000fe00002e7ab9 */ /* 0x000fe20000000a00 */
[----:B------:R-:W-:Y:S01]  /*24ce0*/  ULDC.64 UR38, c[0x0][0x408] ;  /* 0x0001020000267ab9 */ /* 0x000fe20000000a00 */
[----:B------:R-:W-:Y:S04]  /*24cf0*/  BSSY B0, `(.L_x_2613) ;  /* 0x000003b000007945 */ /* 0x000fe80003800000 */
[----:B------:R-:W-:Y:S05]  /*24d00*/  @!P6 BRA `(.L_x_2614) ;  /* 0x0000000000e4e947 */ /* 0x000fea0003800000 */
[----:B-1----:R-:W2:Y:S01]  /*24d10*/  LDL R9, [R1+0x470] ;  /* 0x0004700001097983 */ /* 0x002ea20000100800 */
[----:B0-----:R-:W-:-:S03]  /*24d20*/  MOV R11, 0x400 ;  /* 0x00000400000b7802 */ /* 0x001fc60000000f00 */
[----:B------:R-:W3:Y:S01]  /*24d30*/  LDL R10, [R1+0x474] ;  /* 0x00047400010a7983 */ /* 0x000ee20000100800 */
[----:B------:R-:W0:Y:S02]  /*24d40*/  S2R R12, SR_CgaCtaId ;  /* 0x00000000000c7919 */ /* 0x000e240000008800 */
[----:B0-----:R-:W-:-:S05]  /*24d50*/  LEA R11, R12, R11, 0x18 ;  /* 0x0000000b0c0b7211 */ /* 0x001fca00078ec0ff */
[----:B--2---:R-:W-:Y:S01]  /*24d60*/  IMAD R9, R9, 0x8, R11 ;  /* 0x0000000809097824 */ /* 0x004fe200078e020b */
[----:B---3--:R-:W-:-:S04]  /*24d70*/  SHF.L.U32 R6, R10, 0x1f, RZ ;  /* 0x0000001f0a067819 */ /* 0x008fc800000006ff */
[----:B------:R-:W0:Y:S02]  /*24d80*/  SYNCS.PHASECHK.TRANS64.TRYWAIT P0, [R9+URZ+0x32460], R6 ;  /* 0x03246006090075a7 */ /* 0x000e24000800017f */
[----:B0-----:R-:W-:Y:S05]  /*24d90*/  @!P0 BRA `(.L_x_2615) ;  /* 0x0000003000108947 */ /* 0x001fea0003800000 */
.L_x_2681:
        /* <DEDUP_REMOVED lines=11> */
.L_x_2616:
[----:B0-----:R-:W2:Y:S01]  /*24e50*/  LDL R6, [R1+0x470] ;  /* 0x0004700001067983 */ /* 0x001ea20000100800 */
[----:B------:R-:W-:-:S03]  /*24e60*/  MOV R11, 0x400 ;  /* 0x00000400000b7802 */ /* 0x000fc60000000f00 */
[----:B------:R-:W3:Y:S01]  /*24e70*/  LDL R10, [R1+0x478] ;  /* 0x00047800010a7983 */ /* 0x000ee20000100800 */
[----:B------:R-:W0:Y:S01]  /*24e80*/  S2R R12, SR_CgaCtaId ;  /* 0x00000000000c7919 */ /* 0x000e220000008800 */
[----:B------:R-:W-:Y:S02]  /*24e90*/  R2UR UR11, R8 ;  /* 0x00000000080b72ca */ /* 0x000fe400000e0000 */
[----:B------:R-:W-:Y:S01]  /*24ea0*/  R2UR UR9, R9 ;  /* 0x00000000090972ca */ /* 0x000fe200000e0000 */
[----:B------:R-:W-:Y:S01]  /*24eb0*/  UIADD3 UR4, UP0, UR52, 0x470, URZ ;  /* 0x0000047034047890 */ /* 0x000fe2000ff1e03f */
[----:B------:R-:W-:Y:S02]  /*24ec0*/  R2UR UR12, R0 ;  /* 0x00000000000c72ca */ /* 0x000fe400000e0000 */
[----:B------:R-:W-:Y:S02]  /*24ed0*/  R2UR UR13, R7 ;  /* 0x00000000070d72ca */ /* 0x000fe400000e0000 */
        /* <DEDUP_REMOVED lines=28> */
.L_x_2614:
[----:B------:R-:W-:Y:S05]  /*250a0*/  BSYNC B0 ;  /* 0x0000000000007941 */ /* 0x000fea0003800000 */
.L_x_2613:
        /* <DEDUP_REMOVED lines=14> */
[----:B0-----:R-:W2:Y:S04]  /*25190*/  LDL.LU R11, [R1+0x470] ;  /* 0x00047000010b7983 */ /* 0x001ea80000300800 */
[----:B------:R-:W3:Y:S01]  /*251a0*/  LDL.LU R13, [R1+0x474] ;  /* 0x00047400010d7983 */ /* 0x000ee20000300800 */
[----:B------:R-:W-:Y:S01]  /*251b0*/  BSSY B2, `(.L_x_2621) ;  /* 0x0000070000027945 */ /* 0x000fe20003800000 */
[----:B--2---:R-:W-:-:S05]  /*251c0*/  VIADD R6, R11, 0x1 ;  /* 0x000000010b067836 */ /* 0x004fca0000000000 */
[----:B------:R-:W-:-:S04]  /*251d0*/  ISETP.NE.AND P0, PT, R6, 0x2, PT ;  /* 0x000000020600780c */ /* 0x000fc80003f05270 */
[----:B------:R-:W-:Y:S02]  /*251e0*/  SEL R9, RZ, 0x1, P0 ;  /* 0x00000001ff097807 */ /* 0x000fe40000000000 */
[----:B------:R-:W-:Y:S02]  /*251f0*/  SEL R14, R6, RZ, P0 ;  /* 0x000000ff060e7207 */ /* 0x000fe40000000000 */
[----:B---3--:R-:W-:-:S03]  /*25200*/  LOP3.LUT R13, R13, R9, RZ, 0x3c, !PT ;  /* 0x000000090d0d7212 */ /* 0x008fc600078e3cff */
[----:B------:R0:W-:Y:S04]  /*25210*/  STL [R1+0x470], R14 ;  /* 0x0004700e01007387 */ /* 0x0001e80000100800 */
[----:B------:R0:W-:Y:S01]  /*25220*/  STL [R1+0x474], R13 ;  /* 0x0004740d01007387 */ /* 0x0001e20000100800 */
        /* <DEDUP_REMOVED lines=22> */
.L_x_2623:
[----:B-1----:R-:W1:Y:S01]  /*25390*/  S2R R3, SR_CgaCtaId ;  /* 0x0000000000037919 */ /* 0x002e620000008800 */
[----:B------:R-:W-:-:S04]  /*253a0*/  MOV R2, 0x400 ;  /* 0x0000040000027802 */ /* 0x000fc80000000f00 */
[----:B-1----:R-:W-:Y:S02]  /*253b0*/  LEA R2, R3, R2, 0x18 ;  /* 0x0000000203027211 */ /* 0x002fe400078ec0ff */
[----:B------:R-:W-:-:S03]  /*253c0*/  SHF.L.U32 R3, R13, 0x1f, RZ ;  /* 0x0000001f0d037819 */ /* 0x000fc600000006ff */
[----:B------:R-:W-:-:S04]  /*253d0*/  IMAD R2, R14, 0x8, R2 ;  /* 0x000000080e027824 */ /* 0x000fc800078e0202 */
[----:B------:R-:W1:Y:S02]  /*253e0*/  SYNCS.PHASECHK.TRANS64.TRYWAIT P0, [R2+URZ+0x32440], R3 ;  /* 0x03244003020075a7 */ /* 0x000e64000800017f */
[----:B-1----:R-:W-:Y:S05]  /*253f0*/  @!P0 BRA `(.L_x_2624) ;  /* 0x00000028008c8947 */ /* 0x002fea0003800000 */
.L_x_2682:
        /* <DEDUP_REMOVED lines=11> */
.L_x_2625:
[----:B------:R-:W2:Y:S01]  /*254b0*/  LDL R6, [R1+0x470] ;  /* 0x0004700001067983 */ /* 0x000ea20000100800 */
        /* <DEDUP_REMOVED lines=21> */
.L_x_2683:
        /* <DEDUP_REMOVED lines=8> */
.L_x_2627:
[----:B-12---:R-:W2:Y:S01]  /*25690*/  LDL R3, [R1+0x470] ;  /* 0x0004700001037983 */ /* 0x006ea20000100800 */
        /* <DEDUP_REMOVED lines=33> */
.L_x_2622:
[----:B------:R-:W-:Y:S05]  /*258b0*/  BSYNC B2 ;  /* 0x0000000000027941 */ /* 0x000fea0003800000 */
.L_x_2621:
[----:B------:R-:W2:Y:S02]  /*258c0*/  LDL R2, [R1+0x484] ;  /* 0x0004840001027983 */ /* 0x000ea40000100800 */
[----:B--2---:R-:W-:-:S07]  /*258d0*/  VIADD R8, R2, 0xfffffffd ;  /* 0xfffffffd02087836 */ /* 0x004fce0000000000 */
.L_x_2620:
[----:B------:R-:W-:Y:S05]  /*258e0*/  BSYNC B1 ;  /* 0x0000000000017941 */ /* 0x000fea0003800000 */
.L_x_2619:
[----:B------:R-:W2:Y:S01]  /*258f0*/  LDL.LU R2, [R1+0x484] ;  /* 0x0004840001027983 */ /* 0x000ea20000300800 */
[----:B------:R-:W-:Y:S01]  /*25900*/  VIADD R10, R10, 0xfffffffe ;  /* 0xfffffffe0a0a7836 */ /* 0x000fe20000000000 */
[----:B--2---:R-:W-:-:S04]  /*25910*/  LOP3.LUT R3, RZ, R2, RZ, 0x33, !PT ;  /* 0x00000002ff037212 */ /* 0x004fc800078e33ff */
[----:B------:R-:W-:-:S13]  /*25920*/  ISETP.NE.AND P0, PT, R10, R3, PT ;  /* 0x000000030a00720c */ /* 0x000fda0003f05270 */
[----:B------:R-:W-:Y:S05]  /*25930*/  @!P0 BRA `(.L_x_2618) ;  /* 0x0000000c00948947 */ /* 0x000fea0003800000 */
.L_x_2642:
[----:B------:R-:W2:Y:S04]  /*25940*/  LDL.LU R3, [R1+0x470] ;  /* 0x0004700001037983 */ /* 0x000ea80000300800 */
        /* <DEDUP_REMOVED lines=9> */
[----:B------:R-:W-:Y:S01]  /*259e0*/  ISETP.NE.U32.AND P0, PT, RZ, UR46, PT ;  /* 0x0000002eff007c0c */ /* 0x000fe2000bf05070 */
[----:B0-----:R-:W-:-:S03]  /*259f0*/  IMAD.MOV.U32 R11, RZ, RZ, R8 ;  /* 0x000000ffff0b7224 */ /* 0x001fc600078e0008 */
[----:B------:R-:W-:-:S13]  /*25a00*/  ISETP.NE.AND.EX P0, PT, RZ, UR47, PT, P0 ;  /* 0x0000002fff007c0c */ /* 0x000fda000bf05300 */
[----:B------:R-:W-:Y:S05]  /*25a10*/  @!P0 BRA `(.L_x_2630) ;  /* 0x0000000000448947 */ /* 0x000fea0003800000 */
[----:B------:R-:W0:Y:S01]  /*25a20*/  LDC R11, c[0x0][0x41c] ;  /* 0x00010700ff0b7b82 */ /* 0x000e220000000800 */
[----:B------:R-:W-:Y:S02]  /*25a30*/  IMAD.MOV.U32 R12, RZ, RZ, R8 ;  /* 0x000000ffff0c7224 */ /* 0x000fe400078e0008 */
[----:B------:R-:W-:-:S04]  /*25a40*/  IMAD R7, R5, UR38, RZ ;  /* 0x0000002605077c24 */ /* 0x000fc8000f8e02ff */
[----:B------:R-:W-:Y:S01]  /*25a50*/  IMAD R7, R4, UR39, R7 ;  /* 0x0000002704077c24 */ /* 0x000fe2000f8e0207 */
[----:B0-----:R-:W-:-:S13]  /*25a60*/  ISETP.NE.AND P0, PT, R11, 0x1, PT ;  /* 0x000000010b00780c */ /* 0x001fda0003f05270 */
[----:B------:R-:W0:Y:S02]  /*25a70*/  @P0 LDC.64 R2, c[0x0][0x420] ;  /* 0x00010800ff020b82 */ /* 0x000e240000000a00 */
[----:B0-----:R-:W-:-:S05]  /*25a80*/  @P0 IMAD.HI.U32 R2, R8, R2, RZ ;  /* 0x0000000208020227 */ /* 0x001fca00078e00ff */
        /* <DEDUP_REMOVED lines=10> */
.L_x_2630:
[----:B------:R-:W1:Y:S01]  /*25b30*/  S2R R3, SR_CgaCtaId ;  /* 0x0000000000037919 */ /* 0x000e620000008800 */
[----:B------:R-:W-:-:S04]  /*25b40*/  MOV R2, 0x400 ;  /* 0x0000040000027802 */ /* 0x000fc80000000f00 */
[----:B-1----:R-:W-:Y:S02]  /*25b50*/  LEA R2, R3, R2, 0x18 ;  /* 0x0000000203027211 */ /* 0x002fe400078ec0ff */
[----:B------:R-:W-:-:S03]  /*25b60*/  SHF.L.U32 R3, R10, 0x1f, RZ ;  /* 0x0000001f0a037819 */ /* 0x000fc600000006ff */
[----:B------:R-:W-:-:S04]  /*25b70*/  IMAD R2, R9, 0x8, R2 ;  /* 0x0000000809027824 */ /* 0x000fc800078e0202 */
[----:B------:R-:W1:Y:S02]  /*25b80*/  SYNCS.PHASECHK.TRANS64.TRYWAIT P0, [R2+URZ+0x32440], R3 ;  /* 0x03244003020075a7 */ /* 0x000e64000800017f */
[----:B-1----:R-:W-:Y:S05]  /*25b90*/  @!P0 BRA `(.L_x_2631) ;  /* 0x0000002000cc8947 */ /* 0x002fea0003800000 */
.L_x_2684:
[----:B0-----:R-:W0:Y:S02]  /*25ba0*/  S2R R6, SR_TID.X ;  /* 0x0000000000067919 */ /* 0x001e240000002100 */
[----:B0-----:R-:W-:-:S04]  /*25bb0*/  LOP3.LUT R6, R6, 0x7f, RZ, 0xc0, !PT ;  /* 0x0000007f06067812 */ /* 0x001fc800078ec0ff */
[----:B------:R-:W-:-:S13]  /*25bc0*/  ISETP.NE.AND P0, PT, R6, RZ, PT ;  /* 0x000000ff0600720c */ /* 0x000fda0003f05270 */
[----:B------:R-:W-:Y:S05]  /*25bd0*/  @P0 BRA `(.L_x_2632) ;  /* 0x00000000001c0947 */ /* 0x000fea0003800000 */
[----:B------:R-:W0:Y:S01]  /*25be0*/  S2R R6, SR_TID.X ;  /* 0x0000000000067919 */ /* 0x000e220000002100 */
[----:B------:R-:W-:-:S04]  /*25bf0*/  IMAD.MOV.U32 R13, RZ, RZ, 0x3000 ;  /* 0x00003000ff0d7424 */ /* 0x000fc800078e00ff */
[----:B------:R2:W-:Y:S01]  /*25c00*/  SYNCS.ARRIVE.TRANS64 RZ, [R2+URZ+0x32430], R13 ;  /* 0x0324300d02ff79a7 */ /* 0x0005e2000800003f */
[----:B0-----:R-:W-:-:S04]  /*25c10*/  LOP3.LUT R6, R6, 0x1f, RZ, 0xc0, !PT ;  /* 0x0000001f06067812 */ /* 0x001fc800078ec0ff */
[----:B------:R-:W-:-:S13]  /*25c20*/  ISETP.NE.AND P1, PT, R6, RZ, PT ;  /* 0x000000ff0600720c */ /* 0x000fda0003f25270 */
[----:B--2---:R-:W-:Y:S05]  /*25c30*/  @!P1 BRA `(.L_x_2632) ;  /* 0x0000000000049947 */ /* 0x004fea0003800000 */
[----:B------:R-:W-:Y:S01]  /*25c40*/  BPT.TRAP 0x1 ;  /* 0x000000040000795c */ /* 0x000fe20000300000 */
.L_x_2632:
[----:B------:R-:W2:Y:S01]  /*25c50*/  LDL R12, [R1+0x478] ;  /* 0x00047800010c7983 */ /* 0x000ea20000100800 */
[----:B------:R-:W-:Y:S01]  /*25c60*/  MOV R6, 0x400 ;  /* 0x0000040000067802 */ /* 0x000fe20000000f00 */
        /* <DEDUP_REMOVED lines=14> */
[----:B--2---:R-:W-:-:S05]  /*25d50*/  IMAD R6, R11, 0x60, R12 ;  /* 0x000000600b067824 */ /* 0x004fca00078e020c */
[----:B------:R-:W-:-:S13]  /*25d60*/  R2UR UR11, R6 ;  /* 0x00000000060b72ca */ /* 0x000fda00000e0000 */
[----:B------:R0:W-:Y:S01]  /*25d70*/  UTMALDG.4D [UR8], [UR4], desc[UR6] ;  /* 0x00000608040075b4 */ /* 0x0001e20008019000 */
[----:B------:R-:W2:Y:S02]  /*25d80*/  SYNCS.PHASECHK.TRANS64.TRYWAIT P1, [R2+URZ+0x32460], R3 ;  /* 0x03246003020075a7 */ /* 0x000ea4000802017f */
[----:B0-2---:R-:W-:Y:S05]  /*25d90*/  @!P1 BRA `(.L_x_2633) ;  /* 0x0000002000609947 */ /* 0x005fea0003800000 */
.L_x_2685:
        /* <DEDUP_REMOVED lines=8> */
.L_x_2634:
[----:B------:R-:W2:Y:S01]  /*25e20*/  S2R R11, SR_CgaCtaId ;  /* 0x00000000000b7919 */ /* 0x000ea20000008800 */
[----:B01----:R-:W-:Y:S01]  /*25e30*/  MOV R3, 0x400 ;  /* 0x0000040000037802 */ /* 0x003fe20000000f00 */
        /* <DEDUP_REMOVED lines=31> */
.L_x_2629:
[----:B------:R-:W-:Y:S05]  /*26030*/  BSYNC B1 ;  /* 0x0000000000017941 */ /* 0x000fea0003800000 */
.L_x_2628:
[----:B------:R-:W-:Y:S01]  /*26040*/  VIADD R9, R9, 0x1 ;  /* 0x0000000109097836 */ /* 0x000fe20000000000 */
[----:B------:R-:W-:Y:S04]  /*26050*/  BSSY B1, `(.L_x_2635) ;  /* 0x000006f000017945 */ /* 0x000fe80003800000 */
[----:B------:R-:W-:-:S04]  /*26060*/  ISETP.NE.AND P0, PT, R9, 0x2, PT ;  /* 0x000000020900780c */ /* 0x000fc80003f05270 */
[----:B------:R-:W-:Y:S02]  /*26070*/  SEL R3, RZ, 0x1, P0 ;  /* 0x00000001ff037807 */ /* 0x000fe40000000000 */
[----:B------:R-:W-:Y:S01]  /*26080*/  SEL R12, R9, RZ, P0 ;  /* 0x000000ff090c7207 */ /* 0x000fe20000000000 */
[----:B------:R-:W-:Y:S01]  /*26090*/  VIADD R9, R8, 0xffffffff ;  /* 0xffffffff08097836 */ /* 0x000fe20000000000 */
[----:B0-----:R-:W-:-:S03]  /*260a0*/  LOP3.LUT R11, R10, R3, RZ, 0x3c, !PT ;  /* 0x000000030a0b7212 */ /* 0x001fc600078e3cff */
[----:B------:R0:W-:Y:S04]  /*260b0*/  STL [R1+0x470], R12 ;  /* 0x0004700c01007387 */ /* 0x0001e80000100800 */
[----:B------:R0:W-:Y:S01]  /*260c0*/  STL [R1+0x474], R11 ;  /* 0x0004740b01007387 */ /* 0x0001e20000100800 */
[----:B------:R-:W-:Y:S05]  /*260d0*/  @!P6 BRA `(.L_x_2636) ;  /* 0x000000040098e947 */ /* 0x000fea0003800000 */
[----:B------:R-:W-:Y:S01]  /*260e0*/  ISETP.NE.U32.AND P0, PT, RZ, UR46, PT ;  /* 0x0000002eff007c0c */ /* 0x000fe2000bf05070 */
[----:B------:R-:W-:-:S03]  /*260f0*/  IMAD.MOV.U32 R10, RZ, RZ, R9 ;  /* 0x000000ffff0a7224 */ /* 0x000fc600078e0009 */
[----:B------:R-:W-:-:S13]  /*26100*/  ISETP.NE.AND.EX P0, PT, RZ, UR47, PT, P0 ;  /* 0x0000002fff007c0c */ /* 0x000fda000bf05300 */
[----:B------:R-:W-:Y:S05]  /*26110*/  @!P0 BRA `(.L_x_2637) ;  /* 0x0000000000408947 */ /* 0x000fea0003800000 */
[----:B------:R-:W1:Y:S02]  /*26120*/  LDC R7, c[0x0][0x41c] ;  /* 0x00010700ff077b82 */ /* 0x000e640000000800 */
        /* <DEDUP_REMOVED lines=15> */
.L_x_2637:
[----:B------:R-:W2:Y:S01]  /*26220*/  S2R R3, SR_CgaCtaId ;  /* 0x0000000000037919 */ /* 0x000ea20000008800 */
[----:B------:R-:W-:-:S04]  /*26230*/  MOV R2, 0x400 ;  /* 0x0000040000027802 */ /* 0x000fc80000000f00 */
[----:B--2---:R-:W-:Y:S02]  /*26240*/  LEA R2, R3, R2, 0x18 ;  /* 0x0000000203027211 */ /* 0x004fe400078ec0ff */
[----:B------:R-:W-:-:S03]  /*26250*/  SHF.L.U32 R3, R11, 0x1f, RZ ;  /* 0x0000001f0b037819 */ /* 0x000fc600000006ff */
[----:B------:R-:W-:-:S04]  /*26260*/  IMAD R2, R12, 0x8, R2 ;  /* 0x000000080c027824 */ /* 0x000fc800078e0202 */
[----:B------:R-:W2:Y:S02]  /*26270*/  SYNCS.PHASECHK.TRANS64.TRYWAIT P0, [R2+URZ+0x32440], R3 ;  /* 0x03244003020075a7 */ /* 0x000ea4000800017f */
[----:B--2---:R-:W-:Y:S05]  /*26280*/  @!P0 BRA `(.L_x_2638) ;  /* 0x0000001c00388947 */ /* 0x004fea0003800000 */
.L_x_2686:
        /* <DEDUP_REMOVED lines=11> */
.L_x_2639:
[----:B------:R-:W3:Y:S01]  /*26340*/  LDL R6, [R1+0x470] ;  /* 0x0004700001067983 */ /* 0x000ee20000100800 */
        /* <DEDUP_REMOVED lines=19> */
[----:B------:R-:W1:Y:S02]  /*26480*/  SYNCS.PHASECHK.TRANS64.TRYWAIT P1, [R2+URZ+0x32460], R3 ;  /* 0x03246003020075a7 */ /* 0x000e64000802017f */
[----:B01----:R-:W-:Y:S05]  /*26490*/  @!P1 BRA `(.L_x_2640) ;  /* 0x0000001800c89947 */ /* 0x003fea0003800000 */
.L_x_2687:
        /* <DEDUP_REMOVED lines=8> */
.L_x_2641:
[----:B0-2---:R-:W2:Y:S01]  /*26520*/  LDL R3, [R1+0x470] ;  /* 0x0004700001037983 */ /* 0x005ea20000100800 */
        /* <DEDUP_REMOVED lines=33> */
.L_x_2636:
[----:B------:R-:W-:Y:S05]  /*26740*/  BSYNC B1 ;  /* 0x0000000000017941 */ /* 0x000fea0003800000 */
.L_x_2635:
[----:B------:R-:W2:Y:S01]  /*26750*/  LDL R2, [R1+0x47c] ;  /* 0x00047c0001027983 */ /* 0x000ea20000100800 */
[----:B------:R-:W-:Y:S01]  /*26760*/  VIADD R8, R8, 0xfffffffe ;  /* 0xfffffffe08087836 */ /* 0x000fe20000000000 */
[----:B--2---:R-:W-:-:S13]  /*26770*/  ISETP.GT.AND P0, PT, R9, R2, PT ;  /* 0x000000020900720c */ /* 0x004fda0003f04270 */
[----:B------:R-:W-:Y:S05]  /*26780*/  @P0 BRA `(.L_x_2642) ;  /* 0xfffffff0006c0947 */ /* 0x000fea000383ffff */
.L_x_2618:
[----:B------:R-:W-:Y:S05]  /*26790*/  BSYNC B0 ;  /* 0x0000000000007941 */ /* 0x000fea0003800000 */
.L_x_2617:
[----:B------:R-:W2:Y:S01]  /*267a0*/  LDL.LU R3, [R1+0x470] ;  /* 0x0004700001037983 */ /* 0x000ea20000300800 */
[----:B------:R-:W-:Y:S01]  /*267b0*/  BSSY B0, `(.L_x_2643) ;  /* 0x0000016000007945 */ /* 0x000fe20003800000 */
[----:B------:R-:W1:Y:S02]  /*267c0*/  S2R R2, SR_TID.X ;  /* 0x0000000000027919 */ /* 0x000e640000002100 */
[----:B-1----:R-:W-:-:S04]  /*267d0*/  LOP3.LUT R2, R2, 0x1f, RZ, 0xc0, !PT ;  /* 0x0000001f02027812 */ /* 0x002fc800078ec0ff */
[----:B------:R-:W-:Y:S01]  /*267e0*/  ISETP.NE.AND P1, PT, R2, RZ, PT ;  /* 0x000000ff0200720c */ /* 0x000fe20003f25270 */
[----:B--2---:R-:W-:-:S05]  /*267f0*/  VIADD R0, R3, 0x1 ;  /* 0x0000000103007836 */ /* 0x004fca0000000000 */
[----:B------:R-:W-:-:S04]  /*26800*/  ISETP.NE.AND P0, PT, R0, 0x2, PT ;  /* 0x000000020000780c */ /* 0x000fc80003f05270 */
[----:B------:R-:W-:Y:S02]  /*26810*/  SEL R2, R0, RZ, P0 ;  /* 0x000000ff00027207 */ /* 0x000fe40000000000 */
[----:B------:R-:W-:-:S03]  /*26820*/  SEL R0, RZ, 0x1, P0 ;  /* 0x00000001ff007807 */ /* 0x000fc60000000000 */
[----:B------:R1:W-:Y:S01]  /*26830*/  STL [R1+0x470], R2 ;  /* 0x0004700201007387 */ /* 0x0003e20000100800 */
[----:B------:R-:W-:Y:S05]  /*26840*/  @P1 BRA `(.L_x_2644) ;  /* 0x0000000000301947 */ /* 0x000fea0003800000 */
[----:B------:R-:W2:Y:S01]  /*26850*/  S2R R7, SR_LANEID ;  /* 0x0000000000077919 */ /* 0x000ea20000000000 */
[----:B------:R-:W-:Y:S01]  /*26860*/  VOTEU.ANY UR4, UPT, PT ;  /* 0x0000000000047886 */ /* 0x000fe200038e0100 */
[----:B-1----:R-:W1:Y:S01]  /*26870*/  LDC.64 R2, c[0x0][0xd38] ;  /* 0x00034e00ff027b82 */ /* 0x002e620000000a00 */
[----:B------:R-:W2:Y:S08]  /*26880*/  FLO.U32 R4, UR4 ;  /* 0x0000000400047d00 */ /* 0x000eb000080e0000 */
[----:B------:R-:W1:Y:S01]  /*26890*/  POPC R5, UR4 ;  /* 0x0000000400057d09 */ /* 0x000e620008000000 */
[----:B--2---:R-:W-:-:S13]  /*268a0*/  ISETP.EQ.U32.AND P0, PT, R4, R7, PT ;  /* 0x000000070400720c */ /* 0x004fda0003f02070 */
[----:B-1----:R-:W2:Y:S01]  /*268b0*/  @P0 ATOMG.E.ADD.STRONG.GPU PT, R3, desc[UR54][R2.64], R5 ;  /* 0x00000005020309a8 */ /* 0x002ea200081ee1f6 */
[----:B------:R-:W1:Y:S02]  /*268c0*/  S2R R6, SR_LTMASK ;  /* 0x0000000000067919 */ /* 0x000e640000003900 */
[----:B-1----:R-:W-:-:S04]  /*268d0*/  LOP3.LUT R6, R6, UR4, RZ, 0xc0, !PT ;  /* 0x0000000406067c12 */ /* 0x002fc8000f8ec0ff */
[----:B------:R-:W1:Y:S01]  /*268e0*/  POPC R7, R6 ;  /* 0x0000000600077309 */ /* 0x000e620000000000 */
[----:B--2---:R-:W1:Y:S02]  /*268f0*/  SHFL.IDX PT, R4, R3, R4, 0x1f ;  /* 0x00001f0403047589 */ /* 0x004e6400000e0000 */
[----:B-1----:R-:W-:-:S07]  /*26900*/  IADD3 R16, R4, UR49, R7 ;  /* 0x0000003104107c10 */ /* 0x002fce000fffe007 */
.L_x_2644:
[----:B------:R-:W-:Y:S05]  /*26910*/  BSYNC B0 ;  /* 0x0000000000007941 */ /* 0x000fea0003800000 */
.L_x_2643:
[----:B-1----:R-:W2:Y:S02]  /*26920*/  LDL.LU R2, [R1+0x474] ;  /* 0x0004740001027983 */ /* 0x002ea40000300800 */
[----:B--2---:R-:W-:-:S05]  /*26930*/  LOP3.LUT R2, R2, R0, RZ, 0x3c, !PT ;  /* 0x0000000002027212 */ /* 0x004fca00078e3cff */
[----:B------:R1:W-:Y:S02]  /*26940*/  STL [R1+0x474], R2 ;  /* 0x0004740201007387 */ /* 0x0003e40000100800 */
.L_x_2599:
[----:B------:R-:W-:Y:S05]  /*26950*/  BSYNC B6 ;  /* 0x0000000000067941 */ /* 0x000fea0003800000 */
.L_x_2597:
[----:B------:R-:W-:-:S03]  /*26960*/  UMOV UR4, 0xffffffff ;  /* 0xffffffff00047882 */ /* 0x000fc60000000000 */
[----:B------:R-:W-:Y:S05]  /*26970*/  BRA.DIV UR4, `(.L_x_2645) ;  /* 0x0000001604a47947 */ /* 0x000fea000b800000 */
[----:B------:R2:W3:Y:S04]  /*26980*/  SHFL.IDX PT, R4, R16, RZ, 0x1f ;  /* 0x00001fff10047589 */ /* 0x0004e800000e0000 */
[----:B------:R2:W4:Y:S02]  /*26990*/  SHFL.IDX PT, R6, R16, 0x1, 0x1f ;  /* 0x00201f0010067f89 */ /* 0x00052400000e0000 */
.L_x_2691:
[----:B------:R-:W5:Y:S01]  /*269a0*/  S2R R0, SR_TID.X ;  /* 0x0000000000007919 */ /* 0x000f620000002100 */
[----:B------:R-:W-:Y:S01]  /*269b0*/  ULDC UR4, c[0x0][0xd14] ;  /* 0x0003450000047ab9 */ /* 0x000fe20000000800 */
[----:B------:R-:W-:Y:S01]  /*269c0*/  BSSY B0, `(.L_x_2646) ;  /* 0x000000b000007945 */ /* 0x000fe20003800000 */
[----:B-1----:R-:W-:Y:S01]  /*269d0*/  IMAD.MOV.U32 R2, RZ, RZ, RZ ;  /* 0x000000ffff027224 */ /* 0x002fe200078e00ff */
[----:B-----5:R-:W-:Y:S01]  /*269e0*/  LOP3.LUT R8, R0, 0x1f, RZ, 0xc0, !PT ;  /* 0x0000001f00087812 */ /* 0x020fe200078ec0ff */
[----:B------:R-:W-:-:S03]  /*269f0*/  IMAD.U32 R0, RZ, RZ, UR4 ;  /* 0x00000004ff007e24 */ /* 0x000fc6000f8e00ff */
[C---:B------:R-:W-:Y:S01]  /*26a00*/  ISETP.NE.AND P0, PT, R8.reuse, 0x1f, PT ;  /* 0x0000001f0800780c */ /* 0x040fe20003f05270 */
[----:B------:R-:W-:-:S05]  /*26a10*/  IMAD.IADD R5, R8, 0x1, R19 ;  /* 0x0000000108057824 */ /* 0x000fca00078e0213 */
[----:B------:R-:W-:-:S13]  /*26a20*/  ISETP.GE.OR P0, PT, R5, R0, !P0 ;  /* 0x000000000500720c */ /* 0x000fda0004706670 */
[----:B------:R-:W-:Y:S05]  /*26a30*/  @P0 BRA `(.L_x_2647) ;  /* 0x00000000000c0947 */ /* 0x000fea0003800000 */
[----:B------:R-:W1:Y:S02]  /*26a40*/  LDC.64 R2, c[0x0][0xd58] ;  /* 0x00035600ff027b82 */ /* 0x000e640000000a00 */
[----:B-1----:R-:W-:-:S06]  /*26a50*/  IMAD.WIDE R2, R5, 0x4, R2 ;  /* 0x0000000405027825 */ /* 0x002fcc00078e0202 */
[----:B------:R1:W5:Y:S02]  /*26a60*/  LDG.E R2, desc[UR54][R2.64] ;  /* 0x0000003602027981 */ /* 0x000364000c1e1900 */
.L_x_2647:
[----:B------:R-:W-:Y:S05]  /*26a70*/  BSYNC B0 ;  /* 0x0000000000007941 */ /* 0x000fea0003800000 */
.L_x_2646:
        /* <DEDUP_REMOVED lines=23> */
.L_x_2699:
[----:B------:R-:W-:Y:S02]  /*26bf0*/  ULDC UR4, c[0x0][0xd10] ;  /* 0x0003440000047ab9 */ /* 0x000fe40000000800 */
[----:B------:R-:W-:-:S04]  /*26c00*/  IMAD.U32 R5, RZ, RZ, UR4 ;  /* 0x00000004ff057e24 */ /* 0x000fc8000f8e00ff */
[----:B-1----:R-:W-:-:S04]  /*26c10*/  IMAD R14, R14, R5, RZ ;  /* 0x000000050e0e7224 */ /* 0x002fc800078e02ff */
[----:B----4-:R-:W-:-:S05]  /*26c20*/  IMAD.IADD R7, R6, 0x1, R14 ;  /* 0x0000000106077824 */ /* 0x010fca00078e020e */
[----:B---3--:R-:W-:-:S13]  /*26c30*/  ISETP.GT.AND P0, PT, R7, R4, PT ;  /* 0x000000040700720c */ /* 0x008fda0003f04270 */
[----:B------:R-:W-:Y:S05]  /*26c40*/  @P0 BRA `(.L_x_2649) ;  /* 0x0000000000b40947 */ /* 0x000fea0003800000 */
[----:B------:R-:W1:Y:S02]  /*26c50*/  LDC R0, c[0x0][0xd14] ;  /* 0x00034500ff007b82 */ /* 0x000e640000000800 */
.L_x_2654:
[----:B------:R-:W-:-:S05]  /*26c60*/  VIADD R19, R19, 0x1f ;  /* 0x0000001f13137836 */ /* 0x000fca0000000000 */
[----:B-1----:R-:W-:-:S13]  /*26c70*/  ISETP.GE.AND P0, PT, R19, R0, PT ;  /* 0x000000001300720c */ /* 0x002fda0003f06270 */
[----:B------:R-:W-:Y:S05]  /*26c80*/  @P0 BRA `(.L_x_2650) ;  /* 0x0000000400ec0947 */ /* 0x000fea0003800000 */
[----:B------:R-:W1:Y:S01]  /*26c90*/  S2R R2, SR_TID.X ;  /* 0x0000000000027919 */ /* 0x000e620000002100 */
[----:B------:R-:W-:Y:S01]  /*26ca0*/  BSSY B0, `(.L_x_2651) ;  /* 0x000000a000007945 */ /* 0x000fe20003800000 */
[----:B-1----:R-:W-:Y:S01]  /*26cb0*/  LOP3.LUT R8, R2, 0x1f, RZ, 0xc0, !PT ;  /* 0x0000001f02087812 */ /* 0x002fe200078ec0ff */
[----:B------:R-:W-:-:S03]  /*26cc0*/  IMAD.MOV.U32 R2, RZ, RZ, RZ ;  /* 0x000000ffff027224 */ /* 0x000fc600078e00ff */
[C---:B------:R-:W-:Y:S01]  /*26cd0*/  ISETP.NE.AND P1, PT, R8.reuse, 0x1f, PT ;  /* 0x0000001f0800780c */ /* 0x040fe20003f25270 */
[----:B------:R-:W-:-:S05]  /*26ce0*/  IMAD.IADD R5, R8, 0x1, R19 ;  /* 0x0000000108057824 */ /* 0x000fca00078e0213 */
[----:B------:R-:W-:-:S13]  /*26cf0*/  ISETP.GE.OR P0, PT, R5, R0, !P1 ;  /* 0x000000000500720c */ /* 0x000fda0004f06670 */
[----:B------:R-:W-:Y:S05]  /*26d00*/  @P0 BRA `(.L_x_2652) ;  /* 0x00000000000c0947 */ /* 0x000fea0003800000 */
[----:B0-----:R-:W0:Y:S02]  /*26d10*/  LDC.64 R2, c[0x0][0xd58] ;  /* 0x00035600ff027b82 */ /* 0x001e240000000a00 */
[----:B0-----:R-:W-:-:S06]  /*26d20*/  IMAD.WIDE R2, R5, 0x4, R2 ;  /* 0x0000000405027825 */ /* 0x001fcc00078e0202 */
[----:B------:R1:W5:Y:S02]  /*26d30*/  LDG.E R2, desc[UR54][R2.64] ;  /* 0x0000003602027981 */ /* 0x000364000c1e1900 */
.L_x_2652:
[----:B------:R-:W-:Y:S05]  /*26d40*/  BSYNC B0 ;  /* 0x0000000000007941 */ /* 0x000fea0003800000 */
.L_x_2651:
        /* <DEDUP_REMOVED lines=8> */
[----:B------:R-:W3:Y:S02]  /*26dd0*/  SHFL.UP PT, R14, R13, 0x2, RZ ;  /* 0x044000000d0e7989 */ /* 0x000ee400000e00ff */
[----:B---3--:R-:W-:Y:S02]  /*26de0*/  SEL R14, R14, RZ, P1 ;  /* 0x000000ff0e0e7207 */ /* 0x008fe40000800000 */
[----:B------:R-:W-:-:S03]  /*26df0*/  ISETP.GE.U32.AND P1, PT, R8, 0x8, PT ;  /* 0x000000080800780c */ /* 0x000fc60003f26070 */
[----:B01----:R-:W-:-:S05]  /*26e00*/  IMAD.IADD R3, R13, 0x1, R14 ;  /* 0x000000010d037824 */ /* 0x003fca00078e020e */
        /* <DEDUP_REMOVED lines=11> */
.L_x_2707:
[----:B------:R-:W-:Y:S02]  /*26ec0*/  ULDC UR4, c[0x0][0xd10] ;  /* 0x0003440000047ab9 */ /* 0x000fe40000000800 */
[----:B------:R-:W-:-:S04]  /*26ed0*/  IMAD.U32 R5, RZ, RZ, UR4 ;  /* 0x00000004ff057e24 */ /* 0x000fc8000f8e00ff */
[----:B-1----:R-:W-:-:S04]  /*26ee0*/  IMAD R14, R14, R5, RZ ;  /* 0x000000050e0e7224 */ /* 0x002fc800078e02ff */
[----:B------:R-:W-:-:S05]  /*26ef0*/  IMAD.IADD R7, R14, 0x1, R7 ;  /* 0x000000010e077824 */ /* 0x000fca00078e0207 */
[----:B------:R-:W-:-:S13]  /*26f00*/  ISETP.GT.AND P0, PT, R7, R4, PT ;  /* 0x000000040700720c */ /* 0x000fda0003f04270 */
[----:B------:R-:W-:Y:S05]  /*26f10*/  @!P0 BRA `(.L_x_2654) ;  /* 0xfffffffc00508947 */ /* 0x000fea000383ffff */
.L_x_2649:
[----:B--2---:R-:W-:Y:S01]  /*26f20*/  IMAD.IADD R16, R7, 0x1, -R14 ;  /* 0x0000000107107824 */ /* 0x004fe200078e0a0e */
[----:B------:R-:W-:-:S03]  /*26f30*/  UMOV UR4, 0xffffffff ;  /* 0xffffffff00047882 */ /* 0x000fc60000000000 */
[----:B------:R-:W-:-:S05]  /*26f40*/  IMAD R7, R3, R5, R16 ;  /* 0x0000000503077224 */ /* 0x000fca00078e0210 */
[----:B------:R-:W-:Y:S01]  /*26f50*/  ISETP.GT.AND P6, PT, R7, R4, PT ;  /* 0x000000040700720c */ /* 0x000fe20003fc4270 */
[----:B------:R-:W-:-:S12]  /*26f60*/  BRA.DIV UR4, `(.L_x_2655) ;  /* 0x0000001a04147947 */ /* 0x000fd8000b800000 */
[----:B------:R-:W-:-:S04]  /*26f70*/  VOTE.ANY R7, PT, !P6 ;  /* 0x0000000000077806 */ /* 0x000fc800070e0100 */
[----:B------:R-:W1:Y:S02]  /*26f80*/  POPC R6, R7 ;  /* 0x0000000700067309 */ /* 0x000e640000000000 */
[----:B-1----:R1:W2:Y:S02]  /*26f90*/  SHFL.IDX PT, R17, R2, R6, 0x1f ;  /* 0x00001f0602117589 */ /* 0x0022a400000e0000 */
.L_x_2711:
[----:B------:R-:W-:Y:S01]  /*26fa0*/  ISETP.NE.AND P0, PT, R7, RZ, PT ;  /* 0x000000ff0700720c */ /* 0x000fe20003f05270 */
[----:B------:R-:W-:-:S12]  /*26fb0*/  IMAD.MOV.U32 R14, RZ, RZ, RZ ;  /* 0x000000ffff0e7224 */ /* 0x000fd800078e00ff */
[----:B------:R-:W-:Y:S05]  /*26fc0*/  @!P0 BRA `(.L_x_2656) ;  /* 0x0000000000108947 */ /* 0x000fea0003800000 */
[----:B------:R-:W-:Y:S01]  /*26fd0*/  UMOV UR4, 0xffffffff ;  /* 0xffffffff00047882 */ /* 0x000fe20000000000 */
[----:B------:R-:W-:Y:S02]  /*26fe0*/  VIADD R12, R6, 0xffffffff ;  /* 0xffffffff060c7836 */ /* 0x000fe40000000000 */
[----:B------:R-:W-:Y:S05]  /*26ff0*/  BRA.DIV UR4, `(.L_x_2657) ;  /* 0x0000001a04387947 */ /* 0x000fea000b800000 */
[----:B------:R3:W4:Y:S02]  /*27000*/  SHFL.IDX PT, R14, R3, R12, 0x1f ;  /* 0x00001f0c030e7589 */ /* 0x00072400000e0000 */
.L_x_2656:
[----:B01-3--:R-:W0:Y:S01]  /*27010*/  LDC.64 R2, c[0x0][0xd68] ;  /* 0x00035a00ff027b82 */ /* 0x00be220000000a00 */
[----:B------:R-:W-:-:S04]  /*27020*/  IMAD.IADD R19, R6, 0x1, R19 ;  /* 0x0000000106137824 */ /* 0x000fc800078e0213 */
[----:B0-----:R-:W-:-:S05]  /*27030*/  IMAD.WIDE R2, R19, 0x4, R2 ;  /* 0x0000000413027825 */ /* 0x001fca00078e0202 */
[----:B------:R0:W2:Y:S01]  /*27040*/  LDG.E R8, desc[UR54][R2.64] ;  /* 0x0000003602087981 */ /* 0x0000a2000c1e1900 */
[----:B----4-:R-:W-:Y:S02]  /*27050*/  IMAD R16, R14, R5, R16 ;  /* 0x000000050e107224 */ /* 0x010fe400078e0210 */
[----:B0-----:R-:W-:Y:S02]  /*27060*/  IMAD.MOV.U32 R2, RZ, RZ, RZ ;  /* 0x000000ffff027224 */ /* 0x001fe400078e00ff */
[----:B--2---:R-:W-:-:S05]  /*27070*/  IMAD R6, R17, R8, RZ ;  /* 0x0000000811067224 */ /* 0x004fca00078e02ff */
[----:B------:R-:W-:-:S04]  /*27080*/  IABS R7, R6 ;  /* 0x0000000600077213 */ /* 0x000fc80000000000 */
[----:B------:R-:W0:Y:S08]  /*27090*/  I2F.RP R10, R7 ;  /* 0x00000007000a7306 */ /* 0x000e300000209400 */
[----:B0-----:R-:W0:Y:S02]  /*270a0*/  MUFU.RCP R10, R10 ;  /* 0x0000000a000a7308 */ /* 0x001e240000001000 */
[----:B0-----:R-:W-:-:S06]  /*270b0*/  VIADD R11, R10, 0xffffffe ;  /* 0x0ffffffe0a0b7836 */ /* 0x001fcc0000000000 */
[----:B------:R-:W0:Y:S02]  /*270c0*/  F2I.FTZ.U32.TRUNC.NTZ R3, R11 ;  /* 0x0000000b00037305 */ /* 0x000e24000021f000 */
[----:B0-----:R-:W-:-:S04]  /*270d0*/  IMAD.MOV R12, RZ, RZ, -R3 ;  /* 0x000000ffff0c7224 */ /* 0x001fc800078e0a03 */
[----:B------:R-:W-:-:S04]  /*270e0*/  IMAD R9, R12, R7, RZ ;  /* 0x000000070c097224 */ /* 0x000fc800078e02ff */
        /* <DEDUP_REMOVED lines=27> */
[----:B0-----:R-:W-:Y:S01]  /*272a0*/  VIADD R2, R10, 0xffffffe ;  /* 0x0ffffffe0a027836 */ /* 0x001fe20000000000 */
[----:B------:R-:W-:-:S05]  /*272b0*/  IABS R10, R6 ;  /* 0x00000006000a7213 */ /* 0x000fca0000000000 */
[----:B------:R0:W1:Y:S02]  /*272c0*/  F2I.FTZ.U32.TRUNC.NTZ R3, R2 ;  /* 0x0000000200037305 */ /* 0x000064000021f000 */
[----:B0-----:R-:W-:Y:S02]  /*272d0*/  IMAD.MOV.U32 R2, RZ, RZ, RZ ;  /* 0x000000ffff027224 */ /* 0x001fe400078e00ff */
[----:B-1----:R-:W-:-:S04]  /*272e0*/  IMAD.MOV R7, RZ, RZ, -R3 ;  /* 0x000000ffff077224 */ /* 0x002fc800078e0a03 */
[----:B------:R-:W-:-:S04]  /*272f0*/  IMAD R7, R7, R8, RZ ;  /* 0x0000000807077224 */ /* 0x000fc800078e02ff */
[----:B------:R-:W-:Y:S01]  /*27300*/  IMAD.HI.U32 R3, R3, R7, R2 ;  /* 0x0000000703037227 */ /* 0x000fe200078e0002 */
[-C--:B------:R-:W-:Y:S02]  /*27310*/  IABS R7, R5.reuse ;  /* 0x0000000500077213 */ /* 0x080fe40000000000 */
[----:B------:R-:W-:-:S03]  /*27320*/  LOP3.LUT R2, R6, R5, RZ, 0x3c, !PT ;  /* 0x0000000506027212 */ /* 0x000fc600078e3cff */
[----:B------:R-:W-:Y:S02]  /*27330*/  IMAD.MOV R7, RZ, RZ, -R7 ;  /* 0x000000ffff077224 */ /* 0x000fe400078e0a07 */
        /* <DEDUP_REMOVED lines=16> */
.L_x_2650:
[----:B------:R-:W-:Y:S01]  /*27440*/  UMOV UR4, URZ ;  /* 0x0000003f00047c82 */ /* 0x000fe20008000000 */
[----:B------:R-:W-:Y:S01]  /*27450*/  UMOV UR5, URZ ;  /* 0x0000003f00057c82 */ /* 0x000fe20008000000 */
[----:B------:R-:W-:Y:S01]  /*27460*/  ULDC UR6, c[0x0][0xd14] ;  /* 0x0003450000067ab9 */ /* 0x000fe20000000800 */
[----:B--2---:R-:W-:Y:S02]  /*27470*/  IMAD.MOV.U32 R16, RZ, RZ, R4 ;  /* 0x000000ffff107224 */ /* 0x004fe400078e0004 */
[----:B------:R-:W-:Y:S02]  /*27480*/  IMAD.U32 R17, RZ, RZ, UR4 ;  /* 0x00000004ff117e24 */ /* 0x000fe4000f8e00ff */
[----:B------:R-:W-:Y:S02]  /*27490*/  IMAD.U32 R18, RZ, RZ, UR5 ;  /* 0x00000005ff127e24 */ /* 0x000fe4000f8e00ff */
[----:B------:R-:W-:-:S07]  /*274a0*/  IMAD.U32 R19, RZ, RZ, UR6 ;  /* 0x00000006ff137e24 */ /* 0x000fce000f8e00ff */
.L_x_2658:
[----:B------:R-:W1:Y:S01]  /*274b0*/  S2R R2, SR_TID.X ;  /* 0x0000000000027919 */ /* 0x000e620000002100 */
[----:B------:R-:W-:Y:S05]  /*274c0*/  WARPSYNC.ALL ;  /* 0x0000000000007948 */ /* 0x000fea0003800000 */
[----:B------:R-:W-:Y:S01]  /*274d0*/  BAR.SYNC.DEFER_BLOCKING 0x4, 0x120 ;  /* 0x0104800000007b1d */ /* 0x000fe20000010000 */
[----:B-1----:R-:W-:-:S04]  /*274e0*/  LOP3.LUT R2, R2, 0x1f, RZ, 0xc0, !PT ;  /* 0x0000001f02027812 */ /* 0x002fc800078ec0ff */
        /* <DEDUP_REMOVED lines=8> */
.L_x_2585:
[----:B------:R-:W3:Y:S01]  /*27570*/  S2R R3, SR_CgaCtaId ;  /* 0x0000000000037919 */ /* 0x000ee20000008800 */
[----:B------:R-:W-:Y:S01]  /*27580*/  UIADD3 UR4, UR50, 0x1, URZ ;  /* 0x0000000132047890 */ /* 0x000fe2000fffe03f */
[----:B-1----:R-:W-:-:S03]  /*27590*/  MOV R0, 0x400 ;  /* 0x0000040000007802 */ /* 0x002fc60000000f00 */
[----:B------:R-:W-:-:S04]  /*275a0*/  ULEA.HI UR5, UR4, UR4, URZ, 0x1 ;  /* 0x0000000404057291 */ /* 0x000fc8000f8f083f */
[----:B------:R-:W-:-:S04]  /*275b0*/  ULOP3.LUT UR5, UR5, 0xfffffffe, URZ, 0xc0, !UPT ;  /* 0xfffffffe05057892 */ /* 0x000fc8000f8ec03f */
[----:B------:R-:W-:Y:S01]  /*275c0*/  UIADD3 UR5, UR4, -UR5, URZ ;  /* 0x8000000504057290 */ /* 0x000fe2000fffe03f */
[----:B---3--:R-:W-:-:S05]  /*275d0*/  LEA R0, R3, R0, 0x18 ;  /* 0x0000000003007211 */ /* 0x008fca00078ec0ff */
[----:B------:R-:W-:-:S05]  /*275e0*/  IMAD.U32 R3, RZ, RZ, UR5 ;  /* 0x00000005ff037e24 */ /* 0x000fca000f8e00ff */
[----:B------:R-:W-:-:S04]  /*275f0*/  SHF.L.U32 R3, R3, 0x1f, RZ ;  /* 0x0000001f03037819 */ /* 0x000fc800000006ff */
[----:B------:R-:W1:Y:S02]  /*27600*/  SYNCS.PHASECHK.TRANS64.TRYWAIT P0, [R0+URZ+0x32420], R3 ;  /* 0x03242003000075a7 */ /* 0x000e64000800017f */
[----:B-1----:R-:W-:Y:S05]  /*27610*/  @!P0 BRA `(.L_x_2660) ;  /* 0x0000001000d48947 */ /* 0x002fea0003800000 */
.L_x_2714:
[----:B------:R-:W-:-:S03]  /*27620*/  UMOV UR4, 0xffffffff ;  /* 0xffffffff00047882 */ /* 0x000fc60000000000 */
[----:B------:R-:W-:Y:S05]  /*27630*/  BRA.DIV UR4, `(.L_x_2661) ;  /* 0x0000001204e07947 */ /* 0x000fea000b800000 */
[----:B--2---:R-:W2:Y:S02]  /*27640*/  S2R R2, SR_TID.X ;  /* 0x0000000000027919 */ /* 0x004ea40000002100 */
[----:B--2---:R-:W-:-:S04]  /*27650*/  SHF.R.U32.HI R2, RZ, 0x5, R2 ;  /* 0x00000005ff027819 */ /* 0x004fc80000011602 */
[----:B------:R-:W-:-:S05]  /*27660*/  LOP3.LUT R2, R2, 0x3, RZ, 0xc0, !PT ;  /* 0x0000000302027812 */ /* 0x000fca00078ec0ff */
[----:B------:R2:W3:Y:S02]  /*27670*/  SHFL.IDX PT, R14, R2, RZ, 0x1f ;  /* 0x00001fff020e7589 */ /* 0x0004e400000e0000 */
.L_x_2717:
[----:B---3--:R-:W-:Y:S01]  /*27680*/  ISETP.NE.AND P0, PT, R14, RZ, PT ;  /* 0x000000ff0e00720c */ /* 0x008fe20003f05270 */
[----:B------:R-:W-:-:S12]  /*27690*/  BSSY B0, `(.L_x_2662) ;  /* 0x0000027000007945 */ /* 0x000fd80003800000 */
[----:B------:R-:W-:Y:S05]  /*276a0*/  @P0 BRA `(.L_x_2663) ;  /* 0x0000000000940947 */ /* 0x000fea0003800000 */
[----:B------:R-:W-:-:S03]  /*276b0*/  UMOV UR4, 0xffffffff ;  /* 0xffffffff00047882 */ /* 0x000fc60000000000 */
[----:B------:R-:W-:Y:S05]  /*276c0*/  BRA.DIV UR4, `(.L_x_2664) ;  /* 0x0000001204f07947 */ /* 0x000fea000b800000 */
[----:B------:R-:W-:-:S13]  /*276d0*/  ELECT P6, URZ, PT ;  /* 0x00000000003f782f */ /* 0x000fda00038c0000 */
.L_x_2720:
[----:B------:R-:W-:Y:S05]  /*276e0*/  @!P6 BRA `(.L_x_2663) ;  /* 0x000000000084e947 */ /* 0x000fea0003800000 */
[----:B------:R-:W-:-:S06]  /*276f0*/  ULOP3.LUT UR4, UR48, 0x2, URZ, 0xfc, !UPT ;  /* 0x0000000230047892 */ /* 0x000fcc000f8efc3f */
[----:B--2---:R-:W-:-:S05]  /*27700*/  IMAD.U32 R2, RZ, RZ, UR4 ;  /* 0x00000004ff027e24 */ /* 0x004fca000f8e00ff */
[----:B------:R-:W-:-:S13]  /*27710*/  ISETP.NE.AND P2, PT, R2, 0x3, PT ;  /* 0x000000030200780c */ /* 0x000fda0003f45270 */
[----:B------:R-:W-:Y:S05]  /*27720*/  @!P2 BRA `(.L_x_2665) ;  /* 0x000000000004a947 */ /* 0x000fea0003800000 */
[----:B------:R-:W-:Y:S01]  /*27730*/  BPT.TRAP 0x1 ;  /* 0x000000040000795c */ /* 0x000fe20000300000 */
.L_x_2665:
[----:B-1----:R-:W2:Y:S04]  /*27740*/  LDL R3, [R1+0x470] ;  /* 0x0004700001037983 */ /* 0x002ea80000100800 */
        /* <DEDUP_REMOVED lines=13> */
.L_x_2721:
[----:B------:R-:W2:Y:S02]  /*27820*/  SYNCS.PHASECHK.TRANS64.TRYWAIT P0, [R7+URZ], R2 ;  /* 0x00000002070075a7 */ /* 0x000ea4000800017f */
[----:B--2---:R-:W-:Y:S05]  /*27830*/  @!P0 BRA `(.L_x_2667) ;  /* 0x0000001000c88947 */ /* 0x004fea0003800000 */
.L_x_2722:
[----:B------:R-:W-:Y:S05]  /*27840*/  @!P2 BRA `(.L_x_2668) ;  /* 0x000000000004a947 */ /* 0x000fea0003800000 */
[----:B------:R-:W-:Y:S01]  /*27850*/  BPT.TRAP 0x1 ;  /* 0x000000040000795c */ /* 0x000fe20000300000 */
.L_x_2668:
[----:B------:R-:W3:Y:S01]  /*27860*/  LDL.LU R4, [R1+0x470] ;  /* 0x0004700001047983 */ /* 0x000ee20000300800 */
[----:B------:R-:W-:-:S04]  /*27870*/  VIADD R0, R0, 0x32460 ;  /* 0x0003246000007836 */ /* 0x000fc80000000000 */
[----:B---3--:R-:W-:-:S04]  /*27880*/  IMAD R4, R4, 0x8, R0 ;  /* 0x0000000804047824 */ /* 0x008fc800078e0200 */
[----:B------:R-:W3:Y:S02]  /*27890*/  SYNCS.PHASECHK.TRANS64.TRYWAIT P0, [R4+URZ], R5 ;  /* 0x00000005040075a7 */ /* 0x000ee4000800017f */
[----:B---3--:R-:W-:Y:S05]  /*278a0*/  @!P0 BRA `(.L_x_2669) ;  /* 0x0000001000c08947 */ /* 0x008fea0003800000 */
.L_x_2723:
[----:B------:R-:W-:-:S07]  /*278b0*/  IMAD R3, R3, 0x8, R0 ;  /* 0x0000000803037824 */ /* 0x000fce00078e0200 */
.L_x_2670:
[----:B----4-:R4:W0:Y:S02]  /*278c0*/  SYNCS.PHASECHK.TRANS64.TRYWAIT P0, [R3+URZ], R2 ;  /* 0x00000002030075a7 */ /* 0x010824000800017f */
[----:B0-----:R-:W-:Y:S05]  /*278d0*/  @!P0 NANOSLEEP.SYNCS 0x989680 ;  /* 0x009896800000895d */ /* 0x001fea0003900000 */
[----:B------:R-:W0:Y:S02]  /*278e0*/  @!P0 SYNCS.PHASECHK.TRANS64 P0, [R3+URZ], R2 ;  /* 0x00000002030085a7 */ /* 0x000e24000800007f */
[----:B0-----:R-:W-:Y:S05]  /*278f0*/  @!P0 BRA `(.L_x_2670) ;  /* 0xfffffffc00f08947 */ /* 0x001fea000383ffff */
.L_x_2663:
[----:B------:R-:W-:Y:S05]  /*27900*/  BSYNC B0 ;  /* 0x0000000000007941 */ /* 0x000fea0003800000 */
.L_x_2662:
[----:B------:R-:W-:Y:S05]  /*27910*/  EXIT ;  /* 0x000000000000794d */ /* 0x000fea0003800000 */
.L_x_2464:
[----:B0-----:R-:W-:-:S04]  /*27920*/  IMAD.U32 R7, RZ, RZ, UR44 ;  /* 0x0000002cff077e24 */ /* 0x001fc8000f8e00ff */
[----:B------:R0:W1:Y:S03]  /*27930*/  SYNCS.PHASECHK.TRANS64.TRYWAIT P0, [R7+URZ+0x32400], R0 ;  /* 0x03240000070075a7 */ /* 0x000066000800017f */
[----:B-1----:R-:W-:Y:S05]  /*27940*/  @!P0 NANOSLEEP.SYNCS 0x989680 ;  /* 0x009896800000895d */ /* 0x002fea0003900000 */
[----:B------:R-:W1:Y:S02]  /*27950*/  @!P0 SYNCS.PHASECHK.TRANS64 P0, [R7+URZ+0x32400], R0 ;  /* 0x03240000070085a7 */ /* 0x000e64000800007f */
[----:B-1----:R-:W-:Y:S05]  /*27960*/  @!P0 BRA `(.L_x_2464) ;  /* 0xfffffffc00ec8947 */ /* 0x002fea000383ffff */
[----:B------:R-:W-:Y:S05]  /*27970*/  BRA `(.L_x_2671) ;  /* 0xfffffdb000347947 */ /* 0x000fea000383ffff */
.L_x_2471:
[----:B-1----:R1:W2:Y:S02]  /*27980*/  SYNCS.PHASECHK.TRANS64.TRYWAIT P0, [R20+URZ], R21 ;  /* 0x00000015140075a7 */ /* 0x0022a4000800017f */
[----:B--2---:R-:W-:Y:S05]  /*27990*/  @!P0 NANOSLEEP.SYNCS 0x989680 ;  /* 0x009896800000895d */ /* 0x004fea0003900000 */
[----:B------:R-:W2:Y:S02]  /*279a0*/  @!P0 SYNCS.PHASECHK.TRANS64 P0, [R20+URZ], R21 ;  /* 0x00000015140085a7 */ /* 0x000ea4000800007f */
[----:B--2---:R-:W-:Y:S05]  /*279b0*/  @!P0 BRA `(.L_x_2471) ;  /* 0xfffffffc00f08947 */ /* 0x004fea000383ffff */
[----:B------:R-:W-:Y:S05]  /*279c0*/  BRA `(.L_x_2470) ;  /* 0xfffffdb4003c7947 */ /* 0x000fea000383ffff */
.L_x_2473:
[----:B0-----:R-:W-:-:S04]  /*279d0*/  IMAD.U32 R8, RZ, RZ, UR44 ;  /* 0x0000002cff087e24 */ /* 0x001fc8000f8e00ff */
[----:B------:R0:W1:Y:S03]  /*279e0*/  SYNCS.PHASECHK.TRANS64.TRYWAIT P0, [R8+URZ+0x32410], R7 ;  /* 0x03241007080075a7 */ /* 0x000066000800017f */
[----:B-1----:R-:W-:Y:S05]  /*279f0*/  @!P0 NANOSLEEP.SYNCS 0x989680 ;  /* 0x009896800000895d */ /* 0x002fea0003900000 */
[----:B------:R-:W1:Y:S02]  /*27a00*/  @!P0 SYNCS.PHASECHK.TRANS64 P0, [R8+URZ+0x32410], R7 ;  /* 0x03241007080085a7 */ /* 0x000e64000800007f */
[----:B-1----:R-:W-:Y:S05]  /*27a10*/  @!P0 BRA `(.L_x_2473) ;  /* 0xfffffffc00ec8947 */ /* 0x002fea000383ffff */
[----:B------:R-:W-:Y:S05]  /*27a20*/  BRA `(.L_x_2672) ;  /* 0xfffffdb800107947 */ /* 0x000fea000383ffff */
.L_x_2480:
[----:B-1----:R1:W2:Y:S02]  /*27a30*/  SYNCS.PHASECHK.TRANS64.TRYWAIT P0, [R8+URZ], R9 ;  /* 0x00000009080075a7 */ /* 0x0022a4000800017f */
[----:B--2---:R-:W-:Y:S05]  /*27a40*/  @!P0 NANOSLEEP.SYNCS 0x989680 ;  /* 0x009896800000895d */ /* 0x004fea0003900000 */
[----:B------:R-:W2:Y:S02]  /*27a50*/  @!P0 SYNCS.PHASECHK.TRANS64 P0, [R8+URZ], R9 ;  /* 0x00000009080085a7 */ /* 0x000ea4000800007f */
[----:B--2---:R-:W-:Y:S05]  /*27a60*/  @!P0 BRA `(.L_x_2480) ;  /* 0xfffffffc00f08947 */ /* 0x004fea000383ffff */
[----:B------:R-:W-:Y:S05]  /*27a70*/  BRA `(.L_x_2479) ;  /* 0xfffffdb800547947 */ /* 0x000fea000383ffff */
.L_x_2515:
[----:B0-----:R0:W1:Y:S02]  /*27a80*/  SYNCS.PHASECHK.TRANS64.TRYWAIT P2, [R0+URZ], R3 ;  /* 0x00000003000075a7 */ /* 0x001064000804017f */
[----:B-1----:R-:W-:Y:S05]  /*27a90*/  @!P2 NANOSLEEP.SYNCS 0x989680 ;  /* 0x009896800000a95d */ /* 0x002fea0003900000 */
[----:B------:R-:W1:Y:S02]  /*27aa0*/  @!P2 SYNCS.PHASECHK.TRANS64 P2, [R0+URZ], R3 ;  /* 0x000000030000a5a7 */ /* 0x000e64000804007f */
[----:B-1----:R-:W-:Y:S05]  /*27ab0*/  @!P2 BRA `(.L_x_2515) ;  /* 0xfffffffc00f0a947 */ /* 0x002fea000383ffff */
[----:B------:R-:W-:Y:S05]  /*27ac0*/  BRA `(.L_x_2514) ;  /* 0xfffffe24004c7947 */ /* 0x000fea000383ffff */
.L_x_2522:
[----:B-1----:R1:W2:Y:S02]  /*27ad0*/  SYNCS.PHASECHK.TRANS64.TRYWAIT P2, [R4+URZ], R5 ;  /* 0x00000005040075a7 */ /* 0x0022a4000804017f */
[----:B--2---:R-:W-:Y:S05]  /*27ae0*/  @!P2 NANOSLEEP.SYNCS 0x989680 ;  /* 0x009896800000a95d */ /* 0x004fea0003900000 */
[----:B------:R-:W2:Y:S02]  /*27af0*/  @!P2 SYNCS.PHASECHK.TRANS64 P2, [R4+URZ], R5 ;  /* 0x000000050400a5a7 */ /* 0x000ea4000804007f */
[----:B--2---:R-:W-:Y:S05]  /*27b00*/  @!P2 BRA `(.L_x_2522) ;  /* 0xfffffffc00f0a947 */ /* 0x004fea000383ffff */
[----:B------:R-:W-:Y:S05]  /*27b10*/  BRA `(.L_x_2521) ;  /* 0xfffffe2800707947 */ /* 0x000fea000383ffff */
.L_x_2533:
[----:B-1----:R1:W2:Y:S02]  /*27b20*/  SYNCS.PHASECHK.TRANS64.TRYWAIT P1, [R0+URZ], R7 ;  /* 0x00000007000075a7 */ /* 0x0022a4000802017f */
[----:B--2---:R-:W-:Y:S05]  /*27b30*/  @!P1 NANOSLEEP.SYNCS 0x989680 ;  /* 0x009896800000995d */ /* 0x004fea0003900000 */
[----:B------:R-:W2:Y:S02]  /*27b40*/  @!P1 SYNCS.PHASECHK.TRANS64 P1, [R0+URZ], R7 ;  /* 0x00000007000095a7 */ /* 0x000ea4000802007f */
[----:B--2---:R-:W-:Y:S05]  /*27b50*/  @!P1 BRA `(.L_x_2533) ;  /* 0xfffffffc00f09947 */ /* 0x004fea000383ffff */
[----:B------:R-:W-:Y:S05]  /*27b60*/  BRA `(.L_x_2532) ;  /* 0xfffffec000987947 */ /* 0x000fea000383ffff */
.L_x_2540:
[----:B-1----:R1:W2:Y:S02]  /*27b70*/  SYNCS.PHASECHK.TRANS64.TRYWAIT P1, [R4+URZ], R5 ;  /* 0x00000005040075a7 */ /* 0x0022a4000802017f */
[----:B--2---:R-:W-:Y:S05]  /*27b80*/  @!P1 NANOSLEEP.SYNCS 0x989680 ;  /* 0x009896800000995d */ /* 0x004fea0003900000 */
[----:B------:R-:W2:Y:S02]  /*27b90*/  @!P1 SYNCS.PHASECHK.TRANS64 P1, [R4+URZ], R5 ;  /* 0x00000005040095a7 */ /* 0x000ea4000802007f */
[----:B--2---:R-:W-:Y:S05]  /*27ba0*/  @!P1 BRA `(.L_x_2540) ;  /* 0xfffffffc00f09947 */ /* 0x004fea000383ffff */
[----:B------:R-:W-:Y:S05]  /*27bb0*/  BRA `(.L_x_2539) ;  /* 0xfffffec400bc7947 */ /* 0x000fea000383ffff */
.L_x_2604:
[----:B------:R-:W1:Y:S01]  /*27bc0*/  S2R R5, SR_TID.X ;  /* 0x0000000000057919 */ /* 0x000e620000002100 */
[----:B------:R-:W-:Y:S01]  /*27bd0*/  BSSY B0, `(.L_x_2673) ;  /* 0x000000a000007945 */ /* 0x000fe20003800000 */
[----:B------:R-:W-:Y:S02]  /*27be0*/  IMAD.MOV.U32 R12, RZ, RZ, RZ ;  /* 0x000000ffff0c7224 */ /* 0x000fe400078e00ff */
[----:B0-----:R-:W-:Y:S02]  /*27bf0*/  IMAD.MOV.U32 R11, RZ, RZ, 0x1f ;  /* 0x0000001fff0b7424 */ /* 0x001fe400078e00ff */
[----:B------:R-:W-:Y:S01]  /*27c00*/  IMAD.MOV.U32 R15, RZ, RZ, -0x1 ;  /* 0xffffffffff0f7424 */ /* 0x000fe200078e00ff */
[----:B-1----:R-:W-:-:S04]  /*27c10*/  SHF.R.U32.HI R5, RZ, 0x5, R5 ;  /* 0x00000005ff057819 */ /* 0x002fc80000011605 */
[----:B------:R-:W-:-:S05]  /*27c20*/  LOP3.LUT R5, R5, 0x3, RZ, 0xc0, !PT ;  /* 0x0000000305057812 */ /* 0x000fca00078ec0ff */
[----:B------:R-:W-:-:S07]  /*27c30*/  IMAD.MOV.U32 R13, RZ, RZ, R5 ;  /* 0x000000ffff0d7224 */ /* 0x000fce00078e0005 */
[----:B------:R-:W-:Y:S05]  /*27c40*/  WARPSYNC.COLLECTIVE R15, `(.L_x_2674) ;  /* 0x000000000f087348 */ /* 0x000fea0003c00000 */
[----:B------:R0:W1:Y:S02]  /*27c50*/  SHFL.IDX P6, R14, R13, R12, R11 ;  /* 0x0000000c0d0e7389 */ /* 0x00006400000c000b */
[----:B01----:R-:W-:Y:S01]  /*27c60*/  ENDCOLLECTIVE ;  /* 0x000000000000791b */ /* 0x003fe20003800000 */
.L_x_2674:
[----:B------:R-:W-:Y:S05]  /*27c70*/  BSYNC B0 ;  /* 0x0000000000007941 */ /* 0x000fea0003800000 */
.L_x_2673:
[----:B------:R-:W-:Y:S05]  /*27c80*/  BRA `(.L_x_2675) ;  /* 0xffffffc800007947 */ /* 0x000fea000383ffff */
.L_x_2605:
[----:B------:R-:W-:Y:S01]  /*27c90*/  BSSY B0, `(.L_x_2676) ;  /* 0x0000006000007945 */ /* 0x000fe20003800000 */
[----:B------:R-:W-:-:S07]  /*27ca0*/  IMAD.MOV.U32 R15, RZ, RZ, -0x1 ;  /* 0xffffffffff0f7424 */ /* 0x000fce00078e00ff */
[----:B0-----:R-:W-:Y:S05]  /*27cb0*/  WARPSYNC.COLLECTIVE R15, `(.L_x_2677) ;  /* 0x000000000f0c7348 */ /* 0x001fea0003c00000 */
[----:B------:R-:W-:Y:S02]  /*27cc0*/  ELECT P6, UR62, PT ;  /* 0x00000000003e782f */ /* 0x000fe400038c0000 */
[----:B------:R-:W-:Y:S01]  /*27cd0*/  MOV R14, UR62 ;  /* 0x0000003e000e7c02 */ /* 0x000fe20008000f00 */
[----:B0-----:R-:W-:Y:S10]  /*27ce0*/  ENDCOLLECTIVE ;  /* 0x000000000000791b */ /* 0x001ff40003800000 */
.L_x_2677:
[----:B------:R-:W-:Y:S05]  /*27cf0*/  BSYNC B0 ;  /* 0x0000000000007941 */ /* 0x000fea0003800000 */
.L_x_2676:
[----:B------:R-:W-:Y:S05]  /*27d00*/  BRA `(.L_x_2678) ;  /* 0xffffffc400f07947 */ /* 0x000fea000383ffff */
.L_x_2608:
[----:B0-----:R0:W1:Y:S02]  /*27d10*/  SYNCS.PHASECHK.TRANS64.TRYWAIT P0, [R9+URZ+0x32440], R10 ;  /* 0x0324400a090075a7 */ /* 0x001064000800017f */
[----:B-1----:R-:W-:Y:S05]  /*27d20*/  @!P0 NANOSLEEP.SYNCS 0x989680 ;  /* 0x009896800000895d */ /* 0x002fea0003900000 */
[----:B------:R-:W1:Y:S02]  /*27d30*/  @!P0 SYNCS.PHASECHK.TRANS64 P0, [R9+URZ+0x32440], R10 ;  /* 0x0324400a090085a7 */ /* 0x000e64000800007f */
[----:B-1----:R-:W-:Y:S05]  /*27d40*/  @!P0 BRA `(.L_x_2608) ;  /* 0xfffffffc00f08947 */ /* 0x002fea000383ffff */
[----:B------:R-:W-:Y:S05]  /*27d50*/  BRA `(.L_x_2679) ;  /* 0xffffffc800587947 */ /* 0x000fea000383ffff */
.L_x_2612:
        /* <DEDUP_REMOVED lines=8> */
.L_x_2615:
[----:B0-----:R0:W1:Y:S02]  /*27de0*/  SYNCS.PHASECHK.TRANS64.TRYWAIT P0, [R9+URZ+0x32460], R6 ;  /* 0x03246006090075a7 */ /* 0x001064000800017f */
[----:B-1----:R-:W-:Y:S05]  /*27df0*/  @!P0 NANOSLEEP.SYNCS 0x989680 ;  /* 0x009896800000895d */ /* 0x002fea0003900000 */
[----:B------:R-:W1:Y:S02]  /*27e00*/  @!P0 SYNCS.PHASECHK.TRANS64 P0, [R9+URZ+0x32460], R6 ;  /* 0x03246006090085a7 */ /* 0x000e64000800007f */
[----:B-1----:R-:W-:Y:S05]  /*27e10*/  @!P0 BRA `(.L_x_2615) ;  /* 0xfffffffc00f08947 */ /* 0x002fea000383ffff */
[----:B------:R-:W-:Y:S05]  /*27e20*/  BRA `(.L_x_2681) ;  /* 0xffffffcc00dc7947 */ /* 0x000fea000383ffff */
.L_x_2624:
[----:B-1----:R1:W2:Y:S02]  /*27e30*/  SYNCS.PHASECHK.TRANS64.TRYWAIT P0, [R2+URZ+0x32440], R3 ;  /* 0x03244003020075a7 */ /* 0x0022a4000800017f */
[----:B--2---:R-:W-:Y:S05]  /*27e40*/  @!P0 NANOSLEEP.SYNCS 0x989680 ;  /* 0x009896800000895d */ /* 0x004fea0003900000 */
[----:B------:R-:W2:Y:S02]  /*27e50*/  @!P0 SYNCS.PHASECHK.TRANS64 P0, [R2+URZ+0x32440], R3 ;  /* 0x03244003020085a7 */ /* 0x000ea4000800007f */
[----:B--2---:R-:W-:Y:S05]  /*27e60*/  @!P0 BRA `(.L_x_2624) ;  /* 0xfffffffc00f08947 */ /* 0x004fea000383ffff */
[----:B------:R-:W-:Y:S05]  /*27e70*/  BRA `(.L_x_2682) ;  /* 0xffffffd400607947 */ /* 0x000fea000383ffff */
.L_x_2626:
[----:B--2---:R2:W3:Y:S02]  /*27e80*/  SYNCS.PHASECHK.TRANS64.TRYWAIT P0, [R2+URZ+0x32460], R3 ;  /* 0x03246003020075a7 */ /* 0x0044e4000800017f */
[----:B---3--:R-:W-:Y:S05]  /*27e90*/  @!P0 NANOSLEEP.SYNCS 0x989680 ;  /* 0x009896800000895d */ /* 0x008fea0003900000 */
[----:B------:R-:W3:Y:S02]  /*27ea0*/  @!P0 SYNCS.PHASECHK.TRANS64 P0, [R2+URZ+0x32460], R3 ;  /* 0x03246003020085a7 */ /* 0x000ee4000800007f */
[----:B---3--:R-:W-:Y:S05]  /*27eb0*/  @!P0 BRA `(.L_x_2626) ;  /* 0xfffffffc00f08947 */ /* 0x008fea000383ffff */
[----:B------:R-:W-:Y:S05]  /*27ec0*/  BRA `(.L_x_2683) ;  /* 0xffffffd400d07947 */ /* 0x000fea000383ffff */
.L_x_2631:
[----:B-1----:R1:W2:Y:S02]  /*27ed0*/  SYNCS.PHASECHK.TRANS64.TRYWAIT P0, [R2+URZ+0x32440], R3 ;  /* 0x03244003020075a7 */ /* 0x0022a4000800017f */
[----:B--2---:R-:W-:Y:S05]  /*27ee0*/  @!P0 NANOSLEEP.SYNCS 0x989680 ;  /* 0x009896800000895d */ /* 0x004fea0003900000 */
[----:B------:R-:W2:Y:S02]  /*27ef0*/  @!P0 SYNCS.PHASECHK.TRANS64 P0, [R2+URZ+0x32440], R3 ;  /* 0x03244003020085a7 */ /* 0x000ea4000800007f */
[----:B--2---:R-:W-:Y:S05]  /*27f00*/  @!P0 BRA `(.L_x_2631) ;  /* 0xfffffffc00f08947 */ /* 0x004fea000383ffff */
[----:B------:R-:W-:Y:S05]  /*27f10*/  BRA `(.L_x_2684) ;  /* 0xffffffdc00207947 */ /* 0x000fea000383ffff */
.L_x_2633:
[----:B0-----:R0:W2:Y:S02]  /*27f20*/  SYNCS.PHASECHK.TRANS64.TRYWAIT P1, [R2+URZ+0x32460], R3 ;  /* 0x03246003020075a7 */ /* 0x0010a4000802017f */
[----:B--2---:R-:W-:Y:S05]  /*27f30*/  @!P1 NANOSLEEP.SYNCS 0x989680 ;  /* 0x009896800000995d */ /* 0x004fea0003900000 */
[----:B------:R-:W2:Y:S02]  /*27f40*/  @!P1 SYNCS.PHASECHK.TRANS64 P1, [R2+URZ+0x32460], R3 ;  /* 0x03246003020095a7 */ /* 0x000ea4000802007f */
[----:B--2---:R-:W-:Y:S05]  /*27f50*/  @!P1 BRA `(.L_x_2633) ;  /* 0xfffffffc00f09947 */ /* 0x004fea000383ffff */
[----:B------:R-:W-:Y:S05]  /*27f60*/  BRA `(.L_x_2685) ;  /* 0xffffffdc008c7947 */ /* 0x000fea000383ffff */
.L_x_2638:
[----:B--2---:R2:W3:Y:S02]  /*27f70*/  SYNCS.PHASECHK.TRANS64.TRYWAIT P0, [R2+URZ+0x32440], R3 ;  /* 0x03244003020075a7 */ /* 0x0044e4000800017f */
[----:B---3--:R-:W-:Y:S05]  /*27f80*/  @!P0 NANOSLEEP.SYNCS 0x989680 ;  /* 0x009896800000895d */ /* 0x008fea0003900000 */
[----:B------:R-:W3:Y:S02]  /*27f90*/  @!P0 SYNCS.PHASECHK.TRANS64 P0, [R2+URZ+0x32440], R3 ;  /* 0x03244003020085a7 */ /* 0x000ee4000800007f */
[----:B---3--:R-:W-:Y:S05]  /*27fa0*/  @!P0 BRA `(.L_x_2638) ;  /* 0xfffffffc00f08947 */ /* 0x008fea000383ffff */
[----:B------:R-:W-:Y:S05]  /*27fb0*/  BRA `(.L_x_2686) ;  /* 0xffffffe000b47947 */ /* 0x000fea000383ffff */
.L_x_2640:
[----:B0-----:R0:W1:Y:S02]  /*27fc0*/  SYNCS.PHASECHK.TRANS64.TRYWAIT P1, [R2+URZ+0x32460], R3 ;  /* 0x03246003020075a7 */ /* 0x001064000802017f */
[----:B-1----:R-:W-:Y:S05]  /*27fd0*/  @!P1 NANOSLEEP.SYNCS 0x989680 ;  /* 0x009896800000995d */ /* 0x002fea0003900000 */
[----:B------:R-:W1:Y:S02]  /*27fe0*/  @!P1 SYNCS.PHASECHK.TRANS64 P1, [R2+URZ+0x32460], R3 ;  /* 0x03246003020095a7 */ /* 0x000e64000802007f */
[----:B-1----:R-:W-:Y:S05]  /*27ff0*/  @!P1 BRA `(.L_x_2640) ;  /* 0xfffffffc00f09947 */ /* 0x002fea000383ffff */
[----:B------:R-:W-:Y:S05]  /*28000*/  BRA `(.L_x_2687) ;  /* 0xffffffe400247947 */ /* 0x000fea000383ffff */
.L_x_2645:
[----:B------:R-:W-:Y:S01]  /*28010*/  BSSY B0, `(.L_x_2688) ;  /* 0x0000008000007945 */ /* 0x000fe20003800000 */
[----:B0-----:R-:W-:Y:S02]  /*28020*/  IMAD.MOV.U32 R13, RZ, RZ, R16 ;  /* 0x000000ffff0d7224 */ /* 0x001fe400078e0010 */
[----:B------:R-:W-:Y:S02]  /*28030*/  IMAD.MOV.U32 R12, RZ, RZ, RZ ;  /* 0x000000ffff0c7224 */ /* 0x000fe400078e00ff */
[----:B------:R-:W-:Y:S02]  /*28040*/  IMAD.MOV.U32 R11, RZ, RZ, 0x1f ;  /* 0x0000001fff0b7424 */ /* 0x000fe400078e00ff */
[----:B------:R-:W-:-:S07]  /*28050*/  IMAD.MOV.U32 R15, RZ, RZ, -0x1 ;  /* 0xffffffffff0f7424 */ /* 0x000fce00078e00ff */
[----:B-1----:R-:W-:Y:S05]  /*28060*/  WARPSYNC.COLLECTIVE R15, `(.L_x_2689) ;  /* 0x000000000f087348 */ /* 0x002fea0003c00000 */
[----:B------:R0:W2:Y:S02]  /*28070*/  SHFL.IDX P6, R14, R13, R12, R11 ;  /* 0x0000000c0d0e7389 */ /* 0x0000a400000c000b */
[----:B012---:R-:W-:Y:S01]  /*28080*/  ENDCOLLECTIVE ;  /* 0x000000000000791b */ /* 0x007fe20003800000 */
.L_x_2689:
[----:B------:R-:W-:Y:S05]  /*28090*/  BSYNC B0 ;  /* 0x0000000000007941 */ /* 0x000fea0003800000 */
.L_x_2688:
        /* <DEDUP_REMOVED lines=8> */
.L_x_2690:
[----:B------:R-:W-:Y:S01]  /*28120*/  IMAD.MOV.U32 R6, RZ, RZ, R14 ;  /* 0x000000ffff067224 */ /* 0x000fe200078e000e */
[----:B------:R-:W-:Y:S06]  /*28130*/  BRA `(.L_x_2691) ;  /* 0xffffffe800187947 */ /* 0x000fec000383ffff */
.L_x_2648:
        /* <DEDUP_REMOVED lines=8> */
.L_x_2693:
[----:B------:R-:W-:Y:S05]  /*281c0*/  BSYNC B0 ;  /* 0x0000000000007941 */ /* 0x000fea0003800000 */
.L_x_2692:
        /* <DEDUP_REMOVED lines=10> */
.L_x_2694:
        /* <DEDUP_REMOVED lines=8> */
.L_x_2695:
        /* <DEDUP_REMOVED lines=8> */
.L_x_2696:
        /* <DEDUP_REMOVED lines=8> */
.L_x_2697:
        /* <DEDUP_REMOVED lines=8> */
.L_x_2698:
[----:B------:R-:W-:Y:S05]  /*28470*/  BRA `(.L_x_2699) ;  /* 0xffffffe400dc7947 */ /* 0x000fea000383ffff */
.L_x_2653:
[----:B------:R-:W-:Y:S01]  /*28480*/  BSSY B0, `(.L_x_2700) ;  /* 0x0000008000007945 */ /* 0x000fe20003800000 */
[----:B-----5:R-:W-:Y:S02]  /*28490*/  IMAD.MOV.U32 R13, RZ, RZ, R2 ;  /* 0x000000ffff0d7224 */ /* 0x020fe400078e0002 */
[----:B------:R-:W-:Y:S02]  /*284a0*/  IMAD.MOV.U32 R12, RZ, RZ, 0x1 ;  /* 0x00000001ff0c7424 */ /* 0x000fe400078e00ff */
[----:B------:R-:W-:Y:S02]  /*284b0*/  IMAD.MOV.U32 R11, RZ, RZ, RZ ;  /* 0x000000ffff0b7224 */ /* 0x000fe400078e00ff */
[----:B------:R-:W-:-:S07]  /*284c0*/  IMAD.MOV.U32 R15, RZ, RZ, -0x1 ;  /* 0xffffffffff0f7424 */ /* 0x000fce00078e00ff */
[----:B012---:R-:W-:Y:S05]  /*284d0*/  WARPSYNC.COLLECTIVE R15, `(.L_x_2701) ;  /* 0x000000000f087348 */ /* 0x007fea0003c00000 */
[----:B------:R3:W4:Y:S02]  /*284e0*/  SHFL.UP P6, R14, R13, R12, R11 ;  /* 0x0400000c0d0e7389 */ /* 0x00072400000c000b */
[----:B01234-:R-:W-:Y:S01]  /*284f0*/  ENDCOLLECTIVE ;  /* 0x000000000000791b */ /* 0x01ffe20003800000 */
.L_x_2701:
[----:B------:R-:W-:Y:S05]  /*28500*/  BSYNC B0 ;  /* 0x0000000000007941 */ /* 0x000fea0003800000 */
.L_x_2700:
        /* <DEDUP_REMOVED lines=10> */
.L_x_2702:
        /* <DEDUP_REMOVED lines=8> */
.L_x_2703:
        /* <DEDUP_REMOVED lines=8> */
.L_x_2704:
        /* <DEDUP_REMOVED lines=8> */
.L_x_2705:
        /* <DEDUP_REMOVED lines=8> */
.L_x_2706:
[----:B------:R-:W-:Y:S05]  /*287b0*/  BRA `(.L_x_2707) ;  /* 0xffffffe400c07947 */ /* 0x000fea000383ffff */
.L_x_2655:
[----:B------:R-:W-:Y:S01]  /*287c0*/  BSSY B0, `(.L_x_2708) ;  /* 0x0000006000007945 */ /* 0x000fe20003800000 */
[----:B------:R-:W-:Y:S01]  /*287d0*/  PLOP3.LUT P6, PT, P6, PT, PT, 0x8, 0x0 ;  /* 0x000000000000781c */ /* 0x000fe200037ce170 */
[----:B------:R-:W-:-:S12]  /*287e0*/  IMAD.MOV.U32 R15, RZ, RZ, -0x1 ;  /* 0xffffffffff0f7424 */ /* 0x000fd800078e00ff */
[----:B0-----:R-:W-:Y:S05]  /*287f0*/  WARPSYNC.COLLECTIVE R15, `(.L_x_2709) ;  /* 0x000000000f087348 */ /* 0x001fea0003c00000 */
[----:B------:R-:W-:Y:S01]  /*28800*/  VOTE.ANY R14, PT, P6 ;  /* 0x00000000000e7806 */ /* 0x000fe200030e0100 */
[----:B0-----:R-:W-:Y:S06]  /*28810*/  ENDCOLLECTIVE ;  /* 0x000000000000791b */ /* 0x001fec0003800000 */
.L_x_2709:
[----:B------:R-:W-:Y:S05]  /*28820*/  BSYNC B0 ;  /* 0x0000000000007941 */ /* 0x000fea0003800000 */
.L_x_2708:
        /* <DEDUP_REMOVED lines=9> */
.L_x_2710:
[----:B------:R-:W-:Y:S01]  /*288c0*/  IMAD.MOV.U32 R17, RZ, RZ, R14 ;  /* 0x000000ffff117224 */ /* 0x000fe200078e000e */
[----:B------:R-:W-:Y:S06]  /*288d0*/  BRA `(.L_x_2711) ;  /* 0xffffffe400b07947 */ /* 0x000fec000383ffff */
.L_x_2657:
[----:B------:R-:W-:Y:S01]  /*288e0*/  BSSY B0, `(.L_x_2712) ;  /* 0x0000007000007945 */ /* 0x000fe20003800000 */
[----:B------:R-:W-:Y:S02]  /*288f0*/  IMAD.MOV.U32 R13, RZ, RZ, R3 ;  /* 0x000000ffff0d7224 */ /* 0x000fe400078e0003 */
[----:B------:R-:W-:Y:S02]  /*28900*/  IMAD.MOV.U32 R11, RZ, RZ, 0x1f ;  /* 0x0000001fff0b7424 */ /* 0x000fe400078e00ff */
[----:B------:R-:W-:-:S07]  /*28910*/  IMAD.MOV.U32 R15, RZ, RZ, -0x1 ;  /* 0xffffffffff0f7424 */ /* 0x000fce00078e00ff */
[----:B012---:R-:W-:Y:S05]  /*28920*/  WARPSYNC.COLLECTIVE R15, `(.L_x_2713) ;  /* 0x000000000f087348 */ /* 0x007fea0003c00000 */
[----:B------:R3:W4:Y:S02]  /*28930*/  SHFL.IDX P6, R14, R13, R12, R11 ;  /* 0x0000000c0d0e7389 */ /* 0x00072400000c000b */
[----:B01234-:R-:W-:Y:S01]  /*28940*/  ENDCOLLECTIVE ;  /* 0x000000000000791b */ /* 0x01ffe20003800000 */
.L_x_2713:
[----:B------:R-:W-:Y:S05]  /*28950*/  BSYNC B0 ;  /* 0x0000000000007941 */ /* 0x000fea0003800000 */
.L_x_2712:
[----:B------:R-:W-:Y:S05]  /*28960*/  BRA `(.L_x_2656) ;  /* 0xffffffe400a87947 */ /* 0x000fea000383ffff */
.L_x_2660:
[----:B-1----:R1:W3:Y:S02]  /*28970*/  SYNCS.PHASECHK.TRANS64.TRYWAIT P0, [R0+URZ+0x32420], R3 ;  /* 0x03242003000075a7 */ /* 0x0022e4000800017f */
[----:B---3--:R-:W-:Y:S05]  /*28980*/  @!P0 NANOSLEEP.SYNCS 0x989680 ;  /* 0x009896800000895d */ /* 0x008fea0003900000 */
[----:B------:R-:W3:Y:S02]  /*28990*/  @!P0 SYNCS.PHASECHK.TRANS64 P0, [R0+URZ+0x32420], R3 ;  /* 0x03242003000085a7 */ /* 0x000ee4000800007f */
[----:B---3--:R-:W-:Y:S05]  /*289a0*/  @!P0 BRA `(.L_x_2660) ;  /* 0xfffffffc00f08947 */ /* 0x008fea000383ffff */
[----:B------:R-:W-:Y:S05]  /*289b0*/  BRA `(.L_x_2714) ;  /* 0xffffffec00187947 */ /* 0x000fea000383ffff */
.L_x_2661:
[----:B--2---:R-:W2:Y:S01]  /*289c0*/  S2R R2, SR_TID.X ;  /* 0x0000000000027919 */ /* 0x004ea20000002100 */
[----:B------:R-:W-:Y:S01]  /*289d0*/  BSSY B0, `(.L_x_2715) ;  /* 0x000000a000007945 */ /* 0x000fe20003800000 */
[----:B------:R-:W-:Y:S02]  /*289e0*/  IMAD.MOV.U32 R12, RZ, RZ, RZ ;  /* 0x000000ffff0c7224 */ /* 0x000fe400078e00ff */
[----:B0-----:R-:W-:Y:S02]  /*289f0*/  IMAD.MOV.U32 R11, RZ, RZ, 0x1f ;  /* 0x0000001fff0b7424 */ /* 0x001fe400078e00ff */
[----:B------:R-:W-:Y:S01]  /*28a00*/  IMAD.MOV.U32 R15, RZ, RZ, -0x1 ;  /* 0xffffffffff0f7424 */ /* 0x000fe200078e00ff */
[----:B--2---:R-:W-:-:S04]  /*28a10*/  SHF.R.U32.HI R2, RZ, 0x5, R2 ;  /* 0x00000005ff027819 */ /* 0x004fc80000011602 */
[----:B------:R-:W-:-:S05]  /*28a20*/  LOP3.LUT R2, R2, 0x3, RZ, 0xc0, !PT ;  /* 0x0000000302027812 */ /* 0x000fca00078ec0ff */
[----:B------:R-:W-:-:S07]  /*28a30*/  IMAD.MOV.U32 R13, RZ, RZ, R2 ;  /* 0x000000ffff0d7224 */ /* 0x000fce00078e0002 */
[----:B-1----:R-:W-:Y:S05]  /*28a40*/  WARPSYNC.COLLECTIVE R15, `(.L_x_2716) ;  /* 0x000000000f087348 */ /* 0x002fea0003c00000 */
[----:B------:R0:W2:Y:S02]  /*28a50*/  SHFL.IDX P6, R14, R13, R12, R11 ;  /* 0x0000000c0d0e7389 */ /* 0x0000a400000c000b */
[----:B012---:R-:W-:Y:S01]  /*28a60*/  ENDCOLLECTIVE ;  /* 0x000000000000791b */ /* 0x007fe20003800000 */
.L_x_2716:
[----:B------:R-:W-:Y:S05]  /*28a70*/  BSYNC B0 ;  /* 0x0000000000007941 */ /* 0x000fea0003800000 */
.L_x_2715:
[----:B------:R-:W-:Y:S05]  /*28a80*/  BRA `(.L_x_2717) ;  /* 0xffffffe800fc7947 */ /* 0x000fea000383ffff */
.L_x_2664:
[----:B------:R-:W-:Y:S01]  /*28a90*/  BSSY B1, `(.L_x_2718) ;  /* 0x0000006000017945 */ /* 0x000fe20003800000 */
[----:B------:R-:W-:-:S07]  /*28aa0*/  IMAD.MOV.U32 R15, RZ, RZ, -0x1 ;  /* 0xffffffffff0f7424 */ /* 0x000fce00078e00ff */
[----:B012---:R-:W-:Y:S05]  /*28ab0*/  WARPSYNC.COLLECTIVE R15, `(.L_x_2719) ;  /* 0x000000000f0c7348 */ /* 0x007fea0003c00000 */
[----:B------:R-:W-:Y:S02]  /*28ac0*/  ELECT P6, UR62, PT ;  /* 0x00000000003e782f */ /* 0x000fe400038c0000 */
[----:B------:R-:W-:Y:S01]  /*28ad0*/  MOV R14, UR62 ;  /* 0x0000003e000e7c02 */ /* 0x000fe20008000f00 */
[----:B012---:R-:W-:Y:S10]  /*28ae0*/  ENDCOLLECTIVE ;  /* 0x000000000000791b */ /* 0x007ff40003800000 */
.L_x_2719:
[----:B------:R-:W-:Y:S05]  /*28af0*/  BSYNC B1 ;  /* 0x0000000000017941 */ /* 0x000fea0003800000 */
.L_x_2718:
[----:B------:R-:W-:Y:S05]  /*28b00*/  BRA `(.L_x_2720) ;  /* 0xffffffe800f47947 */ /* 0x000fea000383ffff */
.L_x_2666:
[----:B-1----:R1:W2:Y:S02]  /*28b10*/  SYNCS.PHASECHK.TRANS64.TRYWAIT P0, [R6+URZ], R5 ;  /* 0x00000005060075a7 */ /* 0x0022a4000800017f */
[----:B--2---:R-:W-:Y:S05]  /*28b20*/  @!P0 NANOSLEEP.SYNCS 0x989680 ;  /* 0x009896800000895d */ /* 0x004fea0003900000 */
[----:B------:R-:W2:Y:S02]  /*28b30*/  @!P0 SYNCS.PHASECHK.TRANS64 P0, [R6+URZ], R5 ;  /* 0x00000005060085a7 */ /* 0x000ea4000800007f */
[----:B--2---:R-:W-:Y:S05]  /*28b40*/  @!P0 BRA `(.L_x_2666) ;  /* 0xfffffffc00f08947 */ /* 0x004fea000383ffff */
[----:B------:R-:W-:Y:S05]  /*28b50*/  BRA `(.L_x_2721) ;  /* 0xffffffec00307947 */ /* 0x000fea000383ffff */
.L_x_2667:
[----:B--2---:R2:W3:Y:S02]  /*28b60*/  SYNCS.PHASECHK.TRANS64.TRYWAIT P0, [R7+URZ], R2 ;  /* 0x00000002070075a7 */ /* 0x0044e4000800017f */
[----:B---3--:R-:W-:Y:S05]  /*28b70*/  @!P0 NANOSLEEP.SYNCS 0x989680 ;  /* 0x009896800000895d */ /* 0x008fea0003900000 */
[----:B------:R-:W3:Y:S02]  /*28b80*/  @!P0 SYNCS.PHASECHK.TRANS64 P0, [R7+URZ], R2 ;  /* 0x00000002070085a7 */ /* 0x000ee4000800007f */
[----:B---3--:R-:W-:Y:S05]  /*28b90*/  @!P0 BRA `(.L_x_2667) ;  /* 0xfffffffc00f08947 */ /* 0x008fea000383ffff */
[----:B------:R-:W-:Y:S05]  /*28ba0*/  BRA `(.L_x_2722) ;  /* 0xffffffec00247947 */ /* 0x000fea000383ffff */
.L_x_2669:
[----:B---3--:R3:W4:Y:S02]  /*28bb0*/  SYNCS.PHASECHK.TRANS64.TRYWAIT P0, [R4+URZ], R5 ;  /* 0x00000005040075a7 */ /* 0x008724000800017f */
[----:B----4-:R-:W-:Y:S05]  /*28bc0*/  @!P0 NANOSLEEP.SYNCS 0x989680 ;  /* 0x009896800000895d */ /* 0x010fea0003900000 */
[----:B------:R-:W4:Y:S02]  /*28bd0*/  @!P0 SYNCS.PHASECHK.TRANS64 P0, [R4+URZ], R5 ;  /* 0x00000005040085a7 */ /* 0x000f24000800007f */
[----:B----4-:R-:W-:Y:S05]  /*28be0*/  @!P0 BRA `(.L_x_2669) ;  /* 0xfffffffc00f08947 */ /* 0x010fea000383ffff */
[----:B------:R-:W-:Y:S05]  /*28bf0*/  BRA `(.L_x_2723) ;  /* 0xffffffec002c7947 */ /* 0x000fea000383ffff */
        .type           $_ZN7cutlass13device_kernelIN5flash11enable_sm90INS1_16FlashAttnFwdSm90INS1_25CollectiveMainloopFwdSm90ILi2EN4cute5tupleIJNS5_1CILi1EEES8_S8_EEENS6_IJNS7_ILi128EEENS7_ILi96EEENS7_ILi64EEEEEELi256ENS_10bfloat16_tEfNS_4arch4Sm90ELb0ELb1ELb1ELb1ELb0ELb0ELb1ELb1ELb0ELb0ELb0ELb0EEENS1_21CollectiveEpilogueFwdINS6_IJSA_NS7_ILi256EEESB_EEES9_SE_SG_Li256ELb1ELb0ELb0ELb0EEENS1_36VarlenDynamicPersistentTileSchedulerILi128ELi96ELi256ELi32ELb0ELb0ELb1ELb1ELb0ELb1EEEEEEEEEvNT_6ParamsE$_ZZN5flash25CollectiveMainloopFwdSm90ILi2EN4cute5tupleIJNS1_1CILi1EEES4_S4_EEENS2_IJNS3_ILi128EEENS3_ILi96EEENS3_ILi64EEEEEELi256EN7cutlass10bfloat16_tEfNSA_4arch4Sm90ELb0ELb1ELb1ELb1ELb0ELb0ELb1ELb1ELb0ELb0ELb0ELb0EE3mmaINS_16FlashAttnFwdSm90ISE_NS_21CollectiveEpilogueFwdINS2_IJS6_NS3_ILi256EEES7_EEES5_SB_SD_Li256ELb1ELb0ELb0ELb0EEENS_36VarlenDynamicPersistentTileSchedulerILi128ELi96ELi256ELi32ELb0ELb0ELb1ELb1ELb0ELb1EEEE13SharedStorageENS1_6TensorINS1_11ArrayEngineIfLm128EEENS1_6LayoutINS2_IJNS2_IJNS3_ILi2EEEST_NS3_ILi32EEEEEES4_S4_EEENS2_IJNS2_IJS4_ST_NS3_ILi4EEEEEENS3_ILi0EEESZ_EEEEEEENS_7SoftmaxILi2ELi0EEEEEbRKNSE_6ParamsENSA_25PipelineTmaAsyncNoClusterILi2ENSA_16PipelineTmaAsyncILi2EEEEES1B_RNSA_13PipelineStateILj2EEERT0_RT1_iRiRKNS_16SeqlenInfoQKNewKILb1ELb0EEENS2_IJiiiiEEERT_ENKUliT_T0_T1_E_clIZSF_ISO_S12_S14_EbS17_S1B_S1B_S1E_S1G_S1I_iS1J_S1N_S1O_S1Q_EUlRS1R_iE1_NS3_ILb0EEENS3_ILb1EEEEEDaiS1R_S1S_S1T_,@function
        .size           $_ZN7cutlass13device_kernelIN5flash11enable_sm90INS1_16FlashAttnFwdSm90INS1_25CollectiveMainloopFwdSm90ILi2EN4cute5tupleIJNS5_1CILi1EEES8_S8_EEENS6_IJNS7_ILi128EEENS7_ILi96EEENS7_ILi64EEEEEELi256ENS_10bfloat16_tEfNS_4arch4Sm90ELb0ELb1ELb1ELb1ELb0ELb0ELb1ELb1ELb0ELb0ELb0ELb0EEENS1_21CollectiveEpilogueFwdINS6_IJSA_NS7_ILi256EEESB_EEES9_SE_SG_Li256ELb1ELb0ELb0ELb0EEENS1_36VarlenDynamicPersistentTileSchedulerILi128ELi96ELi256ELi32ELb0ELb0ELb1ELb1ELb0ELb1EEEEEEEEEvNT_6ParamsE$_ZZN5flash25CollectiveMainloopFwdSm90ILi2EN4cute5tupleIJNS1_1CILi1EEES4_S4_EEENS2_IJNS3_ILi128EEENS3_ILi96EEENS3_ILi64EEEEEELi256EN7cutlass10bfloat16_tEfNSA_4arch4Sm90ELb0ELb1ELb1ELb1ELb0ELb0ELb1ELb1ELb0ELb0ELb0ELb0EE3mmaINS_16FlashAttnFwdSm90ISE_NS_21CollectiveEpilogueFwdINS2_IJS6_NS3_ILi256EEES7_EEES5_SB_SD_Li256ELb1ELb0ELb0ELb0EEENS_36VarlenDynamicPersistentTileSchedulerILi128ELi96ELi256ELi32ELb0ELb0ELb1ELb1ELb0ELb1EEEE13SharedStorageENS1_6TensorINS1_11ArrayEngineIfLm128EEENS1_6LayoutINS2_IJNS2_IJNS3_ILi2EEEST_NS3_ILi32EEEEEES4_S4_EEENS2_IJNS2_IJS4_ST_NS3_ILi4EEEEEENS3_ILi0EEESZ_EEEEEEENS_7SoftmaxILi2ELi0EEEEEbRKNSE_6ParamsENSA_25PipelineTmaAsyncNoClusterILi2ENSA_16PipelineTmaAsyncILi2EEEEES1B_RNSA_13PipelineStateILj2EEERT0_RT1_iRiRKNS_16SeqlenInfoQKNewKILb1ELb0EEENS2_IJiiiiEEERT_ENKUliT_T0_T1_E_clIZSF_ISO_S12_S14_EbS17_S1B_S1B_S1E_S1G_S1I_iS1J_S1N_S1O_S1Q_EUlRS1R_iE1_NS3_ILb0EEENS3_ILb1EEEEEDaiS1R_S1S_S1T_,(.L_x_4725 - $_ZN7cutlass13device_kernelIN5flash11enable_sm90INS1_16FlashAttnFwdSm90INS1_25CollectiveMainloopFwdSm90ILi2EN4cute5tupleIJNS5_1CILi1EEES8_S8_EEENS6_IJNS7_ILi128EEENS7_ILi96EEENS7_ILi64EEEEEELi256ENS_10bfloat16_tEfNS_4arch4Sm90ELb0ELb1ELb1ELb1ELb0ELb0ELb1ELb1ELb0ELb0ELb0ELb0EEENS1_21CollectiveEpilogueFwdINS6_IJSA_NS7_ILi256EEESB_EEES9_SE_SG_Li256ELb1ELb0ELb0ELb0EEENS1_36VarlenDynamicPersistentTileSchedulerILi128ELi96ELi256ELi32ELb0ELb0ELb1ELb1ELb0ELb1EEEEEEEEEvNT_6ParamsE$_ZZN5flash25CollectiveMainloopFwdSm90ILi2EN4cute5tupleIJNS1_1CILi1EEES4_S4_EEENS2_IJNS3_ILi128EEENS3_ILi96EEENS3_ILi64EEEEEELi256EN7cutlass10bfloat16_tEfNSA_4arch4Sm90ELb0ELb1ELb1ELb1ELb0ELb0ELb1ELb1ELb0ELb0ELb0ELb0EE3mmaINS_16FlashAttnFwdSm90ISE_NS_21CollectiveEpilogueFwdINS2_IJS6_NS3_ILi256EEES7_EEES5_SB_SD_Li256ELb1ELb0ELb0ELb0EEENS_36VarlenDynamicPersistentTileSchedulerILi128ELi96ELi256ELi32ELb0ELb0ELb1ELb1ELb0ELb1EEEE13SharedStorageENS1_6TensorINS1_11ArrayEngineIfLm128EEENS1_6LayoutINS2_IJNS2_IJNS3_ILi2EEEST_NS3_ILi32EEEEEES4_S4_EEENS2_IJNS2_IJS4_ST_NS3_ILi4EEEEEENS3_ILi0EEESZ_EEEEEEENS_7SoftmaxILi2ELi0EEEEEbRKNSE_6ParamsENSA_25PipelineTmaAsyncNoClusterILi2ENSA_16PipelineTmaAsyncILi2EEEEES1B_RNSA_13PipelineStateILj2EEERT0_RT1_iRiRKNS_16SeqlenInfoQKNewKILb1ELb0EEENS2_IJiiiiEEERT_ENKUliT_T0_T1_E_clIZSF_ISO_S12_S14_EbS17_S1B_S1B_S1E_S1G_S1I_iS1J_S1N_S1O_S1Q_EUlRS1R_iE1_NS3_ILb0EEENS3_ILb1EEEEEDaiS1R_S1S_S1T_)
$_ZN7cutlass13device_kernelIN5flash11enable_sm90INS1_16FlashAttnFwdSm90INS1_25CollectiveMainloopFwdSm90ILi2EN4cute5tupleIJNS5_1CILi1EEES8_S8_EEENS6_IJNS7_ILi128EEENS7_ILi96EEENS7_ILi64EEEEEELi256ENS_10bfloat16_tEfNS_4arch4Sm90ELb0ELb1ELb1ELb1ELb0ELb0ELb1ELb1ELb0ELb0ELb0ELb0EEENS1_21CollectiveEpilogueFwdINS6_IJSA_NS7_ILi256EEESB_EEES9_SE_SG_Li256ELb1ELb0ELb0ELb0EEENS1_36VarlenDynamicPersistentTileSchedulerILi128ELi96ELi256ELi32ELb0ELb0ELb1ELb1ELb0ELb1EEEEEEEEEvNT_6ParamsE$_ZZN5flash25CollectiveMainloopFwdSm90ILi2EN4cute5tupleIJNS1_1CILi1EEES4_S4_EEENS2_IJNS3_ILi128EEENS3_ILi96EEENS3_ILi64EEEEEELi256EN7cutlass10bfloat16_tEfNSA_4arch4Sm90ELb0ELb1ELb1ELb1ELb0ELb0ELb1ELb1ELb0ELb0ELb0ELb0EE3mmaINS_16FlashAttnFwdSm90ISE_NS_21CollectiveEpilogueFwdINS2_IJS6_NS3_ILi256EEES7_EEES5_SB_SD_Li256ELb1ELb0ELb0ELb0EEENS_36VarlenDynamicPersistentTileSchedulerILi128ELi96ELi256ELi32ELb0ELb0ELb1ELb1ELb0ELb1EEEE13SharedStorageENS1_6TensorINS1_11ArrayEngineIfLm128EEENS1_6LayoutINS2_IJNS2_IJNS3_ILi2EEEST_NS3_ILi32EEEEEES4_S4_EEENS2_IJNS2_IJS4_ST_NS3_ILi4EEEEEENS3_ILi0EEESZ_EEEEEEENS_7SoftmaxILi2ELi0EEEEEbRKNSE_6ParamsENSA_25PipelineTmaAsyncNoClusterILi2ENSA_16PipelineTmaAsyncILi2EEEEES1B_RNSA_13PipelineStateILj2EEERT0_RT1_iRiRKNS_16SeqlenInfoQKNewKILb1ELb0EEENS2_IJiiiiEEERT_ENKUliT_T0_T1_E_clIZSF_ISO_S12_S14_EbS17_S1B_S1B_S1E_S1G_S1I_iS1J_S1N_S1O_S1Q_EUlRS1R_iE1_NS3_ILb0EEENS3_ILb1EEEEEDaiS1R_S1S_S1T_:
[----:B------:R-:W-:Y:S05]  /*28c00*/  YIELD ;  /* 0x0000000000007946 */ /* 0x000fea0003800000 */
[----:B------:R-:W-:Y:S02]  /*28c10*/  ULDC UR4, c[0x0][0x20] ;  /* 0x0000080000047ab9 */ /* 0x000fe40000000800 */
[----:B------:R-:W-:-:S05]  /*28c20*/  VIADD R0, R0, -UR4 ;  /* 0x8000000400007c36 */ /* 0x000fca0008000000 */
[----:B------:R-:W2:Y:S01]  /*28c30*/  LDL.64 R2, [R0] ;  /* 0x0000000000027983 */ /* 0x000ea20000100a00 */
[----:B------:R-:W0:Y:S02]  /*28c40*/  LDC.64 R4, c[0x0][0x208] ;  /* 0x00008200ff047b82 */ /* 0x000e240000000a00 */
[----:B0-----:R-:W-:Y:S02]  /*28c50*/  R2UR UR4, R4 ;  /* 0x00000000040472ca */ /* 0x001fe400000e0000 */
        /* <DEDUP_REMOVED lines=35> */
[----:B0-----:R1:W5:Y:S01]  /*28e90*/  LD.E R11, desc[UR6][R6.64+0x4] ;  /* 0x00000406060b7980 */ /* 0x001362000c101900 */
[----:B--2---:R-:W-:-:S04]  /*28ea0*/  LOP3.LUT R14, R14, 0x1, RZ, 0xfc, !PT ;  /* 0x000000010e0e7812 */ /* 0x004fc800078efcff */
[----:B------:R-:W-:-:S13]  /*28eb0*/  ISETP.NE.AND P1, PT, R14, 0x3, PT ;  /* 0x000000030e00780c */ /* 0x000fda0003f25270 */
[----:B-1----:R-:W-:Y:S05]  /*28ec0*/  @!P1 BRA `(.L_x_2725) ;  /* 0x0000000000049947 */ /* 0x002fea0003800000 */
[----:B------:R-:W-:Y:S01]  /*28ed0*/  BPT.TRAP 0x1 ;  /* 0x000000040000795c */ /* 0x000fe20000300000 */
.L_x_2725:
[----:B------:R-:W-:Y:S05]  /*28ee0*/  BSYNC B3 ;  /* 0x0000000000037941 */ /* 0x000fea0003800000 */
.L_x_2724:
[----:B------:R-:W-:Y:S02]  /*28ef0*/  R2UR UR4, R4 ;  /* 0x00000000040472ca */ /* 0x000fe400000e0000 */
[----:B------:R-:W-:-:S13]  /*28f00*/  R2UR UR5, R5 ;  /* 0x00000000050572ca */ /* 0x000fda00000e0000 */
[----:B------:R-:W2:Y:S01]  /*28f10*/  LD.E.64 R2, desc[UR4][R8.64+0x8] ;  /* 0x0000080408027980 */ /* 0x000ea2000c101b00 */
[----:B-----5:R-:W-:Y:S02]  /*28f20*/  SHF.L.U32 R13, R11, 0x1f, RZ ;  /* 0x0000001f0b0d7819 */ /* 0x020fe400000006ff */
[----:B--2---:R-:W-:-:S05]  /*28f30*/  MOV R3, R2 ;  /* 0x0000000200037202 */ /* 0x004fca0000000f00 */
[----:B------:R-:W-:-:S04]  /*28f40*/  IMAD R12, R12, 0x8, R3 ;  /* 0x000000080c0c7824 */ /* 0x000fc800078e0203 */
[----:B------:R0:W1:Y:S01]  /*28f50*/  SYNCS.PHASECHK.TRANS64.TRYWAIT P1, [R12+URZ], R13 ;  /* 0x0000000d0c0075a7 */ /* 0x000062000802017f */
[----:B------:R-:W2:Y:S01]  /*28f60*/  LD.E R11, desc[UR4][R8.64+0x1c] ;  /* 0x00001c04080b7980 */ /* 0x000ea2000c101900 */
[----:B------:R-:W-:Y:S02]  /*28f70*/  R2UR UR6, R4 ;  /* 0x00000000040672ca */ /* 0x000fe400000e0000 */
[----:B------:R-:W-:Y:S01]  /*28f80*/  R2UR UR7, R5 ;  /* 0x00000000050772ca */ /* 0x000fe200000e0000 */
[----:B------:R0:W5:Y:S01]  /*28f90*/  LD.E R2, desc[UR4][R6.64] ;  /* 0x0000000406027980 */ /* 0x000162000c101900 */
[----:B------:R-:W-:Y:S11]  /*28fa0*/  BSSY B3, `(.L_x_2726) ;  /* 0x0000006000037945 */ /* 0x000ff60003800000 */
[----:B------:R0:W5:Y:S01]  /*28fb0*/  LD.E R3, desc[UR6][R6.64+0x4] ;  /* 0x0000040606037980 */ /* 0x000162000c101900 */
[----:B--2---:R-:W-:-:S04]  /*28fc0*/  LOP3.LUT R11, R11, 0x1, RZ, 0xfc, !PT ;  /* 0x000000010b0b7812 */ /* 0x004fc800078efcff */
[----:B------:R-:W-:-:S13]  /*28fd0*/  ISETP.NE.AND P2, PT, R11, 0x3, PT ;  /* 0x000000030b00780c */ /* 0x000fda0003f45270 */
[----:B01----:R-:W-:Y:S05]  /*28fe0*/  @!P2 BRA `(.L_x_2727) ;  /* 0x000000000004a947 */ /* 0x003fea0003800000 */
[----:B------:R-:W-:Y:S01]  /*28ff0*/  BPT.TRAP 0x1 ;  /* 0x000000040000795c */ /* 0x000fe20000300000 */
.L_x_2727:
[----:B------:R-:W-:Y:S05]  /*29000*/  BSYNC B3 ;  /* 0x0000000000037941 */ /* 0x000fea0003800000 */
.L_x_2726:
        /* <DEDUP_REMOVED lines=8> */
[----:B------:R-:W0:Y:S02]  /*29090*/  SYNCS.PHASECHK.TRANS64.TRYWAIT P1, [R2+URZ], R3 ;  /* 0x00000003020075a7 */ /* 0x000e24000802017f */
[----:B0-----:R-:W-:Y:S05]  /*290a0*/  @!P1 BRA `(.L_x_2730) ;  /* 0x000001b400a49947 */ /* 0x001fea0003800000 */
.L_x_2729:
[----:B------:R-:W-:Y:S05]  /*290b0*/  BSYNC B3 ;  /* 0x0000000000037941 */ /* 0x000fea0003800000 */
.L_x_2728:
[----:B------:R-:W2:Y:S04]  /*290c0*/  LDL.64 R8, [R0] ;  /* 0x0000000000087983 */ /* 0x000ea80000100a00 */
[----:B------:R-:W3:Y:S01]  /*290d0*/  LDL.64 R6, [R0+0x28] ;  /* 0x0000280000067983 */ /* 0x000ee20000100a00 */
[C---:B------:R-:W-:Y:S02]  /*290e0*/  R2UR UR6, R4.reuse ;  /* 0x00000000040672ca */ /* 0x040fe400000e0000 */
[C---:B------:R-:W-:Y:S01]  /*290f0*/  R2UR UR7, R5.reuse ;  /* 0x00000000050772ca */ /* 0x040fe200000e0000 */
[----:B0----5:R-:W4:Y:S01]  /*29100*/  LDL.64 R2, [R0+0x20] ;  /* 0x0000200000027983 */ /* 0x021f220000100a00 */
        /* <DEDUP_REMOVED lines=85> */
[----:B0-----:R-:W-:Y:S05]  /*29660*/  @!P1 BRA `(.L_x_2732) ;  /* 0x0000000000049947 */ /* 0x001fea0003800000 */
[----:B------:R-:W-:Y:S01]  /*29670*/  BPT.TRAP 0x1 ;  /* 0x000000040000795c */ /* 0x000fe20000300000 */
.L_x_2732:
[----:B------:R-:W-:Y:S05]  /*29680*/  BSYNC B3 ;  /* 0x0000000000037941 */ /* 0x000fea0003800000 */
.L_x_2731:
        /* <DEDUP_REMOVED lines=17> */
.L_x_2734:
[----:B------:R-:W-:Y:S05]  /*297a0*/  BSYNC B3 ;  /* 0x0000000000037941 */ /* 0x000fea0003800000 */
.L_x_2733:
        /* <DEDUP_REMOVED lines=10> */
.L_x_2736:
[----:B------:R-:W-:Y:S05]  /*29850*/  BSYNC B3 ;  /* 0x0000000000037941 */ /* 0x000fea0003800000 */
.L_x_2735:
[----:B------:R-:W2:Y:S04]  /*29860*/  LDL.64 R12, [R0] ;  /* 0x00000000000c7983 */ /* 0x000ea80000100a00 */
[----:B------:R-:W3:Y:S01]  /*29870*/  LDL.64 R6, [R0+0x58] ;  /* 0x0000580000067983 */ /* 0x000ee20000100a00 */
[C---:B------:R-:W-:Y:S02]  /*29880*/  R2UR UR6, R4.reuse ;  /* 0x00000000040672ca */ /* 0x040fe400000e0000 */
[C---:B------:R-:W-:Y:S01]  /*29890*/  R2UR UR7, R5.reuse ;  /* 0x00000000050772ca */ /* 0x040fe200000e0000 */
[----:B------:R-:W4:Y:S01]  /*298a0*/  LDL.64 R2, [R0+0x48] ;  /* 0x0000480000027983 */ /* 0x000f220000100a00 */
[C---:B------:R-:W-:Y:S02]  /*298b0*/  R2UR UR4, R4.reuse ;  /* 0x00000000040472ca */ /* 0x040fe400000e0000 */
[C---:B------:R-:W-:Y:S01]  /*298c0*/  R2UR UR5, R5.reuse ;  /* 0x00000000050572ca */ /* 0x040fe200000e0000 */
[----:B0----5:R-:W4:Y:S08]  /*298d0*/  LDL.64 R8, [R0+0x50] ;  /* 0x0000500000087983 */ /* 0x021f300000100a00 */
[----:B--2---:R-:W2:Y:S04]  /*298e0*/  LD.E R11, desc[UR6][R12.64] ;  /* 0x000000060c0b7980 */ /* 0x004ea8000c101900 */
[----:B---3--:R-:W2:Y:S01]  /*298f0*/  LD.E.64 R6, desc[UR4][R6.64] ;  /* 0x0000000406067980 */ /* 0x008ea2000c101b00 */
[----:B------:R-:W-:Y:S05]  /*29900*/  WARPSYNC.ALL ;  /* 0x0000000000007948 */ /* 0x000fea0003800000 */
[----:B------:R-:W-:Y:S01]  /*29910*/  R2UR UR6, R4 ;  /* 0x00000000040672ca */ /* 0x000fe200000e0000 */
[----:B------:R-:W3:Y:S01]  /*29920*/  LDL.LU R18, [R1+0x470] ;  /* 0x0004700001127983 */ /* 0x000ee20000300800 */
[----:B------:R-:W-:-:S02]  /*29930*/  R2UR UR7, R5 ;  /* 0x00000000050772ca */ /* 0x000fc400000e0000 */
[----:B------:R-:W-:Y:S01]  /*29940*/  R2UR UR4, R4 ;  /* 0x00000000040472ca */ /* 0x000fe200000e0000 */
[----:B------:R-:W3:Y:S01]  /*29950*/  LDL R20, [R1+0x474] ;  /* 0x0004740001147983 */ /* 0x000ee20000100800 */
[----:B------:R-:W-:-:S03]  /*29960*/  R2UR UR5, R5 ;  /* 0x00000000050572ca */ /* 0x000fc600000e0000 */
[----:B------:R-:W3:Y:S06]  /*29970*/  LDL R19, [R1+0x478] ;  /* 0x0004780001137983 */ /* 0x000eec0000100800 */
[----:B----4-:R-:W4:Y:S04]  /*29980*/  LD.E R14, desc[UR6][R2.64] ;  /* 0x00000006020e7980 */ /* 0x010f28000c101900 */
[----:B------:R-:W3:Y:S01]  /*29990*/  LD.E.64 R12, desc[UR4][R8.64] ;  /* 0x00000004080c7980 */ /* 0x000ee2000c101b00 */
[----:B--2---:R-:W-:Y:S01]  /*299a0*/  IMAD R6, R11, 0xc00, R6 ;  /* 0x00000c000b067824 */ /* 0x004fe200078e0206 */
[----:B------:R-:W-:Y:S01]  /*299b0*/  R2UR UR7, R7 ;  /* 0x00000000070772ca */ /* 0x000fe200000e0000 */
[----:B------:R-:W-:Y:S01]  /*299c0*/  WARPGROUP.ARRIVE ;  /* 0x00000000000079c5 */ /* 0x000fe20000000000 */
        /* <DEDUP_REMOVED lines=14> */
[----:B------:R-:W-:Y:S01]  /*29ab0*/  WARPGROUP.ARRIVE ;  /* 0x00000000000079c5 */ /* 0x000fe20000000000 */
[----:B------:R-:W-:Y:S01]  /*29ac0*/  IMAD.MOV.U32 R15, RZ, RZ, R7 ;  /* 0x000000ffff0f7224 */ /* 0x000fe200078e0007 */
[----:B------:R-:W-:-:S02]  /*29ad0*/  R2UR UR8, R4 ;  /* 0x00000000040872ca */ /* 0x000fc400000e0000 */
[----:B------:R-:W-:Y:S02]  /*29ae0*/  R2UR UR6, R14 ;  /* 0x000000000e0672ca */ /* 0x000fe400000e0000 */
        /* <DEDUP_REMOVED lines=222> */
[----:B------:R-:W0:Y:S01]  /*2a8d0*/  S2R R197, SR_TID.X ;  /* 0x0000000000c57919 */ /* 0x000e220000002100 */
[----:B------:R-:W-:Y:S02]  /*2a8e0*/  R2UR UR8, R4 ;  /* 0x00000000040872ca */ /* 0x000fe400000e0000 */
[----:B------:R-:W-:Y:S02]  /*2a8f0*/  R2UR UR6, R12 ;  /* 0x000000000c0672ca */ /* 0x000fe400000e0000 */
[----:B------:R-:W-:Y:S02]  /*2a900*/  R2UR UR7, R13 ;  /* 0x000000000d0772ca */ /* 0x000fe400000e0000 */
[----:B------:R-:W-:Y:S02]  /*2a910*/  R2UR UR9, R5 ;  /* 0x00000000050972ca */ /* 0x000fe400000e0000 */
[----:B------:R-:W-:Y:S02]  /*2a920*/  LOP3.LUT R18, R18, 0xfff7ffff, RZ, 0xc0, !PT ;  /* 0xfff7ffff12127812 */ /* 0x000fe400078ec0ff */
[----:B0-----:R-:W-:Y:S01]  /*2a930*/  LOP3.LUT P2, RZ, R197, 0x7f, RZ, 0xc0, !PT ;  /* 0x0000007fc5ff7812 */ /* 0x001fe2000784c0ff */
[----:B--2---:R-:W-:-:S02]  /*2a940*/  VIADD R6, R8, 0xc06 ;  /* 0x00000c0608067836 */ /* 0x004fc40000000000 */
[----:B------:R-:W-:Y:S01]  /*2a950*/  IMAD.MOV.U32 R7, RZ, RZ, R9 ;  /* 0x000000ffff077224 */ /* 0x000fe200078e0009 */
[----:B------:R-:W-:Y:S02]  /*2a960*/  SHF.R.U32.HI R11, RZ, 0x7, R197 ;  /* 0x00000007ff0b7819 */ /* 0x000fe400000116c5 */
[----:B------:R-:W-:Y:S02]  /*2a970*/  R2UR UR4, R6 ;  /* 0x00000000060472ca */ /* 0x000fe400000e0000 */
[----:B------:R-:W-:-:S05]  /*2a980*/  R2UR UR5, R7 ;  /* 0x00000000070572ca */ /* 0x000fca00000e0000 */
[----:B------:R-:W-:-:S08]  /*2a990*/  @P2 LOP3.LUT R18, R18, 0x80000, RZ, 0xfc, !PT ;  /* 0x0008000012122812 */ /* 0x000fd000078efcff */
[----:B------:R-:W-:Y:S03]  /*2a9a0*/  HGMMA.64x96x16.F32.BF16 R24, gdesc[UR4], R24, gsb0 ;  /* 0x01600000041879f0 */ /* 0x000fe60008001818 */
[----:B------:R-:W-:Y:S02]  /*2a9b0*/  WARPGROUP.DEPBAR.LE gsb0, 0x0 ;  /* 0x00008000000079c5 */ /* 0x000fe40000010000 */
[----:B------:R0:W-:Y:S04]  /*2a9c0*/  ST.E desc[UR8][R2.64], R189 ;  /* 0x000000bd02007985 */ /* 0x0001e8000c101908 */
[----:B------:R-:W2:Y:S04]  /*2a9d0*/  @!P2 LDL.64 R6, [R0+0x18] ;  /* 0x000018000006a983 */ /* 0x000ea80000100a00 */
[----:B------:R-:W3:Y:S01]  /*2a9e0*/  @!P2 LDL.64 R8, [R0] ;  /* 0x000000000008a983 */ /* 0x000ee20000100a00 */
[----:B------:R-:W-:-:S02]  /*2a9f0*/  @!P2 R2UR UR4, R4 ;  /* 0x000000000404a2ca */ /* 0x000fc400000e0000 */
[C---:B------:R-:W-:Y:S01]  /*2aa00*/  @!P2 R2UR UR5, R5.reuse ;  /* 0x000000000505a2ca */ /* 0x040fe200000e0000 */
[----:B------:R1:W-:Y:S01]  /*2aa10*/  STL [R1+0x470], R18 ;  /* 0x0004701201007387 */ /* 0x0003e20000100800 */
[----:B------:R-:W-:Y:S02]  /*2aa20*/  @!P2 R2UR UR6, R4 ;  /* 0x000000000406a2ca */ /* 0x000fe400000e0000 */
[----:B------:R-:W-:Y:S02]  /*2aa30*/  @!P2 R2UR UR7, R5 ;  /* 0x000000000507a2ca */ /* 0x000fe400000e0000 */
[----:B------:R-:W-:-:S05]  /*2aa40*/  IADD3 R11, -R11, 0xb, RZ ;  /* 0x0000000b0b0b7810 */ /* 0x000fca0007ffe1ff */
[----:B------:R4:W-:Y:S06]  /*2aa50*/  BAR.ARV R11, 0x100 ;  /* 0x0004000b0000751d */ /* 0x0009ec0000002000 */
[----:B--2---:R-:W2:Y:S04]  /*2aa60*/  @!P2 LD.E.64 R6, desc[UR4][R6.64+0x30] ;  /* 0x000030040606a980 */ /* 0x004ea8000c101b00 */
[----:B---3--:R-:W0:Y:S01]  /*2aa70*/  @!P2 LD.E R8, desc[UR6][R8.64] ;  /* 0x000000060808a980 */ /* 0x008e22000c101900 */
[----:B--2---:R-:W-:-:S05]  /*2aa80*/  @!P2 MOV R13, R6 ;  /* 0x00000006000da202 */ /* 0x004fca0000000f00 */
[----:B0-----:R-:W-:-:S05]  /*2aa90*/  @!P2 IMAD R2, R8, 0x8, R13 ;  /* 0x000000080802a824 */ /* 0x001fca00078e020d */
[----:B------:R-:W-:-:S04]  /*2aaa0*/  @!P2 PRMT R2, RZ, 0x654, R2 ;  /* 0x00000654ff02a816 */ /* 0x000fc80000000002 */
[----:B------:R0:W-:Y:S02]  /*2aab0*/  @!P2 SYNCS.ARRIVE.TRANS64.RED.A1T0 RZ, [R2+URZ], RZ ;  /* 0x000000ff02ffa9a7 */ /* 0x0001e4000810043f */
[----:B0-----:R-:W2:Y:S01]  /*2aac0*/  LDL.64 R2, [R0+0x68] ;  /* 0x0000680000027983 */ /* 0x001ea20000100a00 */
[----:B------:R-:W-:Y:S02]  /*2aad0*/  R2UR UR4, R4 ;  /* 0x00000000040472ca */ /* 0x000fe400000e0000 */
[----:B------:R-:W-:-:S13]  /*2aae0*/  R2UR UR5, R5 ;  /* 0x00000000050572ca */ /* 0x000fda00000e0000 */
[----:B--2---:R-:W1:Y:S01]  /*2aaf0*/  LD.E.64 R2, desc[UR4][R2.64] ;  /* 0x0000000402027980 */ /* 0x004e62000c101b00 */
[C---:B------:R-:W-:Y:S02]  /*2ab00*/  R2UR UR4, R4.reuse ;  /* 0x00000000040472ca */ /* 0x040fe400000e0000 */
[C---:B------:R-:W-:Y:S01]  /*2ab10*/  R2UR UR5, R5.reuse ;  /* 0x00000000050572ca */ /* 0x040fe200000e0000 */
[----:B------:R-:W-:Y:S01]  /*2ab20*/  IMAD.MOV.U32 R23, RZ, RZ, R157 ;  /* 0x000000ffff177224 */ /* 0x000fe200078e009d */
[C---:B------:R-:W-:Y:S02]  /*2ab30*/  R2UR UR8, R4.reuse ;  /* 0x00000000040872ca */ /* 0x040fe400000e0000 */
[C---:B------:R-:W-:Y:S01]  /*2ab40*/  R2UR UR9, R5.reuse ;  /* 0x00000000050972ca */ /* 0x040fe200000e0000 */
[----:B------:R-:W-:Y:S01]  /*2ab50*/  IMAD.MOV.U32 R8, RZ, RZ, R19 ;  /* 0x000000ffff087224 */ /* 0x000fe200078e0013 */
[----:B------:R-:W-:Y:S01]  /*2ab60*/  R2UR UR12, R4 ;  /* 0x00000000040c72ca */ /* 0x000fe200000e0000 */
[----:B------:R-:W-:Y:S01]  /*2ab70*/  IMAD.MOV.U32 R9, RZ, RZ, R20 ;  /* 0x000000ffff097224 */ /* 0x000fe200078e0014 */
[----:B------:R-:W-:-:S02]  /*2ab80*/  R2UR UR13, R5 ;  /* 0x00000000050d72ca */ /* 0x000fc400000e0000 */
[----:B------:R-:W-:Y:S02]  /*2ab90*/  R2UR UR6, R4 ;  /* 0x00000000040672ca */ /* 0x000fe400000e0000 */
[----:B------:R-:W-:-:S05]  /*2aba0*/  R2UR UR7, R5 ;  /* 0x00000000050772ca */ /* 0x000fca00000e0000 */
[----:B------:R0:W2:Y:S01]  /*2abb0*/  LD.E R78, desc[UR8][R8.64] ;  /* 0x00000008084e7980 */ /* 0x0000a2000c101900 */
[C---:B------:R-:W-:Y:S02]  /*2abc0*/  R2UR UR8, R4.reuse ;  /* 0x00000000040872ca */ /* 0x040fe400000e0000 */
[C---:B------:R-:W-:Y:S02]  /*2abd0*/  R2UR UR9, R5.reuse ;  /* 0x00000000050972ca */ /* 0x040fe400000e0000 */
[C---:B------:R-:W-:Y:S02]  /*2abe0*/  R2UR UR10, R4.reuse ;  /* 0x00000000040a72ca */ /* 0x040fe400000e0000 */
[----:B------:R-:W-:Y:S01]  /*2abf0*/  R2UR UR11, R5 ;  /* 0x00000000050b72ca */ /* 0x000fe200000e0000 */
[----:B------:R-:W3:Y:S08]  /*2ac00*/  LD.E R6, desc[UR6][R22.64+0x4] ;  /* 0x0000040616067980 */ /* 0x000ef0000c101900 */
[----:B------:R-:W3:Y:S04]  /*2ac10*/  LD.E R77, desc[UR8][R22.64+0xc] ;  /* 0x00000c08164d7980 */ /* 0x000ee8000c101900 */
[----:B------:R-:W4:Y:S04]  /*2ac20*/  LD.E R79, desc[UR10][R22.64+0x14] ;  /* 0x0000140a164f7980 */ /* 0x000f28000c101900 */
[----:B-1----:R-:W2:Y:S01]  /*2ac30*/  LD.E R18, desc[UR4][R2.64] ;  /* 0x0000000402127980 */ /* 0x002ea2000c101900 */
[----:B------:R-:W-:-:S02]  /*2ac40*/  R2UR UR4, R4 ;  /* 0x00000000040472ca */ /* 0x000fc400000e0000 */
[----:B------:R-:W-:Y:S01]  /*2ac50*/  R2UR UR5, R5 ;  /* 0x00000000050572ca */ /* 0x000fe200000e0000 */
[----:B------:R-:W3:-:S12]  /*2ac60*/  LD.E R3, desc[UR12][R22.64+0x18] ;  /* 0x0000180c16037980 */ /* 0x000ed8000c101900 */
[----:B------:R-:W3:Y:S01]  /*2ac70*/  LD.E R75, desc[UR4][R22.64] ;  /* 0x00000004164b7980 */ /* 0x000ee2000c101900 */
[----:B------:R-:W-:Y:S02]  /*2ac80*/  R2UR UR4, R4 ;  /* 0x00000000040472ca */ /* 0x000fe400000e0000 */
[----:B------:R-:W-:-:S13]  /*2ac90*/  R2UR UR5, R5 ;  /* 0x00000000050572ca */ /* 0x000fda00000e0000 */
[----:B------:R-:W3:Y:S01]  /*2aca0*/  LD.E R7, desc[UR4][R22.64+0x8] ;  /* 0x0000080416077980 */ /* 0x000ee2000c101900 */
[----:B------:R-:W-:Y:S02]  /*2acb0*/  R2UR UR4, R4 ;  /* 0x00000000040472ca */ /* 0x000fe400000e0000 */
[----:B------:R-:W-:-:S13]  /*2acc0*/  R2UR UR5, R5 ;  /* 0x00000000050572ca */ /* 0x000fda00000e0000 */
[----:B------:R-:W3:Y:S01]  /*2acd0*/  LD.E R76, desc[UR4][R22.64+0x10] ;  /* 0x00001004164c7980 */ /* 0x000ee2000c101900 */
[----:B------:R-:W-:Y:S01]  /*2ace0*/  BSSY B3, `(.L_x_2738) ;  /* 0x00000a5000037945 */ /* 0x000fe20003800000 */
[----:B----4-:R-:W-:Y:S02]  /*2acf0*/  IMAD R79, R10, -0x60, R79 ;  /* 0xffffffa00a4f7824 */ /* 0x010fe400078e024f */
[-C--:B--2---:R-:W-:Y:S01]  /*2ad00*/  FMUL.FTZ R20, R49, R18.reuse ;  /* 0x0000001231147220 */ /* 0x084fe20000410000 */
[----:B------:R-:W-:-:S03]  /*2ad10*/  FMUL.FTZ R73, R43, R18 ;  /* 0x000000122b497220 */ /* 0x000fc60000410000 */
[----:B------:R1:W2:Y:S01]  /*2ad20*/  MUFU.TANH R43, R20 ;  /* 0x00000014002b7308 */ /* 0x0002a20000002400 */
[-C--:B------:R-:W-:Y:S01]  /*2ad30*/  FMUL.FTZ R32, R32, R18.reuse ;  /* 0x0000001220207220 */ /* 0x080fe20000410000 */
[----:B-1----:R-:W-:-:S06]  /*2ad40*/  FMUL.FTZ R20, R57, R18 ;  /* 0x0000001239147220 */ /* 0x002fcc0000410000 */
[----:B------:R3:W1:Y:S01]  /*2ad50*/  MUFU.TANH R84, R20 ;  /* 0x0000001400547308 */ /* 0x0006620000002400 */
[----:B------:R-:W-:Y:S01]  /*2ad60*/  FMUL.FTZ R19, R48, R18 ;  /* 0x0000001230137220 */ /* 0x000fe20000410000 */
[----:B---3--:R-:W-:-:S06]  /*2ad70*/  SHF.R.S32.HI R20, RZ, 0x1f, R75 ;  /* 0x0000001fff147819 */ /* 0x008fcc000001144b */
[----:B------:R3:W4:Y:S01]  /*2ad80*/  MUFU.TANH R80, R32 ;  /* 0x0000002000507308 */ /* 0x0007220000002400 */
[----:B------:R-:W-:Y:S01]  /*2ad90*/  LEA.HI R20, R20, R75, RZ, 0x7 ;  /* 0x0000004b14147211 */ /* 0x000fe200078f38ff */
[----:B------:R-:W-:-:S03]  /*2ada0*/  FMUL.FTZ R72, R42, R18 ;  /* 0x000000122a487220 */ /* 0x000fc60000410000 */
[----:B---3--:R-:W-:-:S03]  /*2adb0*/  LOP3.LUT R32, R20, 0xffffff80, RZ, 0xc0, !PT ;  /* 0xffffff8014207812 */ /* 0x008fc600078ec0ff */
[----:B------:R3:W0:Y:S02]  /*2adc0*/  MUFU.TANH R42, R19 ;  /* 0x00000013002a7308 */ /* 0x0006240000002400 */
[----:B------:R-:W-:Y:S02]  /*2add0*/  IMAD.IADD R32, R75, 0x1, -R32 ;  /* 0x000000014b207824 */ /* 0x000fe400078e0a20 */
[-C--:B------:R-:W-:Y:S01]  /*2ade0*/  FMUL.FTZ R21, R52, R18.reuse ;  /* 0x0000001234157220 */ /* 0x080fe20000410000 */
[----:B---3--:R-:W-:-:S04]  /*2adf0*/  FMUL.FTZ R19, R56, R18 ;  /* 0x0000001238137220 */ /* 0x008fc80000410000 */
[----:B------:R3:W1:Y:S01]  /*2ae00*/  MUFU.TANH R83, R19 ;  /* 0x0000001300537308 */ /* 0x0006620000002400 */
[----:B------:R-:W-:Y:S01]  /*2ae10*/  FMUL.FTZ R12, R31, R18 ;  /* 0x000000121f0c7220 */ /* 0x000fe20000410000 */
[----:B---3--:R-:W-:-:S06]  /*2ae20*/  SHF.R.S32.HI R19, RZ, 0x1f, R32 ;  /* 0x0000001fff137819 */ /* 0x008fcc0000011420 */
[----:B------:R3:W1:Y:S01]  /*2ae30*/  MUFU.TANH R82, R21 ;  /* 0x0000001500527308 */ /* 0x0006620000002400 */
[----:B0-----:R-:W-:Y:S01]  /*2ae40*/  FMUL.FTZ R8, R24, R18 ;  /* 0x0000001218087220 */ /* 0x001fe20000410000 */
[----:B---3--:R-:W-:-:S04]  /*2ae50*/  LEA.HI R21, R19, R32, RZ, 0x2 ;  /* 0x0000002013157211 */ /* 0x008fc800078f10ff */
[----:B------:R-:W-:Y:S01]  /*2ae60*/  LOP3.LUT R31, R21, 0x7ffffffc, RZ, 0xc0, !PT ;  /* 0x7ffffffc151f7812 */ /* 0x000fe200078ec0ff */
[----:B------:R-:W-:Y:S01]  /*2ae70*/  FMUL.FTZ R24, R34, R18 ;  /* 0x0000001222187220 */ /* 0x000fe20000410000 */
[----:B------:R-:W-:Y:S02]  /*2ae80*/  LEA.HI R19, R19, R32, RZ, 0x5 ;  /* 0x0000002013137211 */ /* 0x000fe400078f28ff */
[----:B------:R-:W-:Y:S01]  /*2ae90*/  SHF.R.S32.HI R34, RZ, 0x1f, R21 ;  /* 0x0000001fff227819 */ /* 0x000fe20000011415 */
[----:B------:R-:W-:Y:S01]  /*2aea0*/  IMAD.IADD R32, R32, 0x1, -R31 ;  /* 0x0000000120207824 */ /* 0x000fe200078e0a1f */
[----:B------:R-:W-:Y:S01]  /*2aeb0*/  SHF.R.S32.HI R31, RZ, 0x2, R21 ;  /* 0x00000002ff1f7819 */ /* 0x000fe20000011415 */
[----:B------:R-:W-:Y:S01]  /*2aec0*/  FMUL.FTZ R33, R33, R18 ;  /* 0x0000001221217220 */ /* 0x000fe20000410000 */
[----:B------:R-:W-:Y:S02]  /*2aed0*/  SHF.R.S32.HI R21, RZ, 0x5, R19 ;  /* 0x00000005ff157819 */ /* 0x000fe40000011413 */
[----:B------:R-:W-:-:S02]  /*2aee0*/  SHF.R.S32.HI R19, RZ, 0x7, R20 ;  /* 0x00000007ff137819 */ /* 0x000fc40000011414 */
[----:B------:R-:W-:Y:S01]  /*2aef0*/  LEA.HI R34, R34, R31, RZ, 0x3 ;  /* 0x0000001f22227211 */ /* 0x000fe200078f18ff */
[----:B------:R0:W3:Y:S01]  /*2af00*/  MUFU.TANH R81, R33 ;  /* 0x0000002100517308 */ /* 0x0000e20000002400 */
        /* <DEDUP_REMOVED lines=10> */
[----:B0-----:R-:W-:Y:S01]  /*2afb0*/  IMAD R33, R78, 0x8, R21 ;  /* 0x000000084e217824 */ /* 0x001fe200078e0215 */
[----:B------:R-:W-:Y:S01]  /*2afc0*/  LEA.HI R20, R20, R19, RZ, 0x1 ;  /* 0x0000001314147211 */ /* 0x000fe200078f08ff */
        /* <DEDUP_REMOVED lines=23> */
[----:B------:R-:W-:Y:S01]  /*2b140*/  LOP3.LUT R34, R34, 0xfffffff8, RZ, 0xc0, !PT ;  /* 0xfffffff822227812 */ /* 0x000fe200078ec0ff */
[----:B------:R-:W-:-:S02]  /*2b150*/  IMAD R21, R10, -0x60, R7 ;  /* 0xffffffa00a157824 */ /* 0x000fc400078e0207 */
[-C--:B------:R-:W-:Y:S01]  /*2b160*/  FMUL.FTZ R50, R71, R18.reuse ;  /* 0x0000001247327220 */ /* 0x080fe20000410000 */
[-C--:B------:R-:W-:Y:S01]  /*2b170*/  FMUL.FTZ R40, R40, R18.reuse ;  /* 0x0000001228287220 */ /* 0x080fe20000410000 */
[----:B------:R-:W-:Y:S01]  /*2b180*/  FMUL.FTZ R41, R41, R18 ;  /* 0x0000001229297220 */ /* 0x000fe20000410000 */
[----:B------:R-:W-:Y:S02]  /*2b190*/  LOP3.LUT R20, R20, 0x3fffffe, RZ, 0xc0, !PT ;  /* 0x03fffffe14147812 */ /* 0x000fe400078ec0ff */
[----:B------:R-:W-:Y:S01]  /*2b1a0*/  ISETP.GE.AND P1, PT, R3, 0x1, PT ;  /* 0x000000010300780c */ /* 0x000fe20003f26270 */
[----:B------:R-:W-:Y:S01]  /*2b1b0*/  IMAD.IADD R34, R31, 0x1, -R34 ;  /* 0x000000011f227824 */ /* 0x000fe200078e0a22 */
[----:B------:R-:W-:Y:S01]  /*2b1c0*/  IADD3 R21, -R6, 0x1, R21 ;  /* 0x0000000106157810 */ /* 0x000fe20007ffe115 */
[----:B------:R-:W0:Y:S01]  /*2b1d0*/  MUFU.TANH R8, R8 ;  /* 0x0000000800087308 */ /* 0x000e220000002400 */
[----:B------:R-:W-:Y:S01]  /*2b1e0*/  IMAD.IADD R20, R19, 0x1, -R20 ;  /* 0x0000000113147824 */ /* 0x000fe200078e0a14 */
[----:B------:R-:W-:Y:S01]  /*2b1f0*/  LOP3.LUT R18, RZ, R77, RZ, 0x33, !PT ;  /* 0x0000004dff127212 */ /* 0x000fe200078e33ff */
[----:B------:R-:W-:-:S05]  /*2b200*/  IMAD.U32 R19, R33, 0x10, R34 ;  /* 0x0000001021137824 */ /* 0x000fca00078e0022 */
[----:B------:R-:W0:Y:S01]  /*2b210*/  MUFU.TANH R13, R13 ;  /* 0x0000000d000d7308 */ /* 0x000e220000002400 */
[----:B------:R-:W-:-:S07]  /*2b220*/  IMAD R21, R32, -0x2, R21 ;  /* 0xfffffffe20157824 */ /* 0x000fce00078e0215 */
[----:B------:R-:W0:Y:S01]  /*2b230*/  MUFU.TANH R2, R2 ;  /* 0x0000000200027308 */ /* 0x000e220000002400 */
[----:B------:R-:W-:-:S07]  /*2b240*/  IMAD R54, R20, 0x40, R19 ;  /* 0x0000004014367824 */ /* 0x000fce00078e0213 */
        /* <DEDUP_REMOVED lines=12> */
[----:B------:R0:W0:Y:S08]  /*2b310*/  MUFU.TANH R39, R41 ;  /* 0x0000002900277308 */ /* 0x0000300000002400 */
        /* <DEDUP_REMOVED lines=25> */
[----:B------:R-:W-:-:S02]  /*2b4b0*/  IMAD R19, R10, -0x60, RZ ;  /* 0xffffffa00a137824 */ /* 0x000fc400078e02ff */
[C---:B------:R-:W-:Y:S02]  /*2b4c0*/  IMAD.IADD R63, R21.reuse, 0x1, R76 ;  /* 0x00000001153f7824 */ /* 0x040fe400078e024c */
[----:B------:R-:W-:Y:S02]  /*2b4d0*/  IMAD.IADD R67, R21, 0x1, R18 ;  /* 0x0000000115437824 */ /* 0x000fe400078e0212 */
[----:B------:R-:W-:Y:S02]  /*2b4e0*/  IMAD R62, R32, -0x2, R19 ;  /* 0xfffffffe203e7824 */ /* 0x000fe400078e0213 */
[--C-:B------:R-:W-:Y:S02]  /*2b4f0*/  IMAD.IADD R58, R63, 0x1, R54.reuse ;  /* 0x000000013f3a7824 */ /* 0x100fe400078e0236 */
[----:B------:R-:W-:Y:S01]  /*2b500*/  IMAD.IADD R59, R67, 0x1, R54 ;  /* 0x00000001433b7824 */ /* 0x000fe200078e0236 */
[----:B-1234-:R-:W-:Y:S06]  /*2b510*/  @!P1 BRA `(.L_x_2739) ;  /* 0x0000000000849947 */ /* 0x01efec0003800000 */
        /* <DEDUP_REMOVED lines=16> */
.L_x_2743:
[----:B------:R-:W-:Y:S05]  /*2b620*/  BSYNC B5 ;  /* 0x0000000000057941 */ /* 0x000fea0003800000 */
.L_x_2742:
[----:B------:R-:W-:Y:S01]  /*2b630*/  LOP3.LUT R18, RZ, R18, RZ, 0x33, !PT ;  /* 0x00000012ff127212 */ /* 0x000fe200078e33ff */
[----:B------:R-:W-:Y:S06]  /*2b640*/  BRA `(.L_x_2744) ;  /* 0x0000000000287947 */ /* 0x000fec0003800000 */
.L_x_2741:
        /* <DEDUP_REMOVED lines=10> */
.L_x_2744:
[----:B------:R-:W-:Y:S05]  /*2b6f0*/  BSYNC B4 ;  /* 0x0000000000047941 */ /* 0x000fea0003800000 */
.L_x_2740:
[----:B------:R-:W-:-:S05]  /*2b700*/  IMAD R18, R3, R18, R62 ;  /* 0x0000001203127224 */ /* 0x000fca00078e023e */
[----:B------:R-:W-:Y:S02]  /*2b710*/  VIMNMX R59, R59, R18, !PT ;  /* 0x000000123b3b7248 */ /* 0x000fe40007fe0100 */
[----:B------:R-:W-:-:S07]  /*2b720*/  VIADDMNMX R58, R18, R3, R58, PT ;  /* 0x00000003123a7246 */ /* 0x000fce000380013a */
.L_x_2739:
[----:B------:R-:W-:Y:S05]  /*2b730*/  BSYNC B3 ;  /* 0x0000000000037941 */ /* 0x000fea0003800000 */
.L_x_2738:
[C---:B------:R-:W-:Y:S01]  /*2b740*/  ISETP.GE.AND P2, PT, R79.reuse, 0x9, PT ;  /* 0x000000094f00780c */ /* 0x040fe20003f46270 */
[----:B------:R-:W-:Y:S01]  /*2b750*/  VIADD R54, R54, 0x8 ;  /* 0x0000000836367836 */ /* 0x000fe20000000000 */
[----:B------:R-:W-:Y:S01]  /*2b760*/  ISETP.GE.AND P1, PT, R79, 0x2, PT ;  /* 0x000000024f00780c */ /* 0x000fe20003f26270 */
[----:B------:R-:W-:Y:S01]  /*2b770*/  BSSY B3, `(.L_x_2745) ;  /* 0x0000097000037945 */ /* 0x000fe20003800000 */
[C---:B------:R-:W-:Y:S02]  /*2b780*/  ISETP.GT.AND P3, PT, R59.reuse, 0x8, !P2 ;  /* 0x000000083b00780c */ /* 0x040fe40005764270 */
[----:B------:R-:W-:Y:S02]  /*2b790*/  ISETP.GT.AND P4, PT, R59, 0x1, !P1 ;  /* 0x000000013b00780c */ /* 0x000fe40004f84270 */
[----:B------:R-:W-:Y:S02]  /*2b7a0*/  ISETP.LT.OR P3, PT, R58, 0x9, P3 ;  /* 0x000000093a00780c */ /* 0x000fe40001f61670 */
[----:B------:R-:W-:-:S02]  /*2b7b0*/  ISETP.GE.AND P5, PT, R79, 0xa, PT ;  /* 0x0000000a4f00780c */ /* 0x000fc40003fa6270 */
[----:B0-----:R-:W-:Y:S02]  /*2b7c0*/  FSEL R32, R14, -INF , !P3 ;  /* 0xff8000000e207808 */ /* 0x001fe40005800000 */
[C---:B------:R-:W-:Y:S02]  /*2b7d0*/  ISETP.LT.OR P4, PT, R58.reuse, 0x2, P4 ;  /* 0x000000023a00780c */ /* 0x040fe40002781670 */
        /* <DEDUP_REMOVED lines=127> */
.L_x_2750:
[----:B------:R-:W-:Y:S05]  /*2bfd0*/  BSYNC B5 ;  /* 0x0000000000057941 */ /* 0x000fea0003800000 */
.L_x_2749:
[----:B------:R-:W-:Y:S01]  /*2bfe0*/  LOP3.LUT R6, RZ, R6, RZ, 0x33, !PT ;  /* 0x00000006ff067212 */ /* 0x000fe200078e33ff */
[----:B------:R-:W-:Y:S06]  /*2bff0*/  BRA `(.L_x_2751) ;  /* 0x0000000000287947 */ /* 0x000fec0003800000 */
.L_x_2748:
        /* <DEDUP_REMOVED lines=10> */
.L_x_2751:
[----:B------:R-:W-:Y:S05]  /*2c0a0*/  BSYNC B4 ;  /* 0x0000000000047941 */ /* 0x000fea0003800000 */
.L_x_2747:
[----:B------:R-:W-:-:S05]  /*2c0b0*/  IMAD R6, R3, R6, R62 ;  /* 0x0000000603067224 */ /* 0x000fca00078e023e */
[----:B------:R-:W-:Y:S02]  /*2c0c0*/  VIADDMNMX R58, R6, R3, R58, PT ;  /* 0x00000003063a7246 */ /* 0x000fe4000380013a */
[----:B------:R-:W-:-:S07]  /*2c0d0*/  VIMNMX R59, R59, R6, !PT ;  /* 0x000000063b3b7248 */ /* 0x000fce0007fe0100 */
.L_x_2746:
[----:B------:R-:W-:Y:S05]  /*2c0e0*/  BSYNC B3 ;  /* 0x0000000000037941 */ /* 0x000fea0003800000 */
.L_x_2745:
        /* <DEDUP_REMOVED lines=76> */
[----:B------:R-:W-:Y:S02]  /*2c5b0*/  ISETP.LT.OR P1, PT, R58, 0x1, P1 ;  /* 0x000000013a00780c */ /* 0x000fe40000f21670 */
[----:B------:R-:W-:Y:S02]  /*2c5c0*/  ISETP.NE.AND P6, PT, R64, RZ, PT ;  /* 0x000000ff4000720c */ /* 0x000fe40003fc5270 */
[----:B------:R-:W-:Y:S02]  /*2c5d0*/  FSEL R56, R2, -INF , !P1 ;  /* 0xff80000002387808 */ /* 0x000fe40004800000 */
[----:B--2---:R-:W2:Y:S01]  /*2c5e0*/  LD.E.64 R2, desc[UR4][R6.64] ;  /* 0x0000000406027980 */ /* 0x004ea2000c101b00 */
[----:B------:R-:W-:-:S02]  /*2c5f0*/  ISETP.GT.AND P1, PT, R59, 0x49, !P2 ;  /* 0x000000493b00780c */ /* 0x000fc40005724270 */
[C---:B------:R-:W-:Y:S02]  /*2c600*/  ISETP.GT.AND P3, PT, R59.reuse, 0x50, !P3 ;  /* 0x000000503b00780c */ /* 0x040fe40005f64270 */
[C---:B------:R-:W-:Y:S02]  /*2c610*/  ISETP.GT.AND P4, PT, R59.reuse, 0x51, !P4 ;  /* 0x000000513b00780c */ /* 0x040fe40006784270 */
[C---:B------:R-:W-:Y:S02]  /*2c620*/  ISETP.GT.AND P5, PT, R59.reuse, 0x58, !P5 ;  /* 0x000000583b00780c */ /* 0x040fe40006fa4270 */
[----:B------:R-:W-:Y:S02]  /*2c630*/  ISETP.GT.AND P2, PT, R59, 0x59, !P6 ;  /* 0x000000593b00780c */ /* 0x000fe40007744270 */
[C---:B------:R-:W-:Y:S02]  /*2c640*/  ISETP.LT.OR P1, PT, R58.reuse, 0x4a, P1 ;  /* 0x0000004a3a00780c */ /* 0x040fe40000f21670 */
[----:B------:R-:W-:-:S02]  /*2c650*/  ISETP.LT.OR P3, PT, R58, 0x51, P3 ;  /* 0x000000513a00780c */ /* 0x000fc40001f61670 */
[----:B------:R-:W-:Y:S02]  /*2c660*/  FSEL R26, R26, -INF , !P1 ;  /* 0xff8000001a1a7808 */ /* 0x000fe40004800000 */
[C---:B------:R-:W-:Y:S02]  /*2c670*/  ISETP.LT.OR P4, PT, R58.reuse, 0x52, P4 ;  /* 0x000000523a00780c */ /* 0x040fe40002781670 */
[----:B------:R-:W-:Y:S02]  /*2c680*/  FSEL R27, R27, -INF , !P3 ;  /* 0xff8000001b1b7808 */ /* 0x000fe40005800000 */
[C---:B------:R-:W-:Y:S02]  /*2c690*/  ISETP.LT.OR P5, PT, R58.reuse, 0x59, P5 ;  /* 0x000000593a00780c */ /* 0x040fe40002fa1670 */
[----:B------:R-:W-:Y:S02]  /*2c6a0*/  FSEL R29, R29, -INF , !P4 ;  /* 0xff8000001d1d7808 */ /* 0x000fe40006000000 */
[----:B------:R-:W-:-:S02]  /*2c6b0*/  ISETP.LT.OR P2, PT, R58, 0x5a, P2 ;  /* 0x0000005a3a00780c */ /* 0x000fc40001741670 */
[----:B------:R-:W-:Y:S02]  /*2c6c0*/  FSEL R47, R47, -INF , !P5 ;  /* 0xff8000002f2f7808 */ /* 0x000fe40006800000 */
[----:B------:R-:W-:Y:S02]  /*2c6d0*/  R2UR UR6, R4 ;  /* 0x00000000040672ca */ /* 0x000fe400000e0000 */
[----:B------:R-:W-:Y:S02]  /*2c6e0*/  R2UR UR7, R5 ;  /* 0x00000000050772ca */ /* 0x000fe400000e0000 */
[----:B------:R-:W-:-:S11]  /*2c6f0*/  FSEL R50, R50, -INF , !P2 ;  /* 0xff80000032327808 */ /* 0x000fd60005000000 */
[----:B------:R-:W3:Y:S01]  /*2c700*/  LD.E R65, desc[UR6][R6.64+0x14] ;  /* 0x0000140606417980 */ /* 0x000ee2000c101900 */
        /* <DEDUP_REMOVED lines=48> */
[----:B------:R-:W-:-:S03]  /*2ca10*/  FMNMX.FTZ R59, R50, R59, !PT ;  /* 0x0000003b323b7209 */ /* 0x000fc60007810000 */
[----:B------:R-:W0:Y:S04]  /*2ca20*/  SHFL.BFLY PT, R9, R58, 0x2, 0x1f ;  /* 0x0c401f003a097f89 */ /* 0x000e2800000e0000 */
[----:B------:R1:W-:Y:S04]  /*2ca30*/  ST.E.64 desc[UR4][R6.64], R58 ;  /* 0x0000003a06007985 */ /* 0x0003e8000c101b04 */
[----:B------:R-:W4:Y:S01]  /*2ca40*/  LD.E R66, desc[UR6][R6.64+0x4] ;  /* 0x0000040606427980 */ /* 0x000f22000c101900 */
[----:B0-----:R-:W-:-:S03]  /*2ca50*/  FMNMX.FTZ R9, R58, R9, !PT ;  /* 0x000000093a097209 */ /* 0x001fc60007810000 */
[----:B-1----:R-:W5:Y:S04]  /*2ca60*/  LD.E R58, desc[UR4][R6.64+0x10] ;  /* 0x00001004063a7980 */ /* 0x002f68000c101900 */
[----:B------:R-:W0:Y:S02]  /*2ca70*/  SHFL.BFLY PT, R24, R9, 0x1, 0x1f ;  /* 0x0c201f0009187f89 */ /* 0x000e2400000e0000 */
[----:B0-----:R-:W-:-:S05]  /*2ca80*/  FMNMX.FTZ R61, R9, R24, !PT ;  /* 0x00000018093d7209 */ /* 0x001fca0007810000 */
[----:B------:R-:W-:Y:S04]  /*2ca90*/  ST.E desc[UR4][R6.64], R61 ;  /* 0x0000003d06007985 */ /* 0x000fe8000c101904 */
[----:B------:R-:W3:Y:S01]  /*2caa0*/  LD.E R63, desc[UR6][R6.64] ;  /* 0x00000006063f7980 */ /* 0x000ee2000c101900 */
[----:B------:R-:W-:Y:S02]  /*2cab0*/  R2UR UR8, R4 ;  /* 0x00000000040872ca */ /* 0x000fe400000e0000 */
[----:B------:R-:W-:Y:S01]  /*2cac0*/  R2UR UR9, R5 ;  /* 0x00000000050972ca */ /* 0x000fe200000e0000 */
[----:B----4-:R-:W0:Y:S02]  /*2cad0*/  SHFL.BFLY PT, R9, R66, 0x2, 0x1f ;  /* 0x0c401f0042097f89 */ /* 0x010e2400000e0000 */
[----:B0-----:R-:W-:-:S05]  /*2cae0*/  FMNMX.FTZ R24, R9, R66, !PT ;  /* 0x0000004209187209 */ /* 0x001fca0007810000 */
[----:B------:R-:W0:Y:S02]  /*2caf0*/  SHFL.BFLY PT, R9, R24, 0x1, 0x1f ;  /* 0x0c201f0018097f89 */ /* 0x000e2400000e0000 */
[----:B0-----:R-:W-:Y:S02]  /*2cb00*/  FMNMX.FTZ R59, R24, R9, !PT ;  /* 0x00000009183b7209 */ /* 0x001fe40007810000 */
[----:B---3--:R-:W-:Y:S02]  /*2cb10*/  FSETP.NEU.FTZ.AND P1, PT, R63, -INF , PT ;  /* 0xff8000003f00780b */ /* 0x008fe40003f3d000 */
[----:B------:R-:W-:Y:S02]  /*2cb20*/  FSETP.NEU.FTZ.AND P2, PT, R59, -INF , PT ;  /* 0xff8000003b00780b */ /* 0x000fe40003f5d000 */
[----:B------:R-:W-:Y:S02]  /*2cb30*/  FSEL R9, R63, RZ, P1 ;  /* 0x000000ff3f097208 */ /* 0x000fe40000800000 */
[----:B------:R-:W-:-:S03]  /*2cb40*/  FSEL R64, R59, RZ, P2 ;  /* 0x000000ff3b407208 */ /* 0x000fc60001000000 */
[----:B------:R-:W-:Y:S02]  /*2cb50*/  FADD.FTZ R9, R2, -R9 ;  /* 0x8000000902097221 */ /* 0x000fe40000010000 */
[----:B------:R-:W-:Y:S02]  /*2cb60*/  FADD.FTZ R3, R3, -R64 ;  /* 0x8000004003037221 */ /* 0x000fe40000010000 */
[----:B--2---:R-:W-:Y:S02]  /*2cb70*/  FMUL.FTZ R9, R9, R62 ;  /* 0x0000003e09097220 */ /* 0x004fe40000410000 */
[----:B------:R-:W-:-:S04]  /*2cb80*/  FMUL.FTZ R62, R62, R3 ;  /* 0x000000033e3e7220 */ /* 0x000fc80000410000 */
[----:B------:R-:W5:Y:S08]  /*2cb90*/  MUFU.EX2 R9, R9 ;  /* 0x0000000900097308 */ /* 0x000f700000000800 */
[----:B------:R-:W0:Y:S01]  /*2cba0*/  MUFU.EX2 R24, R62 ;  /* 0x0000003e00187308 */ /* 0x000e220000000800 */
[----:B------:R1:W-:Y:S01]  /*2cbb0*/  ST.E desc[UR4][R6.64+0x4], R59 ;  /* 0x0000043b06007985 */ /* 0x0003e2000c101904 */
[----:B-----5:R-:W-:Y:S01]  /*2cbc0*/  FMUL.FTZ R61, R9, R58 ;  /* 0x0000003a093d7220 */ /* 0x020fe20000410000 */
[----:B0-----:R-:W-:-:S04]  /*2cbd0*/  FMUL.FTZ R63, R24, R65 ;  /* 0x00000041183f7220 */ /* 0x001fc80000410000 */
[----:B------:R-:W-:Y:S04]  /*2cbe0*/  ST.E desc[UR6][R6.64+0x10], R61 ;  /* 0x0000103d06007985 */ /* 0x000fe8000c101906 */
[----:B------:R0:W-:Y:S04]  /*2cbf0*/  ST.E desc[UR8][R6.64+0x14], R63 ;  /* 0x0000143f06007985 */ /* 0x0001e8000c101908 */
[----:B------:R-:W2:Y:S04]  /*2cc00*/  LDL.64 R2, [R0+0x70] ;  /* 0x0000700000027983 */ /* 0x000ea80000100a00 */
[----:B--2---:R-:W0:Y:S04]  /*2cc10*/  LD.E R65, desc[UR6][R2.64+0x20] ;  /* 0x0000200602417980 */ /* 0x004e28000c101900 */
[----:B------:R-:W0:Y:S04]  /*2cc20*/  LD.E R58, desc[UR4][R2.64] ;  /* 0x00000004023a7980 */ /* 0x000e28000c101900 */
[----:B------:R-:W2:Y:S04]  /*2cc30*/  LD.E R62, desc[UR8][R2.64+0x4] ;  /* 0x00000408023e7980 */ /* 0x000ea8000c101900 */
[----:B-1----:R-:W3:Y:S04]  /*2cc40*/  LD.E R59, desc[UR4][R2.64+0x10] ;  /* 0x00001004023b7980 */ /* 0x002ee8000c101900 */
[----:B------:R-:W4:Y:S01]  /*2cc50*/  LD.E R64, desc[UR6][R2.64+0x14] ;  /* 0x0000140602407980 */ /* 0x000f22000c101900 */
[C---:B0-----:R-:W-:Y:S01]  /*2cc60*/  FMUL.FTZ R6, R58.reuse, R65 ;  /* 0x000000413a067220 */ /* 0x041fe20000410000 */
        /* <DEDUP_REMOVED lines=14> */
[-C--:B------:R-:W-:Y:S01]  /*2cd50*/  FFMA.FTZ R216, R12, R65.reuse, -R62 ;  /* 0x000000410cd87223 */ /* 0x080fe2000001083e */
[----:B------:R-:W-:-:S06]  /*2cd60*/  FFMA.FTZ R187, R15, R65, -R6 ;  /* 0x000000410fbb7223 */ /* 0x000fcc0000010806 */
[----:B------:R-:W0:Y:S01]  /*2cd70*/  MUFU.EX2 R215, R215 ;  /* 0x000000d700d77308 */ /* 0x000e220000000800 */
[----:B------:R-:W-:-:S07]  /*2cd80*/  FFMA.FTZ R15, R54, R65, -R62 ;  /* 0x00000041360f7223 */ /* 0x000fce000001083e */
[----:B------:R-:W1:Y:S01]  /*2cd90*/  MUFU.EX2 R214, R214 ;  /* 0x000000d600d67308 */ /* 0x000e620000000800 */
[-CC-:B------:R-:W-:Y:S01]  /*2cda0*/  FFMA.FTZ R34, R34, R65.reuse, -R6.reuse ;  /* 0x0000004122227223 */ /* 0x180fe20000010806 */
[----:B------:R-:W-:-:S06]  /*2cdb0*/  FFMA.FTZ R186, R14, R65, -R6 ;  /* 0x000000410eba7223 */ /* 0x000fcc0000010806 */
[----:B------:R-:W2:Y:S01]  /*2cdc0*/  MUFU.EX2 R154, R154 ;  /* 0x0000009a009a7308 */ /* 0x000ea20000000800 */
[-C--:B------:R-:W-:Y:S01]  /*2cdd0*/  FFMA.FTZ R178, R21, R65.reuse, -R6 ;  /* 0x0000004115b27223 */ /* 0x080fe20000010806 */
[----:B------:R-:W-:-:S06]  /*2cde0*/  FFMA.FTZ R14, R25, R65, -R62 ;  /* 0x00000041190e7223 */ /* 0x000fcc000001083e */
[----:B------:R-:W5:Y:S01]  /*2cdf0*/  MUFU.EX2 R155, R155 ;  /* 0x0000009b009b7308 */ /* 0x000f620000000800 */
[-CC-:B------:R-:W-:Y:S01]  /*2ce00*/  FFMA.FTZ R35, R35, R65.reuse, -R6.reuse ;  /* 0x0000004123237223 */ /* 0x180fe20000010806 */
[-CC-:B------:R-:W-:Y:S01]  /*2ce10*/  FFMA.FTZ R36, R36, R65.reuse, -R6.reuse ;  /* 0x0000004124247223 */ /* 0x180fe20000010806 */
[-CC-:B------:R-:W-:Y:S01]  /*2ce20*/  FFMA.FTZ R37, R37, R65.reuse, -R6.reuse ;  /* 0x0000004125257223 */ /* 0x180fe20000010806 */
[----:B------:R-:W-:-:S04]  /*2ce30*/  FFMA.FTZ R163, R38, R65, -R6 ;  /* 0x0000004126a37223 */ /* 0x000fc80000010806 */
[----:B------:R-:W5:Y:S01]  /*2ce40*/  MUFU.EX2 R213, R213 ;  /* 0x000000d500d57308 */ /* 0x000f620000000800 */
[-CC-:B------:R-:W-:Y:S01]  /*2ce50*/  FFMA.FTZ R162, R39, R65.reuse, -R6.reuse ;  /* 0x0000004127a27223 */ /* 0x180fe20000010806 */
[-CC-:B------:R-:W-:Y:S01]  /*2ce60*/  FFMA.FTZ R165, R40, R65.reuse, -R6.reuse ;  /* 0x0000004128a57223 */ /* 0x180fe20000010806 */
[-CC-:B------:R-:W-:Y:S01]  /*2ce70*/  FFMA.FTZ R164, R41, R65.reuse, -R6.reuse ;  /* 0x0000004129a47223 */ /* 0x180fe20000010806 */
[-CC-:B------:R-:W-:Y:S01]  /*2ce80*/  FFMA.FTZ R170, R42, R65.reuse, -R6.reuse ;  /* 0x000000412aaa7223 */ /* 0x180fe20000010806 */
[----:B------:R-:W-:-:S03]  /*2ce90*/  FFMA.FTZ R169, R43, R65, -R6 ;  /* 0x000000412ba97223 */ /* 0x000fc60000010806 */
[----:B------:R-:W5:Y:S01]  /*2cea0*/  MUFU.EX2 R216, R216 ;  /* 0x000000d800d87308 */ /* 0x000f620000000800 */
[-CC-:B------:R-:W-:Y:S01]  /*2ceb0*/  FFMA.FTZ R172, R44, R65.reuse, -R6.reuse ;  /* 0x000000412cac7223 */ /* 0x180fe20000010806 */
[-CC-:B------:R-:W-:Y:S01]  /*2cec0*/  FFMA.FTZ R171, R45, R65.reuse, -R6.reuse ;  /* 0x000000412dab7223 */ /* 0x180fe20000010806 */
[-CC-:B------:R-:W-:Y:S01]  /*2ced0*/  FFMA.FTZ R177, R20, R65.reuse, -R6.reuse ;  /* 0x0000004114b17223 */ /* 0x180fe20000010806 */
[-CC-:B------:R-:W-:Y:S01]  /*2cee0*/  FFMA.FTZ R180, R19, R65.reuse, -R6.reuse ;  /* 0x0000004113b47223 */ /* 0x180fe20000010806 */
[-CC-:B------:R-:W-:Y:S01]  /*2cef0*/  FFMA.FTZ R179, R18, R65.reuse, -R6.reuse ;  /* 0x0000004112b37223 */ /* 0x180fe20000010806 */
[-CC-:B------:R-:W-:Y:S01]  /*2cf00*/  FFMA.FTZ R185, R13, R65.reuse, -R6.reuse ;  /* 0x000000410db97223 */ /* 0x180fe20000010806 */
[-C--:B------:R-:W-:Y:S01]  /*2cf10*/  FFMA.FTZ R184, R8, R65.reuse, -R6 ;  /* 0x0000004108b87223 */ /* 0x080fe20000010806 */
[----:B------:R-:W5:Y:S01]  /*2cf20*/  MUFU.EX2 R21, R34 ;  /* 0x0000002200157308 */ /* 0x000f620000000800 */
[----:B---3--:R-:W-:Y:S01]  /*2cf30*/  FADD.FTZ R6, R152, R59 ;  /* 0x0000003b98067221 */ /* 0x008fe20000010000 */
[----:B----4-:R-:W-:Y:S01]  /*2cf40*/  FADD.FTZ R7, R153, R64 ;  /* 0x0000004099077221 */ /* 0x010fe20000010000 */
[----:B------:R-:W-:-:S05]  /*2cf50*/  FFMA.FTZ R13, R28, R65, -R62 ;  /* 0x000000411c0d7223 */ /* 0x000fca000001083e */
[----:B------:R-:W3:Y:S01]  /*2cf60*/  MUFU.EX2 R15, R15 ;  /* 0x0000000f000f7308 */ /* 0x000ee20000000800 */
[----:B0-----:R-:W-:Y:S01]  /*2cf70*/  FADD.FTZ R25, R215, R6 ;  /* 0x00000006d7197221 */ /* 0x001fe20000010000 */
[----:B-1----:R-:W-:Y:S01]  /*2cf80*/  FADD.FTZ R6, R214, R7 ;  /* 0x00000007d6067221 */ /* 0x002fe20000010000 */
[----:B------:R-:W-:-:S05]  /*2cf90*/  FFMA.FTZ R12, R30, R65, -R62 ;  /* 0x000000411e0c7223 */ /* 0x000fca000001083e */
[----:B------:R-:W0:Y:S01]  /*2cfa0*/  MUFU.EX2 R20, R35 ;  /* 0x0000002300147308 */ /* 0x000e220000000800 */
[----:B--2---:R-:W-:Y:S01]  /*2cfb0*/  FADD.FTZ R8, R154, R25 ;  /* 0x000000199a087221 */ /* 0x004fe20000010000 */
[----:B-----5:R-:W-:-:S06]  /*2cfc0*/  FADD.FTZ R7, R155, R6 ;  /* 0x000000069b077221 */ /* 0x020fcc0000010000 */
[----:B------:R-:W1:Y:S01]  /*2cfd0*/  MUFU.EX2 R14, R14 ;  /* 0x0000000e000e7308 */ /* 0x000e620000000800 */
[----:B------:R-:W-:Y:S01]  /*2cfe0*/  FFMA.FTZ R11, R72, R65, -R62 ;  /* 0x00000041480b7223 */ /* 0x000fe2000001083e */
[----:B------:R-:W-:-:S06]  /*2cff0*/  FADD.FTZ R8, R213, R8 ;  /* 0x00000008d5087221 */ /* 0x000fcc0000010000 */
[----:B------:R-:W2:Y:S01]  /*2d000*/  MUFU.EX2 R19, R36 ;  /* 0x0000002400137308 */ /* 0x000ea20000000800 */
[----:B------:R-:W-:Y:S01]  /*2d010*/  FADD.FTZ R6, R216, R7 ;  /* 0x00000007d8067221 */ /* 0x000fe20000010000 */
[----:B------:R-:W-:-:S06]  /*2d020*/  FFMA.FTZ R166, R73, R65, -R62 ;  /* 0x0000004149a67223 */ /* 0x000fcc000001083e */
[----:B------:R-:W4:Y:S01]  /*2d030*/  MUFU.EX2 R13, R13 ;  /* 0x0000000d000d7308 */ /* 0x000f220000000800 */
[----:B------:R-:W-:Y:S01]  /*2d040*/  FADD.FTZ R7, R21, R8 ;  /* 0x0000000815077221 */ /* 0x000fe20000010000 */
[----:B---3--:R-:W-:-:S06]  /*2d050*/  FADD.FTZ R25, R15, R6 ;  /* 0x000000060f197221 */ /* 0x008fcc0000010000 */
[----:B------:R-:W3:Y:S01]  /*2d060*/  MUFU.EX2 R18, R37 ;  /* 0x0000002500127308 */ /* 0x000ee20000000800 */
[----:B------:R-:W-:-:S07]  /*2d070*/  FFMA.FTZ R168, R46, R65, -R62 ;  /* 0x000000412ea87223 */ /* 0x000fce000001083e */
[----:B------:R-:W5:Y:S01]  /*2d080*/  MUFU.EX2 R12, R12 ;  /* 0x0000000c000c7308 */ /* 0x000f620000000800 */
[----:B0-----:R-:W-:Y:S01]  /*2d090*/  FADD.FTZ R6, R20, R7 ;  /* 0x0000000714067221 */ /* 0x001fe20000010000 */
[----:B-1----:R-:W-:-:S06]  /*2d0a0*/  FADD.FTZ R8, R14, R25 ;  /* 0x000000190e087221 */ /* 0x002fcc0000010000 */
[----:B------:R-:W0:Y:S01]  /*2d0b0*/  MUFU.EX2 R163, R163 ;  /* 0x000000a300a37308 */ /* 0x000e220000000800 */
[----:B------:R-:W-:-:S07]  /*2d0c0*/  FFMA.FTZ R167, R74, R65, -R62 ;  /* 0x000000414aa77223 */ /* 0x000fce000001083e */
[----:B------:R-:W1:Y:S01]  /*2d0d0*/  MUFU.EX2 R11, R11 ;  /* 0x0000000b000b7308 */ /* 0x000e620000000800 */
[----:B--2---:R-:W-:Y:S01]  /*2d0e0*/  FADD.FTZ R7, R19, R6 ;  /* 0x0000000613077221 */ /* 0x004fe20000010000 */
[----:B----4-:R-:W-:-:S06]  /*2d0f0*/  FADD.FTZ R25, R13, R8 ;  /* 0x000000080d197221 */ /* 0x010fcc0000010000 */
[----:B------:R-:W2:Y:S01]  /*2d100*/  MUFU.EX2 R162, R162 ;  /* 0x000000a200a27308 */ /* 0x000ea20000000800 */
[----:B------:R-:W-:-:S07]  /*2d110*/  FFMA.FTZ R174, R48, R65, -R62 ;  /* 0x0000004130ae7223 */ /* 0x000fce000001083e */
[----:B------:R-:W4:Y:S01]  /*2d120*/  MUFU.EX2 R166, R166 ;  /* 0x000000a600a67308 */ /* 0x000f220000000800 */
[----:B---3--:R-:W-:Y:S01]  /*2d130*/  FADD.FTZ R6, R18, R7 ;  /* 0x0000000712067221 */ /* 0x008fe20000010000 */
[----:B-----5:R-:W-:-:S06]  /*2d140*/  FADD.FTZ R8, R12, R25 ;  /* 0x000000190c087221 */ /* 0x020fcc0000010000 */
        /* <DEDUP_REMOVED lines=55> */
[----:B------:R-:W2:Y:S08]  /*2d4c0*/  MUFU.EX2 R186, R186 ;  /* 0x000000ba00ba7308 */ /* 0x000eb00000000800 */
[----:B------:R-:W4:Y:S01]  /*2d4d0*/  MUFU.EX2 R160, R160 ;  /* 0x000000a000a07308 */ /* 0x000f220000000800 */
[----:B---3--:R-:W-:Y:S01]  /*2d4e0*/  FADD.FTZ R6, R179, R6 ;  /* 0x00000006b3067221 */ /* 0x008fe20000010000 */
[----:B-----5:R-:W-:-:S06]  /*2d4f0*/  FADD.FTZ R8, R23, R8 ;  /* 0x0000000817087221 */ /* 0x020fcc0000010000 */
[----:B------:R-:W3:Y:S08]  /*2d500*/  MUFU.EX2 R185, R185 ;  /* 0x000000b900b97308 */ /* 0x000ef00000000800 */
[----:B------:R-:W5:Y:S01]  /*2d510*/  MUFU.EX2 R159, R159 ;  /* 0x0000009f009f7308 */ /* 0x000f620000000800 */
[----:B0-----:R-:W-:Y:S01]  /*2d520*/  FADD.FTZ R7, R187, R6 ;  /* 0x00000006bb077221 */ /* 0x001fe20000010000 */
[----:B-1----:R-:W-:-:S06]  /*2d530*/  FADD.FTZ R25, R161, R8 ;  /* 0x00000008a1197221 */ /* 0x002fcc0000010000 */
[----:B------:R-:W0:Y:S08]  /*2d540*/  MUFU.EX2 R184, R184 ;  /* 0x000000b800b87308 */ /* 0x000e300000000800 */
[----:B------:R-:W1:Y:S01]  /*2d550*/  MUFU.EX2 R158, R158 ;  /* 0x0000009e009e7308 */ /* 0x000e620000000800 */
[----:B--2---:R-:W-:Y:S01]  /*2d560*/  FADD.FTZ R6, R186, R7 ;  /* 0x00000007ba067221 */ /* 0x004fe20000010000 */
[----:B----4-:R-:W-:-:S03]  /*2d570*/  FADD.FTZ R8, R160, R25 ;  /* 0x00000019a0087221 */ /* 0x010fc60000010000 */
[----:B---3--:R-:W-:Y:S01]  /*2d580*/  FADD.FTZ R7, R185, R6 ;  /* 0x00000006b9077221 */ /* 0x008fe20000010000 */
[----:B-----5:R-:W-:-:S03]  /*2d590*/  FADD.FTZ R25, R159, R8 ;  /* 0x000000089f197221 */ /* 0x020fc60000010000 */
[----:B0-----:R-:W-:Y:S01]  /*2d5a0*/  FADD.FTZ R27, R184, R7 ;  /* 0x00000007b81b7221 */ /* 0x001fe20000010000 */
[----:B-1----:R-:W-:-:S04]  /*2d5b0*/  FADD.FTZ R25, R158, R25 ;  /* 0x000000199e197221 */ /* 0x002fc80000010000 */
[----:B------:R-:W-:Y:S04]  /*2d5c0*/  ST.E desc[UR4][R2.64+0x10], R27 ;  /* 0x0000101b02007985 */ /* 0x000fe8000c101904 */
[----:B------:R0:W-:Y:S04]  /*2d5d0*/  ST.E desc[UR6][R2.64+0x14], R25 ;  /* 0x0000141902007985 */ /* 0x0001e8000c101906 */
[----:B------:R-:W0:Y:S01]  /*2d5e0*/  LDL.64 R6, [R0+0x80] ;  /* 0x0000800000067983 */ /* 0x000e220000100a00 */
[----:B------:R-:W-:Y:S02]  /*2d5f0*/  R2UR UR10, R4 ;  /* 0x00000000040a72ca */ /* 0x000fe400000e0000 */
[----:B------:R-:W-:-:S02]  /*2d600*/  R2UR UR11, R5 ;  /* 0x00000000050b72ca */ /* 0x000fc400000e0000 */
[----:B------:R-:W-:Y:S02]  /*2d610*/  R2UR UR18, R4 ;  /* 0x00000000041272ca */ /* 0x000fe400000e0000 */
[----:B------:R-:W-:-:S09]  /*2d620*/  R2UR UR19, R5 ;  /* 0x00000000051372ca */ /* 0x000fd200000e0000 */
[----:B0-----:R-:W2:Y:S04]  /*2d630*/  LD.E R2, desc[UR10][R6.64+0x14] ;  /* 0x0000140a06027980 */ /* 0x001ea8000c101900 */
[----:B------:R-:W3:Y:S04]  /*2d640*/  LD.E R8, desc[UR4][R6.64] ;  /* 0x0000000406087980 */ /* 0x000ee8000c101900 */
[----:B------:R-:W4:Y:S04]  /*2d650*/  LD.E R34, desc[UR4][R6.64+0x30] ;  /* 0x0000300406227980 */ /* 0x000f28000c101900 */
        /* <DEDUP_REMOVED lines=45> */
[----:B--2---:R-:W-:-:S03]  /*2d930*/  FMUL.FTZ R29, R9, R2 ;  /* 0x00000002091d7220 */ /* 0x004fc60000410000 */
[----:B------:R-:W2:Y:S01]  /*2d940*/  LD.E R2, desc[UR18][R6.64+0x150] ;  /* 0x0001501206027980 */ /* 0x000ea2000c101900 */
[----:B---3--:R-:W-:-:S05]  /*2d950*/  FMUL.FTZ R3, R9, R8 ;  /* 0x0000000809037220 */ /* 0x008fca0000410000 */
[----:B------:R4:W-:Y:S02]  /*2d960*/  ST.E desc[UR4][R6.64], R3 ;  /* 0x0000000306007985 */ /* 0x0009e4000c101904 */
[----:B----4-:R-:W-:-:S05]  /*2d970*/  FMUL.FTZ R3, R9, R34 ;  /* 0x0000002209037220 */ /* 0x010fca0000410000 */
[----:B------:R5:W-:Y:S02]  /*2d980*/  ST.E desc[UR4][R6.64+0x30], R3 ;  /* 0x0000300306007985 */ /* 0x000be4000c101904 */
[----:B-----5:R-:W-:-:S05]  /*2d990*/  FMUL.FTZ R3, R9, R46 ;  /* 0x0000002e09037220 */ /* 0x020fca0000410000 */
[----:B------:R0:W-:Y:S02]  /*2d9a0*/  ST.E desc[UR4][R6.64+0x60], R3 ;  /* 0x0000600306007985 */ /* 0x0001e4000c101904 */
[----:B0-----:R-:W-:-:S05]  /*2d9b0*/  FMUL.FTZ R3, R9, R60 ;  /* 0x0000003c09037220 */ /* 0x001fca0000410000 */
[----:B------:R0:W-:Y:S02]  /*2d9c0*/  ST.E desc[UR4][R6.64+0x94], R3 ;  /* 0x0000940306007985 */ /* 0x0001e4000c101904 */
[----:B0-----:R-:W-:-:S05]  /*2d9d0*/  FMUL.FTZ R3, R9, R76 ;  /* 0x0000004c09037220 */ /* 0x001fca0000410000 */
[----:B------:R0:W-:Y:S02]  /*2d9e0*/  ST.E desc[UR4][R6.64+0xd4], R3 ;  /* 0x0000d40306007985 */ /* 0x0001e4000c101904 */
[----:B0-----:R-:W-:-:S05]  /*2d9f0*/  FMUL.FTZ R3, R9, R92 ;  /* 0x0000005c09037220 */ /* 0x001fca0000410000 */
[----:B------:R2:W-:Y:S02]  /*2da00*/  ST.E desc[UR4][R6.64+0x114], R3 ;  /* 0x0001140306007985 */ /* 0x0005e4000c101904 */
[C---:B--2---:R-:W-:Y:S02]  /*2da10*/  FMUL.FTZ R3, R9.reuse, R2 ;  /* 0x0000000209037220 */ /* 0x044fe40000410000 */
[----:B------:R-:W2:Y:S01]  /*2da20*/  LD.E R2, desc[UR6][R6.64+0x154] ;  /* 0x0001540606027980 */ /* 0x000ea2000c101900 */
[----:B------:R-:W-:-:S05]  /*2da30*/  FMUL.FTZ R25, R9, R26 ;  /* 0x0000001a09197220 */ /* 0x000fca0000410000 */
[----:B------:R0:W-:Y:S02]  /*2da40*/  ST.E desc[UR6][R6.64+0x4], R25 ;  /* 0x0000041906007985 */ /* 0x0001e4000c101906 */
[----:B0-----:R-:W-:-:S05]  /*2da50*/  FMUL.FTZ R25, R9, R36 ;  /* 0x0000002409197220 */ /* 0x001fca0000410000 */
        /* <DEDUP_REMOVED lines=76> */
[----:B------:R-:W-:Y:S04]  /*2df20*/  ST.E desc[UR4][R6.64+0x1d4], R27 ;  /* 0x0001d41b06007985 */ /* 0x000fe8000c101904 */
[----:B------:R0:W-:Y:S04]  /*2df30*/  ST.E desc[UR4][R6.64+0x1e0], R3 ;  /* 0x0001e00306007985 */ /* 0x0001e8000c101904 */
[----:B------:R1:W-:Y:S04]  /*2df40*/  ST.E desc[UR4][R6.64+0x1e4], R25 ;  /* 0x0001e41906007985 */ /* 0x0003e8000c101904 */
[----:B0-----:R-:W3:Y:S04]  /*2df50*/  LD.E R3, desc[UR6][R6.64+0x8] ;  /* 0x0000080606037980 */ /* 0x001ee8000c101900 */
[----:B-1----:R-:W4:Y:S01]  /*2df60*/  LD.E R25, desc[UR6][R6.64+0xc] ;  /* 0x00000c0606197980 */ /* 0x002f22000c101900 */
[C---:B------:R-:W-:Y:S01]  /*2df70*/  FMUL.FTZ R31, R9.reuse, R30 ;  /* 0x0000001e091f7220 */ /* 0x040fe20000410000 */
[----:B--2---:R-:W-:-:S02]  /*2df80*/  FMUL.FTZ R27, R9, R2 ;  /* 0x00000002091b7220 */ /* 0x004fc40000410000 */
[----:B------:R-:W2:Y:S01]  /*2df90*/  LD.E R2, desc[UR6][R6.64+0x1f4] ;  /* 0x0001f40606027980 */ /* 0x000ea2000c101900 */
[C---:B------:R-:W-:Y:S01]  /*2dfa0*/  FMUL.FTZ R33, R9.reuse, R32 ;  /* 0x0000002009217220 */ /* 0x040fe20000410000 */
[C---:B------:R-:W-:Y:S02]  /*2dfb0*/  FMUL.FTZ R35, R9.reuse, R42 ;  /* 0x0000002a09237220 */ /* 0x040fe40000410000 */
[----:B------:R0:W-:Y:S04]  /*2dfc0*/  ST.E desc[UR10][R6.64+0x14], R29 ;  /* 0x0000141d06007985 */ /* 0x0001e8000c10190a */
[----:B------:R1:W-:Y:S01]  /*2dfd0*/  ST.E desc[UR12][R6.64+0x20], R31 ;  /* 0x0000201f06007985 */ /* 0x0003e2000c10190c */
[C---:B0-----:R-:W-:Y:S01]  /*2dfe0*/  FMUL.FTZ R29, R9.reuse, R40 ;  /* 0x00000028091d7220 */ /* 0x041fe20000410000 */
[----:B-1----:R-:W-:-:S02]  /*2dff0*/  FMUL.FTZ R31, R9, R44 ;  /* 0x0000002c091f7220 */ /* 0x002fc40000410000 */
[----:B------:R0:W-:Y:S04]  /*2e000*/  ST.E desc[UR14][R6.64+0x24], R33 ;  /* 0x0000242106007985 */ /* 0x0001e8000c10190e */
[----:B------:R1:W-:Y:S04]  /*2e010*/  ST.E desc[UR10][R6.64+0x44], R29 ;  /* 0x0000441d06007985 */ /* 0x0003e8000c10190a */
[----:B------:R5:W-:Y:S04]  /*2e020*/  ST.E desc[UR16][R6.64+0x50], R35 ;  /* 0x0000502306007985 */ /* 0x000be8000c101910 */
[----:B------:R3:W-:Y:S01]  /*2e030*/  ST.E desc[UR12][R6.64+0x54], R31 ;  /* 0x0000541f06007985 */ /* 0x0007e2000c10190c */
[C---:B0-----:R-:W-:Y:S01]  /*2e040*/  FMUL.FTZ R33, R9.reuse, R54 ;  /* 0x0000003609217220 */ /* 0x041fe20000410000 */
[C---:B-1----:R-:W-:Y:S01]  /*2e050*/  FMUL.FTZ R29, R9.reuse, R52 ;  /* 0x00000034091d7220 */ /* 0x042fe20000410000 */
[C---:B-----5:R-:W-:Y:S01]  /*2e060*/  FMUL.FTZ R35, R9.reuse, R58 ;  /* 0x0000003a09237220 */ /* 0x060fe20000410000 */
[----:B---3--:R-:W-:-:S03]  /*2e070*/  FMUL.FTZ R31, R9, R56 ;  /* 0x00000038091f7220 */ /* 0x008fc60000410000 */
[----:B------:R0:W-:Y:S04]  /*2e080*/  ST.E desc[UR10][R6.64+0x74], R29 ;  /* 0x0000741d06007985 */ /* 0x0001e8000c10190a */
[----:B------:R1:W-:Y:S04]  /*2e090*/  ST.E desc[UR14][R6.64+0x80], R33 ;  /* 0x0000802106007985 */ /* 0x0003e8000c10190e */
[----:B------:R3:W-:Y:S04]  /*2e0a0*/  ST.E desc[UR12][R6.64+0x84], R31 ;  /* 0x0000841f06007985 */ /* 0x0007e8000c10190c */
[----:B------:R5:W-:Y:S01]  /*2e0b0*/  ST.E desc[UR16][R6.64+0x90], R35 ;  /* 0x0000902306007985 */ /* 0x000be2000c101910 */
[C---:B0-----:R-:W-:Y:S01]  /*2e0c0*/  FMUL.FTZ R29, R9.reuse, R66 ;  /* 0x00000042091d7220 */ /* 0x041fe20000410000 */
[C---:B-1----:R-:W-:Y:S01]  /*2e0d0*/  FMUL.FTZ R33, R9.reuse, R70 ;  /* 0x0000004609217220 */ /* 0x042fe20000410000 */
[C---:B---3--:R-:W-:Y:S01]  /*2e0e0*/  FMUL.FTZ R31, R9.reuse, R68 ;  /* 0x00000044091f7220 */ /* 0x048fe20000410000 */
[----:B-----5:R-:W-:-:S02]  /*2e0f0*/  FMUL.FTZ R35, R9, R72 ;  /* 0x0000004809237220 */ /* 0x020fc40000410000 */
[----:B------:R0:W-:Y:S01]  /*2e100*/  ST.E desc[UR10][R6.64+0xb0], R29 ;  /* 0x0000b01d06007985 */ /* 0x0001e2000c10190a */
[----:B------:R-:W-:-:S03]  /*2e110*/  FMUL.FTZ R37, R9, R74 ;  /* 0x0000004a09257220 */ /* 0x000fc60000410000 */
[----:B------:R1:W-:Y:S04]  /*2e120*/  ST.E desc[UR12][R6.64+0xb4], R31 ;  /* 0x0000b41f06007985 */ /* 0x0003e8000c10190c */
[----:B------:R3:W-:Y:S04]  /*2e130*/  ST.E desc[UR14][R6.64+0xc0], R33 ;  /* 0x0000c02106007985 */ /* 0x0007e8000c10190e */
[----:B------:R5:W-:Y:S01]  /*2e140*/  ST.E desc[UR16][R6.64+0xc4], R35 ;  /* 0x0000c42306007985 */ /* 0x000be2000c101910 */
[C---:B0-----:R-:W-:Y:S01]  /*2e150*/  FMUL.FTZ R29, R9.reuse, R82 ;  /* 0x00000052091d7220 */ /* 0x041fe20000410000 */
[C---:B-1----:R-:W-:Y:S01]  /*2e160*/  FMUL.FTZ R31, R9.reuse, R84 ;  /* 0x00000054091f7220 */ /* 0x042fe20000410000 */
[C---:B---3--:R-:W-:Y:S01]  /*2e170*/  FMUL.FTZ R33, R9.reuse, R86 ;  /* 0x0000005609217220 */ /* 0x048fe20000410000 */
[----:B-----5:R-:W-:Y:S01]  /*2e180*/  FMUL.FTZ R35, R9, R88 ;  /* 0x0000005809237220 */ /* 0x020fe20000410000 */
[----:B------:R0:W-:Y:S01]  /*2e190*/  ST.E desc[UR18][R6.64+0xd0], R37 ;  /* 0x0000d02506007985 */ /* 0x0001e2000c101912 */
[----:B------:R-:W-:-:S03]  /*2e1a0*/  FMUL.FTZ R3, R24, R3 ;  /* 0x0000000318037220 */ /* 0x000fc60000410000 */
[----:B------:R1:W-:Y:S01]  /*2e1b0*/  ST.E desc[UR10][R6.64+0xf0], R29 ;  /* 0x0000f01d06007985 */ /* 0x0003e2000c10190a */
[----:B----4-:R-:W-:-:S03]  /*2e1c0*/  FMUL.FTZ R25, R24, R25 ;  /* 0x0000001918197220 */ /* 0x010fc60000410000 */
[----:B------:R3:W-:Y:S04]  /*2e1d0*/  ST.E desc[UR12][R6.64+0xf4], R31 ;  /* 0x0000f41f06007985 */ /* 0x0007e8000c10190c */
[----:B------:R4:W-:Y:S01]  /*2e1e0*/  ST.E desc[UR14][R6.64+0x100], R33 ;  /* 0x0001002106007985 */ /* 0x0009e2000c10190e */
[----:B0-----:R-:W-:-:S03]  /*2e1f0*/  FMUL.FTZ R37, R9, R90 ;  /* 0x0000005a09257220 */ /* 0x001fc60000410000 */
[----:B------:R0:W-:Y:S01]  /*2e200*/  ST.E desc[UR16][R6.64+0x104], R35 ;  /* 0x0001042306007985 */ /* 0x0001e2000c101910 */
[C---:B-1----:R-:W-:Y:S01]  /*2e210*/  FMUL.FTZ R29, R9.reuse, R98 ;  /* 0x00000062091d7220 */ /* 0x042fe20000410000 */
[C---:B---3--:R-:W-:Y:S01]  /*2e220*/  FMUL.FTZ R31, R9.reuse, R100 ;  /* 0x00000064091f7220 */ /* 0x048fe20000410000 */
[C---:B----4-:R-:W-:Y:S01]  /*2e230*/  FMUL.FTZ R33, R9.reuse, R102 ;  /* 0x0000006609217220 */ /* 0x050fe20000410000 */
[C---:B0-----:R-:W-:Y:S01]  /*2e240*/  FMUL.FTZ R35, R9.reuse, R104 ;  /* 0x0000006809237220 */ /* 0x041fe20000410000 */
[----:B------:R0:W-:Y:S04]  /*2e250*/  ST.E desc[UR4][R6.64+0x8], R3 ;  /* 0x0000080306007985 */ /* 0x0001e8000c101904 */
[----:B------:R1:W-:Y:S04]  /*2e260*/  ST.E desc[UR4][R6.64+0xc], R25 ;  /* 0x00000c1906007985 */ /* 0x0003e8000c101904 */
[----:B0-----:R-:W3:Y:S04]  /*2e270*/  LD.E R3, desc[UR6][R6.64+0x1c] ;  /* 0x00001c0606037980 */ /* 0x001ee8000c101900 */
[----:B-1----:R-:W4:Y:S01]  /*2e280*/  LD.E R25, desc[UR6][R6.64+0x28] ;  /* 0x0000280606197980 */ /* 0x002f22000c101900 */
[----:B--2---:R-:W-:-:S05]  /*2e290*/  FMUL.FTZ R9, R9, R2 ;  /* 0x0000000209097220 */ /* 0x004fca0000410000 */
[----:B------:R0:W-:Y:S04]  /*2e2a0*/  ST.E desc[UR4][R6.64+0x1f4], R9 ;  /* 0x0001f40906007985 */ /* 0x0001e8000c101904 */
[----:B0-----:R-:W2:Y:S01]  /*2e2b0*/  LD.E R9, desc[UR6][R6.64+0x18] ;  /* 0x0000180606097980 */ /* 0x001ea2000c101900 */
[C---:B---3--:R-:W-:Y:S01]  /*2e2c0*/  FMUL.FTZ R3, R24.reuse, R3 ;  /* 0x0000000318037220 */ /* 0x048fe20000410000 */
[----:B----4-:R-:W-:-:S04]  /*2e2d0*/  FMUL.FTZ R25, R24, R25 ;  /* 0x0000001918197220 */ /* 0x010fc80000410000 */
        /* <DEDUP_REMOVED lines=42> */
[----:B0-----:R-:W2:Y:S04]  /*2e580*/  LD.E R9, desc[UR6][R6.64+0x8c] ;  /* 0x00008c0606097980 */ /* 0x001ea8000c101900 */
[----:B------:R-:W-:Y:S04]  /*2e590*/  ST.E desc[UR18][R6.64+0x110], R37 ;  /* 0x0001102506007985 */ /* 0x000fe8000c101912 */
[----:B------:R-:W-:Y:S04]  /*2e5a0*/  ST.E desc[UR10][R6.64+0x130], R29 ;  /* 0x0001301d06007985 */ /* 0x000fe8000c10190a */
[----:B------:R-:W-:Y:S04]  /*2e5b0*/  ST.E desc[UR12][R6.64+0x134], R31 ;  /* 0x0001341f06007985 */ /* 0x000fe8000c10190c */
[----:B------:R-:W-:Y:S04]  /*2e5c0*/  ST.E desc[UR14][R6.64+0x140], R33 ;  /* 0x0001402106007985 */ /* 0x000fe8000c10190e */
[----:B------:R-:W-:Y:S04]  /*2e5d0*/  ST.E desc[UR16][R6.64+0x144], R35 ;  /* 0x0001442306007985 */ /* 0x000fe8000c101910 */
[----:B------:R-:W-:Y:S01]  /*2e5e0*/  ST.E desc[UR4][R6.64+0x1f0], R27 ;  /* 0x0001f01b06007985 */ /* 0x000fe2000c101904 */
[C---:B---3--:R-:W-:Y:S01]  /*2e5f0*/  FMUL.FTZ R3, R24.reuse, R3 ;  /* 0x0000000318037220 */ /* 0x048fe20000410000 */
[----:B----4-:R-:W-:-:S04]  /*2e600*/  FMUL.FTZ R25, R24, R25 ;  /* 0x0000001918197220 */ /* 0x010fc80000410000 */
[----:B------:R-:W-:Y:S01]  /*2e610*/  ST.E desc[UR4][R6.64+0x98], R3 ;  /* 0x0000980306007985 */ /* 0x000fe2000c101904 */
[----:B--2---:R-:W-:-:S05]  /*2e620*/  FMUL.FTZ R9, R24, R9 ;  /* 0x0000000918097220 */ /* 0x004fca0000410000 */
[----:B------:R0:W-:Y:S04]  /*2e630*/  ST.E desc[UR4][R6.64+0x8c], R9 ;  /* 0x00008c0906007985 */ /* 0x0001e8000c101904 */
[----:B------:R1:W-:Y:S04]  /*2e640*/  ST.E desc[UR4][R6.64+0x9c], R25 ;  /* 0x00009c1906007985 */ /* 0x0003e8000c101904 */
[----:B0-----:R-:W2:Y:S02]  /*2e650*/  LD.E R9, desc[UR6][R6.64+0xa8] ;  /* 0x0000a80606097980 */ /* 0x001ea4000c101900 */
[----:B--2---:R-:W-:-:S05]  /*2e660*/  FMUL.FTZ R9, R24, R9 ;  /* 0x0000000918097220 */ /* 0x004fca0000410000 */
[----:B------:R0:W-:Y:S04]  /*2e670*/  ST.E desc[UR4][R6.64+0xa8], R9 ;  /* 0x0000a80906007985 */ /* 0x0001e8000c101904 */
[----:B------:R-:W2:Y:S02]  /*2e680*/  LD.E R3, desc[UR6][R6.64+0xac] ;  /* 0x0000ac0606037980 */ /* 0x000ea4000c101900 */
[----:B--2---:R-:W-:-:S05]  /*2e690*/  FMUL.FTZ R3, R24, R3 ;  /* 0x0000000318037220 */ /* 0x004fca0000410000 */
[----:B------:R2:W-:Y:S04]  /*2e6a0*/  ST.E desc[UR4][R6.64+0xac], R3 ;  /* 0x0000ac0306007985 */ /* 0x0005e8000c101904 */
[----:B-1----:R-:W3:Y:S02]  /*2e6b0*/  LD.E R25, desc[UR6][R6.64+0xb8] ;  /* 0x0000b80606197980 */ /* 0x002ee4000c101900 */
[----:B---3--:R-:W-:-:S05]  /*2e6c0*/  FMUL.FTZ R25, R24, R25 ;  /* 0x0000001918197220 */ /* 0x008fca0000410000 */
[----:B------:R1:W-:Y:S04]  /*2e6d0*/  ST.E desc[UR4][R6.64+0xb8], R25 ;  /* 0x0000b81906007985 */ /* 0x0003e8000c101904 */
[----:B0-----:R-:W3:Y:S02]  /*2e6e0*/  LD.E R9, desc[UR6][R6.64+0xbc] ;  /* 0x0000bc0606097980 */ /* 0x001ee4000c101900 */
[----:B---3--:R-:W-:-:S05]  /*2e6f0*/  FMUL.FTZ R9, R24, R9 ;  /* 0x0000000918097220 */ /* 0x008fca0000410000 */
[----:B------:R0:W-:Y:S04]  /*2e700*/  ST.E desc[UR4][R6.64+0xbc], R9 ;  /* 0x0000bc0906007985 */ /* 0x0001e8000c101904 */
[----:B--2---:R-:W2:Y:S02]  /*2e710*/  LD.E R3, desc[UR6][R6.64+0xc8] ;  /* 0x0000c80606037980 */ /* 0x004ea4000c101900 */
        /* <DEDUP_REMOVED lines=116> */
[----:B--2---:R-:W2:Y:S01]  /*2ee60*/  LD.E R3, desc[UR6][R6.64+0x1fc] ;  /* 0x0001fc0606037980 */ /* 0x004ea2000c101900 */
[----:B------:R-:W-:Y:S01]  /*2ee70*/  LEA.HI R28, R197, 0x8, RZ, 0x19 ;  /* 0x00000008c51c7811 */ /* 0x000fe200078fc8ff */
[----:B--2---:R-:W-:-:S05]  /*2ee80*/  FMUL.FTZ R29, R24, R3 ;  /* 0x00000003181d7220 */ /* 0x004fca0000410000 */
[----:B------:R2:W-:Y:S04]  /*2ee90*/  ST.E desc[UR4][R6.64+0x1fc], R29 ;  /* 0x0001fc1d06007985 */ /* 0x0005e8000c101904 */
[----:B------:R-:W3:Y:S01]  /*2eea0*/  LDL.64 R2, [R0+0x80] ;  /* 0x0000800000027983 */ /* 0x000ee20000100a00 */
[----:B------:R4:W-:Y:S06]  /*2eeb0*/  BAR.SYNC.DEFER_BLOCKING R28, 0x100 ;  /* 0x0004001c0000751d */ /* 0x0009ec0000010000 */
[----:B------:R-:W5:Y:S04]  /*2eec0*/  LDL.64 R26, [R0] ;  /* 0x00000000001a7983 */ /* 0x000f680000100a00 */
[----:B-1----:R-:W2:Y:S04]  /*2eed0*/  LDL.64 R24, [R0+0x98] ;  /* 0x0000980000187983 */ /* 0x002ea80000100a00 */
[----:B0-----:R-:W4:Y:S04]  /*2eee0*/  LDL.64 R8, [R0+0x88] ;  /* 0x0000880000087983 */ /* 0x001f280000100a00 */
[----:B---3--:R-:W3:Y:S04]  /*2eef0*/  LD.E R31, desc[UR4][R2.64] ;  /* 0x00000004021f7980 */ /* 0x008ee8000c101900 */
[----:B-----5:R-:W5:Y:S04]  /*2ef00*/  LD.E R217, desc[UR6][R26.64] ;  /* 0x000000061ad97980 */ /* 0x020f68000c101900 */
[----:B--2---:R-:W5:Y:S04]  /*2ef10*/  LD.E.64 R6, desc[UR4][R24.64] ;  /* 0x0000000418067980 */ /* 0x004f68000c101b00 */
[----:B---3--:R-:W-:Y:S04]  /*2ef20*/  ST.E desc[UR8][R2.64], R31 ;  /* 0x0000001f02007985 */ /* 0x008fe8000c101908 */
[----:B------:R-:W2:Y:S04]  /*2ef30*/  LD.E R29, desc[UR10][R2.64+0x4] ;  /* 0x0000040a021d7980 */ /* 0x000ea8000c101900 */
[----:B--2---:R0:W-:Y:S04]  /*2ef40*/  ST.E desc[UR4][R2.64+0x4], R29 ;  /* 0x0000041d02007985 */ /* 0x0041e8000c101904 */
[----:B------:R-:W2:Y:S04]  /*2ef50*/  LD.E R33, desc[UR6][R2.64+0x8] ;  /* 0x0000080602217980 */ /* 0x000ea8000c101900 */
[----:B--2---:R-:W-:Y:S04]  /*2ef60*/  ST.E desc[UR4][R2.64+0x8], R33 ;  /* 0x0000082102007985 */ /* 0x004fe8000c101904 */
[----:B------:R-:W2:Y:S04]  /*2ef70*/  LD.E R27, desc[UR6][R2.64+0xc] ;  /* 0x00000c06021b7980 */ /* 0x000ea8000c101900 */
[----:B--2---:R1:W-:Y:S04]  /*2ef80*/  ST.E desc[UR4][R2.64+0xc], R27 ;  /* 0x00000c1b02007985 */ /* 0x0043e8000c101904 */
[----:B------:R-:W2:Y:S04]  /*2ef90*/  LD.E R25, desc[UR6][R2.64+0x10] ;  /* 0x0000100602197980 */ /* 0x000ea8000c101900 */
[----:B--2---:R2:W-:Y:S04]  /*2efa0*/  ST.E desc[UR4][R2.64+0x10], R25 ;  /* 0x0000101902007985 */ /* 0x0045e8000c101904 */
[----:B0-----:R-:W3:Y:S04]  /*2efb0*/  LD.E R29, desc[UR6][R2.64+0x14] ;  /* 0x00001406021d7980 */ /* 0x001ee8000c101900 */
[----:B---3--:R0:W-:Y:S04]  /*2efc0*/  ST.E desc[UR4][R2.64+0x14], R29 ;  /* 0x0000141d02007985 */ /* 0x0081e8000c101904 */
[----:B------:R-:W3:Y:S04]  /*2efd0*/  LD.E R31, desc[UR6][R2.64+0x18] ;  /* 0x00001806021f7980 */ /* 0x000ee8000c101900 */
[----:B---3--:R3:W-:Y:S04]  /*2efe0*/  ST.E desc[UR4][R2.64+0x18], R31 ;  /* 0x0000181f02007985 */ /* 0x0087e8000c101904 */
[----:B-1----:R-:W4:Y:S04]  /*2eff0*/  LD.E R27, desc[UR6][R2.64+0x1c] ;  /* 0x00001c06021b7980 */ /* 0x002f28000c101900 */
[----:B----4-:R1:W-:Y:S04]  /*2f000*/  ST.E desc[UR4][R2.64+0x1c], R27 ;  /* 0x00001c1b02007985 */ /* 0x0103e8000c101904 */
[----:B--2---:R-:W2:Y:S04]  /*2f010*/  LD.E R25, desc[UR6][R2.64+0x20] ;  /* 0x0000200602197980 */ /* 0x004ea8000c101900 */
[----:B--2---:R2:W-:Y:S04]  /*2f020*/  ST.E desc[UR4][R2.64+0x20], R25 ;  /* 0x0000201902007985 */ /* 0x0045e8000c101904 */
[----:B0-----:R-:W4:Y:S04]  /*2f030*/  LD.E R29, desc[UR6][R2.64+0x24] ;  /* 0x00002406021d7980 */ /* 0x001f28000c101900 */
[----:B----4-:R0:W-:Y:S04]  /*2f040*/  ST.E desc[UR4][R2.64+0x24], R29 ;  /* 0x0000241d02007985 */ /* 0x0101e8000c101904 */
[----:B---3--:R-:W3:Y:S04]  /*2f050*/  LD.E R31, desc[UR6][R2.64+0x28] ;  /* 0x00002806021f7980 */ /* 0x008ee8000c101900 */
        /* <DEDUP_REMOVED lines=230> */
[----:B----4-:R-:W-:Y:S04]  /*2fec0*/  ST.E desc[UR4][R2.64+0x1f4], R29 ;  /* 0x0001f41d02007985 */ /* 0x010fe8000c101904 */
[----:B---3--:R-:W3:Y:S04]  /*2fed0*/  LD.E R31, desc[UR6][R2.64+0x1f8] ;  /* 0x0001f806021f7980 */ /* 0x008ee8000c101900 */
[----:B---3--:R-:W-:Y:S04]  /*2fee0*/  ST.E desc[UR4][R2.64+0x1f8], R31 ;  /* 0x0001f81f02007985 */ /* 0x008fe8000c101904 */
[----:B-1----:R-:W3:Y:S01]  /*2fef0*/  LD.E R27, desc[UR6][R2.64+0x1fc] ;  /* 0x0001fc06021b7980 */ /* 0x002ee2000c101900 */
        /* <DEDUP_REMOVED lines=28> */
[----:B------:R-:W-:Y:S02]  /*300c0*/  R2UR UR56, R4 ;  /* 0x00000000043872ca */ /* 0x000fe400000e0000 */
[----:B------:R-:W-:Y:S01]  /*300d0*/  R2UR UR57, R5 ;  /* 0x00000000053972ca */ /* 0x000fe200000e0000 */
[----:B---3--:R0:W-:Y:S04]  /*300e0*/  ST.E desc[UR4][R2.64+0x1fc], R27 ;  /* 0x0001fc1b02007985 */ /* 0x0081e8000c101904 */
[----:B------:R-:W3:Y:S04]  /*300f0*/  LD.E R218, desc[UR16][R8.64] ;  /* 0x0000001008da7980 */ /* 0x000ee8000c101900 */
[----:B------:R-:W4:Y:S04]  /*30100*/  LD.E R24, desc[UR18][R2.64] ;  /* 0x0000001202187980 */ /* 0x000f28000c101900 */
[----:B--2---:R-:W4:Y:S04]  /*30110*/  LD.E R25, desc[UR20][R2.64+0x4] ;  /* 0x0000041402197980 */ /* 0x004f28000c101900 */
[----:B------:R-:W4:Y:S04]  /*30120*/  LD.E R26, desc[UR22][R2.64+0x8] ;  /* 0x00000816021a7980 */ /* 0x000f28000c101900 */
[----:B0-----:R-:W4:Y:S04]  /*30130*/  LD.E R27, desc[UR24][R2.64+0xc] ;  /* 0x00000c18021b7980 */ /* 0x001f28000c101900 */
        /* <DEDUP_REMOVED lines=123> */
[----:B------:R-:W4:Y:S01]  /*308f0*/  LD.E R151, desc[UR52][R2.64+0x1fc] ;  /* 0x0001fc3402977980 */ /* 0x000f22000c101900 */
[----:B-----5:R-:W-:Y:S01]  /*30900*/  IMAD R6, R217, 0xc00, R6 ;  /* 0x00000c00d9067824 */ /* 0x020fe200078e0206 */
[----:B---3--:R-:W-:-:S02]  /*30910*/  ISETP.NE.U32.AND P1, PT, R218, RZ, PT ;  /* 0x000000ffda00720c */ /* 0x008fc40003f25070 */
        /* <DEDUP_REMOVED lines=27> */
[----:B----4-:R-:W-:-:S06]  /*30ad0*/  WARPGROUP.ARRIVE ;  /* 0x00000000000079c5 */ /* 0x010fcc0000000000 */
        /* <DEDUP_REMOVED lines=15> */
[----:B------:R-:W-:Y:S02]  /*30bd0*/  R2UR UR4, R4 ;  /* 0x00000000040472ca */ /* 0x000fe400000e0000 */
[----:B------:R-:W-:-:S13]  /*30be0*/  R2UR UR5, R5 ;  /* 0x00000000050572ca */ /* 0x000fda00000e0000 */
        /* <DEDUP_REMOVED lines=359> */
[C---:B------:R-:W-:Y:S01]  /*32260*/  R2UR UR19, R5.reuse ;  /* 0x00000000051372ca */ /* 0x040fe200000e0000 */
[----:B------:R5:W-:Y:S01]  /*32270*/  ST.E desc[UR24][R2.64+0x1f4], R149 ;  /* 0x0001f49502007985 */ /* 0x000be2000c101918 */
        /* <DEDUP_REMOVED lines=12> */
[C---:B------:R-:W-:Y:S02]  /*32340*/  R2UR UR52, R4.reuse ;  /* 0x00000000043472ca */ /* 0x040fe400000e0000 */
[----:B------:R-:W-:Y:S01]  /*32350*/  R2UR UR53, R5 ;  /* 0x00000000053572ca */ /* 0x000fe200000e0000 */
[----:B------:R5:W-:Y:S01]  /*32360*/  ST.E desc[UR6][R2.64+0x1f8], R150 ;  /* 0x0001f89602007985 */ /* 0x000be2000c101906 */
[----:B------:R-:W-:-:S03]  /*32370*/  R2UR UR60, R4 ;  /* 0x00000000043c72ca */ /* 0x000fc600000e0000 */
[----:B------:R5:W-:Y:S01]  /*32380*/  ST.E desc[UR8][R2.64+0x1fc], R151 ;  /* 0x0001fc9702007985 */ /* 0x000be2000c101908 */
[----:B------:R-:W-:-:S03]  /*32390*/  R2UR UR61, R5 ;  /* 0x00000000053d72ca */ /* 0x000fc600000e0000 */
[----:B------:R-:W-:Y:S01]  /*323a0*/  ST.E desc[UR16][R8.64], R189 ;  /* 0x000000bd08007985 */ /* 0x000fe2000c101910 */
[C---:B------:R-:W-:Y:S02]  /*323b0*/  R2UR UR58, R4.reuse ;  /* 0x00000000043a72ca */ /* 0x040fe400000e0000 */
[C---:B------:R-:W-:Y:S01]  /*323c0*/  R2UR UR59, R5.reuse ;  /* 0x00000000053b72ca */ /* 0x040fe200000e0000 */
[----:B0-----:R-:W5:Y:S01]  /*323d0*/  LD.E R24, desc[UR18][R2.64] ;  /* 0x0000001202187980 */ /* 0x001f62000c101900 */
[C---:B------:R-:W-:Y:S02]  /*323e0*/  R2UR UR56, R4.reuse ;  /* 0x00000000043872ca */ /* 0x040fe400000e0000 */
[C---:B------:R-:W-:Y:S01]  /*323f0*/  R2UR UR57, R5.reuse ;  /* 0x00000000053972ca */ /* 0x040fe200000e0000 */
[----:B-1----:R-:W5:Y:S01]  /*32400*/  LD.E R25, desc[UR20][R2.64+0x4] ;  /* 0x0000041402197980 */ /* 0x002f62000c101900 */
[C---:B------:R-:W-:Y:S02]  /*32410*/  R2UR UR4, R4.reuse ;  /* 0x00000000040472ca */ /* 0x040fe400000e0000 */
[----:B------:R-:W-:Y:S01]  /*32420*/  R2UR UR5, R5 ;  /* 0x00000000050572ca */ /* 0x000fe200000e0000 */
[----:B--2---:R-:W2:Y:S01]  /*32430*/  LD.E R26, desc[UR22][R2.64+0x8] ;  /* 0x00000816021a7980 */ /* 0x004ea2000c101900 */
[----:B------:R-:W-:-:S02]  /*32440*/  R2UR UR6, R4 ;  /* 0x00000000040672ca */ /* 0x000fc400000e0000 */
[C---:B------:R-:W-:Y:S01]  /*32450*/  R2UR UR7, R5.reuse ;  /* 0x00000000050772ca */ /* 0x040fe200000e0000 */
[----:B---3--:R-:W2:Y:S01]  /*32460*/  LD.E R27, desc[UR24][R2.64+0xc] ;  /* 0x00000c18021b7980 */ /* 0x008ea2000c101900 */
[C---:B------:R-:W-:Y:S02]  /*32470*/  R2UR UR8, R4.reuse ;  /* 0x00000000040872ca */ /* 0x040fe400000e0000 */
[C---:B------:R-:W-:Y:S01]  /*32480*/  R2UR UR9, R5.reuse ;  /* 0x00000000050972ca */ /* 0x040fe200000e0000 */
[----:B----4-:R-:W2:Y:S01]  /*32490*/  LD.E R28, desc[UR26][R2.64+0x10] ;  /* 0x0000101a021c7980 */ /* 0x010ea2000c101900 */
[C---:B------:R-:W-:Y:S02]  /*324a0*/  R2UR UR10, R4.reuse ;  /* 0x00000000040a72ca */ /* 0x040fe400000e0000 */
[----:B------:R-:W-:Y:S01]  /*324b0*/  R2UR UR11, R5 ;  /* 0x00000000050b72ca */ /* 0x000fe200000e0000 */
[----:B-----5:R-:W2:Y:S01]  /*324c0*/  LD.E R29, desc[UR28][R2.64+0x14] ;  /* 0x0000141c021d7980 */ /* 0x020ea2000c101900 */
        /* <DEDUP_REMOVED lines=387> */
[----:B------:R-:W-:Y:S02]  /*33d00*/  WARPGROUP.DEPBAR.LE gsb0, 0x0 ;  /* 0x00008000000079c5 */ /* 0x000fe40000010000 */
        /* <DEDUP_REMOVED lines=2713> */
[----:B------:R-:W-:Y:S04]  /*3e6a0*/  ST.E desc[UR6][R2.64+0x1ec], R147 ;  /* 0x0001ec9302007985 */ /* 0x000fe8000c101906 */
[----:B------:R-:W-:Y:S04]  /*3e6b0*/  ST.E desc[UR8][R2.64+0x1f0], R148 ;  /* 0x0001f09402007985 */ /* 0x000fe8000c101908 */
[----:B------:R-:W-:Y:S04]  /*3e6c0*/  ST.E desc[UR10][R2.64+0x1f4], R149 ;  /* 0x0001f49502007985 */ /* 0x000fe8000c10190a */
[----:B------:R-:W-:Y:S04]  /*3e6d0*/  ST.E desc[UR12][R2.64+0x1f8], R150 ;  /* 0x0001f89602007985 */ /* 0x000fe8000c10190c */
[----:B------:R-:W-:Y:S01]  /*3e6e0*/  ST.E desc[UR14][R2.64+0x1fc], R151 ;  /* 0x0001fc9702007985 */ /* 0x000fe2000c10190e */
        /* <DEDUP_REMOVED lines=765> */
[----:B------:R-:W2:Y:S01]  /*416c0*/  LD.E R11, desc[UR6][R2.64+0x4] ;  /* 0x00000406020b7980 */ /* 0x000ea2000c101900 */
[C---:B------:R-:W-:Y:S02]  /*416d0*/  R2UR UR4, R4.reuse ;  /* 0x00000000040472ca */ /* 0x040fe400000e0000 */
        /* <DEDUP_REMOVED lines=10> */
[----:B0-----:R-:W4:Y:S01]  /*41780*/  LD.E R9, desc[UR6][R2.64+0xc] ;  /* 0x00000c0602097980 */ /* 0x001f22000c101900 */
[C---:B------:R-:W-:Y:S02]  /*41790*/  R2UR UR4, R4.reuse ;  /* 0x00000000040472ca */ /* 0x040fe400000e0000 */
[C---:B------:R-:W-:Y:S02]  /*417a0*/  R2UR UR5, R5.reuse ;  /* 0x00000000050572ca */ /* 0x040fe400000e0000 */
[----:B------:R-:W-:Y:S02]  /*417b0*/  R2UR UR6, R4 ;  /* 0x00000000040672ca */ /* 0x000fe400000e0000 */
[----:B------:R-:W-:-:S09]  /*417c0*/  R2UR UR7, R5 ;  /* 0x00000000050772ca */ /* 0x000fd200000e0000 */
[----:B----4-:R0:W-:Y:S04]  /*417d0*/  ST.E desc[UR4][R2.64+0xc], R9 ;  /* 0x00000c0902007985 */ /* 0x0101e8000c101904 */
[----:B-1----:R-:W4:Y:S01]  /*417e0*/  LD.E R7, desc[UR6][R2.64+0x10] ;  /* 0x0000100602077980 */ /* 0x002f22000c101900 */
[C---:B------:R-:W-:Y:S02]  /*417f0*/  R2UR UR4, R4.reuse ;  /* 0x00000000040472ca */ /* 0x040fe400000e0000 */
[C---:B------:R-:W-:Y:S02]  /*41800*/  R2UR UR5, R5.reuse ;  /* 0x00000000050572ca */ /* 0x040fe400000e0000 */
[----:B------:R-:W-:Y:S02]  /*41810*/  R2UR UR6, R4 ;  /* 0x00000000040672ca */ /* 0x000fe400000e0000 */
[----:B------:R-:W-:-:S09]  /*41820*/  R2UR UR7, R5 ;  /* 0x00000000050772ca */ /* 0x000fd200000e0000 */
[----:B----4-:R1:W-:Y:S04]  /*41830*/  ST.E desc[UR4][R2.64+0x10], R7 ;  /* 0x0000100702007985 */ /* 0x0103e8000c101904 */
        /* <DEDUP_REMOVED lines=726> */
[----:B---3--:R-:W2:Y:S01]  /*445a0*/  LD.E R13, desc[UR6][R2.64+0x1f8] ;  /* 0x0001f806020d7980 */ /* 0x008ea2000c101900 */
[C---:B------:R-:W-:Y:S02]  /*445b0*/  R2UR UR4, R4.reuse ;  /* 0x00000000040472ca */ /* 0x040fe400000e0000 */
[C---:B------:R-:W-:Y:S02]  /*445c0*/  R2UR UR5, R5.reuse ;  /* 0x00000000050572ca */ /* 0x040fe400000e0000 */
[----:B------:R-:W-:Y:S02]  /*445d0*/  R2UR UR6, R4 ;  /* 0x00000000040672ca */ /* 0x000fe400000e0000 */
[----:B------:R-:W-:-:S02]  /*445e0*/  R2UR UR7, R5 ;  /* 0x00000000050772ca */ /* 0x000fc400000e0000 */
[----:B------:R-:W-:-:S07]  /*445f0*/  LOP3.LUT P6, RZ, R197, 0x7f, RZ, 0xc0, !PT ;  /* 0x0000007fc5ff7812 */ /* 0x000fce00078cc0ff */
[----:B--2---:R1:W-:Y:S04]  /*44600*/  ST.E desc[UR4][R2.64+0x1f8], R13 ;  /* 0x0001f80d02007985 */ /* 0x0043e8000c101904 */
[----:B0-----:R-:W2:Y:S01]  /*44610*/  LD.E R9, desc[UR6][R2.64+0x1fc] ;  /* 0x0001fc0602097980 */ /* 0x001ea2000c101900 */
[----:B------:R-:W-:Y:S02]  /*44620*/  R2UR UR4, R4 ;  /* 0x00000000040472ca */ /* 0x000fe400000e0000 */
[----:B------:R-:W-:-:S13]  /*44630*/  R2UR UR5, R5 ;  /* 0x00000000050572ca */ /* 0x000fda00000e0000 */
[----:B--2---:R1:W-:Y:S01]  /*44640*/  ST.E desc[UR4][R2.64+0x1fc], R9 ;  /* 0x0001fc0902007985 */ /* 0x0043e2000c101904 */
[----:B------:R-:W-:Y:S05]  /*44650*/  @P6 BRA `(.L_x_2752) ;  /* 0x0000000000306947 */ /* 0x000fea0003800000 */
[----:B-1----:R-:W2:Y:S04]  /*44660*/  LDL.64 R2, [R0+0x40] ;  /* 0x0000400000027983 */ /* 0x002ea80000100a00 */
        /* <DEDUP_REMOVED lines=11> */
.L_x_2752:
[----:B------:R-:W-:-:S04]  /*44720*/  IMAD.MOV.U32 R213, RZ, RZ, 0x0 ;  /* 0x00000000ffd57424 */ /* 0x000fc800078e00ff */
[----:B01----:R-:W-:Y:S05]  /*44730*/  RET.REL.NODEC R212 `(_ZN7cutlass13device_kernelIN5flash11enable_sm90INS1_16FlashAttnFwdSm90INS1_25CollectiveMainloopFwdSm90ILi2EN4cute5tupleIJNS5_1CILi1EEES8_S8_EEENS6_IJNS7_ILi128EEENS7_ILi96EEENS7_ILi64EEEEEELi256ENS_10bfloat16_tEfNS_4arch4Sm90ELb0ELb1ELb1ELb1ELb0ELb0ELb1ELb1ELb0ELb0ELb0ELb0EEENS1_21CollectiveEpilogueFwdINS6_IJSA_NS7_ILi256EEESB_EEES9_SE_SG_Li256ELb1ELb0ELb0ELb0EEENS1_36VarlenDynamicPersistentTileSchedulerILi128ELi96ELi256ELi32ELb0ELb0ELb1ELb1ELb0ELb1EEEEEEEEEvNT_6ParamsE) ;  /* 0xfffffbb8d4307950 */ /* 0x003fea0003c3ffff */
.L_x_2730:
[----:B0-----:R0:W1:Y:S02]  /*44740*/  SYNCS.PHASECHK.TRANS64.TRYWAIT P1, [R2+URZ], R3 ;  /* 0x00000003020075a7 */ /* 0x001064000802017f */
[----:B-1----:R-:W-:Y:S05]  /*44750*/  @!P1 NANOSLEEP.SYNCS 0x989680 ;  /* 0x009896800000995d */ /* 0x002fea0003900000 */
[----:B------:R-:W1:Y:S02]  /*44760*/  @!P1 SYNCS.PHASECHK.TRANS64 P1, [R2+URZ], R3 ;  /* 0x00000003020095a7 */ /* 0x000e64000802007f */
[----:B-1----:R-:W-:Y:S05]  /*44770*/  @!P1 BRA `(.L_x_2730) ;  /* 0xfffffffc00f09947 */ /* 0x002fea000383ffff */
[----:B------:R-:W-:Y:S05]  /*44780*/  BRA `(.L_x_2729) ;  /* 0xfffffe4800487947 */ /* 0x000fea000383ffff */
.L_x_2737:
[----:B0-----:R0:W1:Y:S02]  /*44790*/  SYNCS.PHASECHK.TRANS64.TRYWAIT P1, [R8+URZ], R9 ;  /* 0x00000009080075a7 */ /* 0x001064000802017f */
[----:B-1----:R-:W-:Y:S05]  /*447a0*/  @!P1 NANOSLEEP.SYNCS 0x989680 ;  /* 0x009896800000995d */ /* 0x002fea0003900000 */
[----:B------:R-:W1:Y:S02]  /*447b0*/  @!P1 SYNCS.PHASECHK.TRANS64 P1, [R8+URZ], R9 ;  /* 0x00000009080095a7 */ /* 0x000e64000802007f */
[----:B-1----:R-:W-:Y:S05]  /*447c0*/  @!P1 BRA `(.L_x_2737) ;  /* 0xfffffffc00f09947 */ /* 0x002fea000383ffff */
[----:B------:R-:W-:Y:S05]  /*447d0*/  BRA `(.L_x_2736) ;  /* 0xfffffe50001c7947 */ /* 0x000fea000383ffff */
.L_x_2753:
        /* <DEDUP_REMOVED lines=10> */
.L_x_4725:


//--------------------- .text._ZN7cutlass13device_kernelIN5flash11enable_sm90INS1_16FlashAttnFwdSm90INS1_25CollectiveMainloopFwdSm90ILi2EN4cute5tupleIJNS5_1CILi1EEES8_S8_EEENS6_IJNS7_ILi128EEENS7_ILi96EEENS7_ILi64EEEEEELi256ENS_10bfloat16_tEfNS_4arch4Sm90ELb0ELb1ELb1ELb1ELb0ELb1ELb1ELb1ELb0ELb0ELb0ELb0EEENS1_21CollectiveEpilogueFwdINS6_IJSA_NS7_ILi256EEESB_EEES9_SE_SG_Li256ELb1ELb0ELb0ELb0EEENS1_36VarlenDynamicPersistentTileSchedulerILi128ELi96ELi256ELi32ELb0ELb0ELb1ELb1ELb0ELb1EEEEEEEEEvNT_6ParamsE --------------------------
	.section	.text._ZN7cutlass13device_kernelIN5flash11enable_sm90INS1_16FlashAttnFwdSm90INS1_25CollectiveMainloopFwdSm90ILi2EN4cute5tupleIJNS5_1CILi1EEES8_S8_EEENS6_IJNS7_ILi128EEENS7_ILi96EEENS7_ILi64EEEEEELi256ENS_10bfloat16_tEfNS_4arch4Sm90ELb0ELb1ELb1ELb1ELb0ELb1ELb1ELb1ELb0ELb0ELb0ELb0EEENS1_21CollectiveEpilogueFwdINS6_IJSA_NS7_ILi256EEESB_EEES9_SE_SG_Li256ELb1ELb0ELb0ELb0EEENS1_36VarlenDynamicPersistentTileSchedulerILi128ELi96ELi256ELi32ELb0ELb0ELb1ELb1ELb0ELb1EEEEEEEEEvNT_6ParamsE,"ax",@progbits
	.align	128
.text._ZN7cutlass13device_kernelIN5flash11enable_sm90INS1_16FlashAttnFwdSm90INS1_25CollectiveMainloopFwdSm90ILi2EN4cute5tupleIJNS5_1CILi1EEES8_S8_EEENS6_IJNS7_ILi128EEENS7_ILi96EEENS7_ILi64EEEEEELi256ENS_10bfloat16_tEfNS_4arch4Sm90ELb0ELb1ELb1ELb1ELb0ELb1ELb1ELb1ELb0ELb0ELb0ELb0EEENS1_21CollectiveEpilogueFwdINS6_IJSA_NS7_ILi256EEESB_EEES9_SE_SG_Li256ELb1ELb0ELb0ELb0EEENS1_36VarlenDynamicPersistentTileSchedulerILi128ELi96ELi256ELi32ELb0ELb0ELb1ELb1ELb0ELb1EEEEEEEEEvNT_6ParamsE:
        .type           _ZN7cutlass13device_kernelIN5flash11enable_sm90INS1_16FlashAttnFwdSm90INS1_25CollectiveMainloopFwdSm90ILi2EN4cute5tupleIJNS5_1CILi1EEES8_S8_EEENS6_IJNS7_ILi128EEENS7_ILi96EEENS7_ILi64EEEEEELi256ENS_10bfloat16_tEfNS_4arch4Sm90ELb0ELb1ELb1ELb1ELb0ELb1ELb1ELb1ELb0ELb0ELb0ELb0EEENS1_21CollectiveEpilogueFwdINS6_IJSA_NS7_ILi256EEESB_EEES9_SE_SG_Li256ELb1ELb0ELb0ELb0EEENS1_36VarlenDynamicPersistentTileSchedulerILi128ELi96ELi256ELi32ELb0ELb0ELb1ELb1ELb0ELb1EEEEEEEEEvNT_6ParamsE,@function
        .size           _ZN7cutlass13device_kernelIN5flash11enable_sm90INS1_16FlashAttnFwdSm90INS1_25CollectiveMainloopFwdSm90ILi2EN4cute5tupleIJNS5_1CILi1EEES8_S8_EEENS6_IJNS7_ILi128EEENS7_ILi96EEENS7_ILi64EEEEEELi256ENS_10bfloat16_tEfNS_4arch4Sm90ELb0ELb1ELb1ELb1ELb0ELb1ELb1ELb1ELb0ELb0ELb0ELb0EEENS1_21CollectiveEpilogueFwdINS6_IJSA_NS7_ILi256EEESB_EEES9_SE_SG_Li256ELb1ELb0ELb0ELb0EEENS1_36VarlenDynamicPersistentTileSchedulerILi128ELi96ELi256ELi32ELb0ELb0ELb1ELb1ELb0ELb1EEEEEEEEEvNT_6ParamsE,(.L_x_4727 - _ZN7cutlass13device_kernelIN5flash11enable_sm90INS1_16FlashAttnFwdSm90INS1_25CollectiveMainloopFwdSm90ILi2EN4cute5tupleIJNS5_1CILi1EEES8_S8_EEENS6_IJNS7_ILi128EEENS7_ILi96EEENS7_ILi64EEEEEELi256ENS_10bfloat16_tEfNS_4arch4Sm90ELb0ELb1ELb1ELb1ELb0ELb1ELb1ELb1ELb0ELb0ELb0ELb0EEENS1_21CollectiveEpilogueFwdINS6_IJSA_NS7_ILi256EEESB_EEES9_SE_SG_Li256ELb1ELb0ELb0ELb0EEENS1_36VarlenDynamicPersistentTileSchedulerILi128ELi96ELi256ELi32ELb0ELb0ELb1ELb1ELb0ELb1EEEEEEEEEvNT_6ParamsE)
        .other          _ZN7cutlass13device_kernelIN5flash11enable_sm90INS1_16FlashAttnFwdSm90INS1_25CollectiveMainloopFwdSm90ILi2EN4cute5tupleIJNS5_1CILi1EEES8_S8_EEENS6_IJNS7_ILi128EEENS7_ILi96EEENS7_ILi64EEEEEELi256ENS_10bfloat16_tEfNS_4arch4Sm90ELb0ELb1ELb1ELb1ELb0ELb1ELb1ELb1ELb0ELb0ELb0ELb0EEENS1_21CollectiveEpilogueFwdINS6_IJSA_NS7_ILi256EEESB_EEES9_SE_SG_Li256ELb1ELb0ELb0ELb0EEENS1_36VarlenDynamicPersistentTileSchedulerILi128ELi96ELi256ELi32ELb0ELb0ELb1ELb1ELb0ELb1EEEEEEEEEvNT_6ParamsE,@"STO_CUDA_ENTRY STV_DEFAULT"
_ZN7cutlass13device_kernelIN5flash11enable_sm90INS1_16FlashAttnFwdSm90INS1_25CollectiveMainloopFwdSm90ILi2EN4cute5tupleIJNS5_1CILi1EEES8_S8_EEENS6_IJNS7_ILi128EEENS7_ILi96EEENS7_ILi64EEEEEELi256ENS_10bfloat16_tEfNS_4arch4Sm90ELb0ELb1ELb1ELb1ELb0ELb1ELb1ELb1ELb0ELb0ELb0ELb0EEENS1_21CollectiveEpilogueFwdINS6_IJSA_NS7_ILi256EEESB_EEES9_SE_SG_Li256ELb1ELb0ELb0ELb0EEENS1_36VarlenDynamicPersistentTileSchedulerILi128ELi96ELi256ELi32ELb0ELb0ELb1ELb1ELb0ELb1EEEEEEEEEvNT_6ParamsE:
[----:B------:R-:W0:Y:S02]  /*0000*/  LDC R1, c[0x0][0x28] ;  /* 0x00000a00ff017b82 */ /* 0x000e240000000800 */
[----:B0-----:R-:W-:-:S05]  /*0010*/  VIADD R1, R1, 0xfffffb60 ;  /* 0xfffffb6001017836 */ /* 0x001fca0000000000 */
[----:B------:R-:W-:Y:S01]  /*0020*/  R2UR UR4, R1 ;  /* 0x00000000010472ca */ /* 0x000fe200000e0000 */
[----:B------:R-:W0:Y:S01]  /*0030*/  S2R R3, SR_TID.X ;  /* 0x0000000000037919 */ /* 0x000e220000002100 */
[----:B------:R-:W-:Y:S01]  /*0040*/  ELECT P0, URZ, PT ;  /* 0x00000000003f782f */ /* 0x000fe20003800000 */
[----:B------:R-:W-:Y:S01]  /*0050*/  BSSY B0, `(.L_x_2754) ;  /* 0x000001e000007945 */ /* 0x000fe20003800000 */
[----:B------:R-:W-:Y:S01]  /*0060*/  ULDC UR49, c[0x0][0x20] ;  /* 0x0000080000317ab9 */ /* 0x000fe20000000800 */
[----:B------:R-:W-:-:S08]  /*0070*/  ULDC UR48, c[0x0][0x24] ;  /* 0x0000090000307ab9 */ /* 0x000fd00000000800 */
[----:B------:R-:W-:-:S04]  /*0080*/  UIADD3 UR49, UP0, UR4, UR49, URZ ;  /* 0x0000003104317290 */ /* 0x000fc8000ff1e03f */
[----:B------:R-:W-:Y:S01]  /*0090*/  UIADD3.X UR48, URZ, UR48, URZ, UP0, !UPT ;  /* 0x000000303f307290 */ /* 0x000fe200087fe43f */
        /* <DEDUP_REMOVED lines=25> */
.L_x_2755:
[----:B------:R-:W-:Y:S05]  /*0230*/  BSYNC B0 ;  /* 0x0000000000007941 */ /* 0x000fea0003800000 */
.L_x_2754:
        /* <DEDUP_REMOVED lines=43> */
.L_x_2756:
        /* <DEDUP_REMOVED lines=22> */
.L_x_2757:
        /* <DEDUP_REMOVED lines=18> */
.L_x_2758:
        /* <DEDUP_REMOVED lines=22> */
.L_x_2759:
        /* <DEDUP_REMOVED lines=22> */
.L_x_2760:
[----:B------:R-:W-:Y:S01]  /*0a30*/  PLOP3.LUT P0, PT, PT, PT, UP0, 0x80, 0x0 ;  /* 0x000000000000781c */ /* 0x000fe20003f0f008 */
[----:B------:R-:W-:Y:S01]  /*0a40*/  UMOV UR50, 0x1 ;  /* 0x0000000100327882 */ /* 0x000fe20000000000 */
[----:B------:R-:W-:Y:S01]  /*0a50*/  NOP ;  /* 0x0000000000007918 */ /* 0x000fe20000000000 */
[----:B------:R-:W-:Y:S01]  /*0a60*/  USEL UR50, UR50, 0x2, !UP0 ;  /* 0x0000000232327887 */ /* 0x000fe2000c000000 */
[----:B------:R-:W-:Y:S01]  /*0a70*/  BSSY B7, `(.L_x_2761) ;  /* 0x0003408000077945 */ /* 0x000fe20003800000 */
[----:B------:R-:W-:Y:S01]  /*0a80*/  ULDC.64 UR56, c[0x0][0x208] ;  /* 0x0000820000387ab9 */ /* 0x000fe20000000a00 */
[----:B------:R-:W-:Y:S02]  /*0a90*/  IMAD.U32 R16, RZ, RZ, UR49 ;  /* 0x00000031ff107e24 */ /* 0x000fe4000f8e00ff */
[----:B------:R-:W-:Y:S01]  /*0aa0*/  IMAD.U32 R17, RZ, RZ, UR48 ;  /* 0x00000030ff117e24 */ /* 0x000fe2000f8e00ff */
[----:B0123--:R-:W-:Y:S06]  /*0ab0*/  BAR.SYNC.DEFER_BLOCKING 0x0 ;  /* 0x0000000000007b1d */ /* 0x00ffec0000010000 */
[----:B------:R-:W-:Y:S05]  /*0ac0*/  @!P0 BRA `(.L_x_2762) ;  /* 0x000002dc005c8947 */ /* 0x000fea0003800000 */
.L_x_2763:
[----:B------:R-:W-:-:S08]  /*0ad0*/  NOP ;  /* 0x0000000000007918 */ /* 0x000fd00000000000 */
[----:B------:R-:W0:Y:S02]  /*0ae0*/  USETMAXREG.TRY_ALLOC.CTAPOOL UP0, 0xf0 ;  /* 0x000000f0000079c8 */ /* 0x000e240008000600 */
[----:B0-----:R-:W-:-:S13]  /*0af0*/  PLOP3.LUT P0, PT, PT, PT, UP0, 0x80, 0x0 ;  /* 0x000000000000781c */ /* 0x001fda0003f0f008 */
[----:B------:R-:W-:Y:S05]  /*0b00*/  @!P0 BRA `(.L_x_2763) ;  /* 0xfffffffc00f08947 */ /* 0x000fea000383ffff */
[----:B------:R-:W2:Y:S01]  /*0b10*/  LDL.LU R2, [R1+0x470] ;  /* 0x0004700001027983 */ /* 0x000ea20000300800 */
[----:B------:R-:W0:Y:S01]  /*0b20*/  S2UR UR5, SR_CgaCtaId ;  /* 0x00000000000579c3 */ /* 0x000e220000008800 */
[----:B------:R-:W-:Y:S01]  /*0b30*/  UMOV UR4, 0x400 ;  /* 0x0000040000047882 */ /* 0x000fe20000000000 */
[----:B------:R-:W-:Y:S01]  /*0b40*/  UIADD3 UR40, UP0, UR49, 0x218, URZ ;  /* 0x0000021831287890 */ /* 0x000fe2000ff1e03f */
[----:B------:R-:W1:Y:S01]  /*0b50*/  S2R R0, SR_TID.X ;  /* 0x0000000000007919 */ /* 0x000e620000002100 */
[----:B------:R-:W-:Y:S02]  /*0b60*/  UIADD3 UR41, UP1, UR49, 0x224, URZ ;  /* 0x0000022431297890 */ /* 0x000fe4000ff3e03f */
[----:B------:R-:W-:Y:S01]  /*0b70*/  UIADD3.X UR42, URZ, UR48, URZ, UP0, !UPT ;  /* 0x000000303f2a7290 */ /* 0x000fe200087fe43f */
[----:B------:R-:W-:Y:S01]  /*0b80*/  STL.64 [R1+0x218], RZ ;  /* 0x000218ff01007387 */ /* 0x000fe20000100a00 */
[----:B------:R-:W-:-:S03]  /*0b90*/  UIADD3.X UR43, URZ, UR48, URZ, UP1, !UPT ;  /* 0x000000303f2b7290 */ /* 0x000fc60008ffe43f */
[----:B------:R-:W-:Y:S04]  /*0ba0*/  STL [R1+0x220], RZ ;  /* 0x000220ff01007387 */ /* 0x000fe80000100800 */
[----:B------:R-:W-:Y:S01]  /*0bb0*/  STL [R1+0x224], RZ ;  /* 0x000224ff01007387 */ /* 0x000fe20000100800 */
[----:B0-----:R-:W-:-:S06]  /*0bc0*/  ULEA UR4, UR5, UR4, 0x18 ;  /* 0x0000000405047291 */ /* 0x001fcc000f8ec03f */
[----:B------:R-:W-:Y:S01]  /*0bd0*/  IMAD.U32 R145, RZ, RZ, UR4 ;  /* 0x00000004ff917e24 */ /* 0x000fe2000f8e00ff */
[----:B------:R-:W-:Y:S06]  /*0be0*/  BAR.ARV 0x8, 0x120 ;  /* 0x0204800000007b1d */ /* 0x000fec0000002000 */
[----:B-1----:R-:W-:Y:S01]  /*0bf0*/  SHF.R.U32.HI R10, RZ, 0x7, R0 ;  /* 0x00000007ff0a7819 */ /* 0x002fe20000011600 */
[----:B------:R-:W-:-:S03]  /*0c00*/  ULDC UR4, c[0x0][0xd14] ;  /* 0x0003450000047ab9 */ /* 0x000fc60000000800 */
[----:B------:R-:W-:-:S13]  /*0c10*/  ISETP.NE.AND P0, PT, R10, 0x1, PT ;  /* 0x000000010a00780c */ /* 0x000fda0003f05270 */
[----:B------:R-:W-:Y:S08]  /*0c20*/  @!P0 BAR.ARV 0x9, 0x100 ;  /* 0x0244000000008b1d */ /* 0x000ff00000002000 */
[----:B------:R-:W-:Y:S06]  /*0c30*/  BAR.SYNC.DEFER_BLOCKING 0x5, 0x120 ;  /* 0x0144800000007b1d */ /* 0x000fec0000010000 */
[----:B------:R-:W0:Y:S02]  /*0c40*/  LDS.128 R116, [R145+0x324d0] ;  /* 0x0324d00091747984 */ /* 0x000e240000000c00 */
[----:B------:R-:W-:Y:S06]  /*0c50*/  BAR.ARV 0x4, 0x120 ;  /* 0x0104800000007b1d */ /* 0x000fec0000002000 */
[----:B--2---:R-:W-:-:S04]  /*0c60*/  LOP3.LUT R2, R2, 0xffefffff, RZ, 0xc0, !PT ;  /* 0xffefffff02027812 */ /* 0x004fc800078ec0ff */
[----:B------:R-:W-:Y:S02]  /*0c70*/  @P0 LOP3.LUT R2, R2, 0x100000, RZ, 0xfc, !PT ;  /* 0x0010000002020812 */ /* 0x000fe400078efcff */
[----:B0-----:R-:W-:-:S03]  /*0c80*/  ISETP.GE.AND P0, PT, R119, UR4, PT ;  /* 0x0000000477007c0c */ /* 0x001fc6000bf06270 */
[----:B------:R0:W-:Y:S10]  /*0c90*/  STL [R1+0x470], R2 ;  /* 0x0004700201007387 */ /* 0x0001f40000100800 */
[----:B0-----:R-:W-:Y:S05]  /*0ca0*/  @P0 BRA `(.L_x_2764) ;  /* 0x0000033c00900947 */ /* 0x001fea0003800000 */
[----:B------:R-:W-:Y:S01]  /*0cb0*/  VIADD R192, R0, 0xffffff80 ;  /* 0xffffff8000c07836 */ /* 0x000fe20000000000 */
[C---:B------:R-:W-:Y:S01]  /*0cc0*/  IADD3 R180, -R10.reuse, 0xb, RZ ;  /* 0x0000000b0ab47810 */ /* 0x040fe20007ffe1ff */
[----:B------:R-:W-:Y:S02]  /*0cd0*/  VIADD R176, R10, 0x8 ;  /* 0x000000080ab07836 */ /* 0x000fe40000000000 */
[----:B------:R-:W-:Y:S01]  /*0ce0*/  IMAD.MOV.U32 R152, RZ, RZ, RZ ;  /* 0x000000ffff987224 */ /* 0x000fe200078e00ff */
[----:B------:R-:W-:Y:S01]  /*0cf0*/  SHF.R.S32.HI R3, RZ, 0x1f, R192 ;  /* 0x0000001fff037819 */ /* 0x000fe200000114c0 */
[----:B------:R-:W-:-:S03]  /*0d00*/  IMAD.MOV.U32 R155, RZ, RZ, RZ ;  /* 0x000000ffff9b7224 */ /* 0x000fc600078e00ff */
        /* <DEDUP_REMOVED lines=16> */
[----:B------:R-:W-:Y:S02]  /*0e10*/  LEA.HI R7, R7, R4, RZ, 0x3 ;  /* 0x0000000407077211 */ /* 0x000fe400078f18ff */
[----:B------:R-:W-:Y:S02]  /*0e20*/  SHF.R.S32.HI R165, RZ, 0x5, R165 ;  /* 0x00000005ffa57819 */ /* 0x000fe400000114a5 */
[----:B------:R-:W-:-:S05]  /*0e30*/  LOP3.LUT R7, R7, 0xfffffff8, RZ, 0xc0, !PT ;  /* 0xfffffff807077812 */ /* 0x000fca00078ec0ff */
[----:B------:R-:W-:Y:S01]  /*0e40*/  IMAD.IADD R4, R4, 0x1, -R7 ;  /* 0x0000000104047824 */ /* 0x000fe200078e0a07 */
[C---:B------:R-:W-:Y:S02]  /*0e50*/  LOP3.LUT R7, R6.reuse, 0x3fffff0, RZ, 0xc0, !PT ;  /* 0x03fffff006077812 */ /* 0x040fe400078ec0ff */
[----:B------:R-:W-:Y:S01]  /*0e60*/  LEA.HI R6, R6, R9, RZ, 0x1 ;  /* 0x0000000906067211 */ /* 0x000fe200078f08ff */
[----:B------:R-:W-:Y:S01]  /*0e70*/  IMAD R5, R5, 0x10, R4 ;  /* 0x0000001005057824 */ /* 0x000fe200078e0204 */
[CC--:B------:R-:W-:Y:S02]  /*0e80*/  LEA.HI R4, R3.reuse, R192.reuse, RZ, 0x2 ;  /* 0x000000c003047211 */ /* 0x0c0fe400078f10ff */
[----:B------:R-:W-:Y:S01]  /*0e90*/  LOP3.LUT R8, R6, 0x1ffffffe, RZ, 0xc0, !PT ;  /* 0x1ffffffe06087812 */ /* 0x000fe200078ec0ff */
[----:B------:R-:W-:Y:S01]  /*0ea0*/  IMAD R182, R0, 0x40, R5 ;  /* 0x0000004000b67824 */ /* 0x000fe200078e0205 */
[----:B------:R-:W-:Y:S01]  /*0eb0*/  SHF.R.S32.HI R153, RZ, 0x2, R4 ;  /* 0x00000002ff997819 */ /* 0x000fe20000011404 */
[----:B------:R-:W-:Y:S01]  /*0ec0*/  IMAD.IADD R6, R192, 0x1, -R7 ;  /* 0x00000001c0067824 */ /* 0x000fe200078e0a07 */
[----:B------:R-:W-:Y:S01]  /*0ed0*/  LEA.HI R0, R3, R192, RZ, 0x3 ;  /* 0x000000c003007211 */ /* 0x000fe200078f18ff */
[----:B------:R-:W-:Y:S01]  /*0ee0*/  IMAD.IADD R8, R9, 0x1, -R8 ;  /* 0x0000000109087824 */ /* 0x000fe200078e0a08 */
[----:B------:R-:W-:Y:S01]  /*0ef0*/  LOP3.LUT R191, R4, 0xfffffffc, RZ, 0xc0, !PT ;  /* 0xfffffffc04bf7812 */ /* 0x000fe200078ec0ff */
[----:B------:R-:W-:Y:S01]  /*0f00*/  VIADD R154, R153, 0x40 ;  /* 0x00000040999a7836 */ /* 0x000fe20000000000 */
[----:B------:R-:W-:Y:S01]  /*0f10*/  LOP3.LUT R3, R0, 0x1ffffff8, RZ, 0xc0, !PT ;  /* 0x1ffffff800037812 */ /* 0x000fe200078ec0ff */
[----:B------:R-:W-:Y:S01]  /*0f20*/  IMAD R7, R165, 0x10, R6 ;  /* 0x00000010a5077824 */ /* 0x000fe200078e0206 */
[----:B------:R-:W-:Y:S01]  /*0f30*/  SHF.R.S32.HI R4, RZ, 0x1f, R4 ;  /* 0x0000001fff047819 */ /* 0x000fe20000011404 */
[----:B------:R-:W-:Y:S01]  /*0f40*/  IMAD.IADD R191, R192, 0x1, -R191 ;  /* 0x00000001c0bf7824 */ /* 0x000fe200078e0abf */
[----:B------:R-:W-:Y:S01]  /*0f50*/  SHF.R.S32.HI R5, RZ, 0x1f, R154 ;  /* 0x0000001fff057819 */ /* 0x000fe2000001149a */
[----:B------:R-:W-:Y:S01]  /*0f60*/  IMAD.SHL.U32 R166, R154, 0x40, RZ ;  /* 0x000000409aa67824 */ /* 0x000fe200078e00ff */
[----:B------:R-:W-:Y:S01]  /*0f70*/  SHF.R.S32.HI R162, RZ, 0x3, R0 ;  /* 0x00000003ffa27819 */ /* 0x000fe20000011400 */
[----:B------:R-:W-:Y:S01]  /*0f80*/  IMAD.IADD R3, R192, 0x1, -R3 ;  /* 0x00000001c0037824 */ /* 0x000fe200078e0a03 */
[----:B------:R-:W-:Y:S01]  /*0f90*/  LEA.HI R5, R5, R154, RZ, 0x3 ;  /* 0x0000009a05057211 */ /* 0x000fe200078f18ff */
[----:B------:R-:W-:Y:S01]  /*0fa0*/  IMAD.SHL.U32 R22, R191, 0x8, RZ ;  /* 0x00000008bf167824 */ /* 0x000fe200078e00ff */
[----:B------:R-:W-:Y:S01]  /*0fb0*/  LOP3.LUT R166, R166, 0x1c0, RZ, 0xc0, !PT ;  /* 0x000001c0a6a67812 */ /* 0x000fe200078ec0ff */
[----:B------:R-:W-:Y:S01]  /*0fc0*/  IMAD.SHL.U32 R160, R3, 0x8, RZ ;  /* 0x0000000803a07824 */ /* 0x000fe200078e00ff */
[----:B------:R-:W-:Y:S01]  /*0fd0*/  LEA.HI R4, R4, R153, RZ, 0x3 ;  /* 0x0000009904047211 */ /* 0x000fe200078f18ff */
[----:B------:R-:W-:Y:S01]  /*0fe0*/  IMAD.SHL.U32 R5, R5, 0x40, RZ ;  /* 0x0000004005057824 */ /* 0x000fe200078e00ff */
[----:B------:R-:W-:Y:S01]  /*0ff0*/  LOP3.LUT R3, R2, 0x7ffffffc, RZ, 0xc0, !PT ;  /* 0x7ffffffc02037812 */ /* 0x000fe200078ec0ff */
[----:B------:R-:W-:Y:S01]  /*1000*/  IMAD R7, R7, 0x8, R8 ;  /* 0x0000000807077824 */ /* 0x000fe200078e0208 */
[----:B------:R-:W-:-:S02]  /*1010*/  SHF.R.U32.HI R167, RZ, 0x3, R166 ;  /* 0x00000003ffa77819 */ /* 0x000fc400000116a6 */
[----:B------:R-:W-:Y:S01]  /*1020*/  LOP3.LUT R0, R166, 0x38, R22, 0xf8, !PT ;  /* 0x00000038a6007812 */ /* 0x000fe200078ef816 */
[----:B------:R-:W-:Y:S01]  /*1030*/  IMAD.IADD R3, R212, 0x1, -R3 ;  /* 0x00000001d4037824 */ /* 0x000fe200078e0a03 */
[----:B------:R-:W-:Y:S01]  /*1040*/  LOP3.LUT R168, R5, 0xfffffe00, RZ, 0xc0, !PT ;  /* 0xfffffe0005a87812 */ /* 0x000fe200078ec0ff */
[----:B------:R-:W-:Y:S01]  /*1050*/  IMAD.SHL.U32 R214, R7, 0x8, RZ ;  /* 0x0000000807d67824 */ /* 0x000fe200078e00ff */
[----:B------:R-:W-:Y:S01]  /*1060*/  LOP3.LUT R4, R4, 0xfffffff8, RZ, 0xc0, !PT ;  /* 0xfffffff804047812 */ /* 0x000fe200078ec0ff */
[----:B------:R-:W-:Y:S01]  /*1070*/  IMAD.SHL.U32 R183, R3, 0x2, RZ ;  /* 0x0000000203b77824 */ /* 0x000fe200078e00ff */
[----:B------:R-:W-:Y:S02]  /*1080*/  LOP3.LUT R0, R168, R0, R167, 0xf6, !PT ;  /* 0x00000000a8007212 */ /* 0x000fe400078ef6a7 */
[----:B------:R-:W-:Y:S01]  /*1090*/  SHF.R.S32.HI R161, RZ, 0x1f, R153 ;  /* 0x0000001fffa17819 */ /* 0x000fe20000011499 */
[----:B------:R-:W-:Y:S01]  /*10a0*/  IMAD.IADD R179, R153, 0x1, -R4 ;  /* 0x0000000199b37824 */ /* 0x000fe200078e0a04 */
[----:B------:R-:W-:Y:S01]  /*10b0*/  SHF.R.S32.HI R169, RZ, 0x1f, R154 ;  /* 0x0000001fffa97819 */ /* 0x000fe2000001149a */
[----:B------:R-:W-:Y:S01]  /*10c0*/  IMAD R210, R0, 0x2, R145 ;  /* 0x0000000200d27824 */ /* 0x000fe200078e0291 */
[----:B------:R-:W-:-:S07]  /*10d0*/  SHF.R.S32.HI R23, RZ, 0x1f, R22 ;  /* 0x0000001fff177819 */ /* 0x000fce0000011416 */
.L_x_2986:
[----:B------:R-:W-:Y:S05]  /*10e0*/  YIELD ;  /* 0x0000000000007946 */ /* 0x000fea0003800000 */
[----:B------:R-:W-:Y:S01]  /*10f0*/  ULDC.64 UR4, c[0x0][0xb20] ;  /* 0x0002c80000047ab9 */ /* 0x000fe20000000a00 */
[----:B0---4-:R-:W0:Y:S01]  /*1100*/  LDC.64 R4, c[0x0][0xb00] ;  /* 0x0002c000ff047b82 */ /* 0x011e220000000a00 */
[----:B------:R-:W-:Y:S01]  /*1110*/  ISETP.NE.U32.AND P1, PT, RZ, UR4, PT ;  /* 0x00000004ff007c0c */ /* 0x000fe2000bf25070 */
[----:B--2--5:R-:W-:Y:S02]  /*1120*/  IMAD.MOV.U32 R11, RZ, RZ, RZ ;  /* 0x000000ffff0b7224 */ /* 0x024fe400078e00ff */
[----:B-1----:R-:W-:Y:S01]  /*1130*/  IMAD.MOV.U32 R27, RZ, RZ, RZ ;  /* 0x000000ffff1b7224 */ /* 0x002fe200078e00ff */
[----:B------:R-:W-:Y:S01]  /*1140*/  ISETP.NE.AND.EX P1, PT, RZ, UR5, PT, P1 ;  /* 0x00000005ff007c0c */ /* 0x000fe2000bf25310 */
[----:B------:R-:W-:-:S02]  /*1150*/  ULDC.64 UR4, c[0x0][0xb10] ;  /* 0x0002c40000047ab9 */ /* 0x000fc40000000a00 */
[----:B------:R-:W-:-:S04]  /*1160*/  ISETP.NE.U32.AND P2, PT, RZ, UR4, PT ;  /* 0x00000004ff007c0c */ /* 0x000fc8000bf45070 */
[----:B------:R-:W-:Y:S01]  /*1170*/  ISETP.NE.AND.EX P2, PT, RZ, UR5, PT, P2 ;  /* 0x00000005ff007c0c */ /* 0x000fe2000bf45320 */
[----:B------:R-:W-:Y:S02]  /*1180*/  ULDC.64 UR4, c[0x0][0xb00] ;  /* 0x0002c00000047ab9 */ /* 0x000fe40000000a00 */
[----:B------:R-:W-:-:S03]  /*1190*/  ISETP.NE.U32.AND P0, PT, RZ, UR4, PT ;  /* 0x00000004ff007c0c */ /* 0x000fc6000bf05070 */
[----:B------:R-:W1:Y:S01]  /*11a0*/  @P1 LDC.64 R2, c[0x0][0xb20] ;  /* 0x0002c800ff021b82 */ /* 0x000e620000000a00 */
        /* <DEDUP_REMOVED lines=30> */
.L_x_2765:
        /* <DEDUP_REMOVED lines=11> */
.L_x_2766:
[----:B------:R-:W-:Y:S05]  /*1440*/  @!P0 BRA `(.L_x_2767) ;  /* 0x00000000000c8947 */ /* 0x000fea0003800000 */
[----:B------:R-:W2:Y:S04]  /*1450*/  LDG.E R3, desc[UR56][R8.64] ;  /* 0x0000003808037981 */ /* 0x000ea8000c1e1900 */
[----:B------:R-:W2:Y:S02]  /*1460*/  LDG.E R26, desc[UR56][R8.64+0x4] ;  /* 0x00000438081a7981 */ /* 0x000ea4000c1e1900 */
[----:B--2---:R-:W-:-:S07]  /*1470*/  IMAD.IADD R26, R26, 0x1, -R3 ;  /* 0x000000011a1a7824 */ /* 0x004fce00078e0a03 */
.L_x_2767:
        /* <DEDUP_REMOVED lines=38> */
.L_x_2770:
[----:B------:R-:W-:-:S13]  /*16e0*/  ISETP.NE.AND P0, PT, R9, 0x1, PT ;  /* 0x000000010900780c */ /* 0x000fda0003f05270 */
[----:B------:R-:W0:Y:S02]  /*16f0*/  @P0 LDC.64 R4, c[0x0][0xae0] ;  /* 0x0002b800ff040b82 */ /* 0x000e240000000a00 */
[----:B0-----:R-:W-:-:S05]  /*1700*/  @P0 IMAD.HI.U32 R4, R2, R4, RZ ;  /* 0x0000000402040227 */ /* 0x001fca00078e00ff */
[----:B------:R-:W-:-:S07]  /*1710*/  @P0 SHF.R.U32.HI R2, RZ, R5, R4 ;  /* 0x00000005ff020219 */ /* 0x000fce0000011604 */
.L_x_2771:
[----:B------:R-:W-:Y:S05]  /*1720*/  BSYNC B0 ;  /* 0x0000000000007941 */ /* 0x000fea0003800000 */
.L_x_2769:
[----:B------:R-:W-:-:S05]  /*1730*/  IMAD R3, R2, R9, R9 ;  /* 0x0000000902037224 */ /* 0x000fca00078e0209 */
[----:B------:R-:W-:-:S07]  /*1740*/  VIMNMX R0, R0, R3, PT ;  /* 0x0000000300007248 */ /* 0x000fce0003fe0100 */
.L_x_2768:
        /* <DEDUP_REMOVED lines=15> */
.L_x_2774:
[----:B------:R-:W-:Y:S01]  /*1840*/  ISETP.NE.AND P0, PT, R9, 0x1, PT ;  /* 0x000000010900780c */ /* 0x000fe20003f05270 */
[----:B------:R-:W-:-:S12]  /*1850*/  IMAD.MOV.U32 R4, RZ, RZ, R19 ;  /* 0x000000ffff047224 */ /* 0x000fd800078e0013 */
[----:B------:R-:W0:Y:S02]  /*1860*/  @P0 LDC.64 R6, c[0x0][0xae0] ;  /* 0x0002b800ff060b82 */ /* 0x000e240000000a00 */
[----:B0-----:R-:W-:-:S05]  /*1870*/  @P0 IMAD.HI.U32 R6, R19, R6, RZ ;  /* 0x0000000613060227 */ /* 0x001fca00078e00ff */
[----:B------:R-:W-:-:S07]  /*1880*/  @P0 SHF.R.U32.HI R4, RZ, R7, R6 ;  /* 0x00000007ff040219 */ /* 0x000fce0000011606 */
.L_x_2775:
[----:B------:R-:W-:Y:S05]  /*1890*/  BSYNC B0 ;  /* 0x0000000000007941 */ /* 0x000fea0003800000 */
.L_x_2773:
[----:B------:R-:W-:-:S05]  /*18a0*/  IMAD R3, R4, R9, RZ ;  /* 0x0000000904037224 */ /* 0x000fca00078e02ff */
[----:B------:R-:W-:-:S07]  /*18b0*/  VIMNMX R2, R2, R3, !PT ;  /* 0x0000000302027248 */ /* 0x000fce0007fe0100 */
.L_x_2772:
        /* <DEDUP_REMOVED lines=12> */
[----:B------:R-:W-:-:S03]  /*1980*/  VIMNMX R0, R3, R40, PT ;  /* 0x0000002803007248 */ /* 0x000fc60003fe0100 */
[----:B------:R-:W-:Y:S01]  /*1990*/  IMAD.WIDE.U32 R2, R5, -0x55555555, RZ ;  /* 0xaaaaaaab05027825 */ /* 0x000fe200078e00ff */
[----:B------:R-:W-:-:S04]  /*19a0*/  ISETP.GT.AND P0, PT, R0, R5, PT ;  /* 0x000000050000720c */ /* 0x000fc80003f04270 */
[----:B------:R-:W-:-:S05]  /*19b0*/  SHF.R.U32.HI R24, RZ, 0x6, R3 ;  /* 0x00000006ff187819 */ /* 0x000fca0000011603 */
[----:B------:R-:W-:-:S04]  /*19c0*/  IMAD.MOV.U32 R59, RZ, RZ, R24 ;  /* 0x000000ffff3b7224 */ /* 0x000fc800078e0018 */
        /* <DEDUP_REMOVED lines=27> */
.L_x_2778:
[----:B------:R-:W-:Y:S05]  /*1b80*/  BSYNC B6 ;  /* 0x0000000000067941 */ /* 0x000fea0003800000 */
.L_x_2777:
        /* <DEDUP_REMOVED lines=20> */
.L_x_2780:
[----:B------:R-:W-:Y:S05]  /*1cd0*/  BSYNC B6 ;  /* 0x0000000000067941 */ /* 0x000fea0003800000 */
.L_x_2779:
        /* <DEDUP_REMOVED lines=9> */
[C---:B------:R-:W-:Y:S02]  /*1d70*/  VIADD R95, R22.reuse, 0x20 ;  /* 0x00000020165f7836 */ /* 0x040fe40000000000 */
[----:B------:R-:W3:Y:S08]  /*1d80*/  LDC.64 R44, c[0x0][0x3e8] ;  /* 0x0000fa00ff2c7b82 */ /* 0x000ef00000000a00 */
[----:B------:R-:W4:Y:S01]  /*1d90*/  @P0 LDC.64 R2, c[0x0][0xaf0] ;  /* 0x0002bc00ff020b82 */ /* 0x000f220000000a00 */
[----:B------:R-:W-:-:S02]  /*1da0*/  VIADD R94, R22, 0x40 ;  /* 0x00000040165e7836 */ /* 0x000fc40000000000 */
[----:B------:R-:W-:-:S05]  /*1db0*/  VIADD R92, R22, 0x60 ;  /* 0x00000060165c7836 */ /* 0x000fca0000000000 */
[----:B------:R-:W3:Y:S01]  /*1dc0*/  LDC R31, c[0x0][0x3d4] ;  /* 0x0000f500ff1f7b82 */ /* 0x000ee20000000800 */
[----:B------:R-:W-:-:S07]  /*1dd0*/  VIADD R90, R22, 0x80 ;  /* 0x00000080165a7836 */ /* 0x000fce0000000000 */
[----:B------:R-:W3:Y:S01]  /*1de0*/  LDC.64 R32, c[0x0][0x3d8] ;  /* 0x0000f600ff207b82 */ /* 0x000ee20000000a00 */
[----:B----4-:R-:W-:-:S05]  /*1df0*/  @P0 IMAD.WIDE R2, R119, 0x4, R2 ;  /* 0x0000000477020825 */ /* 0x010fca00078e0202 */
[----:B------:R4:W3:Y:S01]  /*1e00*/  @P0 LDG.E R119, desc[UR56][R2.64] ;  /* 0x0000003802770981 */ /* 0x0008e2000c1e1900 */
[----:B0-----:R-:W-:Y:S01]  /*1e10*/  ISETP.NE.AND P0, PT, R0, 0x1, PT ;  /* 0x000000010000780c */ /* 0x001fe20003f05270 */
[----:B------:R-:W-:Y:S01]  /*1e20*/  VIADD R88, R22, 0xa0 ;  /* 0x000000a016587836 */ /* 0x000fe20000000000 */
[----:B------:R-:W-:Y:S01]  /*1e30*/  SHF.R.S32.HI R14, RZ, 0x1f, R12 ;  /* 0x0000001fff0e7819 */ /* 0x000fe2000001140c */
[----:B------:R-:W-:Y:S01]  /*1e40*/  IMAD.SHL.U32 R54, R191, 0x4, RZ ;  /* 0x00000004bf367824 */ /* 0x000fe200078e00ff */
[----:B--2---:R-:W-:Y:S01]  /*1e50*/  SHF.R.U32.HI R20, RZ, 0x7, R20 ;  /* 0x00000007ff147819 */ /* 0x004fe20000011614 */
[----:B------:R-:W-:Y:S01]  /*1e60*/  IMAD.SHL.U32 R83, R179, 0x40, RZ ;  /* 0x00000040b3537824 */ /* 0x000fe200078e00ff */
[----:B-1----:R-:W-:Y:S01]  /*1e70*/  SHF.L.U64.HI R84, R50, 0x6, R51 ;  /* 0x0000000632547819 */ /* 0x002fe20000010233 */
[-C--:B------:R-:W-:Y:S01]  /*1e80*/  IMAD R4, R14, R50.reuse, RZ ;  /* 0x000000320e047224 */ /* 0x080fe200078e02ff */
[----:B------:R-:W-:Y:S01]  /*1e90*/  ISETP.NE.AND P6, PT, R20, 0x1, PT ;  /* 0x000000011400780c */ /* 0x000fe20003fc5270 */
[----:B----4-:R-:W-:Y:S01]  /*1ea0*/  IMAD.WIDE.U32 R2, R12, R50, RZ ;  /* 0x000000320c027225 */ /* 0x010fe200078e00ff */
[----:B------:R-:W-:-:S02]  /*1eb0*/  SHF.R.S32.HI R55, RZ, 0x1f, R54 ;  /* 0x0000001fff377819 */ /* 0x000fc40000011436 */
[----:B------:R-:W-:Y:S01]  /*1ec0*/  LOP3.LUT R83, R83, 0x1c0, RZ, 0xc0, !PT ;  /* 0x000001c053537812 */ /* 0x000fe200078ec0ff */
[----:B------:R-:W0:Y:S01]  /*1ed0*/  @P0 LDC R5, c[0x0][0x42c] ;  /* 0x00010b00ff050b82 */ /* 0x000e220000000800 */
[----:B------:R-:W-:Y:S01]  /*1ee0*/  IMAD.MOV.U32 R78, RZ, RZ, 0x20 ;  /* 0x00000020ff4e7424 */ /* 0x000fe200078e00ff */
[----:B---3--:R-:W-:Y:S01]  /*1ef0*/  SHF.L.U64.HI R87, R44, 0x6, R45 ;  /* 0x000000062c577819 */ /* 0x008fe2000001022d */
[----:B------:R-:W-:Y:S01]  /*1f00*/  IMAD.SHL.U32 R82, R50, 0x40, RZ ;  /* 0x0000004032527824 */ /* 0x000fe200078e00ff */
[----:B------:R-:W-:Y:S01]  /*1f10*/  SHF.R.U32.HI R79, RZ, 0x3, R83 ;  /* 0x00000003ff4f7819 */ /* 0x000fe20000011653 */
[----:B------:R-:W-:Y:S01]  /*1f20*/  IMAD R73, R45, 0x60, RZ ;  /* 0x000000602d497824 */ /* 0x000fe200078e02ff */
[----:B------:R-:W-:Y:S01]  /*1f30*/  SHF.L.U64.HI R80, R32, 0x6, R33 ;  /* 0x0000000620507819 */ /* 0x000fe20000010221 */
[----:B------:R-:W-:Y:S01]  /*1f40*/  IMAD.SHL.U32 R85, R44, 0x40, RZ ;  /* 0x000000402c557824 */ /* 0x000fe200078e00ff */
[----:B------:R-:W1:Y:S01]  /*1f50*/  @P0 LDC R7, c[0x0][0x430] ;  /* 0x00010c00ff070b82 */ /* 0x000e620000000800 */
[----:B------:R-:W-:-:S02]  /*1f60*/  IMAD.U32 R77, RZ, RZ, UR50 ;  /* 0x00000032ff4d7e24 */ /* 0x000fc4000f8e00ff */
[----:B------:R-:W-:Y:S02]  /*1f70*/  IMAD.SHL.U32 R81, R32, 0x40, RZ ;  /* 0x0000004020517824 */ /* 0x000fe400078e00ff */
[----:B------:R-:W-:Y:S01]  /*1f80*/  IMAD.SHL.U32 R76, R31, 0x2, RZ ;  /* 0x000000021f4c7824 */ /* 0x000fe200078e00ff */
[----:B------:R-:W-:Y:S01]  /*1f90*/  LOP3.LUT R77, R77, 0x1, RZ, 0xfc, !PT ;  /* 0x000000014d4d7812 */ /* 0x000fe200078efcff */
[----:B0-----:R-:W-:-:S04]  /*1fa0*/  @P0 IMAD.HI.U32 R0, R118, R5, RZ ;  /* 0x0000000576000227 */ /* 0x001fc800078e00ff */
[----:B------:R-:W-:Y:S02]  /*1fb0*/  IMAD R5, R12, R51, R4 ;  /* 0x000000330c057224 */ /* 0x000fe400078e0204 */
[----:B------:R-:W-:Y:S01]  /*1fc0*/  IMAD R4, R161, R50, RZ ;  /* 0x00000032a1047224 */ /* 0x000fe200078e02ff */
[----:B-1----:R-:W-:Y:S01]  /*1fd0*/  @P0 SHF.R.U32.HI R118, RZ, R7, R0 ;  /* 0x00000007ff760219 */ /* 0x002fe20000011600 */
[----:B------:R-:W-:Y:S01]  /*1fe0*/  IMAD.IADD R3, R3, 0x1, R5 ;  /* 0x0000000103037824 */ /* 0x000fe200078e0205 */
[----:B------:R-:W-:Y:S01]  /*1ff0*/  ISETP.NE.U32.AND P0, PT, RZ, UR6, PT ;  /* 0x00000006ff007c0c */ /* 0x000fe2000bf05070 */
[----:B------:R-:W-:Y:S01]  /*2000*/  IMAD R4, R153, R51, R4 ;  /* 0x0000003399047224 */ /* 0x000fe200078e0204 */
[----:B------:R-:W-:Y:S01]  /*2010*/  SHF.R.S32.HI R6, RZ, 0x1f, R118 ;  /* 0x0000001fff067819 */ /* 0x000fe20000011476 */
[----:B------:R-:W-:Y:S01]  /*2020*/  IMAD.WIDE.U32 R2, R118, UR4, R2 ;  /* 0x0000000476027c25 */ /* 0x000fe2000f8e0002 */
[----:B------:R-:W-:-:S03]  /*2030*/  ISETP.NE.AND.EX P0, PT, RZ, UR7, PT, P0 ;  /* 0x00000007ff007c0c */ /* 0x000fc6000bf05300 */
[----:B------:R-:W-:Y:S02]  /*2040*/  IMAD R5, R6, UR4, RZ ;  /* 0x0000000406057c24 */ /* 0x000fe4000f8e02ff */
[----:B------:R-:W-:Y:S02]  /*2050*/  VIADD R7, R22, 0xc0 ;  /* 0x000000c016077836 */ /* 0x000fe40000000000 */
        /* <DEDUP_REMOVED lines=24> */
[----:B------:R-:W-:Y:S02]  /*21e0*/  SEL R0, RZ, 0x1, P0 ;  /* 0x00000001ff007807 */ /* 0x000fe40000000000 */
[----:B------:R-:W-:-:S02]  /*21f0*/  ISETP.GE.AND P0, PT, R94, UR4, PT ;  /* 0x000000045e007c0c */ /* 0x000fc4000bf06270 */
[----:B------:R-:W-:Y:S02]  /*2200*/  ISETP.GE.AND P3, PT, R4, UR4, PT ;  /* 0x0000000404007c0c */ /* 0x000fe4000bf66270 */
[----:B------:R-:W-:Y:S02]  /*2210*/  LOP3.LUT R0, R5, 0x2, R0, 0xe2, !PT ;  /* 0x0000000205007812 */ /* 0x000fe400078ee200 */
[----:B------:R-:W-:Y:S01]  /*2220*/  ISETP.GE.AND P2, PT, R7, UR4, PT ;  /* 0x0000000407007c0c */ /* 0x000fe2000bf46270 */
[C---:B------:R-:W-:Y:S01]  /*2230*/  IMAD R7, R118.reuse, UR7, R3 ;  /* 0x0000000776077c24 */ /* 0x040fe2000f8e0203 */
[----:B------:R-:W-:Y:S01]  /*2240*/  SEL R5, RZ, 0x4, P0 ;  /* 0x00000004ff057807 */ /* 0x000fe20000000000 */
[----:B------:R-:W-:Y:S01]  /*2250*/  IMAD.WIDE.U32 R2, R118, UR6, R22 ;  /* 0x0000000676027c25 */ /* 0x000fe2000f8e0016 */
[----:B------:R-:W-:Y:S02]  /*2260*/  SEL R4, RZ, 0x8, P1 ;  /* 0x00000008ff047807 */ /* 0x000fe40000800000 */
[----:B------:R-:W-:Y:S01]  /*2270*/  ISETP.GE.AND P0, PT, R90, UR4, PT ;  /* 0x000000045a007c0c */ /* 0x000fe2000bf06270 */
[----:B------:R-:W-:Y:S01]  /*2280*/  IMAD.IADD R3, R3, 0x1, R7 ;  /* 0x0000000103037824 */ /* 0x000fe200078e0207 */
[----:B------:R-:W-:Y:S01]  /*2290*/  ISETP.GE.AND P1, PT, R88, UR4, PT ;  /* 0x0000000458007c0c */ /* 0x000fe2000bf26270 */
[----:B------:R-:W-:Y:S01]  /*22a0*/  ULDC.64 UR4, c[0x0][0x328] ;  /* 0x0000ca0000047ab9 */ /* 0x000fe20000000a00 */
[----:B------:R-:W-:Y:S01]  /*22b0*/  LOP3.LUT R0, R4, R0, R5, 0xfe, !PT ;  /* 0x0000000004007212 */ /* 0x000fe200078efe05 */
[----:B------:R-:W-:Y:S01]  /*22c0*/  IMAD R6, R8, UR4, RZ ;  /* 0x0000000408067c24 */ /* 0x000fe2000f8e02ff */
[----:B------:R-:W-:Y:S01]  /*22d0*/  SEL R5, RZ, 0x10, P0 ;  /* 0x00000010ff057807 */ /* 0x000fe20000000000 */
[----:B------:R-:W-:Y:S01]  /*22e0*/  IMAD.WIDE.U32 R8, R153, R44, R22 ;  /* 0x0000002c99087225 */ /* 0x000fe200078e0016 */
[----:B------:R-:W-:-:S02]  /*22f0*/  SEL R4, RZ, 0x20, P1 ;  /* 0x00000020ff047807 */ /* 0x000fc40000800000 */
[----:B------:R-:W-:Y:S01]  /*2300*/  ISETP.GE.AND P0, PT, R22, R31, PT ;  /* 0x0000001f1600720c */ /* 0x000fe20003f06270 */
[C---:B------:R-:W-:Y:S01]  /*2310*/  IMAD R61, R53.reuse, UR5, R6 ;  /* 0x00000005353d7c24 */ /* 0x040fe2000f8e0206 */
[----:B------:R-:W-:Y:S01]  /*2320*/  LOP3.LUT R5, R4, R0, R5, 0xfe, !PT ;  /* 0x0000000004057212 */ /* 0x000fe200078efe05 */
[----:B------:R-:W-:Y:S01]  /*2330*/  IMAD.WIDE.U32 R52, R53, UR4, R2 ;  /* 0x0000000435347c25 */ /* 0x000fe2000f8e0002 */
[----:B------:R-:W-:Y:S01]  /*2340*/  SEL R0, RZ, 0x40, P2 ;  /* 0x00000040ff007807 */ /* 0x000fe20001000000 */
[----:B------:R-:W-:Y:S01]  /*2350*/  ULDC UR4, c[0x0][0x2e4] ;  /* 0x0000b90000047ab9 */ /* 0x000fe20000000800 */
[----:B------:R-:W-:Y:S01]  /*2360*/  SEL R13, R31, RZ, P0 ;  /* 0x000000ff1f0d7207 */ /* 0x000fe20000000000 */
[----:B------:R-:W-:Y:S01]  /*2370*/  IMAD R2, R161, R44, RZ ;  /* 0x0000002ca1027224 */ /* 0x000fe200078e02ff */
[----:B------:R-:W-:Y:S01]  /*2380*/  LOP3.LUT R11, R5, R0, RZ, 0xfc, !PT ;  /* 0x00000000050b7212 */ /* 0x000fe200078efcff */
[----:B------:R-:W-:Y:S01]  /*2390*/  IMAD.WIDE.U32 R4, R153, R44, R54 ;  /* 0x0000002c99047225 */ /* 0x000fe200078e0036 */
[----:B------:R-:W-:-:S02]  /*23a0*/  LOP3.LUT P1, RZ, R179, 0x4, RZ, 0xc0, !PT ;  /* 0x00000004b3ff7812 */ /* 0x000fc4000782c0ff */
[----:B------:R-:W-:Y:S01]  /*23b0*/  SEL R60, RZ, 0xffffff80, P3 ;  /* 0xffffff80ff3c7807 */ /* 0x000fe20001800000 */
[----:B------:R-:W-:Y:S01]  /*23c0*/  IMAD R21, R153, R45, R2 ;  /* 0x0000002d99157224 */ /* 0x000fe200078e0202 */
[----:B------:R-:W-:Y:S01]  /*23d0*/  SEL R78, R78, 0xffffffe0, !P1 ;  /* 0xffffffe04e4e7807 */ /* 0x000fe20004800000 */
[-C--:B------:R-:W-:Y:S01]  /*23e0*/  IMAD R0, R161, R32.reuse, RZ ;  /* 0x00000020a1007224 */ /* 0x080fe200078e02ff */
[----:B------:R-:W-:Y:S01]  /*23f0*/  ISETP.GE.AND P1, PT, R22, UR4, PT ;  /* 0x0000000416007c0c */ /* 0x000fe2000bf26270 */
[----:B------:R-:W-:Y:S01]  /*2400*/  IMAD.IADD R5, R5, 0x1, R21 ;  /* 0x0000000105057824 */ /* 0x000fe200078e0215 */
[----:B------:R-:W-:Y:S01]  /*2410*/  LOP3.LUT R60, R11, 0x80, R60, 0xc8, !PT ;  /* 0x000000800b3c7812 */ /* 0x000fe200078ec83c */
[----:B------:R-:W-:-:S04]  /*2420*/  IMAD.WIDE.U32 R6, R153, R32, R22 ;  /* 0x0000002099067225 */ /* 0x000fc800078e0016 */
[C---:B------:R-:W-:Y:S02]  /*2430*/  IMAD R15, R153.reuse, R33, R0 ;  /* 0x00000021990f7224 */ /* 0x040fe400078e0200 */
[----:B------:R-:W-:-:S04]  /*2440*/  IMAD.WIDE.U32 R2, R153, R32, R54 ;  /* 0x0000002099027225 */ /* 0x000fc800078e0036 */
[----:B------:R-:W-:Y:S02]  /*2450*/  IMAD.IADD R13, R22, 0x1, R13 ;  /* 0x00000001160d7824 */ /* 0x000fe400078e020d */
[----:B-----5:R-:W-:Y:S01]  /*2460*/  IMAD.WIDE.U32 R46, R41, R44, R4 ;  /* 0x0000002c292e7225 */ /* 0x020fe200078e0004 */
[----:B------:R-:W-:Y:S02]  /*2470*/  LOP3.LUT R4, R83, 0x18, R22, 0xf8, !PT ;  /* 0x0000001853047812 */ /* 0x000fe400078ef816 */
[----:B------:R-:W-:Y:S01]  /*2480*/  SHF.R.S32.HI R0, RZ, 0x1f, R13 ;  /* 0x0000001fff007819 */ /* 0x000fe2000001140d */
[----:B------:R-:W-:Y:S01]  /*2490*/  IMAD.IADD R7, R15, 0x1, R7 ;  /* 0x000000010f077824 */ /* 0x000fe200078e0207 */
[----:B------:R-:W-:Y:S01]  /*24a0*/  LOP3.LUT R4, R4, R79, RZ, 0x3c, !PT ;  /* 0x0000004f04047212 */ /* 0x000fe200078e3cff */
[----:B------:R-:W-:Y:S01]  /*24b0*/  IMAD.IADD R3, R3, 0x1, R15 ;  /* 0x0000000103037824 */ /* 0x000fe200078e020f */
[----:B------:R-:W-:Y:S01]  /*24c0*/  SHF.R.S32.HI R15, RZ, 0x1f, R41 ;  /* 0x0000001fff0f7819 */ /* 0x000fe20000011429 */
[----:B------:R-:W-:Y:S01]  /*24d0*/  IMAD.IADD R9, R21, 0x1, R9 ;  /* 0x0000000115097824 */ /* 0x000fe200078e0209 */
[----:B------:R-:W-:Y:S01]  /*24e0*/  LEA.HI R0, R0, R13, RZ, 0x3 ;  /* 0x0000000d00007211 */ /* 0x000fe200078f18ff */
[----:B------:R-:W-:-:S02]  /*24f0*/  IMAD R75, R165, 0x200, R4 ;  /* 0x00000200a54b7824 */ /* 0x000fc400078e0204 */
[----:B------:R-:W-:Y:S01]  /*2500*/  IMAD R10, R15, R44, RZ ;  /* 0x0000002c0f0a7224 */ /* 0x000fe200078e02ff */
[----:B------:R-:W-:Y:S01]  /*2510*/  LOP3.LUT R4, R83, 0x38, R0, 0xf8, !PT ;  /* 0x0000003853047812 */ /* 0x000fe200078ef800 */
[CC--:B------:R-:W-:Y:S01]  /*2520*/  IMAD.WIDE.U32 R26, R41.reuse, R32.reuse, R2 ;  /* 0x00000020291a7225 */ /* 0x0c0fe200078e0002 */
[----:B------:R-:W-:Y:S02]  /*2530*/  SHF.R.S32.HI R68, RZ, 0x3, R0 ;  /* 0x00000003ff447819 */ /* 0x000fe40000011400 */
[----:B------:R-:W-:Y:S01]  /*2540*/  LOP3.LUT R67, R0, 0xfffffff8, RZ, 0xc0, !PT ;  /* 0xfffffff800437812 */ /* 0x000fe200078ec0ff */
[----:B------:R-:W-:Y:S01]  /*2550*/  IMAD R29, R41, R45, R10 ;  /* 0x0000002d291d7224 */ /* 0x000fe200078e020a */
[----:B------:R-:W-:Y:S01]  /*2560*/  LOP3.LUT R0, R166, 0x38, R0, 0xf8, !PT ;  /* 0x00000038a6007812 */ /* 0x000fe200078ef800 */
[----:B------:R-:W-:Y:S01]  /*2570*/  IMAD R10, R15, R32, RZ ;  /* 0x000000200f0a7224 */ /* 0x000fe200078e02ff */
[----:B------:R-:W-:Y:S01]  /*2580*/  IADD3 R2, P2, R153, R12, RZ ;  /* 0x0000000c99027210 */ /* 0x000fe20007f5e0ff */
[----:B------:R-:W-:Y:S01]  /*2590*/  IMAD R13, R51, 0x60, RZ ;  /* 0x00000060330d7824 */ /* 0x000fe200078e02ff */
[----:B------:R-:W-:Y:S01]  /*25a0*/  LOP3.LUT R4, R4, R79, RZ, 0x3c, !PT ;  /* 0x0000004f04047212 */ /* 0x000fe200078e3cff */
[----:B------:R-:W-:Y:S01]  /*25b0*/  IMAD.WIDE.U32 R48, R41, R44, R8 ;  /* 0x0000002c29307225 */ /* 0x000fe200078e0008 */
[----:B------:R-:W-:-:S02]  /*25c0*/  LOP3.LUT R63, R0, R167, RZ, 0x3c, !PT ;  /* 0x000000a7003f7212 */ /* 0x000fc400078e3cff */
[----:B------:R-:W-:Y:S01]  /*25d0*/  SHF.R.S32.HI R62, RZ, 0x1f, R67 ;  /* 0x0000001fff3e7819 */ /* 0x000fe20000011443 */
[----:B------:R-:W-:Y:S01]  /*25e0*/  IMAD.WIDE.U32 R50, R50, 0x60, RZ ;  /* 0x0000006032327825 */ /* 0x000fe200078e00ff */
[----:B------:R-:W-:-:S03]  /*25f0*/  LOP3.LUT R0, R11, 0x40, RZ, 0xc0, !PT ;  /* 0x000000400b007812 */ /* 0x000fc600078ec0ff */
[----:B------:R-:W-:-:S04]  /*2600*/  IMAD.WIDE.U32 R44, R44, 0x60, RZ ;  /* 0x000000602c2c7825 */ /* 0x000fc800078e00ff */
[----:B------:R-:W-:Y:S02]  /*2610*/  IMAD R5, R41, R33, R10 ;  /* 0x0000002129057224 */ /* 0x000fe400078e020a */
[----:B------:R-:W-:Y:S02]  /*2620*/  IMAD R9, R33, 0x60, RZ ;  /* 0x0000006021097824 */ /* 0x000fe400078e02ff */
[----:B------:R-:W-:-:S04]  /*2630*/  IMAD.WIDE.U32 R42, R41, R32, R6 ;  /* 0x00000020292a7225 */ /* 0x000fc800078e0006 */
        /* <DEDUP_REMOVED lines=14> */
.L_x_2828:
        /* <DEDUP_REMOVED lines=68> */
.L_x_2785:
[----:B------:R-:W-:Y:S05]  /*2b60*/  BSYNC B1 ;  /* 0x0000000000017941 */ /* 0x000fea0003800000 */
.L_x_2784:
        /* <DEDUP_REMOVED lines=29> */
.L_x_2787:
[----:B------:R-:W-:Y:S05]  /*2d40*/  BSYNC B1 ;  /* 0x0000000000017941 */ /* 0x000fea0003800000 */
.L_x_2786:
        /* <DEDUP_REMOVED lines=33> */
.L_x_2788:
[----:B------:R-:W-:Y:S01]  /*2f60*/  IMAD R86, R152, 0x8, R145 ;  /* 0x0000000898567824 */ /* 0x000fe200078e0291 */
[----:B------:R-:W-:Y:S01]  /*2f70*/  SHF.L.U32 R107, R155, 0x1f, RZ ;  /* 0x0000001f9b6b7819 */ /* 0x000fe200000006ff */
[----:B------:R-:W-:Y:S03]  /*2f80*/  BSSY B1, `(.L_x_2789) ;  /* 0x0000003000017945 */ /* 0x000fe60003800000 */
[----:B------:R-:W0:Y:S02]  /*2f90*/  SYNCS.PHASECHK.TRANS64.TRYWAIT P6, [R86+URZ+0x32490], R107 ;  /* 0x0324906b560075a7 */ /* 0x000e2400080c017f */
[----:B0-----:R-:W-:Y:S05]  /*2fa0*/  @!P6 BRA `(.L_x_2790) ;  /* 0x0000031800d8e947 */ /* 0x001fea0003800000 */
.L_x_3104:
[----:B------:R-:W-:Y:S05]  /*2fb0*/  BSYNC B1 ;  /* 0x0000000000017941 */ /* 0x000fea0003800000 */
.L_x_2789:
        /* <DEDUP_REMOVED lines=54> */
.L_x_2796:
[----:B------:R-:W-:Y:S05]  /*3320*/  BSYNC B3 ;  /* 0x0000000000037941 */ /* 0x000fea0003800000 */
.L_x_2795:
[----:B--2---:R1:W-:Y:S02]  /*3330*/  STG.E.128 desc[UR56][R14.64], R4 ;  /* 0x000000040e007986 */ /* 0x0043e4000c101d38 */
.L_x_2794:
[----:B------:R-:W-:Y:S05]  /*3340*/  BSYNC B2 ;  /* 0x0000000000027941 */ /* 0x000fea0003800000 */
.L_x_2793:
        /* <DEDUP_REMOVED lines=52> */
.L_x_2798:
[----:B------:R-:W-:Y:S05]  /*3690*/  BSYNC B2 ;  /* 0x0000000000027941 */ /* 0x000fea0003800000 */
.L_x_2797:
[----:B--2---:R2:W-:Y:S02]  /*36a0*/  STG.E.128 desc[UR56][R14.64+0x40], R4 ;  /* 0x000040040e007986 */ /* 0x0045e4000c101d38 */
.L_x_2792:
[----:B------:R-:W-:Y:S05]  /*36b0*/  BSYNC B1 ;  /* 0x0000000000017941 */ /* 0x000fea0003800000 */
.L_x_2791:
        /* <DEDUP_REMOVED lines=15> */
[----:B------:R-:W-:Y:S01]  /*37b0*/  PRMT R106, R106, 0x5410, R31 ;  /* 0x000054106a6a7816 */ /* 0x000fe2000000001f */
[----:B------:R-:W-:Y:S01]  /*37c0*/  IMAD.U32 R33, R105, 0x10000, RZ ;  /* 0x0001000069217824 */ /* 0x000fe200078e00ff */
[----:B------:R-:W-:Y:S01]  /*37d0*/  LOP3.LUT R15, R6, 0xffff0000, RZ, 0xc0, !PT ;  /* 0xffff0000060f7812 */ /* 0x000fe200078ec0ff */
[----:B------:R-:W-:Y:S01]  /*37e0*/  IMAD.U32 R31, R108, 0x10000, RZ ;  /* 0x000100006c1f7824 */ /* 0x000fe200078e00ff */
[----:B------:R-:W-:Y:S01]  /*37f0*/  LOP3.LUT R29, R7, 0xffff0000, RZ, 0xc0, !PT ;  /* 0xffff0000071d7812 */ /* 0x000fe200078ec0ff */
[----:B------:R-:W-:Y:S01]  /*3800*/  IMAD.U32 R6, R5, 0x10000, RZ ;  /* 0x0001000005067824 */ /* 0x000fe200078e00ff */
[----:B------:R-:W-:Y:S01]  /*3810*/  PRMT R109, R109, 0x5410, R32 ;  /* 0x000054106d6d7816 */ /* 0x000fe20000000020 */
[----:B------:R-:W-:Y:S01]  /*3820*/  FMUL.FTZ R37, R15, R33 ;  /* 0x000000210f257220 */ /* 0x000fe20000410000 */
[----:B------:R-:W-:Y:S01]  /*3830*/  LOP3.LUT R7, R5, 0xffff0000, RZ, 0xc0, !PT ;  /* 0xffff000005077812 */ /* 0x000fe200078ec0ff */
[-C--:B------:R-:W-:Y:S01]  /*3840*/  FMUL.FTZ R15, R15, R31.reuse ;  /* 0x0000001f0f0f7220 */ /* 0x080fe20000410000 */
[----:B------:R-:W-:Y:S01]  /*3850*/  LOP3.LUT R32, R106, 0xffff0000, RZ, 0xc0, !PT ;  /* 0xffff00006a207812 */ /* 0x000fe200078ec0ff */
[----:B------:R-:W-:Y:S01]  /*3860*/  IMAD.U32 R5, R4, 0x10000, RZ ;  /* 0x0001000004057824 */ /* 0x000fe200078e00ff */
[----:B------:R-:W-:Y:S01]  /*3870*/  LOP3.LUT R30, R109, 0xffff0000, RZ, 0xc0, !PT ;  /* 0xffff00006d1e7812 */ /* 0x000fe200078ec0ff */
[----:B------:R-:W-:Y:S01]  /*3880*/  FFMA.FTZ R37, R14, R31, -R37 ;  /* 0x0000001f0e257223 */ /* 0x000fe20000010825 */
[----:B------:R-:W-:Y:S01]  /*3890*/  LOP3.LUT R105, R105, 0xffff0000, RZ, 0xc0, !PT ;  /* 0xffff000069697812 */ /* 0x000fe200078ec0ff */
[C---:B------:R-:W-:Y:S01]  /*38a0*/  FMUL.FTZ R35, R7.reuse, R32 ;  /* 0x0000002007237220 */ /* 0x040fe20000410000 */
[----:B------:R-:W-:Y:S01]  /*38b0*/  LOP3.LUT R108, R108, 0xffff0000, RZ, 0xc0, !PT ;  /* 0xffff00006c6c7812 */ /* 0x000fe200078ec0ff */
[-C--:B------:R-:W-:Y:S01]  /*38c0*/  FMUL.FTZ R7, R7, R30.reuse ;  /* 0x0000001e07077220 */ /* 0x080fe20000410000 */
[----:B------:R-:W-:Y:S01]  /*38d0*/  LOP3.LUT R4, R4, 0xffff0000, RZ, 0xc0, !PT ;  /* 0xffff000004047812 */ /* 0x000fe200078ec0ff */
[----:B------:R-:W-:Y:S01]  /*38e0*/  FFMA.FTZ R35, R6, R30, -R35 ;  /* 0x0000001e06237223 */ /* 0x000fe20000010823 */
[----:B------:R-:W-:Y:S01]  /*38f0*/  FFMA.FTZ R14, R14, R33, R15 ;  /* 0x000000210e0e7223 */ /* 0x000fe2000001000f */
[----:B------:R-:W-:-:S02]  /*3900*/  IMAD.U32 R106, R106, 0x10000, RZ ;  /* 0x000100006a6a7824 */ /* 0x000fc400078e00ff */
[----:B------:R-:W-:Y:S01]  /*3910*/  FMUL.FTZ R15, R29, R105 ;  /* 0x000000691d0f7220 */ /* 0x000fe20000410000 */
[----:B------:R-:W-:Y:S02]  /*3920*/  IMAD.U32 R109, R109, 0x10000, RZ ;  /* 0x000100006d6d7824 */ /* 0x000fe400078e00ff */
[----:B------:R-:W-:Y:S01]  /*3930*/  FMUL.FTZ R30, R29, R108 ;  /* 0x0000006c1d1e7220 */ /* 0x000fe20000410000 */
[----:B------:R-:W-:Y:S01]  /*3940*/  FFMA.FTZ R32, R6, R32, R7 ;  /* 0x0000002006207223 */ /* 0x000fe20000010007 */
        /* <DEDUP_REMOVED lines=12> */
.L_x_2803:
[----:B------:R-:W-:Y:S05]  /*3a10*/  BSYNC B2 ;  /* 0x0000000000027941 */ /* 0x000fea0003800000 */
.L_x_2802:
[----:B--2---:R3:W-:Y:S02]  /*3a20*/  STG.E.128 desc[UR56][R12.64], R4 ;  /* 0x000000040c007986 */ /* 0x0047e4000c101d38 */
.L_x_2801:
[----:B------:R-:W-:Y:S05]  /*3a30*/  BSYNC B1 ;  /* 0x0000000000017941 */ /* 0x000fea0003800000 */
.L_x_2800:
        /* <DEDUP_REMOVED lines=52> */
.L_x_2805:
[----:B------:R-:W-:Y:S05]  /*3d80*/  BSYNC B1 ;  /* 0x0000000000017941 */ /* 0x000fea0003800000 */
.L_x_2804:
[----:B--2---:R4:W-:Y:S01]  /*3d90*/  STG.E.128 desc[UR56][R12.64+0x40], R4 ;  /* 0x000040040c007986 */ /* 0x0049e2000c101d38 */
[----:B------:R-:W-:Y:S05]  /*3da0*/  BRA `(.L_x_2799) ;  /* 0x0000001400b87947 */ /* 0x000fea0003800000 */
.L_x_2783:
        /* <DEDUP_REMOVED lines=72> */
.L_x_2806:
        /* <DEDUP_REMOVED lines=9> */
.L_x_3105:
[----:B------:R-:W-:Y:S05]  /*42c0*/  BSYNC B1 ;  /* 0x0000000000017941 */ /* 0x000fea0003800000 */
.L_x_2807:
        /* <DEDUP_REMOVED lines=116> */
.L_x_2812:
[----:B------:R-:W-:Y:S05]  /*4a10*/  BSYNC B2 ;  /* 0x0000000000027941 */ /* 0x000fea0003800000 */
.L_x_2811:
        /* <DEDUP_REMOVED lines=12> */
.L_x_2810:
[----:B------:R-:W-:Y:S05]  /*4ae0*/  BSYNC B1 ;  /* 0x0000000000017941 */ /* 0x000fea0003800000 */
.L_x_2809:
        /* <DEDUP_REMOVED lines=17> */
[----:B------:R-:W-:Y:S01]  /*4c00*/  LOP3.LUT R13, R12, R167, RZ, 0x3c, !PT ;  /* 0x000000a70c0d7212 */ /* 0x000fe200078e3cff */
[----:B------:R-:W-:-:S04]  /*4c10*/  IMAD R12, R152, 0x1800, R63 ;  /* 0x00001800980c7824 */ /* 0x000fc800078e023f */
[----:B------:R-:W-:Y:S02]  /*4c20*/  IMAD.IADD R13, R168, 0x1, R13 ;  /* 0x00000001a80d7824 */ /* 0x000fe400078e020d */
        /* <DEDUP_REMOVED lines=98> */
.L_x_2814:
[----:B------:R-:W-:Y:S05]  /*5250*/  BSYNC B1 ;  /* 0x0000000000017941 */ /* 0x000fea0003800000 */
.L_x_2813:
        /* <DEDUP_REMOVED lines=10> */
.L_x_2782:
[----:B------:R-:W-:-:S13]  /*5300*/  ISETP.NE.AND P3, PT, R77, 0x3, PT ;  /* 0x000000034d00780c */ /* 0x000fda0003f65270 */
[----:B------:R-:W-:Y:S05]  /*5310*/  @!P3 BRA `(.L_x_2815) ;  /* 0x000000000004b947 */ /* 0x000fea0003800000 */
[----:B------:R-:W-:Y:S01]  /*5320*/  BPT.TRAP 0x1 ;  /* 0x000000040000795c */ /* 0x000fe20000300000 */
.L_x_2815:
[----:B------:R-:W-:Y:S01]  /*5330*/  IMAD R86, R152, 0x8, R145 ;  /* 0x0000000898567824 */ /* 0x000fe200078e0291 */
[----:B------:R-:W-:Y:S01]  /*5340*/  SHF.L.U32 R107, R155, 0x1f, RZ ;  /* 0x0000001f9b6b7819 */ /* 0x000fe200000006ff */
[----:B------:R-:W-:Y:S01]  /*5350*/  IMAD R97, R59, -0x60, R40 ;  /* 0xffffffa03b617824 */ /* 0x000fe200078e0228 */
[----:B------:R-:W-:Y:S02]  /*5360*/  BSSY B1, `(.L_x_2816) ;  /* 0x0000004000017945 */ /* 0x000fe40003800000 */
[----:B------:R-:W0:Y:S02]  /*5370*/  SYNCS.PHASECHK.TRANS64.TRYWAIT P4, [R86+URZ+0x32490], R107 ;  /* 0x0324906b560075a7 */ /* 0x000e24000808017f */
[----:B------:R-:W-:Y:S01]  /*5380*/  VIMNMX R97, R97, 0x60, PT ;  /* 0x0000006061617848 */ /* 0x000fe20003fe0100 */
[----:B0-----:R-:W-:Y:S06]  /*5390*/  @!P4 BRA `(.L_x_2817) ;  /* 0x000002f80004c947 */ /* 0x001fec0003800000 */
.L_x_3106:
[----:B------:R-:W-:Y:S05]  /*53a0*/  BSYNC B1 ;  /* 0x0000000000017941 */ /* 0x000fea0003800000 */
.L_x_2816:
        /* <DEDUP_REMOVED lines=8> */
.L_x_2819:
[----:B------:R-:W-:Y:S05]  /*5430*/  BSYNC B1 ;  /* 0x0000000000017941 */ /* 0x000fea0003800000 */
.L_x_2818:
[----:B------:R-:W-:Y:S05]  /*5440*/  @P4 BRA `(.L_x_2799) ;  /* 0x0000000000104947 */ /* 0x000fea0003800000 */
[----:B-1----:R-:W1:Y:S04]  /*5450*/  @!P1 LDS.128 R4, [R104+0x2000] ;  /* 0x0020000068049984 */ /* 0x002e680000000c00 */
[----:B------:R-:W2:Y:S04]  /*5460*/  @!P2 LDS.128 R8, [R102+0x2000] ;  /* 0x002000006608a984 */ /* 0x000ea80000000c00 */
[----:B-1----:R1:W-:Y:S04]  /*5470*/  @!P1 STG.E.128 desc[UR56][R12.64], R4 ;  /* 0x000000040c009986 */ /* 0x0023e8000c101d38 */
[----:B--2---:R1:W-:Y:S02]  /*5480*/  @!P2 STG.E.128 desc[UR56][R12.64+0x40], R8 ;  /* 0x000040080c00a986 */ /* 0x0043e4000c101d38 */
.L_x_2799:
[----:B------:R-:W-:Y:S05]  /*5490*/  BSYNC B0 ;  /* 0x0000000000007941 */ /* 0x000fea0003800000 */
.L_x_2781:
        /* <DEDUP_REMOVED lines=17> */
.L_x_2821:
[----:B------:R-:W-:Y:S05]  /*55b0*/  BSYNC B0 ;  /* 0x0000000000007941 */ /* 0x000fea0003800000 */
.L_x_2820:
[----:B------:R-:W2:Y:S01]  /*55c0*/  SYNCS.PHASECHK.TRANS64.TRYWAIT P3, [R86+URZ+0x324b0], R107 ;  /* 0x0324b06b560075a7 */ /* 0x000ea2000806017f */
[----:B------:R-:W-:Y:S01]  /*55d0*/  ULDC UR44, c[0x0][0x310] ;  /* 0x0000c400002c7ab9 */ /* 0x000fe20000000800 */
[----:B------:R-:W-:Y:S01]  /*55e0*/  ULDC.64 UR38, c[0x0][0x318] ;  /* 0x0000c60000267ab9 */ /* 0x000fe20000000a00 */
[----:B------:R-:W-:Y:S01]  /*55f0*/  ULDC.64 UR36, c[0x0][0x308] ;  /* 0x0000c20000247ab9 */ /* 0x000fe20000000a00 */
[----:B------:R-:W-:Y:S01]  /*5600*/  BSSY B0, `(.L_x_2822) ;  /* 0x0000003000007945 */ /* 0x000fe20003800000 */
[----:B------:R-:W-:-:S03]  /*5610*/  IMAD R5, R152, 0x6000, R75 ;  /* 0x0000600098057824 */ /* 0x000fc600078e024b */
[----:B--2---:R-:W-:Y:S05]  /*5620*/  @!P3 BRA `(.L_x_2823) ;  /* 0x000002f40074b947 */ /* 0x004fea0003800000 */
.L_x_3107:
[----:B------:R-:W-:Y:S05]  /*5630*/  BSYNC B0 ;  /* 0x0000000000007941 */ /* 0x000fea0003800000 */
.L_x_2822:
        /* <DEDUP_REMOVED lines=39> */
.L_x_2825:
[----:B------:R-:W-:Y:S05]  /*58b0*/  BSYNC B0 ;  /* 0x0000000000007941 */ /* 0x000fea0003800000 */
.L_x_2824:
        /* <DEDUP_REMOVED lines=37> */
.L_x_2827:
[----:B------:R-:W-:Y:S05]  /*5b10*/  BSYNC B0 ;  /* 0x0000000000007941 */ /* 0x000fea0003800000 */
.L_x_2826:
        /* <DEDUP_REMOVED lines=22> */
.L_x_2776:
[----:B------:R-:W1:Y:S01]  /*5c80*/  S2R R0, SR_TID.X ;  /* 0x0000000000007919 */ /* 0x000e620000002100 */
[----:B------:R-:W2:Y:S01]  /*5c90*/  LDC R12, c[0x0][0xa80] ;  /* 0x0002a000ff0c7b82 */ /* 0x000ea20000000800 */
[----:B------:R-:W-:Y:S02]  /*5ca0*/  IMAD.MOV.U32 R5, RZ, RZ, 0x100 ;  /* 0x00000100ff057424 */ /* 0x000fe400078e00ff */
[----:B------:R-:W-:Y:S01]  /*5cb0*/  IMAD.MOV.U32 R6, RZ, RZ, 0x1 ;  /* 0x00000001ff067424 */ /* 0x000fe200078e00ff */
[----:B------:R-:W-:Y:S01]  /*5cc0*/  STL [R1+0x70], R117 ;  /* 0x0000707501007387 */ /* 0x000fe20000100800 */
[----:B------:R-:W-:Y:S02]  /*5cd0*/  IMAD.MOV.U32 R7, RZ, RZ, RZ ;  /* 0x000000ffff077224 */ /* 0x000fe400078e00ff */
[----:B------:R-:W-:Y:S01]  /*5ce0*/  IMAD.MOV.U32 R14, RZ, RZ, 0x1 ;  /* 0x00000001ff0e7424 */ /* 0x000fe200078e00ff */
[----:B------:R-:W-:Y:S01]  /*5cf0*/  STL.128 [R1+0x230], RZ ;  /* 0x000230ff01007387 */ /* 0x000fe20000100c00 */
[----:B------:R-:W-:-:S02]  /*5d00*/  IMAD.MOV.U32 R15, RZ, RZ, RZ ;  /* 0x000000ffff0f7224 */ /* 0x000fc400078e00ff */
[----:B------:R-:W-:Y:S01]  /*5d10*/  IMAD.U32 R3, RZ, RZ, UR50 ;  /* 0x00000032ff037e24 */ /* 0x000fe2000f8e00ff */
[----:B------:R-:W-:Y:S01]  /*5d20*/  STL.128 [R1+0x240], RZ ;  /* 0x000240ff01007387 */ /* 0x000fe20000100c00 */
[----:B---34-:R-:W-:Y:S02]  /*5d30*/  IMAD.MOV.U32 R28, RZ, RZ, 0xc000 ;  /* 0x0000c000ff1c7424 */ /* 0x018fe400078e00ff */
[----:B------:R-:W-:Y:S01]  /*5d40*/  IMAD.U32 R29, RZ, RZ, UR50 ;  /* 0x00000032ff1d7e24 */ /* 0x000fe2000f8e00ff */
[----:B------:R-:W-:Y:S01]  /*5d50*/  STL.64 [R1+0x60], R14 ;  /* 0x0000600e01007387 */ /* 0x000fe20000100a00 */
[----:B------:R-:W-:Y:S02]  /*5d60*/  IMAD.MOV.U32 R31, RZ, RZ, 0x100 ;  /* 0x00000100ff1f7424 */ /* 0x000fe400078e00ff */
[----:B------:R-:W-:Y:S01]  /*5d70*/  IMAD.U32 R18, RZ, RZ, UR49 ;  /* 0x00000031ff127e24 */ /* 0x000fe2000f8e00ff */
[----:B------:R-:W-:Y:S01]  /*5d80*/  STL.128 [R1+0x260], RZ ;  /* 0x000260ff01007387 */ /* 0x000fe20000100c00 */
[----:B------:R-:W-:-:S03]  /*5d90*/  IMAD.U32 R32, RZ, RZ, UR49 ;  /* 0x00000031ff207e24 */ /* 0x000fc6000f8e00ff */
[----:B--2---:R-:W-:Y:S04]  /*5da0*/  STL [R1+0x250], R12 ;  /* 0x0002500c01007387 */ /* 0x004fe80000100800 */
[----:B------:R-:W-:Y:S01]  /*5db0*/  STL.128 [R1+0x270], RZ ;  /* 0x000270ff01007387 */ /* 0x000fe20000100c00 */
[----:B-1----:R-:W-:-:S03]  /*5dc0*/  LOP3.LUT R2, R0, 0x7f, RZ, 0xc0, !PT ;  /* 0x0000007f00027812 */ /* 0x002fc600078ec0ff */
[----:B------:R-:W-:Y:S01]  /*5dd0*/  STL.128 [R1+0x280], RZ ;  /* 0x000280ff01007387 */ /* 0x000fe20000100c00 */
[----:B------:R-:W-:Y:S01]  /*5de0*/  ISETP.NE.AND P1, PT, R2, RZ, PT ;  /* 0x000000ff0200720c */ /* 0x000fe20003f25270 */
[----:B------:R-:W1:Y:S01]  /*5df0*/  S2R R0, SR_SWINHI ;  /* 0x0000000000007919 */ /* 0x000e620000002f00 */
[----:B------:R-:W-:Y:S02]  /*5e00*/  IMAD.MOV.U32 R2, RZ, RZ, 0x3000 ;  /* 0x00003000ff027424 */ /* 0x000fe400078e00ff */
[----:B------:R-:W-:Y:S01]  /*5e10*/  SEL R4, RZ, 0x1, P1 ;  /* 0x00000001ff047807 */ /* 0x000fe20000800000 */
[----:B------:R-:W-:Y:S04]  /*5e20*/  STL.128 [R1+0x290], RZ ;  /* 0x000290ff01007387 */ /* 0x000fe80000100c00 */
[----:B------:R2:W-:Y:S01]  /*5e30*/  STL.128 [R1+0x20], R4 ;  /* 0x0000200401007387 */ /* 0x0005e20000100c00 */
[----:B------:R-:W-:-:S03]  /*5e40*/  IMAD.MOV.U32 R30, RZ, RZ, R4 ;  /* 0x000000ffff1e7224 */ /* 0x000fc600078e0004 */
[----:B------:R-:W-:Y:S04]  /*5e50*/  STL.128 [R1+0x2a0], RZ ;  /* 0x0002a0ff01007387 */ /* 0x000fe80000100c00 */
[----:B------:R-:W-:Y:S04]  /*5e60*/  STL.128 [R1+0x2b0], RZ ;  /* 0x0002b0ff01007387 */ /* 0x000fe80000100c00 */
[----:B------:R-:W-:Y:S04]  /*5e70*/  STL.128 [R1+0x2c0], RZ ;  /* 0x0002c0ff01007387 */ /* 0x000fe80000100c00 */
[----:B------:R-:W-:Y:S04]  /*5e80*/  STL.128 [R1+0x2d0], RZ ;  /* 0x0002d0ff01007387 */ /* 0x000fe80000100c00 */
[----:B------:R-:W-:Y:S01]  /*5e90*/  STL.128 [R1+0x2e0], RZ ;  /* 0x0002e0ff01007387 */ /* 0x000fe20000100c00 */
[----:B------:R-:W-:-:S02]  /*5ea0*/  MOV R26, R145 ;  /* 0x00000091001a7202 */ /* 0x000fc40000000f00 */
[----:B-1----:R-:W-:Y:S01]  /*5eb0*/  MOV R27, R0 ;  /* 0x00000000001b7202 */ /* 0x002fe20000000f00 */
[----:B------:R-:W-:Y:S01]  /*5ec0*/  STL.128 [R1+0x2f0], RZ ;  /* 0x0002f0ff01007387 */ /* 0x000fe20000100c00 */
[----:B------:R-:W-:-:S03]  /*5ed0*/  IADD3 R0, P3, R26, 0x32450, RZ ;  /* 0x000324501a007810 */ /* 0x000fc60007f7e0ff */
[----:B------:R-:W-:Y:S01]  /*5ee0*/  STL.128 [R1+0x300], RZ ;  /* 0x000300ff01007387 */ /* 0x000fe20000100c00 */
[C---:B------:R-:W-:Y:S02]  /*5ef0*/  IADD3 R10, P4, R26.reuse, 0x32460, RZ ;  /* 0x000324601a0a7810 */ /* 0x040fe40007f9e0ff */
[----:B------:R-:W-:Y:S01]  /*5f00*/  IADD3 R8, P1, R26, 0x32430, RZ ;  /* 0x000324301a087810 */ /* 0x000fe20007f3e0ff */
[--C-:B--2---:R-:W-:Y:S01]  /*5f10*/  IMAD.X R5, RZ, RZ, R27.reuse, P3 ;  /* 0x000000ffff057224 */ /* 0x104fe200018e061b */
[----:B------:R-:W-:Y:S01]  /*5f20*/  STL.128 [R1+0x310], RZ ;  /* 0x000310ff01007387 */ /* 0x000fe20000100c00 */
[----:B------:R-:W-:Y:S01]  /*5f30*/  IMAD.X R7, RZ, RZ, R27, P4 ;  /* 0x000000ffff077224 */ /* 0x000fe200020e061b */
[----:B------:R-:W-:Y:S01]  /*5f40*/  IADD3 R32, P3, R32, 0x260, RZ ;  /* 0x0000026020207810 */ /* 0x000fe20007f7e0ff */
[----:B------:R-:W-:Y:S01]  /*5f50*/  IMAD.MOV.U32 R4, RZ, RZ, R0 ;  /* 0x000000ffff047224 */ /* 0x000fe200078e0000 */
[----:B------:R-:W-:Y:S01]  /*5f60*/  STL.128 [R1+0x320], RZ ;  /* 0x000320ff01007387 */ /* 0x000fe20000100c00 */
[----:B------:R-:W-:-:S02]  /*5f70*/  IMAD.MOV.U32 R6, RZ, RZ, R10 ;  /* 0x000000ffff067224 */ /* 0x000fc400078e000a */
[----:B------:R-:W-:Y:S01]  /*5f80*/  IMAD.X R9, RZ, RZ, R27, P1 ;  /* 0x000000ffff097224 */ /* 0x000fe200008e061b */
[----:B------:R-:W-:Y:S04]  /*5f90*/  STL.128 [R1+0x330], RZ ;  /* 0x000330ff01007387 */ /* 0x000fe80000100c00 */
[----:B------:R1:W-:Y:S04]  /*5fa0*/  STL.128 [R1+0x40], R4 ;  /* 0x0000400401007387 */ /* 0x0003e80000100c00 */
[----:B------:R-:W-:Y:S04]  /*5fb0*/  STL.64 [R1+0x68], R6 ;  /* 0x0000680601007387 */ /* 0x000fe80000100a00 */
[----:B------:R-:W-:Y:S04]  /*5fc0*/  STL.64 [R1+0x8], R8 ;  /* 0x0000080801007387 */ /* 0x000fe80000100a00 */
[----:B------:R-:W-:Y:S01]  /*5fd0*/  STL.128 [R1+0x340], RZ ;  /* 0x000340ff01007387 */ /* 0x000fe20000100c00 */
[----:B-1----:R-:W1:Y:S03]  /*5fe0*/  LDC.64 R4, c[0x0][0xad8] ;  /* 0x0002b600ff047b82 */ /* 0x002e660000000a00 */
[----:B------:R-:W-:Y:S04]  /*5ff0*/  STL.128 [R1+0x350], RZ ;  /* 0x000350ff01007387 */ /* 0x000fe80000100c00 */
[----:B------:R-:W-:Y:S04]  /*6000*/  STL.128 [R1+0x360], RZ ;  /* 0x000360ff01007387 */ /* 0x000fe80000100c00 */
[----:B------:R-:W-:Y:S04]  /*6010*/  STL.128 [R1+0x370], RZ ;  /* 0x000370ff01007387 */ /* 0x000fe80000100c00 */
[----:B------:R-:W-:Y:S04]  /*6020*/  STL.128 [R1+0x380], RZ ;  /* 0x000380ff01007387 */ /* 0x000fe80000100c00 */
[----:B------:R-:W-:Y:S04]  /*6030*/  STL.128 [R1+0x390], RZ ;  /* 0x000390ff01007387 */ /* 0x000fe80000100c00 */
[----:B------:R-:W-:Y:S01]  /*6040*/  STL.128 [R1+0x3a0], RZ ;  /* 0x0003a0ff01007387 */ /* 0x000fe20000100c00 */
[----:B-1----:R-:W-:-:S03]  /*6050*/  ISETP.GE.AND P1, PT, R5, 0x1, PT ;  /* 0x000000010500780c */ /* 0x002fc60003f26270 */
[----:B------:R-:W-:Y:S01]  /*6060*/  STL.128 [R1+0x3b0], RZ ;  /* 0x0003b0ff01007387 */ /* 0x000fe20000100c00 */
[----:B------:R-:W-:-:S03]  /*6070*/  IMAD.IADD R0, R25, 0x1, R4 ;  /* 0x0000000119007824 */ /* 0x000fc600078e0204 */
[----:B------:R-:W-:Y:S04]  /*6080*/  STL.128 [R1+0x3c0], RZ ;  /* 0x0003c0ff01007387 */ /* 0x000fe80000100c00 */
        /* <DEDUP_REMOVED lines=9> */
[----:B------:R-:W-:Y:S04]  /*6120*/  STL.64 [R1], RZ ;  /* 0x000000ff01007387 */ /* 0x000fe80000100a00 */
[----:B------:R-:W-:Y:S04]  /*6130*/  STL.64 [R1+0x38], RZ ;  /* 0x000038ff01007387 */ /* 0x000fe80000100a00 */
[----:B------:R1:W-:Y:S04]  /*6140*/  STL.64 [R1+0x18], R2 ;  /* 0x0000180201007387 */ /* 0x0003e80000100a00 */
[----:B------:R2:W-:Y:S01]  /*6150*/  STL.128 [R1+0x50], R28 ;  /* 0x0000501c01007387 */ /* 0x0005e20000100c00 */
[----:B-1----:R-:W-:-:S05]  /*6160*/  IADD3 R2, P2, R26, 0x32440, RZ ;  /* 0x000324401a027810 */ /* 0x002fca0007f5e0ff */
[----:B------:R-:W-:Y:S01]  /*6170*/  IMAD.X R3, RZ, RZ, R27, P2 ;  /* 0x000000ffff037224 */ /* 0x000fe200010e061b */
[----:B------:R-:W-:Y:S01]  /*6180*/  IADD3 R18, P2, R18, 0x230, RZ ;  /* 0x0000023012127810 */ /* 0x000fe20007f5e0ff */
[----:B--2---:R-:W-:-:S03]  /*6190*/  IMAD.U32 R30, RZ, RZ, UR49 ;  /* 0x00000031ff1e7e24 */ /* 0x004fc6000f8e00ff */
[----:B------:R-:W-:Y:S02]  /*61a0*/  STL.64 [R1+0x10], R2 ;  /* 0x0000100201007387 */ /* 0x000fe40000100a00 */
[----:B------:R-:W-:Y:S02]  /*61b0*/  IADD3 R30, P4, R30, 0x38, RZ ;  /* 0x000000381e1e7810 */ /* 0x000fe40007f9e0ff */
[----:B------:R1:W-:Y:S02]  /*61c0*/  STL.64 [R1+0x30], R2 ;  /* 0x0000300201007387 */ /* 0x0003e40000100a00 */
[----:B-1----:R-:W-:-:S05]  /*61d0*/  IMAD.U32 R2, RZ, RZ, UR49 ;  /* 0x00000031ff027e24 */ /* 0x002fca000f8e00ff */
[----:B------:R-:W-:Y:S01]  /*61e0*/  IADD3 R2, P5, R2, 0x70, RZ ;  /* 0x0000007002027810 */ /* 0x000fe20007fbe0ff */
[----:B------:R-:W-:-:S12]  /*61f0*/  @P0 BRA `(.L_x_2829) ;  /* 0x00000000000c0947 */ /* 0x000fd80003800000 */
[----:B------:R-:W1:Y:S01]  /*6200*/  FENCE.VIEW.ASYNC.G ;  /* 0x00000000000073c6 */ /* 0x000e620000000100 */
[----:B------:R-:W-:Y:S05]  /*6210*/  WARPSYNC.ALL ;  /* 0x0000000000007948 */ /* 0x000fea0003800000 */
[----:B-1----:R-:W-:Y:S06]  /*6220*/  BAR.ARV 0xc, 0x120 ;  /* 0x0304800000007b1d */ /* 0x002fec0000002000 */
.L_x_2829:
[----:B------:R-:W-:Y:S02]  /*6230*/  IMAD.X R33, RZ, RZ, UR48, P2 ;  /* 0x00000030ff217e24 */ /* 0x000fe400090e06ff */
[----:B------:R-:W-:Y:S02]  /*6240*/  IMAD.X R37, RZ, RZ, UR48, P3 ;  /* 0x00000030ff257e24 */ /* 0x000fe400098e06ff */
[----:B------:R-:W-:Y:S02]  /*6250*/  IMAD.X R31, RZ, RZ, UR48, P4 ;  /* 0x00000030ff1f7e24 */ /* 0x000fe4000a0e06ff */
[----:B------:R-:W-:Y:S01]  /*6260*/  IMAD.X R73, RZ, RZ, UR48, P5 ;  /* 0x00000030ff497e24 */ /* 0x000fe2000a8e06ff */
        /* <DEDUP_REMOVED lines=12> */
.L_x_2832:
[----:B------:R-:W-:-:S13]  /*6330*/  ISETP.NE.AND P0, PT, R5, 0x1, PT ;  /* 0x000000010500780c */ /* 0x000fda0003f05270 */
[----:B------:R-:W1:Y:S02]  /*6340*/  @P0 LDC.64 R6, c[0x0][0xae0] ;  /* 0x0002b800ff060b82 */ /* 0x000e640000000a00 */
[----:B-1----:R-:W-:-:S05]  /*6350*/  @P0 IMAD.HI.U32 R4, R3, R6, RZ ;  /* 0x0000000603040227 */ /* 0x002fca00078e00ff */
[----:B------:R-:W-:-:S07]  /*6360*/  @P0 SHF.R.U32.HI R3, RZ, R7, R4 ;  /* 0x00000007ff030219 */ /* 0x000fce0000011604 */
.L_x_2833:
[----:B------:R-:W-:Y:S05]  /*6370*/  BSYNC B0 ;  /* 0x0000000000007941 */ /* 0x000fea0003800000 */
.L_x_2831:
[----:B------:R-:W-:-:S05]  /*6380*/  IMAD R3, R3, R5, R5 ;  /* 0x0000000503037224 */ /* 0x000fca00078e0205 */
[----:B------:R-:W-:-:S07]  /*6390*/  VIMNMX R0, R0, R3, PT ;  /* 0x0000000300007248 */ /* 0x000fce0003fe0100 */
.L_x_2830:
        /* <DEDUP_REMOVED lines=18> */
.L_x_2836:
[----:B------:R-:W-:-:S13]  /*64c0*/  ISETP.NE.AND P0, PT, R5, 0x1, PT ;  /* 0x000000010500780c */ /* 0x000fda0003f05270 */
[----:B------:R-:W1:Y:S02]  /*64d0*/  @P0 LDC.64 R6, c[0x0][0xae0] ;  /* 0x0002b800ff060b82 */ /* 0x000e640000000a00 */
[----:B-1----:R-:W-:-:S05]  /*64e0*/  @P0 IMAD.HI.U32 R6, R19, R6, RZ ;  /* 0x0000000613060227 */ /* 0x002fca00078e00ff */
[----:B------:R-:W-:-:S07]  /*64f0*/  @P0 SHF.R.U32.HI R19, RZ, R7, R6 ;  /* 0x00000007ff130219 */ /* 0x000fce0000011606 */
.L_x_2837:
[----:B------:R-:W-:Y:S05]  /*6500*/  BSYNC B0 ;  /* 0x0000000000007941 */ /* 0x000fea0003800000 */
.L_x_2835:
[----:B------:R-:W-:-:S05]  /*6510*/  IMAD R5, R19, R5, RZ ;  /* 0x0000000513057224 */ /* 0x000fca00078e02ff */
[----:B------:R-:W-:-:S07]  /*6520*/  VIMNMX R0, R0, R5, !PT ;  /* 0x0000000500007248 */ /* 0x000fce0007fe0100 */
.L_x_2834:
[----:B------:R-:W-:Y:S01]  /*6530*/  IMAD.HI R0, R0, 0x2aaaaaab, RZ ;  /* 0x2aaaaaab00007827 */ /* 0x000fe200078e02ff */
[----:B------:R-:W-:-:S04]  /*6540*/  PLOP3.LUT P0, PT, PT, PT, PT, 0x80, 0x0 ;  /* 0x000000000000781c */ /* 0x000fc80003f0f070 */
[----:B------:R-:W-:-:S04]  /*6550*/  SHF.R.U32.HI R3, RZ, 0x1f, R0 ;  /* 0x0000001fff037819 */ /* 0x000fc80000011600 */
[----:B------:R-:W-:-:S04]  /*6560*/  LEA.HI.SX32 R3, R0, R3, 0x1c ;  /* 0x0000000300037211 */ /* 0x000fc800078fe2ff */
[----:B------:R-:W-:-:S04]  /*6570*/  VIMNMX R164, RZ, R3, !PT ;  /* 0x00000003ffa47248 */ /* 0x000fc80007fe0100 */
[----:B------:R-:W-:-:S13]  /*6580*/  ISETP.GT.AND P1, PT, R178, R164, PT ;  /* 0x000000a4b200720c */ /* 0x000fda0003f24270 */
[----:B------:R-:W-:Y:S05]  /*6590*/  @!P1 BRA `(.L_x_2838) ;  /* 0x0000025400bc9947 */ /* 0x000fea0003800000 */
[----:B------:R1:W-:Y:S01]  /*65a0*/  STL.64 [R1+0x78], RZ ;  /* 0x000078ff01007387 */ /* 0x0003e20000100a00 */
[----:B------:R-:W-:Y:S01]  /*65b0*/  IMAD.U32 R52, RZ, RZ, UR49 ;  /* 0x00000031ff347e24 */ /* 0x000fe2000f8e00ff */
[----:B------:R-:W-:Y:S01]  /*65c0*/  UMOV UR4, 0xffffffff ;  /* 0xffffffff00047882 */ /* 0x000fe20000000000 */
[----:B------:R-:W-:Y:S02]  /*65d0*/  IMAD.U32 R57, RZ, RZ, UR49 ;  /* 0x00000031ff397e24 */ /* 0x000fe4000f8e00ff */
[----:B------:R-:W-:Y:S01]  /*65e0*/  IMAD.U32 R28, RZ, RZ, UR49 ;  /* 0x00000031ff1c7e24 */ /* 0x000fe2000f8e00ff */
[----:B------:R-:W-:Y:S01]  /*65f0*/  IADD3 R52, P1, R52, 0x118, RZ ;  /* 0x0000011834347810 */ /* 0x000fe20007f3e0ff */
        /* <DEDUP_REMOVED lines=10> */
[----:B------:R-:W-:-:S02]  /*66a0*/  IMAD.U32 R24, RZ, RZ, UR49 ;  /* 0x00000031ff187e24 */ /* 0x000fc4000f8e00ff */
[----:B------:R-:W-:Y:S01]  /*66b0*/  IMAD.X R53, RZ, RZ, UR48, P1 ;  /* 0x00000030ff357e24 */ /* 0x000fe200088e06ff */
[----:B------:R-:W-:Y:S01]  /*66c0*/  IADD3 R54, P1, R54, 0x88, RZ ;  /* 0x0000008836367810 */ /* 0x000fe20007f3e0ff */
[----:B------:R-:W-:Y:S01]  /*66d0*/  IMAD.X R58, RZ, RZ, UR48, P5 ;  /* 0x00000030ff3a7e24 */ /* 0x000fe2000a8e06ff */
[----:B------:R-:W-:Y:S01]  /*66e0*/  IADD3 R63, P5, R63, 0x80, RZ ;  /* 0x000000803f3f7810 */ /* 0x000fe20007fbe0ff */
[----:B------:R-:W-:Y:S01]  /*66f0*/  IMAD.X R29, RZ, RZ, UR48, P4 ;  /* 0x00000030ff1d7e24 */ /* 0x000fe2000a0e06ff */
[----:B------:R-:W-:Y:S01]  /*6700*/  IADD3 R24, P4, R24, 0x78, RZ ;  /* 0x0000007818187810 */ /* 0x000fe20007f9e0ff */
[----:B------:R-:W-:Y:S02]  /*6710*/  IMAD.X R62, RZ, RZ, UR48, P0 ;  /* 0x00000030ff3e7e24 */ /* 0x000fe400080e06ff */
[----:B------:R-:W-:Y:S02]  /*6720*/  IMAD.X R56, RZ, RZ, UR48, P3 ;  /* 0x00000030ff387e24 */ /* 0x000fe400098e06ff */
[----:B------:R-:W-:-:S02]  /*6730*/  IMAD.X R60, RZ, RZ, UR48, P2 ;  /* 0x00000030ff3c7e24 */ /* 0x000fc400090e06ff */
[----:B------:R-:W-:Y:S02]  /*6740*/  IMAD.X R55, RZ, RZ, UR48, P1 ;  /* 0x00000030ff377e24 */ /* 0x000fe400088e06ff */
[----:B------:R-:W-:Y:S02]  /*6750*/  IMAD.X R64, RZ, RZ, UR48, P5 ;  /* 0x00000030ff407e24 */ /* 0x000fe4000a8e06ff */
[----:B------:R-:W-:Y:S01]  /*6760*/  IMAD.X R25, RZ, RZ, UR48, P4 ;  /* 0x00000030ff197e24 */ /* 0x000fe2000a0e06ff */
[----:B-1----:R-:W-:Y:S06]  /*6770*/  BRA.DIV UR4, `(.L_x_2839) ;  /* 0x000002e604347947 */ /* 0x002fec000b800000 */
[----:B------:R1:W2:Y:S02]  /*6780*/  SHFL.IDX PT, R14, R213, RZ, 0x1f ;  /* 0x00001fffd50e7589 */ /* 0x0002a400000e0000 */
.L_x_3110:
[----:B--2---:R-:W-:Y:S01]  /*6790*/  LEA.HI R0, R14, R14, RZ, 0x1 ;  /* 0x0000000e0e007211 */ /* 0x004fe200078f08ff */
[C---:B------:R-:W-:Y:S01]  /*67a0*/  VIADD R43, R145.reuse, 0x18400 ;  /* 0x00018400912b7836 */ /* 0x040fe20000000000 */
[----:B------:R-:W-:Y:S01]  /*67b0*/  STL.128 [R1+0xb0], RZ ;  /* 0x0000b0ff01007387 */ /* 0x000fe20000100c00 */
[C---:B------:R-:W-:Y:S01]  /*67c0*/  VIADD R8, R145.reuse, 0x400 ;  /* 0x0000040091087836 */ /* 0x040fe20000000000 */
[----:B------:R-:W-:Y:S01]  /*67d0*/  LOP3.LUT R3, R0, 0x7fffe, RZ, 0xc0, !PT ;  /* 0x0007fffe00037812 */ /* 0x000fe200078ec0ff */
[----:B------:R-:W-:Y:S01]  /*67e0*/  IMAD.MOV.U32 R4, RZ, RZ, 0x1 ;  /* 0x00000001ff047424 */ /* 0x000fe200078e00ff */
[----:B------:R-:W-:Y:S01]  /*67f0*/  STL.128 [R1+0xc0], RZ ;  /* 0x0000c0ff01007387 */ /* 0x000fe20000100c00 */
[----:B------:R-:W-:Y:S01]  /*6800*/  IMAD.MOV.U32 R5, RZ, RZ, RZ ;  /* 0x000000ffff057224 */ /* 0x000fe200078e00ff */
[----:B------:R-:W-:Y:S01]  /*6810*/  SHF.R.U32.HI R8, RZ, 0x4, R8 ;  /* 0x00000004ff087819 */ /* 0x000fe20000011608 */
[----:B------:R-:W-:Y:S01]  /*6820*/  IMAD.IADD R0, R14, 0x1, -R3 ;  /* 0x000000010e007824 */ /* 0x000fe200078e0a03 */
[----:B------:R-:W-:Y:S01]  /*6830*/  STL.128 [R1+0xd0], RZ ;  /* 0x0000d0ff01007387 */ /* 0x000fe20000100c00 */
[----:B------:R-:W-:Y:S01]  /*6840*/  VIADD R3, R145, 0x1c400 ;  /* 0x0001c40091037836 */ /* 0x000fe20000000000 */
[----:B------:R-:W-:Y:S01]  /*6850*/  LOP3.LUT R8, R8, 0x3fff, RZ, 0xc0, !PT ;  /* 0x00003fff08087812 */ /* 0x000fe200078ec0ff */
[----:B------:R-:W-:Y:S01]  /*6860*/  IMAD R0, R0, 0x2000, R43 ;  /* 0x0000200000007824 */ /* 0x000fe200078e022b */
[----:B------:R-:W-:Y:S01]  /*6870*/  STL.128 [R1+0xe0], RZ ;  /* 0x0000e0ff01007387 */ /* 0x000fe20000100c00 */
[----:B------:R-:W-:Y:S01]  /*6880*/  IMAD.MOV.U32 R6, RZ, RZ, 0x1 ;  /* 0x00000001ff067424 */ /* 0x000fe200078e00ff */
[----:B------:R-:W-:Y:S01]  /*6890*/  SHF.R.U32.HI R3, RZ, 0x4, R3 ;  /* 0x00000004ff037819 */ /* 0x000fe20000011603 */
[----:B------:R-:W-:Y:S01]  /*68a0*/  VIADD R9, R0, 0xa000 ;  /* 0x0000a00000097836 */ /* 0x000fe20000000000 */
[----:B------:R-:W-:Y:S01]  /*68b0*/  SHF.R.U32.HI R0, RZ, 0x4, R0 ;  /* 0x00000004ff007819 */ /* 0x000fe20000011600 */
[----:B------:R-:W-:Y:S01]  /*68c0*/  IMAD.MOV.U32 R7, RZ, RZ, RZ ;  /* 0x000000ffff077224 */ /* 0x000fe200078e00ff */
[----:B------:R-:W-:Y:S01]  /*68d0*/  LOP3.LUT R3, R3, 0x3fff, RZ, 0xc0, !PT ;  /* 0x00003fff03037812 */ /* 0x000fe200078ec0ff */
[----:B------:R-:W-:Y:S01]  /*68e0*/  IMAD.MOV.U32 R12, RZ, RZ, 0x1 ;  /* 0x00000001ff0c7424 */ /* 0x000fe200078e00ff */
[----:B------:R-:W-:Y:S01]  /*68f0*/  SHF.R.U32.HI R9, RZ, 0x4, R9 ;  /* 0x00000004ff097819 */ /* 0x000fe20000011609 */
[----:B------:R-:W-:Y:S01]  /*6900*/  IMAD.MOV.U32 R13, RZ, RZ, RZ ;  /* 0x000000ffff0d7224 */ /* 0x000fe200078e00ff */
[----:B------:R-:W-:Y:S01]  /*6910*/  LOP3.LUT R3, R3, 0x10000, RZ, 0xfc, !PT ;  /* 0x0001000003037812 */ /* 0x000fe200078efcff */
[----:B------:R2:W-:Y:S01]  /*6920*/  STL.128 [R1+0x80], R4 ;  /* 0x0000800401007387 */ /* 0x0005e20000100c00 */
[----:B------:R-:W-:Y:S01]  /*6930*/  LOP3.LUT R9, R9, 0x3fff, RZ, 0xc0, !PT ;  /* 0x00003fff09097812 */ /* 0x000fe200078ec0ff */
[----:B------:R-:W-:Y:S01]  /*6940*/  IMAD.MOV.U32 R11, RZ, RZ, 0x40000040 ;  /* 0x40000040ff0b7424 */ /* 0x000fe200078e00ff */
[----:B------:R-:W-:Y:S01]  /*6950*/  LOP3.LUT R0, R0, 0x3fff, RZ, 0xc0, !PT ;  /* 0x00003fff00007812 */ /* 0x000fe200078ec0ff */
[----:B------:R3:W-:Y:S01]  /*6960*/  STL.64 [R1+0x90], R12 ;  /* 0x0000900c01007387 */ /* 0x0007e20000100a00 */
[----:B------:R-:W-:Y:S01]  /*6970*/  LOP3.LUT R10, R8, 0x10000, RZ, 0xfc, !PT ;  /* 0x00010000080a7812 */ /* 0x000fe200078efcff */
[----:B------:R-:W-:Y:S01]  /*6980*/  IMAD.U32 R34, RZ, RZ, UR49 ;  /* 0x00000031ff227e24 */ /* 0x000fe2000f8e00ff */
[----:B------:R-:W-:Y:S01]  /*6990*/  LOP3.LUT P0, RZ, R43, 0x1bf, RZ, 0xc0, !PT ;  /* 0x000001bf2bff7812 */ /* 0x000fe2000780c0ff */
[----:B------:R4:W-:Y:S01]  /*69a0*/  STL.128 [R1+0xf0], RZ ;  /* 0x0000f0ff01007387 */ /* 0x0009e20000100c00 */
[----:B------:R-:W-:Y:S02]  /*69b0*/  BSSY B6, `(.L_x_2840) ;  /* 0x0000020000067945 */ /* 0x000fe40003800000 */
[----:B------:R-:W-:Y:S01]  /*69c0*/  IADD3 R34, P1, R34, 0xb0, RZ ;  /* 0x000000b022227810 */ /* 0x000fe20007f3e0ff */
[----:B------:R4:W-:Y:S01]  /*69d0*/  STL.128 [R1+0x100], RZ ;  /* 0x000100ff01007387 */ /* 0x0009e20000100c00 */
[----:B--2---:R-:W-:Y:S01]  /*69e0*/  LOP3.LUT R6, R8, 0x3000000, RZ, 0xfc, !PT ;  /* 0x0300000008067812 */ /* 0x004fe200078efcff */
[----:B------:R-:W-:Y:S01]  /*69f0*/  IMAD.MOV.U32 R4, RZ, RZ, R3 ;  /* 0x000000ffff047224 */ /* 0x000fe200078e0003 */
[----:B------:R-:W-:Y:S01]  /*6a00*/  LOP3.LUT R8, R9, 0x10000, RZ, 0xfc, !PT ;  /* 0x0001000009087812 */ /* 0x000fe200078efcff */
[----:B------:R-:W-:Y:S01]  /*6a10*/  IMAD.MOV.U32 R5, RZ, RZ, 0x40000040 ;  /* 0x40000040ff057424 */ /* 0x000fe200078e00ff */
[----:B---3--:R-:W-:Y:S01]  /*6a20*/  LOP3.LUT R12, R0, 0x10000, RZ, 0xfc, !PT ;  /* 0x00010000000c7812 */ /* 0x008fe200078efcff */
[----:B------:R-:W-:-:S02]  /*6a30*/  IMAD.MOV.U32 R7, RZ, RZ, 0x40000040 ;  /* 0x40000040ff077424 */ /* 0x000fc400078e00ff */
[----:B------:R-:W-:Y:S02]  /*6a40*/  IMAD.MOV.U32 R13, RZ, RZ, 0x40000040 ;  /* 0x40000040ff0d7424 */ /* 0x000fe400078e00ff */
[----:B------:R-:W-:Y:S01]  /*6a50*/  IMAD.MOV.U32 R9, RZ, RZ, 0x40000040 ;  /* 0x40000040ff097424 */ /* 0x000fe200078e00ff */
[----:B------:R4:W-:Y:S01]  /*6a60*/  STL.128 [R1+0xa0], R4 ;  /* 0x0000a00401007387 */ /* 0x0009e20000100c00 */
[----:B------:R-:W-:-:S03]  /*6a70*/  IMAD.X R35, RZ, RZ, UR48, P1 ;  /* 0x00000030ff237e24 */ /* 0x000fc600088e06ff */
[----:B------:R4:W-:Y:S04]  /*6a80*/  STL.64 [R1+0x98], R12 ;  /* 0x0000980c01007387 */ /* 0x0009e80000100a00 */
[----:B------:R4:W-:Y:S01]  /*6a90*/  STL.128 [R1+0x110], R8 ;  /* 0x0001100801007387 */ /* 0x0009e20000100c00 */
[----:B------:R-:W-:Y:S05]  /*6aa0*/  @!P0 BRA `(.L_x_2841) ;  /* 0x0000000000408947 */ /* 0x000fea0003800000 */
[----:B------:R-:W-:Y:S01]  /*6ab0*/  MOV R0, 0x0 ;  /* 0x0000000000007802 */ /* 0x000fe20000000f00 */
[----:B------:R-:W-:Y:S01]  /*6ac0*/  ULDC.64 UR4, c[0x4][0x90] ;  /* 0x0100240000047ab9 */ /* 0x000fe20000000a00 */
[----:B------:R-:W-:Y:S01]  /*6ad0*/  ULDC.64 UR6, c[0x4][0x98] ;  /* 0x0100260000067ab9 */ /* 0x000fe20000000a00 */
[----:B----4-:R-:W-:Y:S01]  /*6ae0*/  IMAD.U32 R4, RZ, RZ, UR4 ;  /* 0x00000004ff047e24 */ /* 0x010fe2000f8e00ff */
[----:B------:R2:W3:Y:S01]  /*6af0*/  LDC.64 R14, c[0x4][R0] ;  /* 0x01000000000e7b82 */ /* 0x0004e20000000a00 */
        /* <DEDUP_REMOVED lines=8> */
[----:B--2---:R-:W-:-:S07]  /*6b80*/  IMAD.MOV.U32 R13, RZ, RZ, RZ ;  /* 0x000000ffff0d7224 */ /* 0x004fce00078e00ff */
[----:B------:R-:W-:-:S07]  /*6b90*/  LEPC R20, `(.L_x_2841) ;  /* 0x000000001014794e */ /* 0x000fce0000000000 */
[----:B01-3-5:R-:W-:Y:S05]  /*6ba0*/  CALL.ABS.NOINC R14 ;  /* 0x000000000e007343 */ /* 0x02bfea0003c00000 */
.L_x_2841:
[----:B------:R-:W-:Y:S05]  /*6bb0*/  BSYNC B6 ;  /* 0x0000000000067941 */ /* 0x000fea0003800000 */
.L_x_2840:
[----:B------:R-:W2:Y:S01]  /*6bc0*/  S2R R19, SR_TID.X ;  /* 0x0000000000137919 */ /* 0x000ea20000002100 */
[----:B----4-:R-:W3:Y:S01]  /*6bd0*/  LDC.64 R10, c[0x0][0xad8] ;  /* 0x0002b600ff0a7b82 */ /* 0x010ee20000000a00 */
[----:B------:R-:W-:Y:S01]  /*6be0*/  UIADD3 UR5, UP0, UR49, 0x120, URZ ;  /* 0x0000012031057890 */ /* 0x000fe2000ff1e03f */
[----:B------:R-:W-:Y:S01]  /*6bf0*/  IMAD.MOV.U32 R8, RZ, RZ, RZ ;  /* 0x000000ffff087224 */ /* 0x000fe200078e00ff */
[----:B------:R4:W-:Y:S01]  /*6c00*/  STL.64 [R1+0x130], R24 ;  /* 0x0001301801007387 */ /* 0x0009e20000100a00 */
[----:B------:R-:W-:Y:S01]  /*6c10*/  IMAD.U32 R38, RZ, RZ, UR49 ;  /* 0x00000031ff267e24 */ /* 0x000fe2000f8e00ff */
[----:B------:R-:W-:Y:S01]  /*6c20*/  UIADD3.X UR6, URZ, UR48, URZ, UP0, !UPT ;  /* 0x000000303f067290 */ /* 0x000fe200087fe43f */
[----:B------:R-:W-:Y:S01]  /*6c30*/  IMAD.U32 R72, RZ, RZ, UR49 ;  /* 0x00000031ff487e24 */ /* 0x000fe2000f8e00ff */
[----:B------:R-:W-:Y:S01]  /*6c40*/  UIADD3 UR4, UP0, UR49, 0x16c, URZ ;  /* 0x0000016c31047890 */ /* 0x000fe2000ff1e03f */
[----:B------:R-:W0:Y:S01]  /*6c50*/  LDC.64 R44, c[0x0][0xae0] ;  /* 0x0002b800ff2c7b82 */ /* 0x000e220000000a00 */
[----:B------:R-:W-:Y:S01]  /*6c60*/  IMAD.U32 R12, RZ, RZ, UR5 ;  /* 0x00000005ff0c7e24 */ /* 0x000fe2000f8e00ff */
[----:B------:R4:W-:Y:S01]  /*6c70*/  STL.64 [R1+0x120], R182 ;  /* 0x000120b601007387 */ /* 0x0009e20000100a00 */
[----:B------:R-:W-:Y:S01]  /*6c80*/  UIADD3.X UR5, URZ, UR48, URZ, UP0, !UPT ;  /* 0x000000303f057290 */ /* 0x000fe200087fe43f */
[----:B------:R-:W-:Y:S01]  /*6c90*/  IMAD.U32 R13, RZ, RZ, UR6 ;  /* 0x00000006ff0d7e24 */ /* 0x000fe2000f8e00ff */
[----:B------:R-:W-:Y:S01]  /*6ca0*/  IADD3 R38, P1, R38, 0x170, RZ ;  /* 0x0000017026267810 */ /* 0x000fe20007f3e0ff */
[----:B------:R-:W-:Y:S01]  /*6cb0*/  IMAD.U32 R14, RZ, RZ, UR4 ;  /* 0x00000004ff0e7e24 */ /* 0x000fe2000f8e00ff */
[----:B------:R4:W-:Y:S01]  /*6cc0*/  STL.U8 [R1+0x138], RZ ;  /* 0x000138ff01007387 */ /* 0x0009e20000100000 */
[----:B------:R-:W1:Y:S01]  /*6cd0*/  LDC.64 R20, c[0x0][0xad0] ;  /* 0x0002b400ff147b82 */ /* 0x000e620000000a00 */
[----:B------:R-:W-:Y:S01]  /*6ce0*/  IMAD.U32 R15, RZ, RZ, UR5 ;  /* 0x00000005ff0f7e24 */ /* 0x000fe2000f8e00ff */
[----:B------:R-:W-:Y:S01]  /*6cf0*/  ULDC UR4, c[0x0][0x3d4] ;  /* 0x0000f50000047ab9 */ /* 0x000fe20000000800 */
[----:B------:R4:W-:Y:S01]  /*6d00*/  STL.64 [R1+0x128], R12 ;  /* 0x0001280c01007387 */ /* 0x0009e20000100a00 */
[----:B------:R-:W-:Y:S01]  /*6d10*/  ISETP.LT.AND P0, PT, RZ, UR4, PT ;  /* 0x00000004ff007c0c */ /* 0x000fe2000bf01270 */
[----:B------:R-:W-:Y:S01]  /*6d20*/  IMAD.U32 R36, RZ, RZ, UR49 ;  /* 0x00000031ff247e24 */ /* 0x000fe2000f8e00ff */
[----:B------:R-:W-:Y:S01]  /*6d30*/  IADD3 R72, P2, R72, 0x13c, RZ ;  /* 0x0000013c48487810 */ /* 0x000fe20007f5e0ff */
[----:B------:R4:W-:Y:S01]  /*6d40*/  STL.64 [R1+0x170], R14 ;  /* 0x0001700e01007387 */ /* 0x0009e20000100a00 */
[----:B------:R-:W4:Y:S01]  /*6d50*/  LDC R6, c[0x0][0x430] ;  /* 0x00010c00ff067b82 */ /* 0x000f220000000800 */
[----:B---3--:R-:W-:Y:S01]  /*6d60*/  IMAD.MOV.U32 R159, RZ, RZ, R10 ;  /* 0x000000ffff9f7224 */ /* 0x008fe200078e000a */
[----:B------:R-:W-:Y:S01]  /*6d70*/  IADD3 R36, P4, R36, 0x128, RZ ;  /* 0x0000012824247810 */ /* 0x000fe20007f9e0ff */
[----:B------:R-:W-:-:S02]  /*6d80*/  IMAD.MOV.U32 R9, RZ, RZ, R11 ;  /* 0x000000ffff097224 */ /* 0x000fc400078e000b */
[----:B------:R-:W-:Y:S02]  /*6d90*/  IMAD.X R67, RZ, RZ, UR48, P1 ;  /* 0x00000030ff437e24 */ /* 0x000fe400088e06ff */
[----:B--2---:R-:W-:Y:S01]  /*6da0*/  VIADD R192, R19, 0xffffff80 ;  /* 0xffffff8013c07836 */ /* 0x004fe20000000000 */
[----:B------:R-:W4:Y:S01]  /*6db0*/  LDC.64 R4, c[0x0][0x428] ;  /* 0x00010a00ff047b82 */ /* 0x000f220000000a00 */
[----:B0-----:R-:W-:Y:S02]  /*6dc0*/  IMAD.MOV.U32 R10, RZ, RZ, R44 ;  /* 0x000000ffff0a7224 */ /* 0x001fe400078e002c */
[----:B------:R-:W-:Y:S01]  /*6dd0*/  IMAD.MOV.U32 R11, RZ, RZ, R45 ;  /* 0x000000ffff0b7224 */ /* 0x000fe200078e002d */
[----:B------:R0:W-:Y:S01]  /*6de0*/  STL [R1+0x13c], R192 ;  /* 0x00013cc001007387 */ /* 0x0001e20000100800 */
[----:B------:R-:W-:Y:S02]  /*6df0*/  IMAD.U32 R19, RZ, RZ, UR49 ;  /* 0x00000031ff137e24 */ /* 0x000fe4000f8e00ff */
[----:B------:R-:W-:Y:S01]  /*6e00*/  IMAD.X R75, RZ, RZ, UR48, P2 ;  /* 0x00000030ff4b7e24 */ /* 0x000fe200090e06ff */
[----:B------:R0:W-:Y:S01]  /*6e10*/  STL.128 [R1+0x150], R8 ;  /* 0x0001500801007387 */ /* 0x0001e20000100c00 */
[----:B-1----:R-:W-:Y:S01]  /*6e20*/  IMAD.MOV.U32 R158, RZ, RZ, R21 ;  /* 0x000000ffff9e7224 */ /* 0x002fe200078e0015 */
[----:B------:R-:W-:Y:S01]  /*6e30*/  IADD3 R19, P3, R19, 0x138, RZ ;  /* 0x0000013813137810 */ /* 0x000fe20007f7e0ff */
[----:B------:R-:W-:-:S02]  /*6e40*/  IMAD.MOV.U32 R7, RZ, RZ, R20 ;  /* 0x000000ffff077224 */ /* 0x000fc400078e0014 */
[----:B------:R-:W-:Y:S01]  /*6e50*/  IMAD.X R65, RZ, RZ, UR48, P4 ;  /* 0x00000030ff417e24 */ /* 0x000fe2000a0e06ff */
[----:B------:R0:W-:Y:S01]  /*6e60*/  STL.128 [R1+0x140], R156 ;  /* 0x0001409c01007387 */ /* 0x0001e20000100c00 */
[----:B------:R-:W-:-:S03]  /*6e70*/  IMAD.X R66, RZ, RZ, UR48, P3 ;  /* 0x00000030ff427e24 */ /* 0x000fc600098e06ff */
[----:B----4-:R0:W-:Y:S01]  /*6e80*/  STL.128 [R1+0x160], R4 ;  /* 0x0001600401007387 */ /* 0x0101e20000100c00 */
[----:B------:R-:W-:Y:S05]  /*6e90*/  @P0 BRA `(.L_x_2842) ;  /* 0x0000000000400947 */ /* 0x000fea0003800000 */
[----:B------:R-:W2:Y:S02]  /*6ea0*/  LDL R3, [R1+0x224] ;  /* 0x0002240001037983 */ /* 0x000ea40000100800 */
[----:B--2---:R-:W-:-:S04]  /*6eb0*/  LEA.HI R0, R3, R3, RZ, 0x1 ;  /* 0x0000000303007211 */ /* 0x004fc800078f08ff */
        /* <DEDUP_REMOVED lines=8> */
.L_x_2845:
[----:B--2---:R2:W3:Y:S02]  /*6f40*/  SYNCS.PHASECHK.TRANS64.TRYWAIT P0, [R145+URZ+0x32400], R0 ;  /* 0x03240000910075a7 */ /* 0x0044e4000800017f */
[----:B---3--:R-:W-:Y:S05]  /*6f50*/  @!P0 NANOSLEEP.SYNCS 0x989680 ;  /* 0x009896800000895d */ /* 0x008fea0003900000 */
[----:B------:R-:W3:Y:S02]  /*6f60*/  @!P0 SYNCS.PHASECHK.TRANS64 P0, [R145+URZ+0x32400], R0 ;  /* 0x03240000910085a7 */ /* 0x000ee4000800007f */
[----:B---3--:R-:W-:Y:S05]  /*6f70*/  @!P0 BRA `(.L_x_2845) ;  /* 0xfffffffc00f08947 */ /* 0x008fea000383ffff */
.L_x_2844:
[----:B------:R-:W-:Y:S05]  /*6f80*/  BSYNC B0 ;  /* 0x0000000000007941 */ /* 0x000fea0003800000 */
.L_x_2843:
[----:B------:R-:W-:Y:S05]  /*6f90*/  BRA `(.L_x_2846) ;  /* 0x0000003000107947 */ /* 0x000fea0003800000 */
.L_x_2842:
[----:B------:R-:W1:Y:S01]  /*6fa0*/  LDC.64 R12, c[0x0][0x3d8] ;  /* 0x0000f600ff0c7b82 */ /* 0x000e620000000a00 */
[----:B-----5:R-:W-:Y:S01]  /*6fb0*/  SHF.R.S32.HI R3, RZ, 0x1f, R41 ;  /* 0x0000001fff037819 */ /* 0x020fe20000011429 */
[----:B------:R-:W-:Y:S01]  /*6fc0*/  IMAD.SHL.U32 R24, R191, 0x4, RZ ;  /* 0x00000004bf187824 */ /* 0x000fe200078e00ff */
[----:B------:R-:W-:Y:S01]  /*6fd0*/  LOP3.LUT P0, RZ, R43, 0x3ff, RZ, 0xc0, !PT ;  /* 0x000003ff2bff7812 */ /* 0x000fe2000780c0ff */
[----:B0-----:R-:W-:Y:S01]  /*6fe0*/  IMAD.MOV.U32 R4, RZ, RZ, R22 ;  /* 0x000000ffff047224 */ /* 0x001fe200078e0016 */
[----:B------:R-:W-:Y:S01]  /*6ff0*/  BSSY B6, `(.L_x_2847) ;  /* 0x0000031000067945 */ /* 0x000fe20003800000 */
[----:B------:R-:W-:Y:S01]  /*7000*/  IMAD.MOV.U32 R5, RZ, RZ, R23 ;  /* 0x000000ffff057224 */ /* 0x000fe200078e0017 */
[----:B------:R-:W-:Y:S01]  /*7010*/  SHF.R.S32.HI R25, RZ, 0x1f, R24 ;  /* 0x0000001fff197819 */ /* 0x000fe20000011418 */
[----:B------:R-:W0:Y:S01]  /*7020*/  LDC.64 R14, c[0x0][0x3e8] ;  /* 0x0000fa00ff0e7b82 */ /* 0x000e220000000a00 */
[-C--:B-1----:R-:W-:Y:S01]  /*7030*/  IMAD R0, R3, R12.reuse, RZ ;  /* 0x0000000c03007224 */ /* 0x082fe200078e02ff */
[----:B------:R-:W-:Y:S01]  /*7040*/  SHF.L.U64.HI R82, R12, 0x6, R13 ;  /* 0x000000060c527819 */ /* 0x000fe2000001020d */
[----:B------:R-:W-:-:S04]  /*7050*/  IMAD.WIDE.U32 R42, R41, R12, RZ ;  /* 0x0000000c292a7225 */ /* 0x000fc800078e00ff */
[----:B------:R-:W-:Y:S01]  /*7060*/  IMAD.WIDE.U32 R8, R153, R12, R4 ;  /* 0x0000000c99087225 */ /* 0x000fe200078e0004 */
[----:B0-----:R-:W-:-:S03]  /*7070*/  SHF.L.U64.HI R85, R14, 0x6, R15 ;  /* 0x000000060e557819 */ /* 0x001fc6000001020f */
[----:B------:R-:W-:Y:S01]  /*7080*/  IMAD R6, R3, R14, RZ ;  /* 0x0000000e03067224 */ /* 0x000fe200078e02ff */
[----:B------:R-:W-:Y:S01]  /*7090*/  IADD3 R44, P3, R8, R42, RZ ;  /* 0x0000002a082c7210 */ /* 0x000fe20007f7e0ff */
[----:B------:R-:W-:-:S04]  /*70a0*/  IMAD.WIDE.U32 R10, R153, R14, R4 ;  /* 0x0000000e990a7225 */ /* 0x000fc800078e0004 */
[C---:B------:R-:W-:Y:S02]  /*70b0*/  IMAD R45, R41.reuse, R13, R0 ;  /* 0x0000000d292d7224 */ /* 0x040fe400078e0200 */
[----:B------:R-:W-:Y:S02]  /*70c0*/  IMAD R47, R41, R15, R6 ;  /* 0x0000000f292f7224 */ /* 0x000fe400078e0206 */
[C---:B------:R-:W-:Y:S02]  /*70d0*/  IMAD R20, R161.reuse, R12, RZ ;  /* 0x0000000ca1147224 */ /* 0x040fe400078e02ff */
[-C--:B------:R-:W-:Y:S02]  /*70e0*/  IMAD R46, R161, R14.reuse, RZ ;  /* 0x0000000ea12e7224 */ /* 0x080fe400078e02ff */
[----:B------:R-:W-:-:S04]  /*70f0*/  IMAD.WIDE.U32 R40, R41, R14, RZ ;  /* 0x0000000e29287225 */ /* 0x000fc800078e00ff */
[----:B------:R-:W-:Y:S01]  /*7100*/  IMAD.WIDE.U32 R4, R153, R12, R24 ;  /* 0x0000000c99047225 */ /* 0x000fe200078e0018 */
[----:B------:R-:W-:-:S03]  /*7110*/  IADD3 R51, P4, R10, R40, RZ ;  /* 0x000000280a337210 */ /* 0x000fc60007f9e0ff */
[----:B------:R-:W-:Y:S01]  /*7120*/  IMAD.WIDE.U32 R6, R153, R14, R24 ;  /* 0x0000000e99067225 */ /* 0x000fe200078e0018 */
[----:B------:R-:W-:-:S03]  /*7130*/  IADD3 R80, P1, R4, R42, RZ ;  /* 0x0000002a04507210 */ /* 0x000fc60007f3e0ff */
[C---:B------:R-:W-:Y:S01]  /*7140*/  IMAD R20, R153.reuse, R13, R20 ;  /* 0x0000000d99147224 */ /* 0x040fe200078e0214 */
[----:B------:R-:W-:Y:S01]  /*7150*/  IADD3 R81, P2, R6, R40, RZ ;  /* 0x0000002806517210 */ /* 0x000fe20007f5e0ff */
[----:B------:R-:W-:Y:S02]  /*7160*/  IMAD R46, R153, R15, R46 ;  /* 0x0000000f992e7224 */ /* 0x000fe400078e022e */
[----:B------:R-:W-:Y:S02]  /*7170*/  IMAD.IADD R45, R45, 0x1, R43 ;  /* 0x000000012d2d7824 */ /* 0x000fe400078e022b */
[----:B------:R-:W-:Y:S02]  /*7180*/  IMAD.IADD R47, R47, 0x1, R41 ;  /* 0x000000012f2f7824 */ /* 0x000fe400078e0229 */
[----:B------:R-:W-:Y:S01]  /*7190*/  IMAD.SHL.U32 R84, R12, 0x40, RZ ;  /* 0x000000400c547824 */ /* 0x000fe200078e00ff */
[C---:B------:R-:W-:Y:S01]  /*71a0*/  IADD3.X R49, R45.reuse, R20, R9, P3, !PT ;  /* 0x000000142d317210 */ /* 0x040fe20001ffe409 */
[----:B------:R-:W-:Y:S01]  /*71b0*/  IMAD.SHL.U32 R86, R14, 0x40, RZ ;  /* 0x000000400e567824 */ /* 0x000fe200078e00ff */
[----:B------:R-:W-:-:S02]  /*71c0*/  IADD3.X R79, R45, R5, R20, P1, !PT ;  /* 0x000000052d4f7210 */ /* 0x000fc40000ffe414 */
[C---:B------:R-:W-:Y:S02]  /*71d0*/  IADD3.X R69, R47.reuse, R46, R11, P4, !PT ;  /* 0x0000002e2f457210 */ /* 0x040fe400027fe40b */
        /* <DEDUP_REMOVED lines=18> */
.L_x_2848:
[----:B------:R-:W-:Y:S05]  /*7300*/  BSYNC B6 ;  /* 0x0000000000067941 */ /* 0x000fea0003800000 */
.L_x_2847:
[----:B------:R-:W2:Y:S01]  /*7310*/  LDL R15, [R1+0x70] ;  /* 0x00007000010f7983 */ /* 0x000ea20000100800 */
[----:B------:R-:W0:Y:S01]  /*7320*/  LDC.64 R4, c[0x0][0x3e8] ;  /* 0x0000fa00ff047b82 */ /* 0x000e220000000a00 */
[----:B------:R-:W-:Y:S01]  /*7330*/  ULDC.U8 UR4, c[0x0][0x3f0] ;  /* 0x0000fc0000047ab9 */ /* 0x000fe20000000000 */
[----:B------:R-:W-:Y:S01]  /*7340*/  BSSY B0, `(.L_x_2849) ;  /* 0x00002c1000007945 */ /* 0x000fe20003800000 */
[----:B------:R-:W-:-:S05]  /*7350*/  ISETP.NE.AND P0, PT, RZ, UR4, PT ;  /* 0x00000004ff007c0c */ /* 0x000fca000bf05270 */
[----:B------:R-:W1:Y:S01]  /*7360*/  LDC.64 R6, c[0x0][0x3d8] ;  /* 0x0000f600ff067b82 */ /* 0x000e620000000a00 */
[----:B--2---:R-:W-:Y:S01]  /*7370*/  SHF.R.S32.HI R3, RZ, 0x1f, R15 ;  /* 0x0000001fff037819 */ /* 0x004fe2000001140f */
[----:B0-----:R-:W-:-:S04]  /*7380*/  IMAD.WIDE.U32 R10, R15, R4, RZ ;  /* 0x000000040f0a7225 */ /* 0x001fc800078e00ff */
[C---:B------:R-:W-:Y:S02]  /*7390*/  IMAD R12, R3.reuse, R4, RZ ;  /* 0x00000004030c7224 */ /* 0x040fe400078e02ff */
[-C--:B-1----:R-:W-:Y:S02]  /*73a0*/  IMAD R0, R3, R6.reuse, RZ ;  /* 0x0000000603007224 */ /* 0x082fe400078e02ff */
[C---:B------:R-:W-:Y:S02]  /*73b0*/  IMAD R13, R15.reuse, R5, R12 ;  /* 0x000000050f0d7224 */ /* 0x040fe400078e020c */
[----:B------:R-:W-:-:S04]  /*73c0*/  IMAD.WIDE.U32 R8, R15, R6, RZ ;  /* 0x000000060f087225 */ /* 0x000fc800078e00ff */
[----:B------:R-:W-:Y:S02]  /*73d0*/  IMAD R3, R15, R7, R0 ;  /* 0x000000070f037224 */ /* 0x000fe400078e0200 */
[----:B------:R-:W-:Y:S02]  /*73e0*/  IMAD.IADD R13, R11, 0x1, R13 ;  /* 0x000000010b0d7824 */ /* 0x000fe400078e020d */
[----:B------:R-:W-:Y:S02]  /*73f0*/  IMAD.IADD R3, R9, 0x1, R3 ;  /* 0x0000000109037824 */ /* 0x000fe400078e0203 */
[----:B------:R-:W-:Y:S01]  /*7400*/  IMAD R0, R15, -0x80, R156 ;  /* 0xffffff800f007824 */ /* 0x000fe200078e029c */
[C---:B------:R-:W-:Y:S01]  /*7410*/  SHF.L.U64.HI R76, R10.reuse, 0x7, R13 ;  /* 0x000000070a4c7819 */ /* 0x040fe2000001020d */
[----:B------:R-:W-:Y:S01]  /*7420*/  IMAD.SHL.U32 R74, R10, 0x80, RZ ;  /* 0x000000800a4a7824 */ /* 0x000fe200078e00ff */
[C---:B------:R-:W-:Y:S01]  /*7430*/  SHF.L.U64.HI R78, R8.reuse, 0x7, R3 ;  /* 0x00000007084e7819 */ /* 0x040fe20000010203 */
[----:B------:R-:W-:Y:S01]  /*7440*/  IMAD.SHL.U32 R77, R8, 0x80, RZ ;  /* 0x00000080084d7824 */ /* 0x000fe200078e00ff */
[----:B------:R-:W-:Y:S01]  /*7450*/  VIMNMX R10, R0, 0x80, PT ;  /* 0x00000080000a7848 */ /* 0x000fe20003fe0100 */
[----:B------:R-:W-:Y:S06]  /*7460*/  @!P0 BRA `(.L_x_2850) ;  /* 0x0000001400b48947 */ /* 0x000fec0003800000 */
[----:B------:R0:W5:Y:S01]  /*7470*/  LDL R70, [R1+0x224] ;  /* 0x0002240001467983 */ /* 0x0001620000100800 */
[----:B------:R-:W1:Y:S01]  /*7480*/  LDC R0, c[0x0][0x428] ;  /* 0x00010a00ff007b82 */ /* 0x000e620000000800 */
[-C--:B------:R-:W-:Y:S01]  /*7490*/  ISETP.GE.AND P1, PT, R153, R10.reuse, PT ;  /* 0x0000000a9900720c */ /* 0x080fe20003f26270 */
[----:B------:R-:W-:Y:S01]  /*74a0*/  BSSY B1, `(.L_x_2851) ;  /* 0x000002d000017945 */ /* 0x000fe20003800000 */
[----:B------:R-:W-:Y:S01]  /*74b0*/  ISETP.GE.AND P0, PT, R154, R10, PT ;  /* 0x0000000a9a00720c */ /* 0x000fe20003f06270 */
        /* <DEDUP_REMOVED lines=10> */
[----:B------:R-:W-:Y:S02]  /*7560*/  CS2R R50, SRZ ;  /* 0x0000000000327805 */ /* 0x000fe4000001ff00 */
[----:B-1----:R-:W-:Y:S01]  /*7570*/  ISETP.NE.AND P2, PT, R0, 0x1, PT ;  /* 0x000000010000780c */ /* 0x002fe20003f45270 */
[----:B------:R-:W-:-:S04]  /*7580*/  IMAD R0, R15, 0x80, R153 ;  /* 0x000000800f007824 */ /* 0x000fc800078e0299 */
[----:B------:R-:W-:-:S08]  /*7590*/  IMAD R0, R191, 0x40, R0 ;  /* 0x00000040bf007824 */ /* 0x000fd000078e0200 */
[----:B------:R-:W1:Y:S08]  /*75a0*/  @P2 LDC R3, c[0x0][0x42c] ;  /* 0x00010b00ff032b82 */ /* 0x000e700000000800 */
[----:B------:R-:W2:Y:S01]  /*75b0*/  @P2 LDC R8, c[0x0][0x430] ;  /* 0x00010c00ff082b82 */ /* 0x000ea20000000800 */
[----:B-1----:R-:W-:-:S05]  /*75c0*/  @P2 IMAD.HI.U32 R3, R0, R3, RZ ;  /* 0x0000000300032227 */ /* 0x002fca00078e00ff */
[----:B--2---:R-:W-:Y:S02]  /*75d0*/  @P2 SHF.R.U32.HI R0, RZ, R8, R3 ;  /* 0x00000008ff002219 */ /* 0x004fe40000011603 */
[----:B------:R-:W-:Y:S02]  /*75e0*/  CS2R R8, SRZ ;  /* 0x0000000000087805 */ /* 0x000fe4000001ff00 */
[----:B------:R-:W-:Y:S01]  /*75f0*/  SHF.R.S32.HI R71, RZ, 0x1f, R0 ;  /* 0x0000001fff477819 */ /* 0x000fe20000011400 */
[----:B0-----:R-:W-:Y:S06]  /*7600*/  @P1 BRA `(.L_x_2852) ;  /* 0x0000000000581947 */ /* 0x001fec0003800000 */
[----:B------:R-:W-:Y:S01]  /*7610*/  VIADD R14, R24, 0x10 ;  /* 0x00000010180e7836 */ /* 0x000fe20000000000 */
[----:B------:R-:W-:Y:S01]  /*7620*/  IADD3 R15, P3, R77, R80, RZ ;  /* 0x000000504d0f7210 */ /* 0x000fe20007f7e0ff */
[----:B------:R-:W-:Y:S01]  /*7630*/  ULDC UR4, c[0x0][0x3d4] ;  /* 0x0000f50000047ab9 */ /* 0x000fe20000000800 */
[----:B------:R-:W-:Y:S01]  /*7640*/  IADD3 R3, P4, R74, R81, RZ ;  /* 0x000000514a037210 */ /* 0x000fe20007f9e0ff */
[----:B------:R-:W-:Y:S01]  /*7650*/  ULDC.64 UR6, c[0x0][0x3c8] ;  /* 0x0000f20000067ab9 */ /* 0x000fe20000000a00 */
[----:B------:R-:W-:Y:S01]  /*7660*/  ISETP.GE.AND P1, PT, R14, UR4, PT ;  /* 0x000000040e007c0c */ /* 0x000fe2000bf26270 */
[----:B------:R-:W-:Y:S01]  /*7670*/  ULDC.64 UR8, c[0x0][0x3e0] ;  /* 0x0000f80000087ab9 */ /* 0x000fe20000000a00 */
[----:B------:R-:W-:Y:S01]  /*7680*/  ISETP.GE.AND P2, PT, R24, UR4, PT ;  /* 0x0000000418007c0c */ /* 0x000fe2000bf46270 */
[----:B------:R-:W-:Y:S01]  /*7690*/  IMAD.X R46, R78, 0x1, R79, P3 ;  /* 0x000000014e2e7824 */ /* 0x000fe200018e064f */
[----:B------:R-:W-:Y:S01]  /*76a0*/  LEA R14, P3, R15, UR6, 0x1 ;  /* 0x000000060f0e7c11 */ /* 0x000fe2000f8608ff */
[----:B------:R-:W-:Y:S01]  /*76b0*/  IMAD.X R44, R76, 0x1, R83, P4 ;  /* 0x000000014c2c7824 */ /* 0x000fe200020e0653 */
[----:B------:R-:W-:-:S02]  /*76c0*/  LEA R68, P4, R3, UR8, 0x1 ;  /* 0x0000000803447c11 */ /* 0x000fc4000f8808ff */
[----:B------:R-:W-:Y:S02]  /*76d0*/  CS2R R48, SRZ ;  /* 0x0000000000307805 */ /* 0x000fe4000001ff00 */
[----:B------:R-:W-:Y:S02]  /*76e0*/  LEA.HI.X R15, R15, UR7, R46, 0x1, P3 ;  /* 0x000000070f0f7c11 */ /* 0x000fe400098f0c2e */
[----:B------:R-:W-:Y:S02]  /*76f0*/  CS2R R50, SRZ ;  /* 0x0000000000327805 */ /* 0x000fe4000001ff00 */
[----:B------:R-:W-:Y:S02]  /*7700*/  LEA.HI.X R69, R3, UR9, R44, 0x1, P4 ;  /* 0x0000000903457c11 */ /* 0x000fe4000a0f0c2c */
[----:B------:R-:W-:Y:S02]  /*7710*/  CS2R R44, SRZ ;  /* 0x00000000002c7805 */ /* 0x000fe4000001ff00 */
[----:B------:R-:W-:Y:S01]  /*7720*/  CS2R R46, SRZ ;  /* 0x00000000002e7805 */ /* 0x000fe2000001ff00 */
[----:B------:R0:W5:Y:S04]  /*7730*/  @!P2 LDG.E.64 R48, desc[UR56][R14.64] ;  /* 0x000000380e30a981 */ /* 0x000168000c1e1b00 */
[----:B------:R0:W5:Y:S04]  /*7740*/  @!P1 LDG.E.64 R44, desc[UR56][R14.64+0x20] ;  /* 0x000020380e2c9981 */ /* 0x000168000c1e1b00 */
[----:B------:R0:W5:Y:S04]  /*7750*/  @!P2 LDG.E.64 R50, desc[UR56][R68.64] ;  /* 0x000000384432a981 */ /* 0x000168000c1e1b00 */
[----:B------:R0:W5:Y:S02]  /*7760*/  @!P1 LDG.E.64 R46, desc[UR56][R68.64+0x20] ;  /* 0x00002038442e9981 */ /* 0x000164000c1e1b00 */
.L_x_2852:
[----:B------:R-:W-:Y:S05]  /*7770*/  BSYNC B1 ;  /* 0x0000000000017941 */ /* 0x000fea0003800000 */
.L_x_2851:
        /* <DEDUP_REMOVED lines=15> */
[----:B------:R-:W-:Y:S02]  /*7870*/  LEA R68, P1, R3, UR4, 0x1 ;  /* 0x0000000403447c11 */ /* 0x000fe4000f8208ff */
[----:B------:R-:W-:Y:S02]  /*7880*/  LEA.HI.X R15, R9, UR7, R20, 0x1, P0 ;  /* 0x00000007090f7c11 */ /* 0x000fe400080f0c14 */
[----:B------:R-:W-:Y:S02]  /*7890*/  CS2R R20, SRZ ;  /* 0x0000000000147805 */ /* 0x000fe4000001ff00 */
[----:B------:R-:W-:-:S02]  /*78a0*/  LEA.HI.X R69, R3, UR5, R8, 0x1, P1 ;  /* 0x0000000503457c11 */ /* 0x000fc400088f0c08 */
[----:B------:R-:W-:Y:S01]  /*78b0*/  CS2R R8, SRZ ;  /* 0x0000000000087805 */ /* 0x000fe2000001ff00 */
[----:B------:R1:W5:Y:S05]  /*78c0*/  @!P2 LDG.E.64 R40, desc[UR56][R14.64] ;  /* 0x000000380e28a981 */ /* 0x00036a000c1e1b00 */
[----:B------:R1:W5:Y:S04]  /*78d0*/  @!P3 LDG.E.64 R8, desc[UR56][R14.64+0x20] ;  /* 0x000020380e08b981 */ /* 0x000368000c1e1b00 */
[----:B------:R1:W5:Y:S04]  /*78e0*/  @!P2 LDG.E.64 R42, desc[UR56][R68.64] ;  /* 0x00000038442aa981 */ /* 0x000368000c1e1b00 */
[----:B------:R1:W5:Y:S02]  /*78f0*/  @!P3 LDG.E.64 R20, desc[UR56][R68.64+0x20] ;  /* 0x000020384414b981 */ /* 0x000364000c1e1b00 */
.L_x_2854:
[----:B------:R-:W-:Y:S05]  /*7900*/  BSYNC B1 ;  /* 0x0000000000017941 */ /* 0x000fea0003800000 */
.L_x_2853:
[----:B-----5:R-:W-:Y:S01]  /*7910*/  LEA.HI R3, R70, R70, RZ, 0x1 ;  /* 0x0000004646037211 */ /* 0x020fe200078f08ff */
[CC--:B------:R-:W-:Y:S01]  /*7920*/  IMAD.WIDE.U32 R10, R0.reuse, R6.reuse, R10 ;  /* 0x00000006000a7225 */ /* 0x0c0fe200078e000a */
[----:B------:R-:W-:Y:S01]  /*7930*/  ULDC.64 UR4, c[0x0][0x3c8] ;  /* 0x0000f20000047ab9 */ /* 0x000fe20000000a00 */
[----:B------:R-:W-:Y:S01]  /*7940*/  ULDC.64 UR6, c[0x0][0x3e0] ;  /* 0x0000f80000067ab9 */ /* 0x000fe20000000a00 */
[----:B------:R-:W-:Y:S01]  /*7950*/  LOP3.LUT R3, R3, 0xfffffffe, RZ, 0xc0, !PT ;  /* 0xfffffffe03037812 */ /* 0x000fe200078ec0ff */
[C---:B------:R-:W-:Y:S02]  /*7960*/  IMAD R6, R71.reuse, R6, RZ ;  /* 0x0000000647067224 */ /* 0x040fe400078e02ff */
[-C--:B------:R-:W-:Y:S02]  /*7970*/  IMAD R71, R71, R4.reuse, RZ ;  /* 0x0000000447477224 */ /* 0x080fe400078e02ff */
[C---:B------:R-:W-:Y:S02]  /*7980*/  IMAD R7, R0.reuse, R7, R6 ;  /* 0x0000000700077224 */ /* 0x040fe400078e0206 */
[----:B------:R-:W-:Y:S01]  /*7990*/  IMAD.WIDE.U32 R12, R0, R4, R12 ;  /* 0x00000004000c7225 */ /* 0x000fe200078e000c */
[----:B------:R-:W-:Y:S01]  /*79a0*/  LEA R4, P0, R10, UR4, 0x1 ;  /* 0x000000040a047c11 */ /* 0x000fe2000f8008ff */
[----:B------:R-:W-:-:S02]  /*79b0*/  UMOV UR4, 0xffffffff ;  /* 0xffffffff00047882 */ /* 0x000fc40000000000 */
[----:B------:R-:W-:Y:S01]  /*79c0*/  IMAD R71, R0, R5, R71 ;  /* 0x0000000500477224 */ /* 0x000fe200078e0247 */
[----:B------:R-:W-:Y:S01]  /*79d0*/  LEA R0, P1, R12, UR6, 0x1 ;  /* 0x000000060c007c11 */ /* 0x000fe2000f8208ff */
[----:B------:R-:W-:Y:S02]  /*79e0*/  IMAD.IADD R3, R70, 0x1, -R3 ;  /* 0x0000000146037824 */ /* 0x000fe400078e0a03 */
[----:B------:R-:W-:Y:S02]  /*79f0*/  IMAD.IADD R5, R11, 0x1, R7 ;  /* 0x000000010b057824 */ /* 0x000fe400078e0207 */
[----:B------:R-:W-:Y:S01]  /*7a00*/  IMAD.IADD R7, R13, 0x1, R71 ;  /* 0x000000010d077824 */ /* 0x000fe200078e0247 */
[----:B------:R-:W-:Y:S02]  /*7a10*/  SHF.L.U32 R6, R3, 0x1f, RZ ;  /* 0x0000001f03067819 */ /* 0x000fe400000006ff */
[----:B------:R-:W-:Y:S02]  /*7a20*/  LEA.HI.X R5, R10, UR5, R5, 0x1, P0 ;  /* 0x000000050a057c11 */ /* 0x000fe400080f0c05 */
[----:B------:R-:W-:Y:S01]  /*7a30*/  LEA.HI.X R3, R12, UR7, R7, 0x1, P1 ;  /* 0x000000070c037c11 */ /* 0x000fe200088f0c07 */
[----:B------:R-:W-:Y:S06]  /*7a40*/  BRA.DIV UR4, `(.L_x_2855) ;  /* 0x000002d204a87947 */ /* 0x000fec000b800000 */
.L_x_3113:
[----:B------:R-:W-:-:S03]  /*7a50*/  UMOV UR4, 0xffffffff ;  /* 0xffffffff00047882 */ /* 0x000fc60000000000 */
[----:B------:R-:W-:Y:S05]  /*7a60*/  BRA.DIV UR4, `(.L_x_2856) ;  /* 0x000002d204c87947 */ /* 0x000fea000b800000 */
.L_x_3116:
[----:B------:R-:W-:-:S03]  /*7a70*/  UMOV UR4, 0xffffffff ;  /* 0xffffffff00047882 */ /* 0x000fc60000000000 */
[----:B------:R-:W-:Y:S05]  /*7a80*/  BRA.DIV UR4, `(.L_x_2857) ;  /* 0x000002d204e87947 */ /* 0x000fea000b800000 */
.L_x_3119:
[----:B------:R-:W-:-:S03]  /*7a90*/  UMOV UR4, 0xffffffff ;  /* 0xffffffff00047882 */ /* 0x000fc60000000000 */
[----:B------:R-:W-:Y:S05]  /*7aa0*/  BRA.DIV UR4, `(.L_x_2858) ;  /* 0x000002d604087947 */ /* 0x000fea000b800000 */
.L_x_3122:
[----:B------:R-:W-:-:S03]  /*7ab0*/  UMOV UR4, 0xffffffff ;  /* 0xffffffff00047882 */ /* 0x000fc60000000000 */
[----:B------:R-:W-:Y:S05]  /*7ac0*/  BRA.DIV UR4, `(.L_x_2859) ;  /* 0x000002d604287947 */ /* 0x000fea000b800000 */
.L_x_3125:
[----:B------:R-:W-:-:S03]  /*7ad0*/  UMOV UR4, 0xffffffff ;  /* 0xffffffff00047882 */ /* 0x000fc60000000000 */
[----:B------:R-:W-:Y:S05]  /*7ae0*/  BRA.DIV UR4, `(.L_x_2860) ;  /* 0x000002d604487947 */ /* 0x000fea000b800000 */
.L_x_3128:
[----:B------:R-:W-:-:S03]  /*7af0*/  UMOV UR4, 0xffffffff ;  /* 0xffffffff00047882 */ /* 0x000fc60000000000 */
[----:B------:R-:W-:Y:S05]  /*7b00*/  BRA.DIV UR4, `(.L_x_2861) ;  /* 0x000002d604687947 */ /* 0x000fea000b800000 */
.L_x_3131:
[----:B------:R-:W-:-:S03]  /*7b10*/  UMOV UR4, 0xffffffff ;  /* 0xffffffff00047882 */ /* 0x000fc60000000000 */
[----:B------:R-:W-:Y:S05]  /*7b20*/  BRA.DIV UR4, `(.L_x_2862) ;  /* 0x000002d604887947 */ /* 0x000fea000b800000 */
.L_x_3134:
[----:B------:R-:W2:Y:S01]  /*7b30*/  SYNCS.PHASECHK.TRANS64.TRYWAIT P0, [R145+URZ+0x32400], R6 ;  /* 0x03240006910075a7 */ /* 0x000ea2000800017f */
[----:B------:R-:W-:Y:S04]  /*7b40*/  BSSY B1, `(.L_x_2863) ;  /* 0x0000002000017945 */ /* 0x000fe80003800000 */
[----:B--2---:R-:W-:Y:S05]  /*7b50*/  @!P0 BRA `(.L_x_2864) ;  /* 0x000002d400a48947 */ /* 0x004fea0003800000 */
.L_x_3135:
[----:B------:R-:W-:Y:S05]  /*7b60*/  BSYNC B1 ;  /* 0x0000000000017941 */ /* 0x000fea0003800000 */
.L_x_2863:
[----:B------:R-:W3:Y:S01]  /*7b70*/  LDL R5, [R1+0x70] ;  /* 0x0000700001057983 */ /* 0x000ee20000100800 */
[C---:B------:R-:W-:Y:S01]  /*7b80*/  IMAD.SHL.U32 R0, R179.reuse, 0x40, RZ ;  /* 0x00000040b3007824 */ /* 0x040fe200078e00ff */
[----:B------:R-:W-:Y:S01]  /*7b90*/  LOP3.LUT P0, RZ, R179, 0x4, RZ, 0xc0, !PT ;  /* 0x00000004b3ff7812 */ /* 0x000fe2000780c0ff */
[----:B------:R-:W-:Y:S01]  /*7ba0*/  IMAD.MOV.U32 R4, RZ, RZ, R44 ;  /* 0x000000ffff047224 */ /* 0x000fe200078e002c */
[----:B------:R-:W-:Y:S01]  /*7bb0*/  BSSY B1, `(.L_x_2865) ;  /* 0x0000091000017945 */ /* 0x000fe20003800000 */
[----:B------:R-:W-:Y:S01]  /*7bc0*/  IMAD.MOV.U32 R7, RZ, RZ, R46 ;  /* 0x000000ffff077224 */ /* 0x000fe200078e002e */
[----:B------:R-:W-:Y:S01]  /*7bd0*/  LOP3.LUT R3, R0, 0x1c0, RZ, 0xc0, !PT ;  /* 0x000001c000037812 */ /* 0x000fe200078ec0ff */
[----:B--2---:R-:W-:-:S03]  /*7be0*/  IMAD.MOV.U32 R6, RZ, RZ, R49 ;  /* 0x000000ffff067224 */ /* 0x004fc600078e0031 */
[----:B------:R-:W-:Y:S02]  /*7bf0*/  LOP3.LUT R0, R3, 0x18, R22, 0xf8, !PT ;  /* 0x0000001803007812 */ /* 0x000fe400078ef816 */
[----:B------:R-:W-:Y:S02]  /*7c00*/  SHF.R.U32.HI R3, RZ, 0x3, R3 ;  /* 0x00000003ff037819 */ /* 0x000fe40000011603 */
[----:B------:R-:W-:Y:S01]  /*7c10*/  PRMT R12, R12, 0x5410, R7 ;  /* 0x000054100c0c7816 */ /* 0x000fe20000000007 */
[----:B------:R-:W-:Y:S01]  /*7c20*/  IMAD.MOV.U32 R7, RZ, RZ, R51 ;  /* 0x000000ffff077224 */ /* 0x000fe200078e0033 */
[----:B------:R-:W-:Y:S01]  /*7c30*/  LOP3.LUT R0, R0, R3, RZ, 0x3c, !PT ;  /* 0x0000000300007212 */ /* 0x000fe200078e3cff */
[----:B------:R-:W-:Y:S01]  /*7c40*/  IMAD.MOV.U32 R3, RZ, RZ, R45 ;  /* 0x000000ffff037224 */ /* 0x000fe200078e002d */
[----:B------:R-:W-:Y:S01]  /*7c50*/  PRMT R11, R11, 0x5410, R6 ;  /* 0x000054100b0b7816 */ /* 0x000fe20000000006 */
[----:B------:R-:W-:Y:S01]  /*7c60*/  IMAD.MOV.U32 R6, RZ, RZ, R50 ;  /* 0x000000ffff067224 */ /* 0x000fe200078e0032 */
[----:B------:R-:W-:Y:S01]  /*7c70*/  PRMT R13, R13, 0x5410, R7 ;  /* 0x000054100d0d7816 */ /* 0x000fe20000000007 */
[----:B------:R-:W-:-:S02]  /*7c80*/  IMAD R0, R165, 0x200, R0 ;  /* 0x00000200a5007824 */ /* 0x000fc400078e0200 */
[----:B------:R-:W-:Y:S01]  /*7c90*/  IMAD.MOV.U32 R7, RZ, RZ, R40 ;  /* 0x000000ffff077224 */ /* 0x000fe200078e0028 */
[----:B01----:R-:W-:Y:S01]  /*7ca0*/  PRMT R15, R6, 0x7610, R15 ;  /* 0x00007610060f7816 */ /* 0x003fe2000000000f */
[----:B------:R-:W-:Y:S01]  /*7cb0*/  IMAD R145, R0, 0x2, R145 ;  /* 0x0000000200917824 */ /* 0x000fe200078e0291 */
[----:B------:R-:W-:Y:S01]  /*7cc0*/  PRMT R0, R4, 0x7610, R0 ;  /* 0x0000761004007816 */ /* 0x000fe20000000000 */
[----:B------:R-:W-:Y:S01]  /*7cd0*/  IMAD.MOV.U32 R4, RZ, RZ, R48 ;  /* 0x000000ffff047224 */ /* 0x000fe200078e0030 */
[----:B------:R-:W-:Y:S01]  /*7ce0*/  PRMT R80, R7, 0x7610, R80 ;  /* 0x0000761007507816 */ /* 0x000fe20000000050 */
[C---:B------:R-:W-:Y:S01]  /*7cf0*/  VIADD R14, R145.reuse, 0x18400 ;  /* 0x00018400910e7836 */ /* 0x040fe20000000000 */
[----:B------:R-:W-:Y:S01]  /*7d00*/  PRMT R0, R0, 0x5410, R3 ;  /* 0x0000541000007816 */ /* 0x000fe20000000003 */
[----:B------:R-:W-:Y:S01]  /*7d10*/  VIADD R3, R145, 0x18440 ;  /* 0x0001844091037836 */ /* 0x000fe20000000000 */
[----:B------:R-:W-:Y:S01]  /*7d20*/  PRMT R10, R10, 0x5410, R4 ;  /* 0x000054100a0a7816 */ /* 0x000fe20000000004 */
[----:B------:R-:W-:-:S02]  /*7d30*/  IMAD.MOV.U32 R4, RZ, RZ, R47 ;  /* 0x000000ffff047224 */ /* 0x000fc400078e002f */
[----:B------:R-:W-:Y:S02]  /*7d40*/  @P0 VIADD R3, R14, 0xffffffc0 ;  /* 0xffffffc00e030836 */ /* 0x000fe40000000000 */
[----:B------:R-:W-:Y:S01]  /*7d50*/  IMAD.MOV.U32 R6, RZ, RZ, R9 ;  /* 0x000000ffff067224 */ /* 0x000fe200078e0009 */
[----:B------:R-:W-:Y:S01]  /*7d60*/  PRMT R78, R4, 0x7610, R78 ;  /* 0x00007610044e7816 */ /* 0x000fe2000000004e */
[----:B------:R-:W-:Y:S02]  /*7d70*/  IMAD.MOV.U32 R4, RZ, RZ, R8 ;  /* 0x000000ffff047224 */ /* 0x000fe400078e0008 */
[----:B------:R-:W-:Y:S01]  /*7d80*/  IMAD.MOV.U32 R7, RZ, RZ, R43 ;  /* 0x000000ffff077224 */ /* 0x000fe200078e002b */
[----:B------:R-:W-:Y:S01]  /*7d90*/  PRMT R11, R6, 0x7610, R11 ;  /* 0x00007610060b7816 */ /* 0x000fe2000000000b */
[----:B------:R-:W-:Y:S01]  /*7da0*/  IMAD.MOV.U32 R6, RZ, RZ, R42 ;  /* 0x000000ffff067224 */ /* 0x000fe200078e002a */
[----:B------:R-:W-:Y:S01]  /*7db0*/  PRMT R13, R4, 0x7610, R13 ;  /* 0x00007610040d7816 */ /* 0x000fe2000000000d */
[----:B------:R-:W-:Y:S01]  /*7dc0*/  IMAD.MOV.U32 R4, RZ, RZ, R41 ;  /* 0x000000ffff047224 */ /* 0x000fe200078e0029 */
[----:B------:R-:W-:-:S02]  /*7dd0*/  PRMT R81, R7, 0x7610, R81 ;  /* 0x0000761007517816 */ /* 0x000fc40000000051 */
[----:B------:R-:W-:Y:S02]  /*7de0*/  PRMT R80, R80, 0x5410, R6 ;  /* 0x0000541050507816 */ /* 0x000fe40000000006 */
[----:B------:R-:W-:Y:S01]  /*7df0*/  PRMT R78, R78, 0x5410, R4 ;  /* 0x000054104e4e7816 */ /* 0x000fe20000000004 */
[----:B------:R-:W-:-:S05]  /*7e00*/  IMAD.MOV.U32 R4, RZ, RZ, R20 ;  /* 0x000000ffff047224 */ /* 0x000fca00078e0014 */
[----:B------:R-:W-:Y:S01]  /*7e10*/  PRMT R12, R4, 0x7610, R12 ;  /* 0x00007610040c7816 */ /* 0x000fe2000000000c */
[----:B---3--:R-:W-:-:S05]  /*7e20*/  IMAD R5, R5, -0x80, R156 ;  /* 0xffffff8005057824 */ /* 0x008fca00078e029c */
[----:B------:R-:W-:Y:S01]  /*7e30*/  VIMNMX R76, R5, 0x80, PT ;  /* 0x00000080054c7848 */ /* 0x000fe20003fe0100 */
[----:B------:R-:W-:-:S03]  /*7e40*/  IMAD.MOV.U32 R5, RZ, RZ, R21 ;  /* 0x000000ffff057224 */ /* 0x000fc600078e0015 */
[----:B------:R-:W-:Y:S02]  /*7e50*/  ISETP.GE.AND P0, PT, R153, R76, PT ;  /* 0x0000004c9900720c */ /* 0x000fe40003f06270 */
[----:B------:R-:W-:-:S11]  /*7e60*/  PRMT R10, R5, 0x7610, R10 ;  /* 0x00007610050a7816 */ /* 0x000fd6000000000a */
[----:B------:R-:W-:Y:S05]  /*7e70*/  @P0 BRA `(.L_x_2866) ;  /* 0x0000000400900947 */ /* 0x000fea0003800000 */
[----:B------:R-:W0:Y:S01]  /*7e80*/  LDC R5, c[0x0][0x3d4] ;  /* 0x0000f500ff057b82 */ /* 0x000e220000000800 */
[C---:B------:R-:W-:Y:S01]  /*7e90*/  VIADD R4, R24.reuse, 0x10 ;  /* 0x0000001018047836 */ /* 0x040fe20000000000 */
[----:B------:R-:W-:Y:S01]  /*7ea0*/  BSSY B2, `(.L_x_2867) ;  /* 0x0000032000027945 */ /* 0x000fe20003800000 */
[----:B0-----:R-:W-:-:S03]  /*7eb0*/  ISETP.GE.AND P0, PT, R24, R5, PT ;  /* 0x000000051800720c */ /* 0x001fc60003f06270 */
[----:B------:R-:W-:-:S10]  /*7ec0*/  ISETP.GE.AND P1, PT, R4, R5, PT ;  /* 0x000000050400720c */ /* 0x000fd40003f26270 */
[----:B------:R-:W-:Y:S05]  /*7ed0*/  @P0 BRA `(.L_x_2868) ;  /* 0x0000000000b80947 */ /* 0x000fea0003800000 */
[----:B------:R-:W0:Y:S01]  /*7ee0*/  LDS.128 R4, [R145+0x18400] ;  /* 0x0184000091047984 */ /* 0x000e220000000c00 */
        /* <DEDUP_REMOVED lines=8> */
[----:B------:R-:W-:Y:S01]  /*7f70*/  LOP3.LUT R70, R70, 0xffff0000, RZ, 0xc0, !PT ;  /* 0xffff000046467812 */ /* 0x000fe200078ec0ff */
[C---:B------:R-:W-:Y:S01]  /*7f80*/  IMAD.U32 R68, R51.reuse, 0x10000, RZ ;  /* 0x0001000033447824 */ /* 0x040fe200078e00ff */
[----:B------:R-:W-:Y:S02]  /*7f90*/  PRMT R50, R10, 0x5432, R14 ;  /* 0x000054320a327816 */ /* 0x000fe4000000000e */
        /* <DEDUP_REMOVED lines=34> */
.L_x_2868:
[----:B------:R-:W-:Y:S05]  /*81c0*/  BSYNC B2 ;  /* 0x0000000000027941 */ /* 0x000fea0003800000 */
.L_x_2867:
[----:B------:R-:W-:Y:S05]  /*81d0*/  @P1 BRA `(.L_x_2866) ;  /* 0x0000000000b81947 */ /* 0x000fea0003800000 */
[----:B0-----:R-:W0:Y:S01]  /*81e0*/  LDS.128 R4, [R3] ;  /* 0x0000000003047984 */ /* 0x001e220000000c00 */
        /* <DEDUP_REMOVED lines=10> */
[----:B------:R-:W-:Y:S02]  /*8290*/  LOP3.LUT R46, R46, 0xffff0000, RZ, 0xc0, !PT ;  /* 0xffff00002e2e7812 */ /* 0x000fe400078ec0ff */
[----:B------:R-:W-:Y:S02]  /*82a0*/  PRMT R48, R12, 0x5432, R48 ;  /* 0x000054320c307816 */ /* 0x000fe40000000030 */
[C---:B0-----:R-:W-:Y:S01]  /*82b0*/  LOP3.LUT R15, R6.reuse, 0xffff0000, RZ, 0xc0, !PT ;  /* 0xffff0000060f7812 */ /* 0x041fe200078ec0ff */
[C---:B------:R-:W-:Y:S01]  /*82c0*/  IMAD.U32 R44, R7.reuse, 0x10000, RZ ;  /* 0x00010000072c7824 */ /* 0x040fe200078e00ff */
[----:B------:R-:W-:Y:S01]  /*82d0*/  LOP3.LUT R7, R7, 0xffff0000, RZ, 0xc0, !PT ;  /* 0xffff000007077812 */ /* 0x000fe200078ec0ff */
[----:B------:R-:W-:-:S02]  /*82e0*/  IMAD.U32 R14, R6, 0x10000, RZ ;  /* 0x00010000060e7824 */ /* 0x000fc400078e00ff */
[CC--:B------:R-:W-:Y:S01]  /*82f0*/  FMUL.FTZ R51, R15.reuse, R50.reuse ;  /* 0x000000320f337220 */ /* 0x0c0fe20000410000 */
[----:B------:R-:W-:Y:S01]  /*8300*/  FMUL.FTZ R15, R15, R47 ;  /* 0x0000002f0f0f7220 */ /* 0x000fe20000410000 */
[C---:B------:R-:W-:Y:S01]  /*8310*/  FMUL.FTZ R71, R7.reuse, R49 ;  /* 0x0000003107477220 */ /* 0x040fe20000410000 */
[----:B------:R-:W-:Y:S02]  /*8320*/  IMAD.U32 R0, R4, 0x10000, RZ ;  /* 0x0001000004007824 */ /* 0x000fe400078e00ff */
[C---:B------:R-:W-:Y:S01]  /*8330*/  FFMA.FTZ R68, R14.reuse, R47, -R51 ;  /* 0x0000002f0e447223 */ /* 0x040fe20000010833 */
[----:B------:R-:W-:Y:S01]  /*8340*/  FFMA.FTZ R69, R14, R50, R15 ;  /* 0x000000320e457223 */ /* 0x000fe2000001000f */
[-C--:B------:R-:W-:Y:S01]  /*8350*/  FMUL.FTZ R47, R7, R46.reuse ;  /* 0x0000002e072f7220 */ /* 0x080fe20000410000 */
[C---:B------:R-:W-:Y:S01]  /*8360*/  IMAD.U32 R6, R5.reuse, 0x10000, RZ ;  /* 0x0001000005067824 */ /* 0x040fe200078e00ff */
[----:B------:R-:W-:Y:S01]  /*8370*/  LOP3.LUT R4, R4, 0xffff0000, RZ, 0xc0, !PT ;  /* 0xffff000004047812 */ /* 0x000fe200078ec0ff */
[C---:B------:R-:W-:Y:S01]  /*8380*/  IMAD.U32 R15, R48.reuse, 0x10000, RZ ;  /* 0x00010000300f7824 */ /* 0x040fe200078e00ff */
[----:B------:R-:W-:Y:S01]  /*8390*/  LOP3.LUT R5, R5, 0xffff0000, RZ, 0xc0, !PT ;  /* 0xffff000005057812 */ /* 0x000fe200078ec0ff */
[C---:B------:R-:W-:Y:S01]  /*83a0*/  IMAD.U32 R7, R45.reuse, 0x10000, RZ ;  /* 0x000100002d077824 */ /* 0x040fe200078e00ff */
[----:B------:R-:W-:Y:S01]  /*83b0*/  LOP3.LUT R48, R48, 0xffff0000, RZ, 0xc0, !PT ;  /* 0xffff000030307812 */ /* 0x000fe200078ec0ff */
[C---:B------:R-:W-:Y:S01]  /*83c0*/  FFMA.FTZ R71, R44.reuse, R46, -R71 ;  /* 0x0000002e2c477223 */ /* 0x040fe20000010847 */
[----:B------:R-:W-:Y:S01]  /*83d0*/  LOP3.LUT R45, R45, 0xffff0000, RZ, 0xc0, !PT ;  /* 0xffff00002d2d7812 */ /* 0x000fe200078ec0ff */
[----:B------:R-:W-:Y:S01]  /*83e0*/  FFMA.FTZ R44, R44, R49, R47 ;  /* 0x000000312c2c7223 */ /* 0x000fe2000001002f */
[C---:B------:R-:W-:Y:S01]  /*83f0*/  FMUL.FTZ R47, R4.reuse, R15 ;  /* 0x0000000f042f7220 */ /* 0x040fe20000410000 */
[----:B------:R-:W-:Y:S01]  /*8400*/  FMUL.FTZ R14, R4, R7 ;  /* 0x00000007040e7220 */ /* 0x000fe20000410000 */
[CC--:B------:R-:W-:Y:S01]  /*8410*/  FMUL.FTZ R49, R5.reuse, R48.reuse ;  /* 0x0000003005317220 */ /* 0x0c0fe20000410000 */
        /* <DEDUP_REMOVED lines=10> */
.L_x_2866:
[----:B------:R-:W-:Y:S05]  /*84c0*/  BSYNC B1 ;  /* 0x0000000000017941 */ /* 0x000fea0003800000 */
.L_x_2865:
[----:B------:R-:W-:-:S13]  /*84d0*/  ISETP.GE.AND P0, PT, R154, R76, PT ;  /* 0x0000004c9a00720c */ /* 0x000fda0003f06270 */
[----:B------:R-:W-:Y:S05]  /*84e0*/  @P0 BRA `(.L_x_2869) ;  /* 0x0000001800980947 */ /* 0x000fea0003800000 */
[----:B01----:R-:W0:Y:S01]  /*84f0*/  LDC R5, c[0x0][0x3d4] ;  /* 0x0000f500ff057b82 */ /* 0x003e220000000800 */
[C---:B------:R-:W-:Y:S01]  /*8500*/  VIADD R0, R24.reuse, 0x10 ;  /* 0x0000001018007836 */ /* 0x040fe20000000000 */
[----:B------:R-:W-:Y:S01]  /*8510*/  BSSY B1, `(.L_x_2870) ;  /* 0x0000032000017945 */ /* 0x000fe20003800000 */
[----:B0-----:R-:W-:-:S03]  /*8520*/  ISETP.GE.AND P0, PT, R24, R5, PT ;  /* 0x000000051800720c */ /* 0x001fc60003f06270 */
[----:B------:R-:W-:-:S10]  /*8530*/  ISETP.GE.AND P1, PT, R0, R5, PT ;  /* 0x000000050000720c */ /* 0x000fd40003f26270 */
[----:B------:R-:W-:Y:S05]  /*8540*/  @P0 BRA `(.L_x_2871) ;  /* 0x0000000000b80947 */ /* 0x000fea0003800000 */
[----:B------:R-:W0:Y:S01]  /*8550*/  LDS.128 R4, [R145+0x1a400] ;  /* 0x01a4000091047984 */ /* 0x000e220000000c00 */
[----:B------:R-:W-:Y:S02]  /*8560*/  SHF.R.U64 R42, R42, 0x10, R43 ;  /* 0x000000102a2a7819 */ /* 0x000fe4000000122b */
[----:B------:R-:W-:Y:S02]  /*8570*/  SHF.R.U64 R25, R40, 0x10, R41 ;  /* 0x0000001028197819 */ /* 0x000fe40000001229 */
[----:B------:R-:W-:Y:S02]  /*8580*/  SHF.R.U32.HI R43, RZ, 0x10, R43 ;  /* 0x00000010ff2b7819 */ /* 0x000fe4000001162b */
[----:B------:R-:W-:Y:S02]  /*8590*/  SHF.R.U32.HI R40, RZ, 0x10, R41 ;  /* 0x00000010ff287819 */ /* 0x000fe40000011629 */
        /* <DEDUP_REMOVED lines=41> */
.L_x_2871:
[----:B------:R-:W-:Y:S05]  /*8830*/  BSYNC B1 ;  /* 0x0000000000017941 */ /* 0x000fea0003800000 */
.L_x_2870:
        /* <DEDUP_REMOVED lines=18> */
[C---:B------:R-:W-:Y:S01]  /*8960*/  FMUL.FTZ R21, R9.reuse, R20 ;  /* 0x0000001409157220 */ /* 0x040fe20000410000 */
[-C--:B------:R-:W-:Y:S01]  /*8970*/  FMUL.FTZ R9, R9, R12.reuse ;  /* 0x0000000c09097220 */ /* 0x080fe20000410000 */
        /* <DEDUP_REMOVED lines=26> */
[----:B------:R2:W-:Y:S01]  /*8b20*/  STS.128 [R3+0x2000], R4 ;  /* 0x0020000403007388 */ /* 0x0005e20000000c00 */
[----:B------:R-:W-:Y:S05]  /*8b30*/  BRA `(.L_x_2869) ;  /* 0x0000001400047947 */ /* 0x000fea0003800000 */
.L_x_2850:
[----:B------:R0:W5:Y:S01]  /*8b40*/  LDL R48, [R1+0x224] ;  /* 0x0002240001307983 */ /* 0x0001620000100800 */
[----:B------:R-:W1:Y:S01]  /*8b50*/  LDC R0, c[0x0][0x428] ;  /* 0x00010a00ff007b82 */ /* 0x000e620000000800 */
[----:B------:R-:W-:Y:S01]  /*8b60*/  IMAD.MOV.U32 R11, RZ, RZ, R47 ;  /* 0x000000ffff0b7224 */ /* 0x000fe200078e002f */
[----:B------:R-:W-:Y:S01]  /*8b70*/  ULDC.64 UR4, c[0x0][0x3c8] ;  /* 0x0000f20000047ab9 */ /* 0x000fe20000000a00 */
[----:B------:R-:W-:Y:S01]  /*8b80*/  IMAD.MOV.U32 R43, RZ, RZ, R45 ;  /* 0x000000ffff2b7224 */ /* 0x000fe200078e002d */
[----:B------:R-:W-:-:S04]  /*8b90*/  ULDC.64 UR6, c[0x0][0x3e0] ;  /* 0x0000f80000067ab9 */ /* 0x000fc80000000a00 */
[----:B------:R-:W2:Y:S01]  /*8ba0*/  LDC R3, c[0x0][0x3d4] ;  /* 0x0000f500ff037b82 */ /* 0x000ea20000000800 */
[----:B-1----:R-:W-:Y:S01]  /*8bb0*/  ISETP.NE.AND P3, PT, R0, 0x1, PT ;  /* 0x000000010000780c */ /* 0x002fe20003f65270 */
[----:B------:R-:W-:-:S04]  /*8bc0*/  IMAD R0, R15, 0x80, R153 ;  /* 0x000000800f007824 */ /* 0x000fc800078e0299 */
[----:B------:R-:W-:Y:S01]  /*8bd0*/  IMAD R0, R191, 0x40, R0 ;  /* 0x00000040bf007824 */ /* 0x000fe200078e0200 */
[----:B--2---:R-:W-:-:S04]  /*8be0*/  ISETP.GE.AND P0, PT, R22, R3, PT ;  /* 0x000000031600720c */ /* 0x004fc80003f06270 */
[----:B------:R-:W-:-:S03]  /*8bf0*/  ISETP.GE.OR P1, PT, R154, R10, P0 ;  /* 0x0000000a9a00720c */ /* 0x000fc60000726670 */
[----:B------:R-:W1:Y:S01]  /*8c00*/  @P3 LDC R9, c[0x0][0x42c] ;  /* 0x00010b00ff093b82 */ /* 0x000e620000000800 */
[----:B------:R-:W-:Y:S01]  /*8c10*/  ISETP.GE.OR P2, PT, R153, R10, P0 ;  /* 0x0000000a9900720c */ /* 0x000fe20000746670 */
[----:B------:R-:W-:-:S06]  /*8c20*/  IMAD.MOV.U32 R10, RZ, RZ, R40 ;  /* 0x000000ffff0a7224 */ /* 0x000fcc00078e0028 */
[----:B------:R-:W2:Y:S06]  /*8c30*/  @P3 LDC R8, c[0x0][0x430] ;  /* 0x00010c00ff083b82 */ /* 0x000eac0000000800 */
[----:B------:R-:W-:Y:S02]  /*8c40*/  @!P2 IADD3 R14, P5, R77, R44, RZ ;  /* 0x0000002c4d0ea210 */ /* 0x000fe40007fbe0ff */
[----:B------:R-:W3:Y:S03]  /*8c50*/  @!P1 LDC.64 R46, c[0x0][0x3c8] ;  /* 0x0000f200ff2e9b82 */ /* 0x000ee60000000a00 */
[----:B------:R-:W-:Y:S01]  /*8c60*/  @!P2 IMAD.X R21, R78, 0x1, R49, P5 ;  /* 0x000000014e15a824 */ /* 0x000fe200028e0631 */
[----:B------:R-:W-:Y:S01]  /*8c70*/  @!P2 IADD3 R12, P5, R74, R51, RZ ;  /* 0x000000334a0ca210 */ /* 0x000fe20007fbe0ff */
[----:B-1----:R-:W-:-:S03]  /*8c80*/  @P3 IMAD.HI.U32 R9, R0, R9, RZ ;  /* 0x0000000900093227 */ /* 0x002fc600078e00ff */
[----:B------:R-:W1:Y:S01]  /*8c90*/  @!P1 LDC.64 R70, c[0x0][0x3e0] ;  /* 0x0000f800ff469b82 */ /* 0x000e620000000a00 */
[----:B------:R-:W-:Y:S01]  /*8ca0*/  @!P2 IMAD.X R15, R76, 0x1, R69, P5 ;  /* 0x000000014c0fa824 */ /* 0x000fe200028e0645 */
[----:B--2---:R-:W-:Y:S02]  /*8cb0*/  @P3 SHF.R.U32.HI R0, RZ, R8, R9 ;  /* 0x00000008ff003219 */ /* 0x004fe40000011609 */
[----:B------:R-:W-:Y:S02]  /*8cc0*/  @!P1 IADD3 R45, P3, P4, R44, R84, R77 ;  /* 0x000000542c2d9210 */ /* 0x000fe40007c7e04d */
[----:B------:R-:W-:Y:S01]  /*8cd0*/  SHF.R.S32.HI R13, RZ, 0x1f, R0 ;  /* 0x0000001fff0d7819 */ /* 0x000fe20000011400 */
[----:B------:R-:W-:Y:S01]  /*8ce0*/  IMAD.WIDE.U32 R8, R0, R6, R42 ;  /* 0x0000000600087225 */ /* 0x000fe200078e002a */
[----:B------:R-:W-:Y:S02]  /*8cf0*/  @!P1 IADD3.X R50, R49, R82, R78, P3, P4 ;  /* 0x0000005231329210 */ /* 0x000fe40001fe844e */
[----:B------:R-:W-:Y:S01]  /*8d00*/  @!P1 IADD3 R40, P3, P4, R51, R86, R74 ;  /* 0x0000005633289210 */ /* 0x000fe20007c7e04a */
[----:B------:R-:W-:-:S02]  /*8d10*/  IMAD R24, R13, R6, RZ ;  /* 0x000000060d187224 */ /* 0x000fc400078e02ff */
[-C--:B------:R-:W-:Y:S01]  /*8d20*/  IMAD R13, R13, R4.reuse, RZ ;  /* 0x000000040d0d7224 */ /* 0x080fe200078e02ff */
[----:B------:R-:W-:Y:S01]  /*8d30*/  @!P1 IADD3.X R41, R69, R85, R76, P3, P4 ;  /* 0x0000005545299210 */ /* 0x000fe20001fe844c */
[----:B------:R-:W-:Y:S01]  /*8d40*/  IMAD R7, R0, R7, R24 ;  /* 0x0000000700077224 */ /* 0x000fe200078e0218 */
[----:B------:R-:W-:Y:S01]  /*8d50*/  LEA R6, P4, R8, UR4, 0x1 ;  /* 0x0000000408067c11 */ /* 0x000fe2000f8808ff */
[----:B------:R-:W-:Y:S01]  /*8d60*/  IMAD.WIDE.U32 R10, R0, R4, R10 ;  /* 0x00000004000a7225 */ /* 0x000fe200078e000a */
[C---:B------:R-:W-:Y:S01]  /*8d70*/  @!P2 LEA R20, P3, R14.reuse, UR4, 0x1 ;  /* 0x000000040e14ac11 */ /* 0x040fe2000f8608ff */
[----:B------:R-:W-:Y:S02]  /*8d80*/  UMOV UR4, 0xffffffff ;  /* 0xffffffff00047882 */ /* 0x000fe40000000000 */
[----:B------:R-:W-:Y:S01]  /*8d90*/  IMAD.IADD R7, R9, 0x1, R7 ;  /* 0x0000000109077824 */ /* 0x000fe200078e0207 */
[----:B------:R-:W-:Y:S01]  /*8da0*/  @!P2 LEA.HI.X R21, R14, UR5, R21, 0x1, P3 ;  /* 0x000000050e15ac11 */ /* 0x000fe200098f0c15 */
[----:B------:R-:W-:Y:S01]  /*8db0*/  IMAD R13, R0, R5, R13 ;  /* 0x00000005000d7224 */ /* 0x000fe200078e020d */
[----:B------:R-:W-:-:S02]  /*8dc0*/  @!P2 LEA R24, P3, R12, UR6, 0x1 ;  /* 0x000000060c18ac11 */ /* 0x000fc4000f8608ff */
[----:B------:R-:W-:Y:S01]  /*8dd0*/  LEA.HI.X R5, R8, UR5, R7, 0x1, P4 ;  /* 0x0000000508057c11 */ /* 0x000fe2000a0f0c07 */
[----:B------:R-:W-:Y:S01]  /*8de0*/  IMAD.IADD R7, R11, 0x1, R13 ;  /* 0x000000010b077824 */ /* 0x000fe200078e020d */
[----:B------:R-:W-:Y:S02]  /*8df0*/  LEA R0, P5, R10, UR6, 0x1 ;  /* 0x000000060a007c11 */ /* 0x000fe4000f8a08ff */
[----:B------:R-:W-:Y:S02]  /*8e00*/  @!P2 LEA.HI.X R25, R12, UR7, R15, 0x1, P3 ;  /* 0x000000070c19ac11 */ /* 0x000fe400098f0c0f */
[----:B------:R-:W-:Y:S02]  /*8e10*/  LEA.HI.X R4, R10, UR7, R7, 0x1, P5 ;  /* 0x000000070a047c11 */ /* 0x000fe4000a8f0c07 */
[----:B---3--:R-:W-:Y:S02]  /*8e20*/  @!P1 LEA R44, P3, R45, R46, 0x1 ;  /* 0x0000002e2d2c9211 */ /* 0x008fe400078608ff */
[----:B-1----:R-:W-:Y:S01]  /*8e30*/  @!P1 LEA R46, P4, R40, R70, 0x1 ;  /* 0x00000046282e9211 */ /* 0x002fe200078808ff */
[----:B0-----:R-:W-:-:S12]  /*8e40*/  BRA.DIV UR4, `(.L_x_2872) ;  /* 0x000002c204fc7947 */ /* 0x001fd8000b800000 */
.L_x_3138:
[----:B------:R-:W-:-:S03]  /*8e50*/  UMOV UR4, 0xffffffff ;  /* 0xffffffff00047882 */ /* 0x000fc60000000000 */
[----:B------:R-:W-:Y:S05]  /*8e60*/  BRA.DIV UR4, `(.L_x_2873) ;  /* 0x000002c6041c7947 */ /* 0x000fea000b800000 */
.L_x_3141:
[----:B------:R-:W-:-:S03]  /*8e70*/  UMOV UR4, 0xffffffff ;  /* 0xffffffff00047882 */ /* 0x000fc60000000000 */
[----:B------:R-:W-:Y:S05]  /*8e80*/  BRA.DIV UR4, `(.L_x_2874) ;  /* 0x000002c6043c7947 */ /* 0x000fea000b800000 */
.L_x_3144:
[----:B------:R-:W-:-:S03]  /*8e90*/  UMOV UR4, 0xffffffff ;  /* 0xffffffff00047882 */ /* 0x000fc60000000000 */
[----:B------:R-:W-:Y:S05]  /*8ea0*/  BRA.DIV UR4, `(.L_x_2875) ;  /* 0x000002c6045c7947 */ /* 0x000fea000b800000 */
.L_x_3147:
[----:B------:R-:W-:-:S03]  /*8eb0*/  UMOV UR4, 0xffffffff ;  /* 0xffffffff00047882 */ /* 0x000fc60000000000 */
[----:B------:R-:W-:Y:S05]  /*8ec0*/  BRA.DIV UR4, `(.L_x_2876) ;  /* 0x000002c6047c7947 */ /* 0x000fea000b800000 */
.L_x_3150:
[----:B------:R-:W-:-:S03]  /*8ed0*/  UMOV UR4, 0xffffffff ;  /* 0xffffffff00047882 */ /* 0x000fc60000000000 */
[----:B------:R-:W-:Y:S05]  /*8ee0*/  BRA.DIV UR4, `(.L_x_2877) ;  /* 0x000002c6049c7947 */ /* 0x000fea000b800000 */
.L_x_3153:
[----:B------:R-:W-:-:S03]  /*8ef0*/  UMOV UR4, 0xffffffff ;  /* 0xffffffff00047882 */ /* 0x000fc60000000000 */
[----:B------:R-:W-:Y:S05]  /*8f00*/  BRA.DIV UR4, `(.L_x_2878) ;  /* 0x000002c604bc7947 */ /* 0x000fea000b800000 */
.L_x_3156:
[----:B------:R-:W-:-:S03]  /*8f10*/  UMOV UR4, 0xffffffff ;  /* 0xffffffff00047882 */ /* 0x000fc60000000000 */
[----:B------:R-:W-:Y:S05]  /*8f20*/  BRA.DIV UR4, `(.L_x_2879) ;  /* 0x000002c604dc7947 */ /* 0x000fea000b800000 */
.L_x_3159:
[----:B-----5:R-:W-:Y:S02]  /*8f30*/  LEA.HI R0, R48, R48, RZ, 0x1 ;  /* 0x0000003030007211 */ /* 0x020fe400078f08ff */
[----:B------:R-:W-:Y:S02]  /*8f40*/  CS2R R12, SRZ ;  /* 0x00000000000c7805 */ /* 0x000fe4000001ff00 */
[----:B------:R-:W-:Y:S02]  /*8f50*/  @!P1 LEA.HI.X R45, R45, R47, R50, 0x1, P3 ;  /* 0x0000002f2d2d9211 */ /* 0x000fe400018f0c32 */
[----:B------:R-:W-:Y:S02]  /*8f60*/  CS2R R14, SRZ ;  /* 0x00000000000e7805 */ /* 0x000fe4000001ff00 */
[----:B------:R-:W-:Y:S02]  /*8f70*/  LOP3.LUT R5, R0, 0xfffffffe, RZ, 0xc0, !PT ;  /* 0xfffffffe00057812 */ /* 0x000fe400078ec0ff */
[----:B------:R-:W-:-:S02]  /*8f80*/  CS2R R42, SRZ ;  /* 0x00000000002a7805 */ /* 0x000fc4000001ff00 */
[----:B------:R-:W-:Y:S02]  /*8f90*/  @!P1 LEA.HI.X R47, R40, R71, R41, 0x1, P4 ;  /* 0x00000047282f9211 */ /* 0x000fe400020f0c29 */
[----:B------:R-:W-:Y:S01]  /*8fa0*/  CS2R R40, SRZ ;  /* 0x0000000000287805 */ /* 0x000fe2000001ff00 */
[----:B------:R-:W-:Y:S01]  /*8fb0*/  IMAD.IADD R48, R48, 0x1, -R5 ;  /* 0x0000000130307824 */ /* 0x000fe200078e0a05 */
[----:B------:R-:W-:Y:S02]  /*8fc0*/  CS2R R8, SRZ ;  /* 0x0000000000087805 */ /* 0x000fe4000001ff00 */
[----:B------:R-:W-:Y:S02]  /*8fd0*/  CS2R R10, SRZ ;  /* 0x00000000000a7805 */ /* 0x000fe4000001ff00 */
[----:B------:R-:W-:Y:S02]  /*8fe0*/  CS2R R4, SRZ ;  /* 0x0000000000047805 */ /* 0x000fe4000001ff00 */
[----:B------:R-:W-:-:S02]  /*8ff0*/  CS2R R6, SRZ ;  /* 0x0000000000067805 */ /* 0x000fc4000001ff00 */
[----:B------:R-:W-:Y:S01]  /*9000*/  SHF.L.U32 R48, R48, 0x1f, RZ ;  /* 0x0000001f30307819 */ /* 0x000fe200000006ff */
[----:B------:R0:W5:Y:S04]  /*9010*/  @!P2 LDG.E.128 R12, desc[UR56][R20.64] ;  /* 0x00000038140ca981 */ /* 0x000168000c1e1d00 */
[----:B------:R0:W5:Y:S04]  /*9020*/  @!P2 LDG.E.128 R40, desc[UR56][R24.64] ;  /* 0x000000381828a981 */ /* 0x000168000c1e1d00 */
[----:B------:R0:W5:Y:S04]  /*9030*/  @!P1 LDG.E.128 R8, desc[UR56][R44.64] ;  /* 0x000000382c089981 */ /* 0x000168000c1e1d00 */
[----:B------:R0:W5:Y:S01]  /*9040*/  @!P1 LDG.E.128 R4, desc[UR56][R46.64] ;  /* 0x000000382e049981 */ /* 0x000162000c1e1d00 */
[----:B------:R-:W1:Y:S01]  /*9050*/  SYNCS.PHASECHK.TRANS64.TRYWAIT P1, [R145+URZ+0x32400], R48 ;  /* 0x03240030910075a7 */ /* 0x000e62000802017f */
[----:B------:R-:W-:Y:S04]  /*9060*/  BSSY B1, `(.L_x_2880) ;  /* 0x0000002000017945 */ /* 0x000fe80003800000 */
[----:B01----:R-:W-:Y:S05]  /*9070*/  @!P1 BRA `(.L_x_2881) ;  /* 0x000002c400b09947 */ /* 0x003fea0003800000 */
.L_x_3160:
[----:B------:R-:W-:Y:S05]  /*9080*/  BSYNC B1 ;  /* 0x0000000000017941 */ /* 0x000fea0003800000 */
.L_x_2880:
[----:B------:R-:W2:Y:S01]  /*9090*/  LDL R45, [R1+0x70] ;  /* 0x00007000012d7983 */ /* 0x000ea20000100800 */
[----:B-----5:R-:W-:Y:S01]  /*90a0*/  IMAD.MOV.U32 R0, RZ, RZ, R12 ;  /* 0x000000ffff007224 */ /* 0x020fe200078e000c */
[----:B------:R-:W-:Y:S01]  /*90b0*/  BSSY B1, `(.L_x_2882) ;  /* 0x0000086000017945 */ /* 0x000fe20003800000 */
[----:B------:R-:W-:Y:S02]  /*90c0*/  IMAD.MOV.U32 R25, RZ, RZ, R40 ;  /* 0x000000ffff197224 */ /* 0x000fe400078e0028 */
[----:B------:R-:W-:Y:S02]  /*90d0*/  IMAD.MOV.U32 R44, RZ, RZ, R41 ;  /* 0x000000ffff2c7224 */ /* 0x000fe400078e0029 */
[----:B------:R-:W-:Y:S01]  /*90e0*/  IMAD.MOV.U32 R20, RZ, RZ, R13 ;  /* 0x000000ffff147224 */ /* 0x000fe200078e000d */
[----:B------:R-:W-:Y:S01]  /*90f0*/  PRMT R0, R0, 0x5410, R25 ;  /* 0x0000541000007816 */ /* 0x000fe20000000019 */
[----:B------:R-:W-:Y:S01]  /*9100*/  IMAD.MOV.U32 R25, RZ, RZ, R42 ;  /* 0x000000ffff197224 */ /* 0x000fe200078e002a */
[----:B------:R-:W-:Y:S01]  /*9110*/  PRMT R80, R44, 0x7610, R80 ;  /* 0x000076102c507816 */ /* 0x000fe20000000050 */
[----:B------:R-:W-:-:S02]  /*9120*/  IMAD.MOV.U32 R44, RZ, RZ, R8 ;  /* 0x000000ffff2c7224 */ /* 0x000fc400078e0008 */
[----:B------:R-:W-:Y:S01]  /*9130*/  IMAD.MOV.U32 R46, RZ, RZ, R9 ;  /* 0x000000ffff2e7224 */ /* 0x000fe200078e0009 */
[--C-:B------:R-:W-:Y:S01]  /*9140*/  PRMT R20, R20, 0x5410, R25.reuse ;  /* 0x0000541014147816 */ /* 0x100fe20000000019 */
[----:B------:R-:W-:Y:S01]  /*9150*/  IMAD.MOV.U32 R47, RZ, RZ, R10 ;  /* 0x000000ffff2f7224 */ /* 0x000fe200078e000a */
[----:B------:R-:W-:Y:S01]  /*9160*/  PRMT R25, R44, 0x7610, R25 ;  /* 0x000076102c197816 */ /* 0x000fe20000000019 */
[----:B------:R-:W-:Y:S01]  /*9170*/  IMAD.MOV.U32 R44, RZ, RZ, R4 ;  /* 0x000000ffff2c7224 */ /* 0x000fe200078e0004 */
[----:B------:R-:W-:Y:S01]  /*9180*/  PRMT R68, R46, 0x7610, R68 ;  /* 0x000076102e447816 */ /* 0x000fe20000000044 */
[----:B------:R-:W-:Y:S01]  /*9190*/  IMAD.MOV.U32 R46, RZ, RZ, R11 ;  /* 0x000000ffff2e7224 */ /* 0x000fe200078e000b */
[----:B------:R-:W-:Y:S01]  /*91a0*/  PRMT R86, R47, 0x7610, R86 ;  /* 0x000076102f567816 */ /* 0x000fe20000000056 */
[----:B------:R-:W-:Y:S02]  /*91b0*/  IMAD.MOV.U32 R21, RZ, RZ, R14 ;  /* 0x000000ffff157224 */ /* 0x000fe400078e000e */
[----:B------:R-:W-:Y:S01]  /*91c0*/  IMAD.MOV.U32 R24, RZ, RZ, R15 ;  /* 0x000000ffff187224 */ /* 0x000fe200078e000f */
[----:B------:R-:W-:Y:S01]  /*91d0*/  PRMT R84, R44, 0x5410, R46 ;  /* 0x000054102c547816 */ /* 0x000fe2000000002e */
[----:B------:R-:W-:-:S02]  /*91e0*/  IMAD.MOV.U32 R44, RZ, RZ, R43 ;  /* 0x000000ffff2c7224 */ /* 0x000fc400078e002b */
[----:B------:R-:W-:Y:S02]  /*91f0*/  IMAD.MOV.U32 R87, RZ, RZ, R6 ;  /* 0x000000ffff577224 */ /* 0x000fe400078e0006 */
[----:B------:R-:W-:Y:S01]  /*9200*/  IMAD.MOV.U32 R88, RZ, RZ, R7 ;  /* 0x000000ffff587224 */ /* 0x000fe200078e0007 */
[----:B------:R-:W-:Y:S01]  /*9210*/  PRMT R81, R44, 0x7610, R81 ;  /* 0x000076102c517816 */ /* 0x000fe20000000051 */
[----:B--2---:R-:W-:-:S05]  /*9220*/  IMAD R45, R45, -0x80, R156 ;  /* 0xffffff802d2d7824 */ /* 0x004fca00078e029c */
[----:B------:R-:W-:-:S04]  /*9230*/  VIMNMX R45, R45, 0x80, PT ;  /* 0x000000802d2d7848 */ /* 0x000fc80003fe0100 */
[-C--:B------:R-:W-:Y:S02]  /*9240*/  ISETP.GE.OR P1, PT, R153, R45.reuse, P0 ;  /* 0x0000002d9900720c */ /* 0x080fe40000726670 */
[----:B------:R-:W-:Y:S01]  /*9250*/  ISETP.GE.OR P0, PT, R154, R45, P0 ;  /* 0x0000002d9a00720c */ /* 0x000fe20000706670 */
[----:B------:R-:W-:-:S05]  /*9260*/  IMAD.MOV.U32 R45, RZ, RZ, R5 ;  /* 0x000000ffff2d7224 */ /* 0x000fca00078e0005 */
[----:B------:R-:W-:-:S05]  /*9270*/  PRMT R85, R45, 0x7610, R85 ;  /* 0x000076102d557816 */ /* 0x000fca0000000055 */
[----:B------:R-:W-:Y:S05]  /*9280*/  @P1 BRA `(.L_x_2883) ;  /* 0x0000000400a01947 */ /* 0x000fea0003800000 */
[----:B------:R-:W-:Y:S01]  /*9290*/  IMAD.SHL.U32 R44, R179, 0x40, RZ ;  /* 0x00000040b32c7824 */ /* 0x000fe200078e00ff */
[----:B------:R-:W-:Y:S01]  /*92a0*/  SHF.R.U64 R69, R12, 0x10, R13 ;  /* 0x000000100c457819 */ /* 0x000fe2000000120d */
[----:B------:R-:W-:Y:S01]  /*92b0*/  IMAD.IADD R45, R22, 0x1, R3 ;  /* 0x00000001162d7824 */ /* 0x000fe200078e0203 */
[----:B------:R-:W-:Y:S02]  /*92c0*/  SHF.R.U64 R76, R40, 0x10, R41 ;  /* 0x00000010284c7819 */ /* 0x000fe40000001229 */
[----:B------:R-:W-:Y:S02]  /*92d0*/  LOP3.LUT R46, R44, 0x1c0, RZ, 0xc0, !PT ;  /* 0x000001c02c2e7812 */ /* 0x000fe400078ec0ff */
[----:B------:R-:W-:Y:S02]  /*92e0*/  SHF.R.U64 R12, R14, 0x10, R15 ;  /* 0x000000100e0c7819 */ /* 0x000fe4000000120f */
[----:B------:R-:W-:Y:S02]  /*92f0*/  LOP3.LUT R44, R46, 0x38, R22, 0xf8, !PT ;  /* 0x000000382e2c7812 */ /* 0x000fe400078ef816 */
[----:B------:R-:W-:-:S02]  /*9300*/  SHF.R.U32.HI R47, RZ, 0x3, R46 ;  /* 0x00000003ff2f7819 */ /* 0x000fc4000001162e */
[----:B------:R-:W-:Y:S02]  /*9310*/  LOP3.LUT R45, R46, 0x38, R45, 0xf8, !PT ;  /* 0x000000382e2d7812 */ /* 0x000fe400078ef82d */
[-C--:B------:R-:W-:Y:S02]  /*9320*/  LOP3.LUT R44, R44, R47.reuse, RZ, 0x3c, !PT ;  /* 0x0000002f2c2c7212 */ /* 0x080fe400078e3cff */
[----:B------:R-:W-:Y:S02]  /*9330*/  LOP3.LUT R46, R45, R47, RZ, 0x3c, !PT ;  /* 0x0000002f2d2e7212 */ /* 0x000fe400078e3cff */
[----:B------:R-:W-:Y:S01]  /*9340*/  SHF.R.U32.HI R15, RZ, 0x10, R15 ;  /* 0x00000010ff0f7819 */ /* 0x000fe2000001160f */
[C---:B------:R-:W-:Y:S01]  /*9350*/  IMAD R44, R165.reuse, 0x200, R44 ;  /* 0x00000200a52c7824 */ /* 0x040fe200078e022c */
[----:B------:R-:W-:Y:S01]  /*9360*/  SHF.R.U32.HI R13, RZ, 0x10, R13 ;  /* 0x00000010ff0d7819 */ /* 0x000fe2000001160d */
[----:B0-----:R-:W-:Y:S01]  /*9370*/  IMAD R48, R165, 0x200, R46 ;  /* 0x00000200a5307824 */ /* 0x001fe200078e022e */
[----:B------:R-:W-:Y:S01]  /*9380*/  SHF.R.U64 R78, R42, 0x10, R43 ;  /* 0x000000102a4e7819 */ /* 0x000fe2000000122b */
[--C-:B------:R-:W-:Y:S01]  /*9390*/  IMAD R82, R44, 0x2, R145.reuse ;  /* 0x000000022c527824 */ /* 0x100fe200078e0291 */
[----:B------:R-:W-:Y:S01]  /*93a0*/  PRMT R76, R0, 0x5432, R76 ;  /* 0x00005432004c7816 */ /* 0x000fe2000000004c */
[----:B------:R-:W-:Y:S01]  /*93b0*/  IMAD R83, R48, 0x2, R145 ;  /* 0x0000000230537824 */ /* 0x000fe200078e0291 */
[----:B------:R-:W-:-:S02]  /*93c0*/  PRMT R69, R0, 0x5410, R69 ;  /* 0x0000541000457816 */ /* 0x000fc40000000045 */
[----:B------:R-:W0:Y:S01]  /*93d0*/  LDS.128 R44, [R82+0x18400] ;  /* 0x01840000522c7984 */ /* 0x000e220000000c00 */
[----:B------:R-:W-:Y:S02]  /*93e0*/  PRMT R74, R24, 0x5410, R15 ;  /* 0x00005410184a7816 */ /* 0x000fe4000000000f */
[C---:B------:R-:W-:Y:S01]  /*93f0*/  PRMT R70, R20.reuse, 0x5410, R13 ;  /* 0x0000541014467816 */ /* 0x040fe2000000000d */
[----:B------:R-:W1:Y:S01]  /*9400*/  LDS.128 R48, [R83+0x18400] ;  /* 0x0184000053307984 */ /* 0x000e620000000c00 */
[----:B------:R-:W-:Y:S02]  /*9410*/  PRMT R71, R21, 0x5410, R12 ;  /* 0x0000541015477816 */ /* 0x000fe4000000000c */
[----:B------:R-:W-:Y:S02]  /*9420*/  PRMT R78, R20, 0x5432, R78 ;  /* 0x00005432144e7816 */ /* 0x000fe4000000004e */
[----:B------:R-:W-:Y:S02]  /*9430*/  SHF.R.U32.HI R79, RZ, 0x10, R43 ;  /* 0x00000010ff4f7819 */ /* 0x000fe4000001162b */
[----:B------:R-:W-:-:S02]  /*9440*/  SHF.R.U32.HI R77, RZ, 0x10, R41 ;  /* 0x00000010ff4d7819 */ /* 0x000fc40000011629 */
[----:B------:R-:W-:Y:S02]  /*9450*/  PRMT R79, R81, 0x5410, R79 ;  /* 0x00005410514f7816 */ /* 0x000fe4000000004f */
[----:B------:R-:W-:Y:S01]  /*9460*/  PRMT R77, R80, 0x5410, R77 ;  /* 0x00005410504d7816 */ /* 0x000fe2000000004d */
[C---:B0-----:R-:W-:Y:S01]  /*9470*/  IMAD.U32 R14, R46.reuse, 0x10000, RZ ;  /* 0x000100002e0e7824 */ /* 0x041fe200078e00ff */
[----:B------:R-:W-:Y:S01]  /*9480*/  LOP3.LUT R15, R46, 0xffff0000, RZ, 0xc0, !PT ;  /* 0xffff00002e0f7812 */ /* 0x000fe200078ec0ff */
[C---:B------:R-:W-:Y:S01]  /*9490*/  IMAD.U32 R0, R44.reuse, 0x10000, RZ ;  /* 0x000100002c007824 */ /* 0x040fe200078e00ff */
[----:B------:R-:W-:Y:S01]  /*94a0*/  LOP3.LUT R12, R44, 0xffff0000, RZ, 0xc0, !PT ;  /* 0xffff00002c0c7812 */ /* 0x000fe200078ec0ff */
[C---:B------:R-:W-:Y:S01]  /*94b0*/  IMAD.U32 R20, R47.reuse, 0x10000, RZ ;  /* 0x000100002f147824 */ /* 0x040fe200078e00ff */
[----:B------:R-:W-:Y:S01]  /*94c0*/  LOP3.LUT R46, R47, 0xffff0000, RZ, 0xc0, !PT ;  /* 0xffff00002f2e7812 */ /* 0x000fe200078ec0ff */
[C---:B------:R-:W-:Y:S01]  /*94d0*/  IMAD.U32 R13, R45.reuse, 0x10000, RZ ;  /* 0x000100002d0d7824 */ /* 0x040fe200078e00ff */
[----:B------:R-:W-:Y:S01]  /*94e0*/  LOP3.LUT R44, R45, 0xffff0000, RZ, 0xc0, !PT ;  /* 0xffff00002d2c7812 */ /* 0x000fe200078ec0ff */
[C---:B-1----:R-:W-:Y:S01]  /*94f0*/  IMAD.U32 R21, R48.reuse, 0x10000, RZ ;  /* 0x0001000030157824 */ /* 0x042fe200078e00ff */
[----:B------:R-:W-:Y:S01]  /*9500*/  LOP3.LUT R24, R48, 0xffff0000, RZ, 0xc0, !PT ;  /* 0xffff000030187812 */ /* 0x000fe200078ec0ff */
[----:B------:R-:W-:Y:S01]  /*9510*/  IMAD.U32 R47, R76, 0x10000, RZ ;  /* 0x000100004c2f7824 */ /* 0x000fe200078e00ff */
[----:B------:R-:W-:Y:S01]  /*9520*/  LOP3.LUT R48, R49, 0xffff0000, RZ, 0xc0, !PT ;  /* 0xffff000031307812 */ /* 0x000fe200078ec0ff */
[C---:B------:R-:W-:Y:S01]  /*9530*/  IMAD.U32 R45, R69.reuse, 0x10000, RZ ;  /* 0x00010000452d7824 */ /* 0x040fe200078e00ff */
[----:B------:R-:W-:Y:S01]  /*9540*/  LOP3.LUT R69, R69, 0xffff0000, RZ, 0xc0, !PT ;  /* 0xffff000045457812 */ /* 0x000fe200078ec0ff */
[----:B------:R-:W-:Y:S01]  /*9550*/  FMUL.FTZ R81, R21, R47 ;  /* 0x0000002f15517220 */ /* 0x000fe20000410000 */
[----:B------:R-:W-:-:S02]  /*9560*/  IMAD.U32 R40, R49, 0x10000, RZ ;  /* 0x0001000031287824 */ /* 0x000fc400078e00ff */
[-C--:B------:R-:W-:Y:S01]  /*9570*/  FMUL.FTZ R21, R21, R45.reuse ;  /* 0x0000002d15157220 */ /* 0x080fe20000410000 */
[----:B------:R-:W-:Y:S01]  /*9580*/  LOP3.LUT R49, R76, 0xffff0000, RZ, 0xc0, !PT ;  /* 0xffff00004c317812 */ /* 0x000fe200078ec0ff */
[C---:B------:R-:W-:Y:S01]  /*9590*/  FFMA.FTZ R81, R0.reuse, R45, -R81 ;  /* 0x0000002d00517223 */ /* 0x040fe20000010851 */
[C---:B------:R-:W-:Y:S02]  /*95a0*/  IMAD.U32 R45, R77.reuse, 0x10000, RZ ;  /* 0x000100004d2d7824 */ /* 0x040fe400078e00ff */
[----:B------:R-:W-:Y:S01]  /*95b0*/  FFMA.FTZ R47, R0, R47, R21 ;  /* 0x0000002f002f7223 */ /* 0x000fe20000010015 */
[----:B------:R-:W-:Y:S02]  /*95c0*/  IMAD.U32 R0, R70, 0x10000, RZ ;  /* 0x0001000046007824 */ /* 0x000fe400078e00ff */
[----:B------:R-:W-:Y:S01]  /*95d0*/  FMUL.FTZ R21, R24, R69 ;  /* 0x0000004518157220 */ /* 0x000fe20000410000 */
[----:B------:R-:W-:Y:S01]  /*95e0*/  LOP3.LUT R77, R77, 0xffff0000, RZ, 0xc0, !PT ;  /* 0xffff00004d4d7812 */ /* 0x000fe200078ec0ff */
[C---:B------:R-:W-:Y:S01]  /*95f0*/  FMUL.FTZ R76, R40.reuse, R45 ;  /* 0x0000002d284c7220 */ /* 0x040fe20000410000 */
[-C--:B------:R-:W-:Y:S01]  /*9600*/  FMUL.FTZ R80, R40, R0.reuse ;  /* 0x0000000028507220 */ /* 0x080fe20000410000 */
[----:B------:R-:W-:Y:S01]  /*9610*/  FFMA.FTZ R40, R12, R49, R21 ;  /* 0x000000310c287223 */ /* 0x000fe20000010015 */
[C---:B------:R-:W-:Y:S01]  /*9620*/  IMAD.U32 R41, R50.reuse, 0x10000, RZ ;  /* 0x0001000032297824 */ /* 0x040fe200078e00ff */
[----:B------:R-:W-:Y:S01]  /*9630*/  LOP3.LUT R42, R50, 0xffff0000, RZ, 0xc0, !PT ;  /* 0xffff0000322a7812 */ /* 0x000fe200078ec0ff */
[----:B------:R-:W-:Y:S01]  /*9640*/  FFMA.FTZ R80, R13, R45, R80 ;  /* 0x0000002d0d507223 */ /* 0x000fe20000010050 */
[----:B------:R-:W-:Y:S01]  /*9650*/  LOP3.LUT R21, R70, 0xffff0000, RZ, 0xc0, !PT ;  /* 0xffff000046157812 */ /* 0x000fe200078ec0ff */
[C---:B------:R-:W-:Y:S01]  /*9660*/  IMAD.U32 R43, R51.reuse, 0x10000, RZ ;  /* 0x00010000332b7824 */ /* 0x040fe200078e00ff */
[----:B------:R-:W-:Y:S01]  /*9670*/  LOP3.LUT R50, R51, 0xffff0000, RZ, 0xc0, !PT ;  /* 0xffff000033327812 */ /* 0x000fe200078ec0ff */
[----:B------:R-:W-:Y:S01]  /*9680*/  FFMA.FTZ R76, R13, R0, -R76 ;  /* 0x000000000d4c7223 */ /* 0x000fe2000001084c */
[----:B------:R-:W-:Y:S01]  /*9690*/  FMUL.FTZ R45, R48, R77 ;  /* 0x0000004d302d7220 */ /* 0x000fe20000410000 */
[----:B------:R-:W-:Y:S01]  /*96a0*/  FMUL.FTZ R51, R24, R49 ;  /* 0x0000003118337220 */ /* 0x000fe20000410000 */
[----:B------:R-:W-:-:S02]  /*96b0*/  IMAD.U32 R0, R71, 0x10000, RZ ;  /* 0x0001000047007824 */ /* 0x000fc400078e00ff */
[-C--:B------:R-:W-:Y:S01]  /*96c0*/  FMUL.FTZ R49, R48, R21.reuse ;  /* 0x0000001530317220 */ /* 0x080fe20000410000 */
[----:B------:R-:W-:Y:S02]  /*96d0*/  IMAD.U32 R13, R78, 0x10000, RZ ;  /* 0x000100004e0d7824 */ /* 0x000fe400078e00ff */
[----:B------:R-:W-:Y:S01]  /*96e0*/  FFMA.FTZ R45, R44, R21, -R45 ;  /* 0x000000152c2d7223 */ /* 0x000fe2000001082d */
[----:B------:R-:W-:Y:S01]  /*96f0*/  FFMA.FTZ R24, R12, R69, -R51 ;  /* 0x000000450c187223 */ /* 0x000fe20000010833 */
[----:B------:R-:W-:Y:S02]  /*9700*/  IMAD.U32 R21, R79, 0x10000, RZ ;  /* 0x000100004f157824 */ /* 0x000fe400078e00ff */
[C---:B------:R-:W-:Y:S01]  /*9710*/  FMUL.FTZ R48, R41.reuse, R0 ;  /* 0x0000000029307220 */ /* 0x040fe20000410000 */
[----:B------:R-:W-:Y:S02]  /*9720*/  IMAD.U32 R12, R74, 0x10000, RZ ;  /* 0x000100004a0c7824 */ /* 0x000fe400078e00ff */
[----:B------:R-:W-:Y:S01]  /*9730*/  FMUL.FTZ R51, R41, R13 ;  /* 0x0000000d29337220 */ /* 0x000fe20000410000 */
[----:B------:R-:W-:Y:S01]  /*9740*/  FFMA.FTZ R41, R44, R77, R49 ;  /* 0x0000004d2c297223 */ /* 0x000fe20000010031 */
[C---:B------:R-:W-:Y:S01]  /*9750*/  FMUL.FTZ R49, R43.reuse, R21 ;  /* 0x000000152b317220 */ /* 0x040fe20000410000 */
[----:B------:R-:W-:Y:S01]  /*9760*/  FFMA.FTZ R48, R14, R13, R48 ;  /* 0x0000000d0e307223 */ /* 0x000fe20000010030 */
[----:B------:R-:W-:Y:S01]  /*9770*/  LOP3.LUT R78, R78, 0xffff0000, RZ, 0xc0, !PT ;  /* 0xffff00004e4e7812 */ /* 0x000fe200078ec0ff */
[----:B------:R-:W-:Y:S01]  /*9780*/  FMUL.FTZ R43, R43, R12 ;  /* 0x0000000c2b2b7220 */ /* 0x000fe20000410000 */
[----:B------:R-:W-:Y:S01]  /*9790*/  LOP3.LUT R79, R79, 0xffff0000, RZ, 0xc0, !PT ;  /* 0xffff00004f4f7812 */ /* 0x000fe200078ec0ff */
[----:B------:R-:W-:Y:S01]  /*97a0*/  FFMA.FTZ R51, R14, R0, -R51 ;  /* 0x000000000e337223 */ /* 0x000fe20000010833 */
[----:B------:R-:W-:Y:S01]  /*97b0*/  LOP3.LUT R71, R71, 0xffff0000, RZ, 0xc0, !PT ;  /* 0xffff000047477812 */ /* 0x000fe200078ec0ff */
[----:B------:R-:W-:Y:S01]  /*97c0*/  FFMA.FTZ R43, R20, R21, R43 ;  /* 0x00000015142b7223 */ /* 0x000fe2000001002b */
[----:B------:R-:W-:Y:S01]  /*97d0*/  LOP3.LUT R13, R74, 0xffff0000, RZ, 0xc0, !PT ;  /* 0xffff00004a0d7812 */ /* 0x000fe200078ec0ff */
[----:B------:R-:W-:Y:S01]  /*97e0*/  FMUL.FTZ R0, R42, R78 ;  /* 0x0000004e2a007220 */ /* 0x000fe20000410000 */
[----:B------:R-:W-:Y:S01]  /*97f0*/  FMUL.FTZ R69, R50, R79 ;  /* 0x0000004f32457220 */ /* 0x000fe20000410000 */
[----:B------:R-:W-:Y:S01]  /*9800*/  FMUL.FTZ R21, R42, R71 ;  /* 0x000000472a157220 */ /* 0x000fe20000410000 */
[----:B------:R-:W-:Y:S01]  /*9810*/  FFMA.FTZ R49, R20, R12, -R49 ;  /* 0x0000000c14317223 */ /* 0x000fe20000010831 */
[----:B------:R-:W-:Y:S01]  /*9820*/  FMUL.FTZ R50, R50, R13 ;  /* 0x0000000d32327220 */ /* 0x000fe20000410000 */
        /* <DEDUP_REMOVED lines=14> */
.L_x_2883:
[----:B------:R-:W-:Y:S05]  /*9910*/  BSYNC B1 ;  /* 0x0000000000017941 */ /* 0x000fea0003800000 */
.L_x_2882:
[----:B------:R-:W-:Y:S01]  /*9920*/  PRMT R20, R87, 0x5410, R88 ;  /* 0x0000541057147816 */ /* 0x000fe20000000058 */
[----:B------:R-:W-:Y:S06]  /*9930*/  @P0 BRA `(.L_x_2869) ;  /* 0x0000000400840947 */ /* 0x000fec0003800000 */
[----:B------:R-:W-:Y:S01]  /*9940*/  IMAD.IADD R3, R22, 0x1, R3 ;  /* 0x0000000116037824 */ /* 0x000fe200078e0203 */
[----:B-1----:R-:W1:Y:S01]  /*9950*/  LDS.128 R12, [R210+0x18400] ;  /* 0x01840000d20c7984 */ /* 0x002e620000000c00 */
[----:B------:R-:W-:Y:S02]  /*9960*/  SHF.R.U64 R45, R4, 0x10, R5 ;  /* 0x00000010042d7819 */ /* 0x000fe40000001205 */
[----:B------:R-:W-:Y:S02]  /*9970*/  SHF.R.U64 R8, R8, 0x10, R9 ;  /* 0x0000001008087819 */ /* 0x000fe40000001209 */
[----:B------:R-:W-:Y:S02]  /*9980*/  LOP3.LUT R0, R166, 0x38, R3, 0xf8, !PT ;  /* 0x00000038a6007812 */ /* 0x000fe400078ef803 */
[----:B------:R-:W-:Y:S02]  /*9990*/  SHF.R.U32.HI R9, RZ, 0x10, R9 ;  /* 0x00000010ff097819 */ /* 0x000fe40000011609 */
[----:B------:R-:W-:-:S02]  /*99a0*/  LOP3.LUT R3, R0, R167, RZ, 0x3c, !PT ;  /* 0x000000a700037212 */ /* 0x000fc400078e3cff */
[----:B------:R-:W-:Y:S02]  /*99b0*/  PRMT R45, R84, 0x5410, R45 ;  /* 0x00005410542d7816 */ /* 0x000fe4000000002d */
[----:B------:R-:W-:Y:S01]  /*99c0*/  SHF.R.U32.HI R47, RZ, 0x10, R5 ;  /* 0x00000010ff2f7819 */ /* 0x000fe20000011605 */
[----:B------:R-:W-:Y:S01]  /*99d0*/  IMAD.IADD R0, R168, 0x1, R3 ;  /* 0x00000001a8007824 */ /* 0x000fe200078e0203 */
[----:B------:R-:W-:Y:S01]  /*99e0*/  PRMT R25, R25, 0x5410, R8 ;  /* 0x0000541019197816 */ /* 0x000fe20000000008 */
[----:B------:R-:W-:Y:S01]  /*99f0*/  IMAD.U32 R46, R45, 0x10000, RZ ;  /* 0x000100002d2e7824 */ /* 0x000fe200078e00ff */
[----:B------:R-:W-:Y:S01]  /*9a00*/  PRMT R68, R68, 0x5410, R9 ;  /* 0x0000541044447816 */ /* 0x000fe20000000009 */
[----:B------:R-:W-:Y:S01]  /*9a10*/  IMAD R0, R0, 0x2, R145 ;  /* 0x0000000200007824 */ /* 0x000fe200078e0291 */
[----:B------:R-:W-:Y:S01]  /*9a20*/  PRMT R47, R85, 0x5410, R47 ;  /* 0x00005410552f7816 */ /* 0x000fe2000000002f */
[----:B------:R-:W-:Y:S01]  /*9a30*/  IMAD.U32 R24, R25, 0x10000, RZ ;  /* 0x0001000019187824 */ /* 0x000fe200078e00ff */
[----:B------:R-:W-:-:S02]  /*9a40*/  SHF.R.U32.HI R44, RZ, 0x10, R11 ;  /* 0x00000010ff2c7819 */ /* 0x000fc4000001160b */
[----:B------:R-:W2:Y:S01]  /*9a50*/  LDS.128 R40, [R0+0x18400] ;  /* 0x0184000000287984 */ /* 0x000ea20000000c00 */
[----:B------:R-:W-:Y:S01]  /*9a60*/  SHF.R.U32.HI R50, RZ, 0x10, R7 ;  /* 0x00000010ff327819 */ /* 0x000fe20000011607 */
[----:B0-----:R-:W-:Y:S01]  /*9a70*/  IMAD.U32 R48, R47, 0x10000, RZ ;  /* 0x000100002f307824 */ /* 0x001fe200078e00ff */
[----:B------:R-:W-:Y:S02]  /*9a80*/  SHF.R.U64 R21, R10, 0x10, R11 ;  /* 0x000000100a157819 */ /* 0x000fe4000000120b */
[----:B------:R-:W-:Y:S02]  /*9a90*/  SHF.R.U64 R49, R6, 0x10, R7 ;  /* 0x0000001006317819 */ /* 0x000fe40000001207 */
[----:B------:R-:W-:Y:S02]  /*9aa0*/  PRMT R44, R84, 0x5432, R44 ;  /* 0x00005432542c7816 */ /* 0x000fe4000000002c */
[C---:B------:R-:W-:Y:S02]  /*9ab0*/  PRMT R50, R20.reuse, 0x5432, R50 ;  /* 0x0000543214327816 */ /* 0x040fe40000000032 */
[----:B------:R-:W-:-:S02]  /*9ac0*/  PRMT R49, R20, 0x5410, R49 ;  /* 0x0000541014317816 */ /* 0x000fc40000000031 */
[----:B------:R-:W-:Y:S02]  /*9ad0*/  LOP3.LUT R45, R45, 0xffff0000, RZ, 0xc0, !PT ;  /* 0xffff00002d2d7812 */ /* 0x000fe400078ec0ff */
[----:B------:R-:W-:Y:S01]  /*9ae0*/  LOP3.LUT R25, R25, 0xffff0000, RZ, 0xc0, !PT ;  /* 0xffff000019197812 */ /* 0x000fe200078ec0ff */
[C---:B-1----:R-:W-:Y:S01]  /*9af0*/  IMAD.U32 R3, R12.reuse, 0x10000, RZ ;  /* 0x000100000c037824 */ /* 0x042fe200078e00ff */
[----:B------:R-:W-:Y:S01]  /*9b00*/  LOP3.LUT R4, R12, 0xffff0000, RZ, 0xc0, !PT ;  /* 0xffff00000c047812 */ /* 0x000fe200078ec0ff */
[----:B------:R-:W-:Y:S01]  /*9b10*/  IMAD.U32 R5, R13, 0x10000, RZ ;  /* 0x000100000d057824 */ /* 0x000fe200078e00ff */
[----:B------:R-:W-:Y:S01]  /*9b20*/  PRMT R21, R86, 0x5410, R21 ;  /* 0x0000541056157816 */ /* 0x000fe20000000015 */
[----:B------:R-:W-:Y:S01]  /*9b30*/  IMAD.U32 R8, R15, 0x10000, RZ ;  /* 0x000100000f087824 */ /* 0x000fe200078e00ff */
[----:B------:R-:W-:Y:S01]  /*9b40*/  LOP3.LUT R12, R13, 0xffff0000, RZ, 0xc0, !PT ;  /* 0xffff00000d0c7812 */ /* 0x000fe200078ec0ff */
[----:B------:R-:W-:Y:S01]  /*9b50*/  IMAD.U32 R6, R14, 0x10000, RZ ;  /* 0x000100000e067824 */ /* 0x000fe200078e00ff */
[----:B------:R-:W-:-:S02]  /*9b60*/  LOP3.LUT R47, R47, 0xffff0000, RZ, 0xc0, !PT ;  /* 0xffff00002f2f7812 */ /* 0x000fc400078ec0ff */
[----:B------:R-:W-:Y:S02]  /*9b70*/  LOP3.LUT R7, R14, 0xffff0000, RZ, 0xc0, !PT ;  /* 0xffff00000e077812 */ /* 0x000fe400078ec0ff */
[----:B------:R-:W-:Y:S01]  /*9b80*/  LOP3.LUT R14, R15, 0xffff0000, RZ, 0xc0, !PT ;  /* 0xffff00000f0e7812 */ /* 0x000fe200078ec0ff */
[C---:B--2---:R-:W-:Y:S01]  /*9b90*/  IMAD.U32 R9, R40.reuse, 0x10000, RZ ;  /* 0x0001000028097824 */ /* 0x044fe200078e00ff */
        /* <DEDUP_REMOVED lines=8> */
[----:B------:R-:W-:Y:S02]  /*9c20*/  IMAD.U32 R24, R68, 0x10000, RZ ;  /* 0x0001000044187824 */ /* 0x000fe400078e00ff */
[----:B------:R-:W-:Y:S01]  /*9c30*/  FFMA.FTZ R74, R3, R46, R74 ;  /* 0x0000002e034a7223 */ /* 0x000fe2000001004a */
[----:B------:R-:W-:Y:S01]  /*9c40*/  IMAD.U32 R9, R50, 0x10000, RZ ;  /* 0x0001000032097824 */ /* 0x000fe200078e00ff */
[----:B------:R-:W-:Y:S01]  /*9c50*/  LOP3.LUT R15, R42, 0xffff0000, RZ, 0xc0, !PT ;  /* 0xffff00002a0f7812 */ /* 0x000fe200078ec0ff */
[----:B------:R-:W-:Y:S02]  /*9c60*/  IMAD.U32 R3, R44, 0x10000, RZ ;  /* 0x000100002c037824 */ /* 0x000fe400078e00ff */
[-C--:B------:R-:W-:Y:S01]  /*9c70*/  FMUL.FTZ R46, R11, R24.reuse ;  /* 0x000000180b2e7220 */ /* 0x080fe20000410000 */
[C---:B------:R-:W-:Y:S01]  /*9c80*/  FFMA.FTZ R76, R5.reuse, R24, -R76 ;  /* 0x00000018054c7223 */ /* 0x040fe2000001084c */
[C---:B------:R-:W-:Y:S01]  /*9c90*/  FMUL.FTZ R11, R20.reuse, R9 ;  /* 0x00000009140b7220 */ /* 0x040fe20000410000 */
[----:B------:R-:W-:Y:S01]  /*9ca0*/  FMUL.FTZ R24, R20, R3 ;  /* 0x0000000314187220 */ /* 0x000fe20000410000 */
[----:B------:R-:W-:Y:S01]  /*9cb0*/  FFMA.FTZ R46, R5, R48, R46 ;  /* 0x00000030052e7223 */ /* 0x000fe2000001002e */
[----:B------:R-:W-:Y:S01]  /*9cc0*/  FMUL.FTZ R5, R10, R45 ;  /* 0x0000002d0a057220 */ /* 0x000fe20000410000 */
[C---:B------:R-:W-:Y:S01]  /*9cd0*/  FFMA.FTZ R20, R8.reuse, R3, -R11 ;  /* 0x0000000308147223 */ /* 0x040fe2000001080b */
[----:B------:R-:W-:Y:S01]  /*9ce0*/  FFMA.FTZ R24, R8, R9, R24 ;  /* 0x0000000908187223 */ /* 0x000fe20000010018 */
[----:B------:R-:W-:-:S02]  /*9cf0*/  IMAD.U32 R13, R42, 0x10000, RZ ;  /* 0x000100002a0d7824 */ /* 0x000fc400078e00ff */
[-C--:B------:R-:W-:Y:S01]  /*9d00*/  FMUL.FTZ R9, R10, R25.reuse ;  /* 0x000000190a097220 */ /* 0x080fe20000410000 */
[----:B------:R-:W-:Y:S02]  /*9d10*/  IMAD.U32 R8, R49, 0x10000, RZ ;  /* 0x0001000031087824 */ /* 0x000fe400078e00ff */
[----:B------:R-:W-:Y:S01]  /*9d20*/  FFMA.FTZ R25, R4, R25, -R5 ;  /* 0x0000001904197223 */ /* 0x000fe20000010805 */
[----:B------:R-:W-:Y:S01]  /*9d30*/  IMAD.U32 R5, R21, 0x10000, RZ ;  /* 0x0001000015057824 */ /* 0x000fe200078e00ff */
[----:B------:R-:W-:Y:S01]  /*9d40*/  LOP3.LUT R3, R68, 0xffff0000, RZ, 0xc0, !PT ;  /* 0xffff000044037812 */ /* 0x000fe200078ec0ff */
[CC--:B------:R-:W-:Y:S01]  /*9d50*/  FMUL.FTZ R41, R13.reuse, R8.reuse ;  /* 0x000000080d297220 */ /* 0x0c0fe20000410000 */
[----:B------:R-:W-:Y:S01]  /*9d60*/  FMUL.FTZ R11, R40, R47 ;  /* 0x0000002f280b7220 */ /* 0x000fe20000410000 */
[----:B------:R-:W-:Y:S01]  /*9d70*/  FFMA.FTZ R9, R4, R45, R9 ;  /* 0x0000002d04097223 */ /* 0x000fe20000010009 */
[-C--:B------:R-:W-:Y:S01]  /*9d80*/  FMUL.FTZ R13, R13, R5.reuse ;  /* 0x000000050d0d7220 */ /* 0x080fe20000410000 */
[----:B------:R-:W-:Y:S01]  /*9d90*/  LOP3.LUT R10, R49, 0xffff0000, RZ, 0xc0, !PT ;  /* 0xffff0000310a7812 */ /* 0x000fe200078ec0ff */
[----:B------:R-:W-:Y:S01]  /*9da0*/  FFMA.FTZ R41, R6, R5, -R41 ;  /* 0x0000000506297223 */ /* 0x000fe20000010829 */
[----:B------:R-:W-:Y:S01]  /*9db0*/  LOP3.LUT R4, R21, 0xffff0000, RZ, 0xc0, !PT ;  /* 0xffff000015047812 */ /* 0x000fe200078ec0ff */
[-C--:B------:R-:W-:Y:S01]  /*9dc0*/  FMUL.FTZ R40, R40, R3.reuse ;  /* 0x0000000328287220 */ /* 0x080fe20000410000 */
[----:B------:R-:W-:Y:S01]  /*9dd0*/  LOP3.LUT R42, R43, 0xffff0000, RZ, 0xc0, !PT ;  /* 0xffff00002b2a7812 */ /* 0x000fe200078ec0ff */
[----:B------:R-:W-:Y:S01]  /*9de0*/  FFMA.FTZ R11, R12, R3, -R11 ;  /* 0x000000030c0b7223 */ /* 0x000fe2000001080b */
[----:B------:R-:W-:Y:S01]  /*9df0*/  LOP3.LUT R5, R50, 0xffff0000, RZ, 0xc0, !PT ;  /* 0xffff000032057812 */ /* 0x000fe200078ec0ff */
[----:B------:R-:W-:Y:S01]  /*9e00*/  FFMA.FTZ R13, R6, R8, R13 ;  /* 0x00000008060d7223 */ /* 0x000fe2000001000d */
[----:B------:R-:W-:Y:S01]  /*9e10*/  LOP3.LUT R3, R44, 0xffff0000, RZ, 0xc0, !PT ;  /* 0xffff00002c037812 */ /* 0x000fe200078ec0ff */
[C---:B------:R-:W-:Y:S01]  /*9e20*/  FMUL.FTZ R6, R15.reuse, R10 ;  /* 0x0000000a0f067220 */ /* 0x040fe20000410000 */
[-C--:B------:R-:W-:Y:S01]  /*9e30*/  FMUL.FTZ R15, R15, R4.reuse ;  /* 0x000000040f0f7220 */ /* 0x080fe20000410000 */
[----:B------:R-:W-:Y:S01]  /*9e40*/  FMUL.FTZ R21, R42, R5 ;  /* 0x000000052a157220 */ /* 0x000fe20000410000 */
[----:B------:R-:W-:Y:S01]  /*9e50*/  FFMA.FTZ R47, R12, R47, R40 ;  /* 0x0000002f0c2f7223 */ /* 0x000fe20000010028 */
        /* <DEDUP_REMOVED lines=15> */
.L_x_2869:
[----:B------:R-:W-:Y:S05]  /*9f50*/  BSYNC B0 ;  /* 0x0000000000007941 */ /* 0x000fea0003800000 */
.L_x_2849:
[----:B------:R-:W-:Y:S01]  /*9f60*/  @!PT LDS RZ, [RZ] ;  /* 0x00000000fffff984 */ /* 0x000fe20000000800 */
[----:B------:R-:W-:Y:S01]  /*9f70*/  @!PT LDS RZ, [RZ] ;  /* 0x00000000fffff984 */ /* 0x000fe20000000800 */
[----:B------:R-:W-:Y:S01]  /*9f80*/  @!PT LDS RZ, [RZ] ;  /* 0x00000000fffff984 */ /* 0x000fe20000000800 */
[----:B------:R-:W-:Y:S01]  /*9f90*/  @!PT LDS RZ, [RZ] ;  /* 0x00000000fffff984 */ /* 0x000fe20000000800 */
[----:B------:R4:W-:Y:S06]  /*9fa0*/  MEMBAR.ALL.CTA ;  /* 0x0000000000007992 */ /* 0x0009ec0000008000 */
[----:B----4-:R-:W4:Y:S01]  /*9fb0*/  FENCE.VIEW.ASYNC.S ;  /* 0x00000000000073c6 */ /* 0x010f220000000000 */
[----:B------:R-:W-:Y:S05]  /*9fc0*/  WARPSYNC.ALL ;  /* 0x0000000000007948 */ /* 0x000fea0003800000 */
[----:B----4-:R-:W-:Y:S06]  /*9fd0*/  BAR.SYNC.DEFER_BLOCKING 0xd, 0x100 ;  /* 0x0344000000007b1d */ /* 0x010fec0000010000 */
.L_x_2846:
[----:B0123--:R-:W-:Y:S01]  /*9fe0*/  IMAD.MOV.U32 R4, RZ, RZ, R63 ;  /* 0x000000ffff047224 */ /* 0x00ffe200078e003f */
[----:B------:R-:W-:Y:S05]  /*9ff0*/  WARPSYNC.ALL ;  /* 0x0000000000007948 */ /* 0x000fea0003800000 */
[----:B------:R-:W-:Y:S01]  /*a000*/  IMAD.MOV.U32 R5, RZ, RZ, R64 ;  /* 0x000000ffff057224 */ /* 0x000fe200078e0040 */
[----:B------:R-:W-:Y:S01]  /*a010*/  UIADD3 UR4, UP0, UR49, 0x460, URZ ;  /* 0x0000046031047890 */ /* 0x000fe2000ff1e03f */
[----:B------:R-:W-:Y:S01]  /*a020*/  IMAD.MOV.U32 R6, RZ, RZ, R19 ;  /* 0x000000ffff067224 */ /* 0x000fe200078e0013 */
[----:B------:R0:W-:Y:S01]  /*a030*/  STL.64 [R1+0x210], R28 ;  /* 0x0002101c01007387 */ /* 0x0001e20000100a00 */
[----:B------:R-:W-:Y:S01]  /*a040*/  IMAD.MOV.U32 R7, RZ, RZ, R66 ;  /* 0x000000ffff077224 */ /* 0x000fe200078e0042 */
[----:B------:R-:W-:Y:S01]  /*a050*/  UIADD3.X UR5, URZ, UR48, URZ, UP0, !UPT ;  /* 0x000000303f057290 */ /* 0x000fe200087fe43f */
[----:B------:R-:W-:Y:S01]  /*a060*/  IMAD.U32 R0, RZ, RZ, UR41 ;  /* 0x00000029ff007e24 */ /* 0x000fe2000f8e00ff */
[----:B------:R-:W-:Y:S01]  /*a070*/  BSSY B0, `(.L_x_2884) ;  /* 0x000002a000007945 */ /* 0x000fe20003800000 */
[----:B------:R-:W-:Y:S01]  /*a080*/  IMAD.U32 R3, RZ, RZ, UR43 ;  /* 0x0000002bff037e24 */ /* 0x000fe2000f8e00ff */
[----:B------:R1:W-:Y:S01]  /*a090*/  STL.128 [R1+0x180], R4 ;  /* 0x0001800401007387 */ /* 0x0003e20000100c00 */
[----:B------:R-:W-:Y:S01]  /*a0a0*/  IMAD.MOV.U32 R24, RZ, RZ, R61 ;  /* 0x000000ffff187224 */ /* 0x000fe200078e003d */
[----:B------:R-:W-:Y:S01]  /*a0b0*/  MOV R216, 0xa310 ;  /* 0x0000a31000d87802 */ /* 0x000fe20000000f00 */
[----:B------:R-:W-:-:S02]  /*a0c0*/  IMAD.MOV.U32 R25, RZ, RZ, R62 ;  /* 0x000000ffff197224 */ /* 0x000fc400078e003e */
[----:B------:R-:W-:Y:S02]  /*a0d0*/  IMAD.MOV.U32 R8, RZ, RZ, R59 ;  /* 0x000000ffff087224 */ /* 0x000fe400078e003b */
[----:B------:R-:W-:Y:S01]  /*a0e0*/  IMAD.MOV.U32 R9, RZ, RZ, R60 ;  /* 0x000000ffff097224 */ /* 0x000fe200078e003c */
[----:B------:R-:W-:Y:S01]  /*a0f0*/  STL.128 [R1+0x1a0], R24 ;  /* 0x0001a01801007387 */ /* 0x000fe20000100c00 */
[----:B------:R-:W-:Y:S02]  /*a100*/  IMAD.MOV.U32 R10, RZ, RZ, R57 ;  /* 0x000000ffff0a7224 */ /* 0x000fe400078e0039 */
[----:B------:R-:W-:Y:S02]  /*a110*/  IMAD.MOV.U32 R11, RZ, RZ, R58 ;  /* 0x000000ffff0b7224 */ /* 0x000fe400078e003a */
[----:B------:R-:W-:Y:S02]  /*a120*/  IMAD.MOV.U32 R19, RZ, RZ, R56 ;  /* 0x000000ffff137224 */ /* 0x000fe400078e0038 */
[----:B0-----:R-:W-:Y:S01]  /*a130*/  IMAD.MOV.U32 R28, RZ, RZ, R0 ;  /* 0x000000ffff1c7224 */ /* 0x001fe200078e0000 */
[----:B------:R-:W-:Y:S01]  /*a140*/  STL.128 [R1+0x1c0], R8 ;  /* 0x0001c00801007387 */ /* 0x000fe20000100c00 */
[----:B-1----:R-:W-:-:S02]  /*a150*/  IMAD.MOV.U32 R4, RZ, RZ, R38 ;  /* 0x000000ffff047224 */ /* 0x002fc400078e0026 */
[----:B------:R-:W-:Y:S02]  /*a160*/  IMAD.MOV.U32 R5, RZ, RZ, R67 ;  /* 0x000000ffff057224 */ /* 0x000fe400078e0043 */
[----:B------:R-:W-:Y:S02]  /*a170*/  IMAD.MOV.U32 R6, RZ, RZ, R18 ;  /* 0x000000ffff067224 */ /* 0x000fe400078e0012 */
[----:B------:R-:W-:Y:S02]  /*a180*/  IMAD.MOV.U32 R7, RZ, RZ, R33 ;  /* 0x000000ffff077224 */ /* 0x000fe400078e0021 */
[----:B------:R-:W-:Y:S02]  /*a190*/  IMAD.MOV.U32 R33, RZ, RZ, R55 ;  /* 0x000000ffff217224 */ /* 0x000fe400078e0037 */
[----:B------:R-:W-:Y:S01]  /*a1a0*/  IMAD.MOV.U32 R18, RZ, RZ, R39 ;  /* 0x000000ffff127224 */ /* 0x000fe200078e0027 */
[----:B------:R0:W-:Y:S01]  /*a1b0*/  STL.128 [R1+0x1e0], R4 ;  /* 0x0001e00401007387 */ /* 0x0001e20000100c00 */
[----:B------:R-:W-:-:S02]  /*a1c0*/  IMAD.MOV.U32 R29, RZ, RZ, R3 ;  /* 0x000000ffff1d7224 */ /* 0x000fc400078e0003 */
[----:B------:R-:W-:Y:S01]  /*a1d0*/  IMAD.U32 R55, RZ, RZ, UR5 ;  /* 0x00000005ff377e24 */ /* 0x000fe2000f8e00ff */
[----:B------:R-:W-:Y:S01]  /*a1e0*/  STL.128 [R1+0x190], R16 ;  /* 0x0001901001007387 */ /* 0x000fe20000100c00 */
[----:B------:R-:W-:Y:S02]  /*a1f0*/  IMAD.U32 R3, RZ, RZ, UR49 ;  /* 0x00000031ff037e24 */ /* 0x000fe4000f8e00ff */
[----:B------:R-:W-:Y:S01]  /*a200*/  VIADD R0, R178, 0xffffffff ;  /* 0xffffffffb2007836 */ /* 0x000fe20000000000 */
[----:B------:R-:W-:Y:S01]  /*a210*/  STL.128 [R1+0x1b0], R28 ;  /* 0x0001b01c01007387 */ /* 0x000fe20000100c00 */
[----:B------:R-:W-:Y:S02]  /*a220*/  VIADD R3, R3, 0x178 ;  /* 0x0000017803037836 */ /* 0x000fe40000000000 */
[----:B0-----:R-:W-:Y:S02]  /*a230*/  IMAD.MOV.U32 R4, RZ, RZ, R36 ;  /* 0x000000ffff047224 */ /* 0x001fe400078e0024 */
[----:B------:R-:W-:-:S02]  /*a240*/  IMAD.MOV.U32 R5, RZ, RZ, R65 ;  /* 0x000000ffff057224 */ /* 0x000fc400078e0041 */
[----:B------:R-:W-:Y:S02]  /*a250*/  IMAD.MOV.U32 R6, RZ, RZ, R32 ;  /* 0x000000ffff067224 */ /* 0x000fe400078e0020 */
[----:B------:R-:W-:Y:S02]  /*a260*/  IMAD.MOV.U32 R7, RZ, RZ, R37 ;  /* 0x000000ffff077224 */ /* 0x000fe400078e0025 */
[----:B------:R-:W-:Y:S02]  /*a270*/  IMAD.MOV.U32 R32, RZ, RZ, R54 ;  /* 0x000000ffff207224 */ /* 0x000fe400078e0036 */
[----:B------:R-:W-:Y:S01]  /*a280*/  IMAD.U32 R54, RZ, RZ, UR4 ;  /* 0x00000004ff367e24 */ /* 0x000fe2000f8e00ff */
[----:B------:R0:W-:Y:S04]  /*a290*/  STL.128 [R1+0x1f0], R4 ;  /* 0x0001f00401007387 */ /* 0x0001e80000100c00 */
[----:B------:R1:W-:Y:S04]  /*a2a0*/  STL.128 [R1+0x200], R32 ;  /* 0x0002002001007387 */ /* 0x0003e80000100c00 */
[----:B------:R1:W-:Y:S01]  /*a2b0*/  STL.128 [R1+0x1d0], R52 ;  /* 0x0001d03401007387 */ /* 0x0003e20000100c00 */
[----:B0-----:R-:W-:-:S02]  /*a2c0*/  IMAD.U32 R4, RZ, RZ, UR40 ;  /* 0x00000028ff047e24 */ /* 0x001fc4000f8e00ff */
[----:B------:R-:W-:-:S05]  /*a2d0*/  IMAD.U32 R5, RZ, RZ, UR42 ;  /* 0x0000002aff057e24 */ /* 0x000fca000f8e00ff */
[----:B------:R1:W-:Y:S01]  /*a2e0*/  STL.64 [R1+0x178], R4 ;  /* 0x0001780401007387 */ /* 0x0003e20000100a00 */
[----:B------:R1:W-:Y:S06]  /*a2f0*/  BAR.SYNC.DEFER_BLOCKING R176, 0x100 ;  /* 0x000400b00000751d */ /* 0x0003ec0000010000 */
[----:B-1---5:R-:W-:Y:S05]  /*a300*/  CALL.REL.NOINC `($_ZN7cutlass13device_kernelIN5flash11enable_sm90INS1_16FlashAttnFwdSm90INS1_25CollectiveMainloopFwdSm90ILi2EN4cute5tupleIJNS5_1CILi1EEES8_S8_EEENS6_IJNS7_ILi128EEENS7_ILi96EEENS7_ILi64EEEEEELi256ENS_10bfloat16_tEfNS_4arch4Sm90ELb0ELb1ELb1ELb1ELb0ELb1ELb1ELb1ELb0ELb0ELb0ELb0EEENS1_21CollectiveEpilogueFwdINS6_IJSA_NS7_ILi256EEESB_EEES9_SE_SG_Li256ELb1ELb0ELb0ELb0EEENS1_36VarlenDynamicPersistentTileSchedulerILi128ELi96ELi256ELi32ELb0ELb0ELb1ELb1ELb0ELb1EEEEEEEEEvNT_6ParamsE$_ZZN5flash25CollectiveMainloopFwdSm90ILi2EN4cute5tupleIJNS1_1CILi1EEES4_S4_EEENS2_IJNS3_ILi128EEENS3_ILi96EEENS3_ILi64EEEEEELi256EN7cutlass10bfloat16_tEfNSA_4arch4Sm90ELb0ELb1ELb1ELb1ELb0ELb1ELb1ELb1ELb0ELb0ELb0ELb0EE3mmaINS_16FlashAttnFwdSm90ISE_NS_21CollectiveEpilogueFwdINS2_IJS6_NS3_ILi256EEES7_EEES5_SB_SD_Li256ELb1ELb0ELb0ELb0EEENS_36VarlenDynamicPersistentTileSchedulerILi128ELi96ELi256ELi32ELb0ELb0ELb1ELb1ELb0ELb1EEEE13SharedStorageENS1_6TensorINS1_11ArrayEngineIfLm128EEENS1_6LayoutINS2_IJNS2_IJNS3_ILi2EEEST_NS3_ILi32EEEEEES4_S4_EEENS2_IJNS2_IJS4_ST_NS3_ILi4EEEEEENS3_ILi0EEESZ_EEEEEEENS_7SoftmaxILi2ELi0EEEEEbRKNSE_6ParamsENSA_25PipelineTmaAsyncNoClusterILi2ENSA_16PipelineTmaAsyncILi2EEEEES1B_RNSA_13PipelineStateILj2EEERT0_RT1_iRiRKNS_16SeqlenInfoQKNewKILb1ELb1EEENS2_IJiiiiEEERT_ENKUliT_T0_T1_E_clIZSF_ISO_S12_S14_EbS17_S1B_S1B_S1E_S1G_S1I_iS1J_S1N_S1O_S1Q_EUlRS1R_iE0_NS3_ILb1EEES1Y_EEDaiS1R_S1S_S1T_) ;  /* 0x000002c800647944 */ /* 0x022fea0003c00000 */
[----:B------:R-:W-:Y:S05]  /*a310*/  BSYNC B0 ;  /* 0x0000000000007941 */ /* 0x000fea0003800000 */
.L_x_2884:
[----:B------:R-:W2:Y:S01]  /*a320*/  LDL R2, [R1+0x70] ;  /* 0x0000700001027983 */ /* 0x000ea20000100800 */
[----:B------:R-:W0:Y:S01]  /*a330*/  LDC.64 R6, c[0x0][0xad8] ;  /* 0x0002b600ff067b82 */ /* 0x000e220000000a00 */
[----:B------:R-:W-:Y:S01]  /*a340*/  VIADD R0, R178, 0xfffffffe ;  /* 0xfffffffeb2007836 */ /* 0x000fe20000000000 */
[----:B0-----:R-:W-:Y:S01]  /*a350*/  ISETP.GE.AND P0, PT, R7, 0x1, PT ;  /* 0x000000010700780c */ /* 0x001fe20003f06270 */
[----:B--2---:R-:W-:-:S05]  /*a360*/  IMAD.SHL.U32 R2, R2, 0x80, RZ ;  /* 0x0000008002027824 */ /* 0x004fca00078e00ff */
[----:B------:R-:W-:-:S05]  /*a370*/  IADD3 R5, R2, R157, -R156 ;  /* 0x0000009d02057210 */ /* 0x000fca0007ffe89c */
[----:B------:R-:W-:Y:S02]  /*a380*/  IMAD.IADD R3, R5, 0x1, R6 ;  /* 0x0000000105037824 */ /* 0x000fe400078e0206 */
[----:B------:R-:W-:Y:S05]  /*a390*/  @!P0 BRA `(.L_x_2885) ;  /* 0x0000000000488947 */ /* 0x000fea0003800000 */
        /* <DEDUP_REMOVED lines=11> */
.L_x_2887:
[----:B------:R-:W-:-:S13]  /*a450*/  ISETP.NE.AND P0, PT, R7, 0x1, PT ;  /* 0x000000010700780c */ /* 0x000fda0003f05270 */
[----:B------:R-:W0:Y:S02]  /*a460*/  @P0 LDC.64 R8, c[0x0][0xae0] ;  /* 0x0002b800ff080b82 */ /* 0x000e240000000a00 */
[----:B0-----:R-:W-:-:S05]  /*a470*/  @P0 IMAD.HI.U32 R6, R4, R8, RZ ;  /* 0x0000000804060227 */ /* 0x001fca00078e00ff */
[----:B------:R-:W-:-:S07]  /*a480*/  @P0 SHF.R.U32.HI R4, RZ, R9, R6 ;  /* 0x00000009ff040219 */ /* 0x000fce0000011606 */
.L_x_2888:
[----:B------:R-:W-:Y:S05]  /*a490*/  BSYNC B0 ;  /* 0x0000000000007941 */ /* 0x000fea0003800000 */
.L_x_2886:
[----:B------:R-:W-:-:S05]  /*a4a0*/  IMAD R4, R4, R7, R7 ;  /* 0x0000000704047224 */ /* 0x000fca00078e0207 */
[----:B------:R-:W-:-:S07]  /*a4b0*/  VIMNMX R3, R3, R4, PT ;  /* 0x0000000403037248 */ /* 0x000fce0003fe0100 */
.L_x_2885:
[----:B------:R-:W-:-:S05]  /*a4c0*/  IMAD.HI R3, R3, 0x2aaaaaab, RZ ;  /* 0x2aaaaaab03037827 */ /* 0x000fca00078e02ff */
[----:B------:R-:W-:-:S04]  /*a4d0*/  SHF.R.U32.HI R4, RZ, 0x1f, R3 ;  /* 0x0000001fff047819 */ /* 0x000fc80000011603 */
[----:B------:R-:W-:-:S04]  /*a4e0*/  LEA.HI.SX32 R3, R3, R4, 0x1c ;  /* 0x0000000403037211 */ /* 0x000fc800078fe2ff */
[----:B------:R-:W-:-:S04]  /*a4f0*/  VIMNMX R3, R164, R3, !PT ;  /* 0x00000003a4037248 */ /* 0x000fc80007fe0100 */
[----:B------:R-:W-:-:S13]  /*a500*/  ISETP.GE.AND P0, PT, R0, R3, PT ;  /* 0x000000030000720c */ /* 0x000fda0003f06270 */
[----:B------:R-:W-:Y:S05]  /*a510*/  @!P0 BRA `(.L_x_2889) ;  /* 0x000000b000408947 */ /* 0x000fea0003800000 */
.L_x_2916:
        /* <DEDUP_REMOVED lines=16> */
[----:B-1----:R-:W-:Y:S01]  /*a620*/  @!P0 IMAD.MOV.U32 R5, RZ, RZ, RZ ;  /* 0x000000ffff058224 */ /* 0x002fe200078e00ff */
[----:B--2---:R-:W-:-:S04]  /*a630*/  LOP3.LUT R2, R2, 0x1, RZ, 0xfc, !PT ;  /* 0x0000000102027812 */ /* 0x004fc800078efcff */
[----:B------:R-:W-:-:S13]  /*a640*/  ISETP.NE.AND P1, PT, R2, 0x3, PT ;  /* 0x000000030200780c */ /* 0x000fda0003f25270 */
[----:B0-----:R-:W-:Y:S05]  /*a650*/  @!P1 BRA `(.L_x_2891) ;  /* 0x0000000000049947 */ /* 0x001fea0003800000 */
[----:B------:R-:W-:Y:S01]  /*a660*/  BPT.TRAP 0x1 ;  /* 0x000000040000795c */ /* 0x000fe20000300000 */
.L_x_2891:
[----:B------:R-:W-:Y:S05]  /*a670*/  BSYNC B0 ;  /* 0x0000000000007941 */ /* 0x000fea0003800000 */
.L_x_2890:
        /* <DEDUP_REMOVED lines=13> */
.L_x_2893:
[----:B------:R-:W-:Y:S05]  /*a750*/  BSYNC B0 ;  /* 0x0000000000007941 */ /* 0x000fea0003800000 */
.L_x_2892:
        /* <DEDUP_REMOVED lines=8> */
.L_x_2895:
[----:B------:R-:W-:Y:S05]  /*a7e0*/  BSYNC B0 ;  /* 0x0000000000007941 */ /* 0x000fea0003800000 */
.L_x_2894:
[----:B------:R-:W2:Y:S04]  /*a7f0*/  LD.E R5, desc[UR56][R16.64+0x218] ;  /* 0x0002183810057980 */ /* 0x000ea8000c101900 */
[----:B------:R-:W2:Y:S01]  /*a800*/  LDL.64 R8, [R1+0xa0] ;  /* 0x0000a00001087983 */ /* 0x000ea20000100a00 */
[----:B------:R-:W-:Y:S05]  /*a810*/  WARPSYNC.ALL ;  /* 0x0000000000007948 */ /* 0x000fea0003800000 */
[----:B------:R-:W3:Y:S04]  /*a820*/  LDL.64 R14, [R1+0x98] ;  /* 0x00009800010e7983 */ /* 0x000ee80000100a00 */
[----:B0----5:R-:W4:Y:S04]  /*a830*/  LDL.64 R6, [R1+0x98] ;  /* 0x0000980001067983 */ /* 0x021f280000100a00 */
        /* <DEDUP_REMOVED lines=15> */
[----:B------:R-:W-:Y:S02]  /*a930*/  R2UR UR5, R15 ;  /* 0x000000000f0572ca */ /* 0x000fe400000e0000 */
[----:B------:R-:W3:Y:S11]  /*a940*/  LDL R15, [R1+0x54] ;  /* 0x00005400010f7983 */ /* 0x000ef60000100800 */
[----:B------:R-:W-:Y:S01]  /*a950*/  HGMMA.64x96x16.F32.BF16 R24, gdesc[UR4], RZ, !UPT, gsb0 ;  /* 0x01600000041879f0 */ /* 0x000fe2000c0018ff */
[----:B----4-:R-:W-:Y:S01]  /*a960*/  VIADD R6, R6, 0x2 ;  /* 0x0000000206067836 */ /* 0x010fe20000000000 */
[----:B------:R-:W-:-:S02]  /*a970*/  R2UR UR6, R8 ;  /* 0x00000000080672ca */ /* 0x000fc400000e0000 */
[----:B------:R-:W-:Y:S02]  /*a980*/  R2UR UR7, R9 ;  /* 0x00000000090772ca */ /* 0x000fe400000e0000 */
[----:B------:R-:W-:Y:S02]  /*a990*/  R2UR UR4, R6 ;  /* 0x00000000060472ca */ /* 0x000fe400000e0000 */
[----:B------:R-:W-:Y:S01]  /*a9a0*/  R2UR UR5, R7 ;  /* 0x00000000070572ca */ /* 0x000fe200000e0000 */
[----:B------:R-:W-:Y:S02]  /*a9b0*/  VIADD R10, R10, 0x4 ;  /* 0x000000040a0a7836 */ /* 0x000fe40000000000 */
[----:B------:R-:W-:Y:S02]  /*a9c0*/  VIADD R6, R4, 0x4 ;  /* 0x0000000404067836 */ /* 0x000fe40000000000 */
[----:B------:R-:W-:Y:S01]  /*a9d0*/  IMAD.MOV.U32 R7, RZ, RZ, R9 ;  /* 0x000000ffff077224 */ /* 0x000fe200078e0009 */
[----:B------:R-:W-:-:S02]  /*a9e0*/  WARPGROUP.DEPBAR.LE gsb0, 0x0 ;  /* 0x00008000000079c5 */ /* 0x000fc40000010000 */
        /* <DEDUP_REMOVED lines=25> */
[----:B0-----:R-:W-:Y:S05]  /*ab80*/  @!P1 BRA `(.L_x_2898) ;  /* 0x0000000000049947 */ /* 0x001fea0003800000 */
[----:B------:R-:W-:Y:S01]  /*ab90*/  BPT.TRAP 0x1 ;  /* 0x000000040000795c */ /* 0x000fe20000300000 */
.L_x_2898:
[----:B------:R-:W-:Y:S05]  /*aba0*/  BSYNC B0 ;  /* 0x0000000000007941 */ /* 0x000fea0003800000 */
.L_x_2897:
        /* <DEDUP_REMOVED lines=10> */
.L_x_2900:
[----:B------:R-:W-:Y:S05]  /*ac50*/  BSYNC B0 ;  /* 0x0000000000007941 */ /* 0x000fea0003800000 */
.L_x_2899:
[----:B------:R-:W-:Y:S04]  /*ac60*/  BSSY B0, `(.L_x_2901) ;  /* 0x0000006000007945 */ /* 0x000fe80003800000 */
[----:B-1----:R-:W-:Y:S05]  /*ac70*/  @P0 BRA `(.L_x_2902) ;  /* 0x0000000000100947 */ /* 0x002fea0003800000 */
[----:B-----5:R-:W-:Y:S01]  /*ac80*/  IMAD R4, R4, 0x8, R7 ;  /* 0x0000000804047824 */ /* 0x020fe200078e0207 */
[----:B0-----:R-:W-:-:S04]  /*ac90*/  SHF.L.U32 R5, R6, 0x1f, RZ ;  /* 0x0000001f06057819 */ /* 0x001fc800000006ff */
[----:B------:R-:W0:Y:S02]  /*aca0*/  SYNCS.PHASECHK.TRANS64.TRYWAIT P0, [R4+URZ], R5 ;  /* 0x00000005040075a7 */ /* 0x000e24000800017f */
[----:B0-----:R-:W-:Y:S05]  /*acb0*/  @!P0 BRA `(.L_x_2903) ;  /* 0x000002a800c88947 */ /* 0x001fea0003800000 */
.L_x_2902:
[----:B------:R-:W-:Y:S05]  /*acc0*/  BSYNC B0 ;  /* 0x0000000000007941 */ /* 0x000fea0003800000 */
.L_x_2901:
[----:B------:R-:W2:Y:S04]  /*acd0*/  LDL R7, [R1+0x90] ;  /* 0x0000900001077983 */ /* 0x000ea80000100800 */
[----:B------:R-:W3:Y:S04]  /*ace0*/  LD.E R15, desc[UR56][R16.64+0x218] ;  /* 0x00021838100f7980 */ /* 0x000ee8000c101900 */
[----:B------:R-:W3:Y:S04]  /*acf0*/  LDL.64 R20, [R1+0x118] ;  /* 0x0001180001147983 */ /* 0x000ee80000100a00 */
[----:B0----5:R-:W4:Y:S04]  /*ad00*/  LDL.64 R4, [R1+0x110] ;  /* 0x0001100001047983 */ /* 0x021f280000100a00 */
[----:B------:R-:W4:Y:S04]  /*ad10*/  LDL.64 R8, [R1+0x110] ;  /* 0x0001100001087983 */ /* 0x000f280000100a00 */
[----:B------:R-:W4:Y:S04]  /*ad20*/  LDL.64 R10, [R1+0x110] ;  /* 0x00011000010a7983 */ /* 0x000f280000100a00 */
[----:B------:R-:W4:Y:S01]  /*ad30*/  LDL.64 R12, [R1+0x110] ;  /* 0x00011000010c7983 */ /* 0x000f220000100a00 */
[----:B------:R-:W-:Y:S05]  /*ad40*/  WARPSYNC.ALL ;  /* 0x0000000000007948 */ /* 0x000fea0003800000 */
[----:B------:R-:W-:Y:S01]  /*ad50*/  WARPGROUP.ARRIVE ;  /* 0x00000000000079c5 */ /* 0x000fe20000000000 */
[----:B--2---:R-:W-:Y:S01]  /*ad60*/  ISETP.NE.U32.AND P0, PT, R7, RZ, PT ;  /* 0x000000ff0700720c */ /* 0x004fe20003f05070 */
[----:B---3--:R-:W-:-:S02]  /*ad70*/  IMAD R6, R15, 0xc00, R20 ;  /* 0x00000c000f067824 */ /* 0x008fc400078e0214 */
[----:B------:R-:W-:Y:S01]  /*ad80*/  IMAD.MOV.U32 R7, RZ, RZ, R21 ;  /* 0x000000ffff077224 */ /* 0x000fe200078e0015 */
[----:B------:R-:W2:Y:S01]  /*ad90*/  LDL.64 R14, [R1+0x110] ;  /* 0x00011000010e7983 */ /* 0x000ea20000100a00 */
[----:B----4-:R-:W-:Y:S02]  /*ada0*/  R2UR UR4, R4 ;  /* 0x00000000040472ca */ /* 0x010fe400000e0000 */
[----:B------:R-:W-:Y:S02]  /*adb0*/  R2UR UR6, R6 ;  /* 0x00000000060672ca */ /* 0x000fe400000e0000 */
[----:B------:R-:W-:Y:S02]  /*adc0*/  R2UR UR7, R7 ;  /* 0x00000000070772ca */ /* 0x000fe400000e0000 */
[----:B------:R-:W-:Y:S02]  /*add0*/  R2UR UR5, R5 ;  /* 0x00000000050572ca */ /* 0x000fe400000e0000 */
[----:B------:R-:W-:-:S11]  /*ade0*/  VOTEU.ANY UP0, P0 ;  /* 0x00000000003f7886 */ /* 0x000fd60000000100 */
        /* <DEDUP_REMOVED lines=129> */
[----:B---3--:R-:W-:Y:S01]  /*b600*/  VIADD R8, R8, 0xc02 ;  /* 0x00000c0208087836 */ /* 0x008fe20000000000 */
        /* <DEDUP_REMOVED lines=9> */
[----:B----4-:R-:W-:-:S02]  /*b6a0*/  VIADD R10, R10, 0xc04 ;  /* 0x00000c040a0a7836 */ /* 0x010fc40000000000 */
        /* <DEDUP_REMOVED lines=19> */
[----:B------:R-:W0:Y:S01]  /*b7e0*/  S2R R72, SR_TID.X ;  /* 0x0000000000487919 */ /* 0x000e220000002100 */
[----:B------:R1:W-:Y:S04]  /*b7f0*/  STL [R1+0x90], R2 ;  /* 0x0000900201007387 */ /* 0x0003e80000100800 */
[----:B------:R1:W-:Y:S01]  /*b800*/  STL [R1+0x90], R2 ;  /* 0x0000900201007387 */ /* 0x0003e20000100800 */
[----:B------:R-:W-:-:S02]  /*b810*/  WARPGROUP.DEPBAR.LE gsb0, 0x0 ;  /* 0x00008000000079c5 */ /* 0x000fc40000010000 */
[----:B------:R-:W-:-:S06]  /*b820*/  WARPGROUP.ARRIVE ;  /* 0x00000000000079c5 */ /* 0x000fcc0000000000 */
[----:B------:R-:W-:Y:S01]  /*b830*/  HGMMA.64x96x16.F32.BF16 R24, gdesc[UR4], R24, gsb0 ;  /* 0x01600000041879f0 */ /* 0x000fe20008001818 */
[----:B0-----:R-:W-:Y:S01]  /*b840*/  LOP3.LUT R72, R72, 0x7f, RZ, 0xc0, !PT ;  /* 0x0000007f48487812 */ /* 0x001fe200078ec0ff */
[----:B------:R1:W-:Y:S03]  /*b850*/  STL [R1+0x90], R2 ;  /* 0x0000900201007387 */ /* 0x0003e60000100800 */
[----:B------:R-:W-:Y:S01]  /*b860*/  ISETP.NE.AND P0, PT, R72, RZ, PT ;  /* 0x000000ff4800720c */ /* 0x000fe20003f05270 */
        /* <DEDUP_REMOVED lines=22> */
[----:B------:R-:W3:Y:S04]  /*b9d0*/  LDL R15, [R1+0x13c] ;  /* 0x00013c00010f7983 */ /* 0x000ee80000100800 */
[----:B0-----:R-:W4:Y:S04]  /*b9e0*/  LDL.128 R4, [R1+0x140] ;  /* 0x0001400001047983 */ /* 0x001f280000100c00 */
[----:B------:R-:W4:Y:S04]  /*b9f0*/  LDL R72, [R1+0x70] ;  /* 0x0000700001487983 */ /* 0x000f280000100800 */
[----:B------:R-:W3:Y:S04]  /*ba00*/  LDL.128 R8, [R1+0x150] ;  /* 0x0001500001087983 */ /* 0x000ee80000100c00 */
[----:B--2---:R-:W2:Y:S01]  /*ba10*/  LD.E R20, desc[UR56][R20.64] ;  /* 0x0000003814147980 */ /* 0x004ea2000c101900 */
[----:B------:R-:W-:Y:S01]  /*ba20*/  BSSY B0, `(.L_x_2904) ;  /* 0x0000095000007945 */ /* 0x000fe20003800000 */
[----:B---3--:R-:W-:Y:S01]  /*ba30*/  ISETP.GE.AND P1, PT, R9, 0x1, PT ;  /* 0x000000010900780c */ /* 0x008fe20003f26270 */
[-C--:B--2---:R-:W-:Y:S01]  /*ba40*/  FMUL.FTZ R21, R34, R20.reuse ;  /* 0x0000001422157220 */ /* 0x084fe20000410000 */
[----:B------:R-:W-:Y:S01]  /*ba50*/  FMUL.FTZ R37, R37, R20 ;  /* 0x0000001425257220 */ /* 0x000fe20000410000 */
[----:B------:R-:W-:-:S03]  /*ba60*/  SHF.R.S32.HI R34, RZ, 0x1f, R15 ;  /* 0x0000001fff227819 */ /* 0x000fc6000001140f */
[----:B------:R0:W2:Y:S02]  /*ba70*/  MUFU.TANH R76, R37 ;  /* 0x00000025004c7308 */ /* 0x0000a40000002400 */
[----:B0-----:R-:W-:-:S04]  /*ba80*/  LEA.HI R37, R34, R15, RZ, 0x7 ;  /* 0x0000000f22257211 */ /* 0x001fc800078f38ff */
[----:B------:R-:W-:Y:S01]  /*ba90*/  LOP3.LUT R34, R37, 0xffffff80, RZ, 0xc0, !PT ;  /* 0xffffff8025227812 */ /* 0x000fe200078ec0ff */
[----:B------:R-:W-:-:S04]  /*baa0*/  FMUL.FTZ R13, R27, R20 ;  /* 0x000000141b0d7220 */ /* 0x000fc80000410000 */
[----:B------:R-:W-:Y:S02]  /*bab0*/  IMAD.IADD R34, R15, 0x1, -R34 ;  /* 0x000000010f227824 */ /* 0x000fe400078e0a22 */
[-C--:B------:R-:W-:Y:S01]  /*bac0*/  FMUL.FTZ R27, R39, R20.reuse ;  /* 0x00000014271b7220 */ /* 0x080fe20000410000 */
[-C--:B------:R-:W-:Y:S01]  /*bad0*/  FMUL.FTZ R41, R41, R20.reuse ;  /* 0x0000001429297220 */ /* 0x080fe20000410000 */
[-C--:B------:R-:W-:Y:S01]  /*bae0*/  FMUL.FTZ R36, R36, R20.reuse ;  /* 0x0000001424247220 */ /* 0x080fe20000410000 */
[----:B------:R-:W-:Y:S02]  /*baf0*/  SHF.R.S32.HI R39, RZ, 0x1f, R34 ;  /* 0x0000001fff277819 */ /* 0x000fe40000011422 */
[----:B------:R0:W3:Y:S01]  /*bb00*/  MUFU.TANH R80, R41 ;  /* 0x0000002900507308 */ /* 0x0000e20000002400 */
[-C--:B------:R-:W-:Y:S01]  /*bb10*/  FMUL.FTZ R12, R26, R20.reuse ;  /* 0x000000141a0c7220 */ /* 0x080fe20000410000 */
[-C--:B------:R-:W-:Y:S01]  /*bb20*/  FMUL.FTZ R26, R38, R20.reuse ;  /* 0x00000014261a7220 */ /* 0x080fe20000410000 */
[----:B------:R-:W-:Y:S01]  /*bb30*/  FMUL.FTZ R38, R42, R20 ;  /* 0x000000142a267220 */ /* 0x000fe20000410000 */
[----:B0-----:R-:W-:-:S04]  /*bb40*/  LEA.HI R41, R39, R34, RZ, 0x2 ;  /* 0x0000002227297211 */ /* 0x001fc800078f10ff */
[----:B------:R0:W1:Y:S01]  /*bb50*/  MUFU.TANH R73, R36 ;  /* 0x0000002400497308 */ /* 0x0000620000002400 */
[--C-:B------:R-:W-:Y:S01]  /*bb60*/  SHF.R.S32.HI R42, RZ, 0x2, R41.reuse ;  /* 0x00000002ff2a7819 */ /* 0x100fe20000011429 */
[-C--:B0-----:R-:W-:Y:S01]  /*bb70*/  FMUL.FTZ R36, R43, R20.reuse ;  /* 0x000000142b247220 */ /* 0x081fe20000410000 */
[----:B------:R-:W-:Y:S01]  /*bb80*/  SHF.R.S32.HI R43, RZ, 0x1f, R41 ;  /* 0x0000001fff2b7819 */ /* 0x000fe20000011429 */
[----:B------:R-:W-:-:S03]  /*bb90*/  FMUL.FTZ R40, R40, R20 ;  /* 0x0000001428287220 */ /* 0x000fc60000410000 */
[----:B------:R-:W-:Y:S01]  /*bba0*/  LEA.HI R43, R43, R42, RZ, 0x3 ;  /* 0x0000002a2b2b7211 */ /* 0x000fe200078f18ff */
[----:B------:R0:W1:Y:S01]  /*bbb0*/  MUFU.TANH R78, R40 ;  /* 0x00000028004e7308 */ /* 0x0000620000002400 */
[----:B------:R-:W-:Y:S02]  /*bbc0*/  LEA.HI R39, R39, R34, RZ, 0x5 ;  /* 0x0000002227277211 */ /* 0x000fe400078f28ff */
[----:B------:R-:W-:Y:S01]  /*bbd0*/  LOP3.LUT R43, R43, 0xfffffff8, RZ, 0xc0, !PT ;  /* 0xfffffff82b2b7812 */ /* 0x000fe200078ec0ff */
[-C--:B------:R-:W-:Y:S01]  /*bbe0*/  FMUL.FTZ R29, R29, R20.reuse ;  /* 0x000000141d1d7220 */ /* 0x080fe20000410000 */
[----:B------:R-:W-:Y:S02]  /*bbf0*/  LOP3.LUT R41, R41, 0x7ffffffc, RZ, 0xc0, !PT ;  /* 0x7ffffffc29297812 */ /* 0x000fe400078ec0ff */
[----:B0-----:R-:W-:Y:S01]  /*bc00*/  SHF.R.S32.HI R40, RZ, 0x7, R37 ;  /* 0x00000007ff287819 */ /* 0x001fe20000011425 */
[----:B------:R-:W-:Y:S02]  /*bc10*/  IMAD.IADD R42, R42, 0x1, -R43 ;  /* 0x000000012a2a7824 */ /* 0x000fe400078e0a2b */
[-C--:B------:R-:W-:Y:S01]  /*bc20*/  FMUL.FTZ R32, R32, R20.reuse ;  /* 0x0000001420207220 */ /* 0x080fe20000410000 */
[-C--:B------:R-:W-:Y:S01]  /*bc30*/  FMUL.FTZ R33, R33, R20.reuse ;  /* 0x0000001421217220 */ /* 0x080fe20000410000 */
[----:B------:R-:W-:Y:S01]  /*bc40*/  FMUL.FTZ R45, R45, R20 ;  /* 0x000000142d2d7220 */ /* 0x000fe20000410000 */
[----:B------:R-:W-:-:S02]  /*bc50*/  LEA.HI R37, R37, R40, RZ, 0x1 ;  /* 0x0000002825257211 */ /* 0x000fc400078f08ff */
[----:B------:R-:W-:Y:S01]  /*bc60*/  SHF.R.S32.HI R43, RZ, 0x5, R39 ;  /* 0x00000005ff2b7819 */ /* 0x000fe20000011427 */
[-C--:B------:R-:W-:Y:S01]  /*bc70*/  FMUL.FTZ R14, R24, R20.reuse ;  /* 0x00000014180e7220 */ /* 0x080fe20000410000 */
[----:B------:R0:W1:Y:S01]  /*bc80*/  MUFU.TANH R79, R29 ;  /* 0x0000001d004f7308 */ /* 0x0000620000002400 */
[-C--:B------:R-:W-:Y:S01]  /*bc90*/  FMUL.FTZ R18, R30, R20.reuse ;  /* 0x000000141e127220 */ /* 0x080fe20000410000 */
[-C--:B------:R-:W-:Y:S01]  /*bca0*/  FMUL.FTZ R19, R31, R20.reuse ;  /* 0x000000141f137220 */ /* 0x080fe20000410000 */
[-C--:B------:R-:W-:Y:S01]  /*bcb0*/  FMUL.FTZ R24, R35, R20.reuse ;  /* 0x0000001423187220 */ /* 0x080fe20000410000 */
[----:B------:R-:W-:Y:S01]  /*bcc0*/  IMAD.IADD R41, R34, 0x1, -R41 ;  /* 0x0000000122297824 */ /* 0x000fe200078e0a29 */
[----:B------:R-:W-:Y:S01]  /*bcd0*/  LOP3.LUT R39, R37, 0x3fffffe, RZ, 0xc0, !PT ;  /* 0x03fffffe25277812 */ /* 0x000fe200078ec0ff */
[-C--:B------:R-:W-:Y:S01]  /*bce0*/  FMUL.FTZ R25, R25, R20.reuse ;  /* 0x0000001419197220 */ /* 0x080fe20000410000 */
[-C--:B------:R-:W-:Y:S01]  /*bcf0*/  FMUL.FTZ R28, R28, R20.reuse ;  /* 0x000000141c1c7220 */ /* 0x080fe20000410000 */
[----:B------:R4:W1:Y:S01]  /*bd00*/  MUFU.TANH R77, R32 ;  /* 0x00000020004d7308 */ /* 0x0008620000002400 */
[-C--:B------:R-:W-:Y:S01]  /*bd10*/  FMUL.FTZ R44, R44, R20.reuse ;  /* 0x000000142c2c7220 */ /* 0x080fe20000410000 */
[-C--:B------:R-:W-:Y:S01]  /*bd20*/  FMUL.FTZ R31, R46, R20.reuse ;  /* 0x000000142e1f7220 */ /* 0x080fe20000410000 */
[-C--:B0-----:R-:W-:Y:S01]  /*bd30*/  FMUL.FTZ R29, R47, R20.reuse ;  /* 0x000000142f1d7220 */ /* 0x081fe20000410000 */
        /* <DEDUP_REMOVED lines=13> */
[-C--:B----4-:R-:W-:Y:S01]  /*be10*/  FMUL.FTZ R32, R63, R20.reuse ;  /* 0x000000143f207220 */ /* 0x090fe20000410000 */
[-C--:B------:R-:W-:Y:S01]  /*be20*/  FMUL.FTZ R64, R64, R20.reuse ;  /* 0x0000001440407220 */ /* 0x080fe20000410000 */
[-C--:B0-----:R-:W-:Y:S01]  /*be30*/  FMUL.FTZ R33, R66, R20.reuse ;  /* 0x0000001442217220 */ /* 0x081fe20000410000 */
[-C--:B------:R-:W-:Y:S01]  /*be40*/  FMUL.FTZ R15, R67, R20.reuse ;  /* 0x00000014430f7220 */ /* 0x080fe20000410000 */
[-C--:B------:R-:W-:Y:S01]  /*be50*/  FMUL.FTZ R68, R68, R20.reuse ;  /* 0x0000001444447220 */ /* 0x080fe20000410000 */
[----:B------:R-:W-:Y:S01]  /*be60*/  FMUL.FTZ R34, R70, R20 ;  /* 0x0000001446227220 */ /* 0x000fe20000410000 */
[----:B------:R-:W-:-:S02]  /*be70*/  IMAD R43, R72, 0x8, R43 ;  /* 0x00000008482b7824 */ /* 0x000fc400078e022b */
[-C--:B------:R-:W-:Y:S01]  /*be80*/  FMUL.FTZ R37, R71, R20.reuse ;  /* 0x0000001447257220 */ /* 0x080fe20000410000 */
[----:B--2---:R-:W-:Y:S02]  /*be90*/  IMAD R45, R0, -0x60, R5 ;  /* 0xffffffa0002d7824 */ /* 0x004fe400078e0205 */
        /* <DEDUP_REMOVED lines=9> */
[----:B------:R-:W0:Y:S03]  /*bf30*/  MUFU.TANH R14, R14 ;  /* 0x0000000e000e7308 */ /* 0x000e260000002400 */
[----:B------:R-:W-:Y:S01]  /*bf40*/  IMAD R42, R39, 0x40, R42 ;  /* 0x00000040272a7824 */ /* 0x000fe200078e022a */
[----:B------:R-:W-:-:S04]  /*bf50*/  LOP3.LUT R39, RZ, R6, RZ, 0x33, !PT ;  /* 0x00000006ff277212 */ /* 0x000fc800078e33ff */
[----:B------:R-:W2:Y:S01]  /*bf60*/  MUFU.TANH R25, R25 ;  /* 0x0000001900197308 */ /* 0x000ea20000002400 */
[----:B------:R-:W-:-:S07]  /*bf70*/  IMAD R20, R41, -0x2, R20 ;  /* 0xfffffffe29147824 */ /* 0x000fce00078e0214 */
[----:B------:R-:W4:Y:S01]  /*bf80*/  MUFU.TANH R12, R12 ;  /* 0x0000000c000c7308 */ /* 0x000f220000002400 */
        /* <DEDUP_REMOVED lines=22> */
[----:B------:R-:W0:Y:S08]  /*c0f0*/  MUFU.TANH R56, R56 ;  /* 0x0000003800387308 */ /* 0x000e300000002400 */
[----:B------:R0:W0:Y:S08]  /*c100*/  MUFU.TANH R51, R57 ;  /* 0x0000003900337308 */ /* 0x0000300000002400 */
[----:B------:R-:W0:Y:S08]  /*c110*/  MUFU.TANH R58, R58 ;  /* 0x0000003a003a7308 */ /* 0x000e300000002400 */
[----:B------:R0:W0:Y:S08]  /*c120*/  MUFU.TANH R85, R59 ;  /* 0x0000003b00557308 */ /* 0x0000300000002400 */
[----:B------:R-:W0:Y:S08]  /*c130*/  MUFU.TANH R60, R60 ;  /* 0x0000003c003c7308 */ /* 0x000e300000002400 */
[----:B------:R0:W0:Y:S08]  /*c140*/  MUFU.TANH R47, R61 ;  /* 0x0000003d002f7308 */ /* 0x0000300000002400 */
[----:B------:R-:W0:Y:S08]  /*c150*/  MUFU.TANH R62, R62 ;  /* 0x0000003e003e7308 */ /* 0x000e300000002400 */
[----:B------:R-:W0:Y:S08]  /*c160*/  MUFU.TANH R32, R32 ;  /* 0x0000002000207308 */ /* 0x000e300000002400 */
[----:B------:R-:W0:Y:S08]  /*c170*/  MUFU.TANH R64, R64 ;  /* 0x0000004000407308 */ /* 0x000e300000002400 */
[----:B------:R0:W0:Y:S08]  /*c180*/  MUFU.TANH R46, R65 ;  /* 0x00000041002e7308 */ /* 0x0000300000002400 */
[----:B------:R-:W0:Y:S08]  /*c190*/  MUFU.TANH R33, R33 ;  /* 0x0000002100217308 */ /* 0x000e300000002400 */
[----:B------:R-:W0:Y:S08]  /*c1a0*/  MUFU.TANH R15, R15 ;  /* 0x0000000f000f7308 */ /* 0x000e300000002400 */
[----:B------:R-:W0:Y:S08]  /*c1b0*/  MUFU.TANH R68, R68 ;  /* 0x0000004400447308 */ /* 0x000e300000002400 */
[----:B------:R0:W0:Y:S08]  /*c1c0*/  MUFU.TANH R50, R69 ;  /* 0x0000004500327308 */ /* 0x0000300000002400 */
[----:B------:R-:W0:Y:S08]  /*c1d0*/  MUFU.TANH R34, R34 ;  /* 0x0000002200227308 */ /* 0x000e300000002400 */
[----:B------:R-:W0:Y:S01]  /*c1e0*/  MUFU.TANH R37, R37 ;  /* 0x0000002500257308 */ /* 0x000e220000002400 */
[----:B------:R-:W-:-:S02]  /*c1f0*/  IMAD.IADD R87, R20, 0x1, R7 ;  /* 0x0000000114577824 */ /* 0x000fc400078e0207 */
[----:B------:R-:W-:Y:S02]  /*c200*/  IMAD.IADD R89, R20, 0x1, R39 ;  /* 0x0000000114597824 */ /* 0x000fe400078e0227 */
[----:B------:R-:W-:Y:S02]  /*c210*/  IMAD R54, R41, -0x2, R6 ;  /* 0xfffffffe29367824 */ /* 0x000fe400078e0206 */
[----:B------:R-:W-:Y:S02]  /*c220*/  IMAD R40, R0, -0x60, R8 ;  /* 0xffffffa000287824 */ /* 0x000fe400078e0208 */
[--C-:B------:R-:W-:Y:S02]  /*c230*/  IMAD.IADD R6, R87, 0x1, R42.reuse ;  /* 0x0000000157067824 */ /* 0x100fe400078e022a */
[----:B------:R-:W-:Y:S01]  /*c240*/  IMAD.IADD R7, R89, 0x1, R42 ;  /* 0x0000000159077824 */ /* 0x000fe200078e022a */
[----:B-1234-:R-:W-:Y:S06]  /*c250*/  @!P1 BRA `(.L_x_2905) ;  /* 0x0000000000449947 */ /* 0x01efec0003800000 */
[----:B------:R-:W-:Y:S01]  /*c260*/  IADD3 R8, R42, R5, -R4 ;  /* 0x000000052a087210 */ /* 0x000fe20007ffe804 */
[----:B------:R-:W-:Y:S03]  /*c270*/  BSSY B1, `(.L_x_2906) ;  /* 0x000000c000017945 */ /* 0x000fe60003800000 */
[----:B------:R-:W-:-:S13]  /*c280*/  ISETP.GT.AND P1, PT, R8, -0x1, PT ;  /* 0xffffffff0800780c */ /* 0x000fda0003f24270 */
[----:B------:R-:W-:Y:S05]  /*c290*/  @P1 BRA `(.L_x_2907) ;  /* 0x0000000000181947 */ /* 0x000fea0003800000 */
[----:B------:R-:W-:Y:S02]  /*c2a0*/  ISETP.NE.AND P1, PT, R9, 0x1, PT ;  /* 0x000000010900780c */ /* 0x000fe40003f25270 */
[----:B------:R-:W-:-:S11]  /*c2b0*/  LOP3.LUT R39, RZ, R8, RZ, 0x33, !PT ;  /* 0x00000008ff277212 */ /* 0x000fd600078e33ff */
[----:B------:R-:W-:-:S05]  /*c2c0*/  @P1 IMAD.HI.U32 R8, R39, R10, RZ ;  /* 0x0000000a27081227 */ /* 0x000fca00078e00ff */
[----:B------:R-:W-:-:S04]  /*c2d0*/  @P1 SHF.R.U32.HI R39, RZ, R11, R8 ;  /* 0x0000000bff271219 */ /* 0x000fc80000011608 */
[----:B------:R-:W-:Y:S01]  /*c2e0*/  LOP3.LUT R8, RZ, R39, RZ, 0x33, !PT ;  /* 0x00000027ff087212 */ /* 0x000fe200078e33ff */
[----:B------:R-:W-:Y:S06]  /*c2f0*/  BRA `(.L_x_2908) ;  /* 0x00000000000c7947 */ /* 0x000fec0003800000 */
.L_x_2907:
[----:B------:R-:W-:-:S13]  /*c300*/  ISETP.NE.AND P1, PT, R9, 0x1, PT ;  /* 0x000000010900780c */ /* 0x000fda0003f25270 */
[----:B------:R-:W-:-:S05]  /*c310*/  @P1 IMAD.HI.U32 R20, R8, R10, RZ ;  /* 0x0000000a08141227 */ /* 0x000fca00078e00ff */
[----:B------:R-:W-:-:S07]  /*c320*/  @P1 SHF.R.U32.HI R8, RZ, R11, R20 ;  /* 0x0000000bff081219 */ /* 0x000fce0000011614 */
.L_x_2908:
[----:B------:R-:W-:Y:S05]  /*c330*/  BSYNC B1 ;  /* 0x0000000000017941 */ /* 0x000fea0003800000 */
.L_x_2906:
[----:B------:R-:W-:-:S05]  /*c340*/  IMAD R8, R8, R9, R54 ;  /* 0x0000000908087224 */ /* 0x000fca00078e0236 */
[----:B------:R-:W-:Y:S02]  /*c350*/  VIMNMX R7, R7, R8, !PT ;  /* 0x0000000807077248 */ /* 0x000fe40007fe0100 */
[----:B------:R-:W-:-:S07]  /*c360*/  VIADDMNMX R6, R8, R9, R6, PT ;  /* 0x0000000908067246 */ /* 0x000fce0003800106 */
.L_x_2905:
[----:B------:R-:W-:Y:S05]  /*c370*/  BSYNC B0 ;  /* 0x0000000000007941 */ /* 0x000fea0003800000 */
.L_x_2904:
[----:B------:R-:W-:Y:S01]  /*c380*/  ISETP.GE.AND P1, PT, R40, 0x9, PT ;  /* 0x000000092800780c */ /* 0x000fe20003f26270 */
[----:B------:R-:W-:Y:S01]  /*c390*/  VIADD R42, R42, 0x8 ;  /* 0x000000082a2a7836 */ /* 0x000fe20000000000 */
[----:B------:R-:W-:Y:S01]  /*c3a0*/  ISETP.GE.AND P2, PT, R40, 0x2, PT ;  /* 0x000000022800780c */ /* 0x000fe20003f46270 */
[----:B------:R-:W-:Y:S01]  /*c3b0*/  BSSY B0, `(.L_x_2909) ;  /* 0x0000087000007945 */ /* 0x000fe20003800000 */
[----:B------:R-:W-:Y:S02]  /*c3c0*/  P2R R20, PR, RZ, 0x2 ;  /* 0x00000002ff147803 */ /* 0x000fe40000000000 */
[----:B------:R-:W-:Y:S02]  /*c3d0*/  ISETP.GT.AND P1, PT, R7, 0x8, !P1 ;  /* 0x000000080700780c */ /* 0x000fe40004f24270 */
[----:B------:R-:W-:Y:S02]  /*c3e0*/  P2R R8, PR, RZ, 0x4 ;  /* 0x00000004ff087803 */ /* 0x000fe40000000000 */
[----:B------:R-:W-:-:S02]  /*c3f0*/  ISETP.LT.OR P1, PT, R6, 0x9, P1 ;  /* 0x000000090600780c */ /* 0x000fc40000f21670 */
[C---:B------:R-:W-:Y:S02]  /*c400*/  ISETP.GT.AND P2, PT, R7.reuse, 0x1, !P2 ;  /* 0x000000010700780c */ /* 0x040fe40005744270 */
[----:B------:R-:W-:Y:S02]  /*c410*/  ISETP.GE.AND P3, PT, R40, 0xa, PT ;  /* 0x0000000a2800780c */ /* 0x000fe40003f66270 */
[----:B0-----:R-:W-:Y:S02]  /*c420*/  FSEL R81, R28, -INF , !P1 ;  /* 0xff8000001c517808 */ /* 0x001fe40004800000 */
[----:B------:R-:W-:Y:S02]  /*c430*/  ISETP.LT.OR P2, PT, R6, 0x2, P2 ;  /* 0x000000020600780c */ /* 0x000fe40001741670 */
[----:B------:R-:W-:Y:S02]  /*c440*/  ISETP.GT.AND P1, PT, R7, 0x9, !P3 ;  /* 0x000000090700780c */ /* 0x000fe40005f24270 */
[----:B------:R-:W-:-:S02]  /*c450*/  FSEL R83, R25, -INF , !P2 ;  /* 0xff80000019537808 */ /* 0x000fc40005000000 */
        /* <DEDUP_REMOVED lines=18> */
[C---:B------:R-:W-:Y:S02]  /*c580*/  ISETP.GT.AND P1, PT, R7.reuse, 0x19, !P2 ;  /* 0x000000190700780c */ /* 0x040fe40005724270 */
        /* <DEDUP_REMOVED lines=57> */
[----:B------:R-:W-:Y:S02]  /*c920*/  P2R R25, PR, RZ, 0x8 ;  /* 0x00000008ff197803 */ /* 0x000fe40000000000 */
[----:B------:R-:W-:-:S02]  /*c930*/  FSEL R49, R60, -INF , !P1 ;  /* 0xff8000003c317808 */ /* 0x000fc40004800000 */
        /* <DEDUP_REMOVED lines=39> */
.L_x_2912:
[----:B------:R-:W-:-:S13]  /*cbb0*/  ISETP.NE.AND P6, PT, R9, 0x1, PT ;  /* 0x000000010900780c */ /* 0x000fda0003fc5270 */
[----:B------:R-:W-:-:S05]  /*cbc0*/  @P6 IMAD.HI.U32 R10, R4, R10, RZ ;  /* 0x0000000a040a6227 */ /* 0x000fca00078e00ff */
[----:B------:R-:W-:-:S07]  /*cbd0*/  @P6 SHF.R.U32.HI R4, RZ, R11, R10 ;  /* 0x0000000bff046219 */ /* 0x000fce000001160a */
.L_x_2913:
[----:B------:R-:W-:Y:S05]  /*cbe0*/  BSYNC B1 ;  /* 0x0000000000017941 */ /* 0x000fea0003800000 */
.L_x_2911:
[----:B------:R-:W-:-:S05]  /*cbf0*/  IMAD R4, R4, R9, R54 ;  /* 0x0000000904047224 */ /* 0x000fca00078e0236 */
[----:B------:R-:W-:Y:S02]  /*cc00*/  VIADDMNMX R6, R4, R9, R6, PT ;  /* 0x0000000904067246 */ /* 0x000fe40003800106 */
[----:B------:R-:W-:-:S07]  /*cc10*/  VIMNMX R7, R7, R4, !PT ;  /* 0x0000000407077248 */ /* 0x000fce0007fe0100 */
.L_x_2910:
[----:B------:R-:W-:Y:S05]  /*cc20*/  BSYNC B0 ;  /* 0x0000000000007941 */ /* 0x000fea0003800000 */
.L_x_2909:
[----:B------:R-:W-:Y:S02]  /*cc30*/  ISETP.GT.AND P5, PT, R7, RZ, !P5 ;  /* 0x000000ff0700720c */ /* 0x000fe40006fa4270 */
        /* <DEDUP_REMOVED lines=19> */
[----:B------:R-:W2:Y:S01]  /*cd70*/  LDL.64 R20, [R1+0x230] ;  /* 0x0002300001147983 */ /* 0x000ea20000100a00 */
        /* <DEDUP_REMOVED lines=52> */
[C---:B------:R-:W-:Y:S02]  /*d0c0*/  ISETP.GT.AND P5, PT, R7.reuse, 0x48, !P6 ;  /* 0x000000480700780c */ /* 0x040fe400077a4270 */
[----:B------:R-:W-:Y:S02]  /*d0d0*/  ISETP.GT.AND P1, PT, R7, 0x49, !P1 ;  /* 0x000000490700780c */ /* 0x000fe40004f24270 */
[----:B------:R-:W-:Y:S02]  /*d0e0*/  ISETP.LT.OR P5, PT, R6, 0x49, P5 ;  /* 0x000000490600780c */ /* 0x000fe40002fa1670 */
[----:B--2---:R-:W-:Y:S02]  /*d0f0*/  FMNMX.FTZ R4, R91, R20, !PT ;  /* 0x000000145b047209 */ /* 0x004fe40007810000 */
[----:B------:R-:W-:-:S02]  /*d100*/  FMNMX.FTZ R5, R46, R21, !PT ;  /* 0x000000152e057209 */ /* 0x000fc40007810000 */
[----:B------:R-:W-:Y:S02]  /*d110*/  FMNMX.FTZ R4, R83, R4, !PT ;  /* 0x0000000453047209 */ /* 0x000fe40007810000 */
[----:B------:R-:W-:Y:S02]  /*d120*/  FSEL R13, R62, -INF , !P5 ;  /* 0xff8000003e0d7808 */ /* 0x000fe40006800000 */
[----:B------:R-:W-:Y:S02]  /*d130*/  FMNMX.FTZ R4, R81, R4, !PT ;  /* 0x0000000451047209 */ /* 0x000fe40007810000 */
[----:B------:R-:W-:Y:S02]  /*d140*/  ISETP.GT.AND P2, PT, R7, 0x50, !P2 ;  /* 0x000000500700780c */ /* 0x000fe40005744270 */
[----:B------:R-:W-:Y:S02]  /*d150*/  FMNMX.FTZ R4, R79, R4, !PT ;  /* 0x000000044f047209 */ /* 0x000fe40007810000 */
[----:B------:R-:W-:-:S02]  /*d160*/  ISETP.GT.AND P3, PT, R7, 0x51, !P3 ;  /* 0x000000510700780c */ /* 0x000fc40005f64270 */
[----:B------:R-:W-:Y:S02]  /*d170*/  FMNMX.FTZ R4, R77, R4, !PT ;  /* 0x000000044d047209 */ /* 0x000fe40007810000 */
[----:B------:R-:W-:Y:S02]  /*d180*/  ISETP.NE.AND P6, PT, R14, RZ, PT ;  /* 0x000000ff0e00720c */ /* 0x000fe40003fc5270 */
        /* <DEDUP_REMOVED lines=37> */
[----:B------:R-:W-:Y:S02]  /*d3e0*/  ISETP.LT.OR P1, PT, R6, 0x4a, P1 ;  /* 0x0000004a0600780c */ /* 0x000fe40000f21670 */
[----:B------:R-:W-:Y:S01]  /*d3f0*/  FMNMX.FTZ R4, R24, R5, !PT ;  /* 0x0000000518047209 */ /* 0x000fe20007810000 */
[----:B------:R-:W0:Y:S01]  /*d400*/  SHFL.BFLY PT, R11, R10, 0x1, 0x1f ;  /* 0x0c201f000a0b7f89 */ /* 0x000e2200000e0000 */
[----:B------:R-:W-:Y:S02]  /*d410*/  ISETP.LT.OR P2, PT, R6, 0x51, P2 ;  /* 0x000000510600780c */ /* 0x000fe40001741670 */
[----:B------:R-:W-:-:S02]  /*d420*/  FSEL R56, R32, -INF , !P1 ;  /* 0xff80000020387808 */ /* 0x000fc40004800000 */
[----:B------:R-:W-:Y:S02]  /*d430*/  FMNMX.FTZ R5, R13, R4, !PT ;  /* 0x000000040d057209 */ /* 0x000fe40007810000 */
[----:B------:R-:W-:Y:S02]  /*d440*/  ISETP.GT.AND P4, PT, R7, 0x58, !P4 ;  /* 0x000000580700780c */ /* 0x000fe40006784270 */
[----:B------:R-:W-:Y:S02]  /*d450*/  ISETP.LT.OR P3, PT, R6, 0x52, P3 ;  /* 0x000000520600780c */ /* 0x000fe40001f61670 */
[----:B------:R-:W-:Y:S02]  /*d460*/  FSEL R32, R33, -INF , !P2 ;  /* 0xff80000021207808 */ /* 0x000fe40005000000 */
[----:B------:R-:W-:Y:S02]  /*d470*/  FMNMX.FTZ R5, R56, R5, !PT ;  /* 0x0000000538057209 */ /* 0x000fe40007810000 */
[----:B------:R-:W-:-:S02]  /*d480*/  ISETP.GT.AND P1, PT, R7, 0x59, !P6 ;  /* 0x000000590700780c */ /* 0x000fc40007724270 */
[----:B------:R-:W-:Y:S02]  /*d490*/  ISETP.LT.OR P4, PT, R6, 0x59, P4 ;  /* 0x000000590600780c */ /* 0x000fe40002781670 */
[----:B------:R-:W-:Y:S02]  /*d4a0*/  FSEL R33, R15, -INF , !P3 ;  /* 0xff8000000f217808 */ /* 0x000fe40005800000 */
[----:B------:R-:W-:Y:S02]  /*d4b0*/  FMNMX.FTZ R4, R32, R5, !PT ;  /* 0x0000000520047209 */ /* 0x000fe40007810000 */
[----:B------:R-:W-:Y:S02]  /*d4c0*/  ISETP.LT.OR P1, PT, R6, 0x5a, P1 ;  /* 0x0000005a0600780c */ /* 0x000fe40000f21670 */
[----:B------:R-:W-:Y:S02]  /*d4d0*/  FSEL R34, R34, -INF , !P4 ;  /* 0xff80000022227808 */ /* 0x000fe40006000000 */
[----:B------:R-:W-:-:S02]  /*d4e0*/  FMNMX.FTZ R5, R33, R4, !PT ;  /* 0x0000000421057209 */ /* 0x000fc40007810000 */
[----:B------:R-:W-:Y:S02]  /*d4f0*/  FSEL R35, R37, -INF , !P1 ;  /* 0xff80000025237808 */ /* 0x000fe40004800000 */
[----:B------:R-:W-:Y:S01]  /*d500*/  FMNMX.FTZ R4, R34, R5, !PT ;  /* 0x0000000522047209 */ /* 0x000fe20007810000 */
[----:B------:R-:W2:Y:S01]  /*d510*/  LDL R37, [R1+0x250] ;  /* 0x0002500001257983 */ /* 0x000ea20000100800 */
[----:B0-----:R-:W-:Y:S02]  /*d520*/  FMNMX.FTZ R6, R10, R11, !PT ;  /* 0x0000000b0a067209 */ /* 0x001fe40007810000 */
[----:B------:R-:W-:Y:S02]  /*d530*/  FMNMX.FTZ R9, R35, R4, !PT ;  /* 0x0000000423097209 */ /* 0x000fe40007810000 */
[----:B------:R-:W3:Y:S04]  /*d540*/  LDL.64 R4, [R1+0x240] ;  /* 0x0002400001047983 */ /* 0x000ee80000100a00 */
[----:B------:R-:W-:Y:S04]  /*d550*/  STL.64 [R1+0x230], R8 ;  /* 0x0002300801007387 */ /* 0x000fe80000100a00 */
[----:B------:R0:W-:Y:S04]  /*d560*/  STL [R1+0x230], R6 ;  /* 0x0002300601007387 */ /* 0x0001e80000100800 */
[----:B------:R-:W2:Y:S04]  /*d570*/  LDL R12, [R1+0x230] ;  /* 0x00023000010c7983 */ /* 0x000ea80000100800 */
[----:B------:R-:W4:Y:S01]  /*d580*/  LDL R11, [R1+0x234] ;  /* 0x00023400010b7983 */ /* 0x000f220000100800 */
[----:B--2---:R-:W-:Y:S01]  /*d590*/  FMUL.FTZ R7, R37, R12 ;  /* 0x0000000c25077220 */ /* 0x004fe20000410000 */
[----:B------:R-:W-:-:S04]  /*d5a0*/  FSETP.NEU.FTZ.AND P1, PT, R12, -INF , PT ;  /* 0xff8000000c00780b */ /* 0x000fc80003f3d000 */
[----:B------:R-:W-:-:S05]  /*d5b0*/  FSEL R10, R7, RZ, P1 ;  /* 0x000000ff070a7208 */ /* 0x000fca0000800000 */
[----:B0-----:R-:W-:-:S04]  /*d5c0*/  FFMA.FTZ R6, R79, R37, -R10 ;  /* 0x000000254f067223 */ /* 0x001fc8000001080a */
[----:B------:R4:W-:Y:S02]  /*d5d0*/  MUFU.EX2 R173, R6 ;  /* 0x0000000600ad7308 */ /* 0x0009e40000000800 */
[----:B----4-:R-:W0:Y:S02]  /*d5e0*/  SHFL.BFLY PT, R6, R11, 0x2, 0x1f ;  /* 0x0c401f000b067f89 */ /* 0x010e2400000e0000 */
[----:B0-----:R-:W-:-:S05]  /*d5f0*/  FMNMX.FTZ R6, R6, R11, !PT ;  /* 0x0000000b06067209 */ /* 0x001fca0007810000 */
[----:B------:R-:W0:Y:S01]  /*d600*/  SHFL.BFLY PT, R9, R6, 0x1, 0x1f ;  /* 0x0c201f0006097f89 */ /* 0x000e2200000e0000 */
[----:B------:R-:W-:Y:S01]  /*d610*/  FSEL R11, R12, RZ, P1 ;  /* 0x000000ff0c0b7208 */ /* 0x000fe20000800000 */
[----:B------:R-:W-:-:S04]  /*d620*/  FFMA.FTZ R7, R91, R37, -R10 ;  /* 0x000000255b077223 */ /* 0x000fc8000001080a */
[----:B------:R-:W-:Y:S01]  /*d630*/  FADD.FTZ R20, R20, -R11 ;  /* 0x8000000b14147221 */ /* 0x000fe20000010000 */
[----:B0-----:R-:W-:-:S04]  /*d640*/  FMNMX.FTZ R6, R6, R9, !PT ;  /* 0x0000000906067209 */ /* 0x001fc80007810000 */
[C---:B------:R-:W-:Y:S01]  /*d650*/  FSETP.NEU.FTZ.AND P1, PT, R6.reuse, -INF , PT ;  /* 0xff8000000600780b */ /* 0x040fe20003f3d000 */
[----:B------:R-:W-:-:S05]  /*d660*/  FMUL.FTZ R8, R6, R37 ;  /* 0x0000002506087220 */ /* 0x000fca0000410000 */
[----:B------:R-:W-:Y:S02]  /*d670*/  FSEL R9, R8, RZ, P1 ;  /* 0x000000ff08097208 */ /* 0x000fe40000800000 */
[----:B------:R-:W-:Y:S01]  /*d680*/  FSEL R8, R6, RZ, P1 ;  /* 0x000000ff06087208 */ /* 0x000fe20000800000 */
[-C--:B------:R-:W-:Y:S02]  /*d690*/  FMUL.FTZ R12, R20, R37.reuse ;  /* 0x00000025140c7220 */ /* 0x080fe40000410000 */
[-CC-:B------:R-:W-:Y:S02]  /*d6a0*/  FFMA.FTZ R224, R46, R37.reuse, -R9.reuse ;  /* 0x000000252ee07223 */ /* 0x180fe40000010809 */
[----:B------:R-:W-:Y:S01]  /*d6b0*/  FADD.FTZ R8, R21, -R8 ;  /* 0x8000000815087221 */ /* 0x000fe20000010000 */
[-CC-:B------:R-:W-:Y:S01]  /*d6c0*/  FFMA.FTZ R172, R83, R37.reuse, -R10.reuse ;  /* 0x0000002553ac7223 */ /* 0x180fe2000001080a */
[-CC-:B------:R-:W-:Y:S02]  /*d6d0*/  FFMA.FTZ R219, R48, R37.reuse, -R9.reuse ;  /* 0x0000002530db7223 */ /* 0x180fe40000010809 */
[----:B------:R-:W-:Y:S01]  /*d6e0*/  FMUL.FTZ R8, R37, R8 ;  /* 0x0000000825087220 */ /* 0x000fe20000410000 */
[----:B------:R-:W-:Y:S01]  /*d6f0*/  MUFU.EX2 R7, R7 ;  /* 0x0000000700077308 */ /* 0x000fe20000000800 */
[-CC-:B------:R-:W-:Y:S01]  /*d700*/  FFMA.FTZ R200, R31, R37.reuse, -R9.reuse ;  /* 0x000000251fc87223 */ /* 0x180fe20000010809 */
[-C--:B------:R-:W-:Y:S01]  /*d710*/  FFMA.FTZ R174, R81, R37.reuse, -R10 ;  /* 0x0000002551ae7223 */ /* 0x080fe2000001080a */
[----:B------:R-:W-:-:S05]  /*d720*/  FFMA.FTZ R175, R50, R37, -R9 ;  /* 0x0000002532af7223 */ /* 0x000fca0000010809 */
[----:B------:R-:W3:Y:S01]  /*d730*/  MUFU.EX2 R12, R12 ;  /* 0x0000000c000c7308 */ /* 0x000ee20000000800 */
[----:B------:R-:W-:-:S07]  /*d740*/  FFMA.FTZ R222, R52, R37, -R9 ;  /* 0x0000002534de7223 */ /* 0x000fce0000010809 */
[----:B------:R-:W-:Y:S08]  /*d750*/  MUFU.EX2 R224, R224 ;  /* 0x000000e000e07308 */ /* 0x000ff00000000800 */
[----:B------:R-:W0:Y:S01]  /*d760*/  MUFU.EX2 R31, R8 ;  /* 0x00000008001f7308 */ /* 0x000e220000000800 */
[----:B------:R-:W-:-:S07]  /*d770*/  FFMA.FTZ R220, R77, R37, -R10 ;  /* 0x000000254ddc7223 */ /* 0x000fce000001080a */
[----:B------:R-:W1:Y:S01]  /*d780*/  MUFU.EX2 R172, R172 ;  /* 0x000000ac00ac7308 */ /* 0x000e620000000800 */
[----:B------:R-:W-:-:S07]  /*d790*/  FFMA.FTZ R215, R54, R37, -R9 ;  /* 0x0000002536d77223 */ /* 0x000fce0000010809 */
[----:B------:R-:W2:Y:S01]  /*d7a0*/  MUFU.EX2 R219, R219 ;  /* 0x000000db00db7308 */ /* 0x000ea20000000800 */
[----:B------:R-:W-:-:S07]  /*d7b0*/  FFMA.FTZ R217, R75, R37, -R10 ;  /* 0x000000254bd97223 */ /* 0x000fce000001080a */
[----:B------:R-:W4:Y:S01]  /*d7c0*/  MUFU.EX2 R174, R174 ;  /* 0x000000ae00ae7308 */ /* 0x000f220000000800 */
[----:B------:R-:W-:-:S07]  /*d7d0*/  FFMA.FTZ R218, R44, R37, -R9 ;  /* 0x000000252cda7223 */ /* 0x000fce0000010809 */
[----:B------:R-:W5:Y:S01]  /*d7e0*/  MUFU.EX2 R175, R175 ;  /* 0x000000af00af7308 */ /* 0x000f620000000800 */
[----:B---3--:R-:W-:Y:S01]  /*d7f0*/  FFMA.FTZ R11, R12, R4, R7 ;  /* 0x000000040c0b7223 */ /* 0x008fe20000010007 */
[----:B------:R-:W-:Y:S01]  /*d800*/  FFMA.FTZ R211, R73, R37, -R10 ;  /* 0x0000002549d37223 */ /* 0x000fe2000001080a */
[----:B0-----:R-:W-:-:S05]  /*d810*/  FFMA.FTZ R4, R5, R31, R224 ;  /* 0x0000001f05047223 */ /* 0x001fca00000100e0 */
[----:B------:R-:W0:Y:S01]  /*d820*/  MUFU.EX2 R222, R222 ;  /* 0x000000de00de7308 */ /* 0x000e220000000800 */
[----:B------:R-:W-:Y:S01]  /*d830*/  FFMA.FTZ R208, R42, R37, -R9 ;  /* 0x000000252ad07223 */ /* 0x000fe20000010809 */
[----:B-1----:R-:W-:-:S06]  /*d840*/  FADD.FTZ R11, R172, R11 ;  /* 0x0000000bac0b7221 */ /* 0x002fcc0000010000 */
[----:B------:R-:W1:Y:S01]  /*d850*/  MUFU.EX2 R220, R220 ;  /* 0x000000dc00dc7308 */ /* 0x000e620000000800 */
[----:B------:R-:W-:Y:S01]  /*d860*/  FFMA.FTZ R216, R71, R37, -R10 ;  /* 0x0000002547d87223 */ /* 0x000fe2000001080a */
[----:B--2---:R-:W-:-:S06]  /*d870*/  FADD.FTZ R4, R219, R4 ;  /* 0x00000004db047221 */ /* 0x004fcc0000010000 */
[----:B------:R-:W2:Y:S01]  /*d880*/  MUFU.EX2 R215, R215 ;  /* 0x000000d700d77308 */ /* 0x000ea20000000800 */
[----:B------:R-:W-:Y:S01]  /*d890*/  FFMA.FTZ R209, R40, R37, -R9 ;  /* 0x0000002528d17223 */ /* 0x000fe20000010809 */
[----:B----4-:R-:W-:-:S06]  /*d8a0*/  FADD.FTZ R8, R174, R11 ;  /* 0x0000000bae087221 */ /* 0x010fcc0000010000 */
[----:B------:R-:W3:Y:S01]  /*d8b0*/  MUFU.EX2 R217, R217 ;  /* 0x000000d900d97308 */ /* 0x000ee20000000800 */
[----:B------:R-:W-:Y:S01]  /*d8c0*/  FFMA.FTZ R206, R69, R37, -R10 ;  /* 0x0000002545ce7223 */ /* 0x000fe2000001080a */
[----:B-----5:R-:W-:-:S06]  /*d8d0*/  FADD.FTZ R5, R175, R4 ;  /* 0x00000004af057221 */ /* 0x020fcc0000010000 */
[----:B------:R-:W4:Y:S01]  /*d8e0*/  MUFU.EX2 R218, R218 ;  /* 0x000000da00da7308 */ /* 0x000f220000000800 */
[----:B------:R-:W-:Y:S01]  /*d8f0*/  FFMA.FTZ R204, R38, R37, -R9 ;  /* 0x0000002526cc7223 */ /* 0x000fe20000010809 */
[----:B------:R-:W-:-:S06]  /*d900*/  FADD.FTZ R11, R173, R8 ;  /* 0x00000008ad0b7221 */ /* 0x000fcc0000010000 */
[----:B------:R-:W5:Y:S01]  /*d910*/  MUFU.EX2 R211, R211 ;  /* 0x000000d300d37308 */ /* 0x000f620000000800 */
[----:B------:R-:W-:Y:S01]  /*d920*/  FFMA.FTZ R207, R67, R37, -R10 ;  /* 0x0000002543cf7223 */ /* 0x000fe2000001080a */
[----:B0-----:R-:W-:-:S06]  /*d930*/  FADD.FTZ R4, R222, R5 ;  /* 0x00000005de047221 */ /* 0x001fcc0000010000 */
[----:B------:R-:W0:Y:S01]  /*d940*/  MUFU.EX2 R208, R208 ;  /* 0x000000d000d07308 */ /* 0x000e220000000800 */
[----:B------:R-:W-:Y:S01]  /*d950*/  FFMA.FTZ R205, R36, R37, -R9 ;  /* 0x0000002524cd7223 */ /* 0x000fe20000010809 */
[----:B-1----:R-:W-:-:S06]  /*d960*/  FADD.FTZ R8, R220, R11 ;  /* 0x0000000bdc087221 */ /* 0x002fcc0000010000 */
[----:B------:R-:W1:Y:S01]  /*d970*/  MUFU.EX2 R216, R216 ;  /* 0x000000d800d87308 */ /* 0x000e620000000800 */
[----:B------:R-:W-:Y:S01]  /*d980*/  FFMA.FTZ R203, R65, R37, -R10 ;  /* 0x0000002541cb7223 */ /* 0x000fe2000001080a */
[----:B--2---:R-:W-:-:S06]  /*d990*/  FADD.FTZ R5, R215, R4 ;  /* 0x00000004d7057221 */ /* 0x004fcc0000010000 */
[----:B------:R-:W2:Y:S01]  /*d9a0*/  MUFU.EX2 R209, R209 ;  /* 0x000000d100d17308 */ /* 0x000ea20000000800 */
[----:B---3--:R-:W-:Y:S01]  /*d9b0*/  FADD.FTZ R8, R217, R8 ;  /* 0x00000008d9087221 */ /* 0x008fe20000010000 */
[----:B------:R-:W-:-:S06]  /*d9c0*/  FFMA.FTZ R202, R63, R37, -R10 ;  /* 0x000000253fca7223 */ /* 0x000fcc000001080a */
[----:B------:R-:W3:Y:S01]  /*d9d0*/  MUFU.EX2 R206, R206 ;  /* 0x000000ce00ce7308 */ /* 0x000ee20000000800 */
[----:B----4-:R-:W-:Y:S01]  /*d9e0*/  FADD.FTZ R5, R218, R5 ;  /* 0x00000005da057221 */ /* 0x010fe20000010000 */
[----:B------:R-:W-:-:S06]  /*d9f0*/  FFMA.FTZ R201, R27, R37, -R9 ;  /* 0x000000251bc97223 */ /* 0x000fcc0000010809 */
[----:B------:R-:W4:Y:S01]  /*da00*/  MUFU.EX2 R204, R204 ;  /* 0x000000cc00cc7308 */ /* 0x000f220000000800 */
[----:B-----5:R-:W-:Y:S01]  /*da10*/  FADD.FTZ R11, R211, R8 ;  /* 0x00000008d30b7221 */ /* 0x020fe20000010000 */
[----:B------:R-:W-:-:S06]  /*da20*/  FFMA.FTZ R197, R61, R37, -R10 ;  /* 0x000000253dc57223 */ /* 0x000fcc000001080a */
[----:B------:R-:W5:Y:S01]  /*da30*/  MUFU.EX2 R207, R207 ;  /* 0x000000cf00cf7308 */ /* 0x000f620000000800 */
[----:B0-----:R-:W-:Y:S01]  /*da40*/  FADD.FTZ R4, R208, R5 ;  /* 0x00000005d0047221 */ /* 0x001fe20000010000 */
[----:B------:R-:W-:-:S06]  /*da50*/  FFMA.FTZ R194, R30, R37, -R9 ;  /* 0x000000251ec27223 */ /* 0x000fcc0000010809 */
[----:B------:R-:W0:Y:S01]  /*da60*/  MUFU.EX2 R205, R205 ;  /* 0x000000cd00cd7308 */ /* 0x000e220000000800 */
[----:B-1----:R-:W-:Y:S01]  /*da70*/  FADD.FTZ R11, R216, R11 ;  /* 0x0000000bd80b7221 */ /* 0x002fe20000010000 */
[----:B------:R-:W-:-:S06]  /*da80*/  FFMA.FTZ R196, R59, R37, -R10 ;  /* 0x000000253bc47223 */ /* 0x000fcc000001080a */
[----:B------:R-:W1:Y:S01]  /*da90*/  MUFU.EX2 R203, R203 ;  /* 0x000000cb00cb7308 */ /* 0x000e620000000800 */
[----:B--2---:R-:W-:Y:S01]  /*daa0*/  FADD.FTZ R5, R209, R4 ;  /* 0x00000004d1057221 */ /* 0x004fe20000010000 */
[----:B------:R-:W-:-:S06]  /*dab0*/  FFMA.FTZ R195, R29, R37, -R9 ;  /* 0x000000251dc37223 */ /* 0x000fcc0000010809 */
        /* <DEDUP_REMOVED lines=44> */
[----:B0-----:R-:W-:-:S06]  /*dd80*/  FADD.FTZ R5, R199, R8 ;  /* 0x00000008c7057221 */ /* 0x001fcc0000010000 */
[----:B------:R-:W0:Y:S01]  /*dd90*/  MUFU.EX2 R178, R178 ;  /* 0x000000b200b27308 */ /* 0x000e220000000800 */
[-C--:B------:R-:W-:Y:S01]  /*dda0*/  FFMA.FTZ R18, R43, R37.reuse, -R10 ;  /* 0x000000252b127223 */ /* 0x080fe2000001080a */
[----:B------:R-:W-:-:S06]  /*ddb0*/  FFMA.FTZ R159, R33, R37, -R9 ;  /* 0x00000025219f7223 */ /* 0x000fcc0000010809 */
[----:B------:R-:W5:Y:S01]  /*ddc0*/  MUFU.EX2 R186, R186 ;  /* 0x000000ba00ba7308 */ /* 0x000f620000000800 */
[----:B-1----:R-:W-:Y:S01]  /*ddd0*/  FADD.FTZ R11, R185, R4 ;  /* 0x00000004b90b7221 */ /* 0x002fe20000010000 */
[----:B--2---:R-:W-:-:S06]  /*dde0*/  FADD.FTZ R4, R188, R5 ;  /* 0x00000005bc047221 */ /* 0x004fcc0000010000 */
[----:B------:R-:W1:Y:S01]  /*ddf0*/  MUFU.EX2 R181, R181 ;  /* 0x000000b500b57308 */ /* 0x000e620000000800 */
[-C--:B------:R-:W-:Y:S01]  /*de00*/  FFMA.FTZ R14, R41, R37.reuse, -R10 ;  /* 0x00000025290e7223 */ /* 0x080fe2000001080a */
[----:B------:R-:W-:-:S06]  /*de10*/  FFMA.FTZ R20, R34, R37, -R9 ;  /* 0x0000002522147223 */ /* 0x000fcc0000010809 */
[----:B------:R-:W2:Y:S01]  /*de20*/  MUFU.EX2 R187, R187 ;  /* 0x000000bb00bb7308 */ /* 0x000ea20000000800 */
[----:B---3--:R-:W-:Y:S01]  /*de30*/  FADD.FTZ R11, R184, R11 ;  /* 0x0000000bb80b7221 */ /* 0x008fe20000010000 */
[----:B----4-:R-:W-:-:S06]  /*de40*/  FADD.FTZ R5, R189, R4 ;  /* 0x00000004bd057221 */ /* 0x010fcc0000010000 */
[----:B------:R-:W3:Y:S01]  /*de50*/  MUFU.EX2 R15, R15 ;  /* 0x0000000f000f7308 */ /* 0x000ee20000000800 */
[-C--:B------:R-:W-:Y:S01]  /*de60*/  FFMA.FTZ R19, R39, R37.reuse, -R10 ;  /* 0x0000002527137223 */ /* 0x080fe2000001080a */
[----:B------:R-:W-:-:S06]  /*de70*/  FFMA.FTZ R21, R35, R37, -R9 ;  /* 0x0000002523157223 */ /* 0x000fcc0000010809 */
[----:B------:R-:W4:Y:S01]  /*de80*/  MUFU.EX2 R158, R158 ;  /* 0x0000009e009e7308 */ /* 0x000f220000000800 */
[----:B0-----:R-:W-:Y:S01]  /*de90*/  FADD.FTZ R4, R178, R11 ;  /* 0x0000000bb2047221 */ /* 0x001fe20000010000 */
[----:B-----5:R-:W-:-:S06]  /*dea0*/  FADD.FTZ R8, R186, R5 ;  /* 0x00000005ba087221 */ /* 0x020fcc0000010000 */
[----:B------:R-:W0:Y:S08]  /*deb0*/  MUFU.EX2 R18, R18 ;  /* 0x0000001200127308 */ /* 0x000e300000000800 */
[----:B------:R-:W5:Y:S01]  /*dec0*/  MUFU.EX2 R159, R159 ;  /* 0x0000009f009f7308 */ /* 0x000f620000000800 */
[----:B-1----:R-:W-:Y:S01]  /*ded0*/  FADD.FTZ R4, R181, R4 ;  /* 0x00000004b5047221 */ /* 0x002fe20000010000 */
[----:B--2---:R-:W-:-:S06]  /*dee0*/  FADD.FTZ R5, R187, R8 ;  /* 0x00000008bb057221 */ /* 0x004fcc0000010000 */
[----:B------:R-:W1:Y:S08]  /*def0*/  MUFU.EX2 R14, R14 ;  /* 0x0000000e000e7308 */ /* 0x000e700000000800 */
[----:B------:R-:W2:Y:S01]  /*df00*/  MUFU.EX2 R20, R20 ;  /* 0x0000001400147308 */ /* 0x000ea20000000800 */
[----:B---3--:R-:W-:Y:S01]  /*df10*/  FADD.FTZ R9, R15, R4 ;  /* 0x000000040f097221 */ /* 0x008fe20000010000 */
[----:B----4-:R-:W-:-:S06]  /*df20*/  FADD.FTZ R4, R158, R5 ;  /* 0x000000059e047221 */ /* 0x010fcc0000010000 */
[----:B------:R-:W3:Y:S08]  /*df30*/  MUFU.EX2 R19, R19 ;  /* 0x0000001300137308 */ /* 0x000ef00000000800 */
[----:B------:R-:W4:Y:S01]  /*df40*/  MUFU.EX2 R21, R21 ;  /* 0x0000001500157308 */ /* 0x000f220000000800 */
[----:B0-----:R-:W-:Y:S01]  /*df50*/  FADD.FTZ R9, R18, R9 ;  /* 0x0000000912097221 */ /* 0x001fe20000010000 */
[----:B-----5:R-:W-:-:S03]  /*df60*/  FADD.FTZ R5, R159, R4 ;  /* 0x000000049f057221 */ /* 0x020fc60000010000 */
[----:B-1----:R-:W-:Y:S01]  /*df70*/  FADD.FTZ R8, R14, R9 ;  /* 0x000000090e087221 */ /* 0x002fe20000010000 */
[----:B--2---:R-:W-:-:S03]  /*df80*/  FADD.FTZ R4, R20, R5 ;  /* 0x0000000514047221 */ /* 0x004fc60000010000 */
[----:B---3--:R-:W-:Y:S01]  /*df90*/  FADD.FTZ R8, R19, R8 ;  /* 0x0000000813087221 */ /* 0x008fe20000010000 */
[----:B------:R-:W-:Y:S01]  /*dfa0*/  STL [R1+0x234], R6 ;  /* 0x0002340601007387 */ /* 0x000fe20000100800 */
[----:B----4-:R-:W-:-:S05]  /*dfb0*/  FADD.FTZ R9, R21, R4 ;  /* 0x0000000415097221 */ /* 0x010fca0000010000 */
[----:B------:R-:W-:Y:S04]  /*dfc0*/  STL.64 [R1+0x240], R8 ;  /* 0x0002400801007387 */ /* 0x000fe80000100a00 */
[----:B------:R-:W2:Y:S01]  /*dfd0*/  LD.E R10, desc[UR56][R16.64+0x260] ;  /* 0x00026038100a7980 */ /* 0x000ea2000c101900 */
[----:B------:R-:W-:-:S04]  /*dfe0*/  UIADD3 UR4, UP0, UR49, 0x260, URZ ;  /* 0x0000026031047890 */ /* 0x000fc8000ff1e03f */
[----:B------:R-:W-:Y:S02]  /*dff0*/  ULOP3.LUT UR5, UR4, 0x4, URZ, 0xfc, !UPT ;  /* 0x0000000404057892 */ /* 0x000fe4000f8efc3f */
[----:B------:R-:W-:-:S04]  /*e000*/  UIADD3.X UR6, URZ, UR48, URZ, UP0, !UPT ;  /* 0x000000303f067290 */ /* 0x000fc800087fe43f */
[----:B------:R-:W-:Y:S02]  /*e010*/  IMAD.U32 R4, RZ, RZ, UR5 ;  /* 0x00000005ff047e24 */ /* 0x000fe4000f8e00ff */
[----:B------:R-:W-:Y:S02]  /*e020*/  IMAD.U32 R5, RZ, RZ, UR6 ;  /* 0x00000006ff057e24 */ /* 0x000fe4000f8e00ff */
[----:B--2---:R-:W-:-:S05]  /*e030*/  FMUL.FTZ R11, R12, R10 ;  /* 0x0000000a0c0b7220 */ /* 0x004fca0000410000 */
[----:B------:R0:W-:Y:S04]  /*e040*/  ST.E desc[UR56][R16.64+0x260], R11 ;  /* 0x0002600b10007985 */ /* 0x0001e8000c101938 */
[----:B------:R-:W2:Y:S02]  /*e050*/  LD.E R10, desc[UR56][R4.64] ;  /* 0x00000038040a7980 */ /* 0x000ea4000c101900 */
[----:B--2---:R-:W-:-:S05]  /*e060*/  FMUL.FTZ R13, R12, R10 ;  /* 0x0000000a0c0d7220 */ /* 0x004fca0000410000 */
[----:B------:R1:W-:Y:S04]  /*e070*/  ST.E desc[UR56][R4.64], R13 ;  /* 0x0000000d04007985 */ /* 0x0003e8000c101938 */
        /* <DEDUP_REMOVED lines=62> */
[----:B------:R-:W-:-:S06]  /*e460*/  ULOP3.LUT UR5, UR4, 0x8, URZ, 0xfc, !UPT ;  /* 0x0000000804057892 */ /* 0x000fcc000f8efc3f */
[----:B------:R-:W-:Y:S02]  /*e470*/  IMAD.U32 R10, RZ, RZ, UR5 ;  /* 0x00000005ff0a7e24 */ /* 0x000fe4000f8e00ff */
[C---:B--2---:R-:W-:Y:S01]  /*e480*/  FMUL.FTZ R11, R12.reuse, R11 ;  /* 0x0000000b0c0b7220 */ /* 0x044fe20000410000 */
[----:B---3--:R-:W-:-:S04]  /*e490*/  FMUL.FTZ R143, R12, R143 ;  /* 0x0000008f0c8f7220 */ /* 0x008fc80000410000 */
[----:B------:R0:W-:Y:S01]  /*e4a0*/  ST.E desc[UR56][R16.64+0x2a0], R11 ;  /* 0x0002a00b10007985 */ /* 0x0001e2000c101938 */
[C---:B----4-:R-:W-:Y:S01]  /*e4b0*/  FMUL.FTZ R9, R12.reuse, R9 ;  /* 0x000000090c097220 */ /* 0x050fe20000410000 */
[C---:B-----5:R-:W-:Y:S01]  /*e4c0*/  FMUL.FTZ R25, R12.reuse, R25 ;  /* 0x000000190c197220 */ /* 0x060fe20000410000 */
[C---:B------:R-:W-:Y:S01]  /*e4d0*/  FMUL.FTZ R27, R12.reuse, R27 ;  /* 0x0000001b0c1b7220 */ /* 0x040fe20000410000 */
[----:B0-----:R-:W-:Y:S02]  /*e4e0*/  IMAD.U32 R11, RZ, RZ, UR6 ;  /* 0x00000006ff0b7e24 */ /* 0x001fe4000f8e00ff */
        /* <DEDUP_REMOVED lines=118> */
[----:B------:R-:W1:Y:S01]  /*ec50*/  LD.E R6, desc[UR56][R10.64] ;  /* 0x000000380a067980 */ /* 0x000e62000c101900 */
[----:B------:R-:W-:Y:S01]  /*ec60*/  ULOP3.LUT UR4, UR4, 0xc, URZ, 0xfc, !UPT ;  /* 0x0000000c04047892 */ /* 0x000fe2000f8efc3f */
[----:B0-----:R-:W-:-:S05]  /*ec70*/  IMAD.U32 R9, RZ, RZ, UR6 ;  /* 0x00000006ff097e24 */ /* 0x001fca000f8e00ff */
[----:B------:R-:W-:Y:S02]  /*ec80*/  IMAD.U32 R8, RZ, RZ, UR4 ;  /* 0x00000004ff087e24 */ /* 0x000fe4000f8e00ff */
[----:B-1----:R-:W-:-:S05]  /*ec90*/  FMUL.FTZ R13, R31, R6 ;  /* 0x000000061f0d7220 */ /* 0x002fca0000410000 */
[----:B------:R0:W-:Y:S04]  /*eca0*/  ST.E desc[UR56][R10.64], R13 ;  /* 0x0000000d0a007985 */ /* 0x0001e8000c101938 */
[----:B------:R-:W2:Y:S02]  /*ecb0*/  LD.E R6, desc[UR56][R8.64] ;  /* 0x0000003808067980 */ /* 0x000ea4000c101900 */
[----:B--2---:R-:W-:-:S05]  /*ecc0*/  FMUL.FTZ R25, R31, R6 ;  /* 0x000000061f197220 */ /* 0x004fca0000410000 */
[----:B------:R1:W-:Y:S04]  /*ecd0*/  ST.E desc[UR56][R8.64], R25 ;  /* 0x0000001908007985 */ /* 0x0003e8000c101938 */
[----:B------:R-:W2:Y:S04]  /*ece0*/  LD.E R142, desc[UR56][R16.64+0x45c] ;  /* 0x00045c38108e7980 */ /* 0x000ea8000c101900 */
[----:B------:R-:W0:Y:S04]  /*ecf0*/  LD.E R6, desc[UR56][R16.64+0x278] ;  /* 0x0002783810067980 */ /* 0x000e28000c101900 */
[----:B------:R-:W1:Y:S04]  /*ed00*/  LD.E R12, desc[UR56][R16.64+0x27c] ;  /* 0x00027c38100c7980 */ /* 0x000e68000c101900 */
        /* <DEDUP_REMOVED lines=59> */
[C---:B--2---:R-:W-:Y:S01]  /*f0c0*/  FMUL.FTZ R37, R31.reuse, R142 ;  /* 0x0000008e1f257220 */ /* 0x044fe20000410000 */
[----:B0-----:R-:W-:-:S04]  /*f0d0*/  FMUL.FTZ R13, R31, R6 ;  /* 0x000000061f0d7220 */ /* 0x001fc80000410000 */
[----:B------:R0:W-:Y:S01]  /*f0e0*/  ST.E desc[UR56][R16.64+0x45c], R37 ;  /* 0x00045c2510007985 */ /* 0x0001e2000c101938 */
[C---:B-1----:R-:W-:Y:S01]  /*f0f0*/  FMUL.FTZ R25, R31.reuse, R12 ;  /* 0x0000000c1f197220 */ /* 0x042fe20000410000 */
[C---:B---3--:R-:W-:Y:S01]  /*f100*/  FMUL.FTZ R27, R31.reuse, R24 ;  /* 0x000000181f1b7220 */ /* 0x048fe20000410000 */
[C---:B----4-:R-:W-:Y:S01]  /*f110*/  FMUL.FTZ R29, R31.reuse, R26 ;  /* 0x0000001a1f1d7220 */ /* 0x050fe20000410000 */
[C---:B-----5:R-:W-:Y:S01]  /*f120*/  FMUL.FTZ R33, R31.reuse, R28 ;  /* 0x0000001c1f217220 */ /* 0x060fe20000410000 */
[C---:B------:R-:W-:Y:S01]  /*f130*/  FMUL.FTZ R35, R31.reuse, R30 ;  /* 0x0000001e1f237220 */ /* 0x040fe20000410000 */
[C---:B0-----:R-:W-:Y:S01]  /*f140*/  FMUL.FTZ R37, R31.reuse, R34 ;  /* 0x000000221f257220 */ /* 0x041fe20000410000 */
[C---:B------:R-:W-:Y:S01]  /*f150*/  FMUL.FTZ R39, R31.reuse, R36 ;  /* 0x000000241f277220 */ /* 0x040fe20000410000 */
[C---:B------:R-:W-:Y:S01]  /*f160*/  FMUL.FTZ R41, R31.reuse, R38 ;  /* 0x000000261f297220 */ /* 0x040fe20000410000 */
[C---:B------:R-:W-:Y:S01]  /*f170*/  FMUL.FTZ R43, R31.reuse, R40 ;  /* 0x000000281f2b7220 */ /* 0x040fe20000410000 */
        /* <DEDUP_REMOVED lines=100> */
[----:B------:R-:W-:Y:S01]  /*f7c0*/  FMUL.FTZ R31, R31, R140 ;  /* 0x0000008c1f1f7220 */ /* 0x000fe20000410000 */
[----:B------:R-:W-:Y:S04]  /*f7d0*/  ST.E desc[UR56][R16.64+0x3e8], R13 ;  /* 0x0003e80d10007985 */ /* 0x000fe8000c101938 */
        /* <DEDUP_REMOVED lines=9> */
[----:B------:R4:W-:Y:S01]  /*f870*/  ST.E desc[UR56][R16.64+0x458], R31 ;  /* 0x0004581f10007985 */ /* 0x0009e2000c101938 */
[----:B------:R1:W-:Y:S06]  /*f880*/  BAR.SYNC.DEFER_BLOCKING R176, 0x100 ;  /* 0x000400b00000751d */ /* 0x0003ec0000010000 */
[----:B0-----:R-:W5:Y:S04]  /*f890*/  LD.E R25, desc[UR56][R16.64+0x260] ;  /* 0x0002603810197980 */ /* 0x001f68000c101900 */
[----:B------:R-:W4:Y:S04]  /*f8a0*/  LD.E R221, desc[UR56][R16.64+0x218] ;  /* 0x0002183810dd7980 */ /* 0x000f28000c101900 */
[----:B------:R-:W4:Y:S04]  /*f8b0*/  LD.E.64 R12, desc[UR56][R16.64+0xa8] ;  /* 0x0000a838100c7980 */ /* 0x000f28000c101b00 */
[----:B-----5:R0:W-:Y:S04]  /*f8c0*/  ST.E desc[UR56][R16.64+0x260], R25 ;  /* 0x0002601910007985 */ /* 0x0201e8000c101938 */
[----:B-1----:R-:W5:Y:S04]  /*f8d0*/  LD.E R27, desc[UR56][R4.64] ;  /* 0x00000038041b7980 */ /* 0x002f68000c101900 */
[----:B-----5:R1:W-:Y:S04]  /*f8e0*/  ST.E desc[UR56][R4.64], R27 ;  /* 0x0000001b04007985 */ /* 0x0203e8000c101938 */
[----:B--2---:R-:W2:Y:S04]  /*f8f0*/  LD.E R29, desc[UR56][R10.64] ;  /* 0x000000380a1d7980 */ /* 0x004ea8000c101900 */
[----:B--2---:R2:W-:Y:S04]  /*f900*/  ST.E desc[UR56][R10.64], R29 ;  /* 0x0000001d0a007985 */ /* 0x0045e8000c101938 */
[----:B---3--:R-:W3:Y:S04]  /*f910*/  LD.E R33, desc[UR56][R8.64] ;  /* 0x0000003808217980 */ /* 0x008ee8000c101900 */
[----:B---3--:R3:W-:Y:S04]  /*f920*/  ST.E desc[UR56][R8.64], R33 ;  /* 0x0000002108007985 */ /* 0x0087e8000c101938 */
[----:B----4-:R-:W4:Y:S04]  /*f930*/  LD.E R31, desc[UR56][R16.64+0x270] ;  /* 0x00027038101f7980 */ /* 0x010f28000c101900 */
[----:B------:R-:W5:Y:S04]  /*f940*/  LD.E R35, desc[UR56][R16.64+0x274] ;  /* 0x0002743810237980 */ /* 0x000f68000c101900 */
[----:B0-----:R-:W5:Y:S04]  /*f950*/  LD.E R25, desc[UR56][R16.64+0x278] ;  /* 0x0002783810197980 */ /* 0x001f68000c101900 */
[----:B------:R-:W5:Y:S04]  /*f960*/  LD.E R37, desc[UR56][R16.64+0x27c] ;  /* 0x00027c3810257980 */ /* 0x000f68000c101900 */
[----:B------:R-:W5:Y:S04]  /*f970*/  LD.E R39, desc[UR56][R16.64+0x280] ;  /* 0x0002803810277980 */ /* 0x000f68000c101900 */
[----:B------:R-:W5:Y:S04]  /*f980*/  LD.E R41, desc[UR56][R16.64+0x284] ;  /* 0x0002843810297980 */ /* 0x000f68000c101900 */
[----:B-1----:R-:W5:Y:S04]  /*f990*/  LD.E R27, desc[UR56][R16.64+0x288] ;  /* 0x00028838101b7980 */ /* 0x002f68000c101900 */
[----:B------:R-:W5:Y:S04]  /*f9a0*/  LD.E R43, desc[UR56][R16.64+0x28c] ;  /* 0x00028c38102b7980 */ /* 0x000f68000c101900 */
[----:B--2---:R-:W2:Y:S04]  /*f9b0*/  LD.E R29, desc[UR56][R16.64+0x290] ;  /* 0x00029038101d7980 */ /* 0x004ea8000c101900 */
[----:B------:R-:W2:Y:S04]  /*f9c0*/  LD.E R45, desc[UR56][R16.64+0x294] ;  /* 0x00029438102d7980 */ /* 0x000ea8000c101900 */
[----:B---3--:R-:W3:Y:S04]  /*f9d0*/  LD.E R33, desc[UR56][R16.64+0x298] ;  /* 0x0002983810217980 */ /* 0x008ee8000c101900 */
        /* <DEDUP_REMOVED lines=123> */
[----:B---3--:R-:W-:Y:S04]  /*10190*/  ST.E desc[UR56][R16.64+0x298], R33 ;  /* 0x0002982110007985 */ /* 0x008fe8000c101938 */
        /* <DEDUP_REMOVED lines=113> */
[----:B0-----:R-:W5:Y:S04]  /*108b0*/  LDL R6, [R1+0x88] ;  /* 0x0000880001067983 */ /* 0x001f680000100800 */
[----:B-1----:R-:W5:Y:S04]  /*108c0*/  LD.E R24, desc[UR56][R16.64+0x260] ;  /* 0x0002603810187980 */ /* 0x002f68000c101900 */
        /* <DEDUP_REMOVED lines=137> */
[----:B------:R-:W-:Y:S01]  /*11160*/  IMAD.MOV.U32 R7, RZ, RZ, R13 ;  /* 0x000000ffff077224 */ /* 0x000fe200078e000d */
[----:B--2---:R-:W-:-:S06]  /*11170*/  WARPGROUP.ARRIVE ;  /* 0x00000000000079c5 */ /* 0x004fcc0000000000 */
[----:B------:R-:W-:Y:S01]  /*11180*/  HGMMA.64x256x16.F32.BF16 R24, R172, gdesc[UR4].tnspB, R24, UP0, gsb0 ;  /* 0x43e00004ac187df0 */ /* 0x000fe2000b801818 */
[----:B------:R-:W-:Y:S02]  /*11190*/  R2UR UR6, R6 ;  /* 0x00000000060672ca */ /* 0x000fe400000e0000 */
[----:B------:R-:W-:Y:S01]  /*111a0*/  R2UR UR7, R7 ;  /* 0x00000000070772ca */ /* 0x000fe200000e0000 */
[----:B------:R-:W-:Y:S02]  /*111b0*/  VIADD R6, R12, 0x100 ;  /* 0x000001000c067836 */ /* 0x000fe40000000000 */
[----:B------:R-:W-:Y:S01]  /*111c0*/  IMAD.MOV.U32 R7, RZ, RZ, R13 ;  /* 0x000000ffff077224 */ /* 0x000fe200078e000d */
[----:B------:R-:W-:Y:S02]  /*111d0*/  WARPGROUP.DEPBAR.LE gsb0, 0x0 ;  /* 0x00008000000079c5 */ /* 0x000fe40000010000 */
[----:B------:R-:W-:Y:S01]  /*111e0*/  ST.E desc[UR56][R16.64+0x260], R24 ;  /* 0x0002601810007985 */ /* 0x000fe2000c101938 */
[----:B------:R-:W-:-:S02]  /*111f0*/  F2FP.BF16.F32.PACK_AB R172, R217, R220 ;  /* 0x000000dcd9ac723e */ /* 0x000fc400000010ff */
[----:B------:R-:W-:Y:S01]  /*11200*/  F2FP.BF16.F32.PACK_AB R174, R216, R211 ;  /* 0x000000d3d8ae723e */ /* 0x000fe200000010ff */
[----:B------:R-:W-:Y:S01]  /*11210*/  ST.E desc[UR56][R4.64], R25 ;  /* 0x0000001904007985 */ /* 0x000fe2000c101938 */
        /* <DEDUP_REMOVED lines=130> */
[----:B------:R-:W-:Y:S01]  /*11a40*/  R2UR UR6, R6 ;  /* 0x00000000060672ca */ /* 0x000fe200000e0000 */
[----:B------:R-:W-:Y:S01]  /*11a50*/  STL [R1+0x88], R2 ;  /* 0x0000880201007387 */ /* 0x000fe20000100800 */
        /* <DEDUP_REMOVED lines=281> */
[----:B------:R-:W-:Y:S01]  /*12bf0*/  VIADD R12, R12, 0x280 ;  /* 0x000002800c0c7836 */ /* 0x000fe20000000000 */
[----:B------:R-:W-:Y:S02]  /*12c00*/  WARPGROUP.DEPBAR.LE gsb0, 0x0 ;  /* 0x00008000000079c5 */ /* 0x000fe40000010000 */
[----:B------:R-:W-:Y:S01]  /*12c10*/  ST.E desc[UR56][R16.64+0x260], R24 ;  /* 0x0002601810007985 */ /* 0x000fe2000c101938 */
[----:B------:R-:W-:Y:S02]  /*12c20*/  F2FP.BF16.F32.PACK_AB R172, R184, R185 ;  /* 0x000000b9b8ac723e */ /* 0x000fe400000010ff */
[----:B------:R-:W-:Y:S01]  /*12c30*/  F2FP.BF16.F32.PACK_AB R174, R181, R178 ;  /* 0x000000b2b5ae723e */ /* 0x000fe200000010ff */
[----:B------:R-:W-:Y:S01]  /*12c40*/  ST.E desc[UR56][R4.64], R25 ;  /* 0x0000001904007985 */ /* 0x000fe2000c101938 */
        /* <DEDUP_REMOVED lines=398> */
[----:B------:R-:W-:Y:S04]  /*14530*/  STL [R1+0x88], R2 ;  /* 0x0000880201007387 */ /* 0x000fe80000100800 */
[----:B------:R-:W3:Y:S04]  /*14540*/  LD.E R7, desc[UR56][R16.64+0x260] ;  /* 0x0002603810077980 */ /* 0x000ee8000c101900 */
[----:B---3--:R3:W-:Y:S04]  /*14550*/  ST.E desc[UR56][R16.64+0x260], R7 ;  /* 0x0002600710007985 */ /* 0x0087e8000c101938 */
[----:B------:R-:W4:Y:S04]  /*14560*/  LD.E R13, desc[UR56][R4.64] ;  /* 0x00000038040d7980 */ /* 0x000f28000c101900 */
[----:B----4-:R4:W-:Y:S04]  /*14570*/  ST.E desc[UR56][R4.64], R13 ;  /* 0x0000000d04007985 */ /* 0x0109e8000c101938 */
[----:B------:R-:W5:Y:S04]  /*14580*/  LD.E R15, desc[UR56][R10.64] ;  /* 0x000000380a0f7980 */ /* 0x000f68000c101900 */
[----:B-----5:R5:W-:Y:S04]  /*14590*/  ST.E desc[UR56][R10.64], R15 ;  /* 0x0000000f0a007985 */ /* 0x020be8000c101938 */
[----:B------:R-:W2:Y:S04]  /*145a0*/  LD.E R19, desc[UR56][R8.64] ;  /* 0x0000003808137980 */ /* 0x000ea8000c101900 */
[----:B--2---:R2:W-:Y:S04]  /*145b0*/  ST.E desc[UR56][R8.64], R19 ;  /* 0x0000001308007985 */ /* 0x0045e8000c101938 */
[----:B------:R-:W2:Y:S04]  /*145c0*/  LD.E R21, desc[UR56][R16.64+0x270] ;  /* 0x0002703810157980 */ /* 0x000ea8000c101900 */
[----:B0-----:R-:W2:Y:S04]  /*145d0*/  LD.E R25, desc[UR56][R16.64+0x274] ;  /* 0x0002743810197980 */ /* 0x001ea8000c101900 */
[----:B-1----:R-:W2:Y:S04]  /*145e0*/  LD.E R27, desc[UR56][R16.64+0x278] ;  /* 0x00027838101b7980 */ /* 0x002ea8000c101900 */
[----:B------:R-:W2:Y:S04]  /*145f0*/  LD.E R29, desc[UR56][R16.64+0x27c] ;  /* 0x00027c38101d7980 */ /* 0x000ea8000c101900 */
[----:B---3--:R-:W3:Y:S04]  /*14600*/  LD.E R7, desc[UR56][R16.64+0x280] ;  /* 0x0002803810077980 */ /* 0x008ee8000c101900 */
[----:B------:R-:W3:Y:S04]  /*14610*/  LD.E R31, desc[UR56][R16.64+0x284] ;  /* 0x00028438101f7980 */ /* 0x000ee8000c101900 */
[----:B----4-:R-:W4:Y:S04]  /*14620*/  LD.E R5, desc[UR56][R16.64+0x288] ;  /* 0x0002883810057980 */ /* 0x010f28000c101900 */
[----:B------:R-:W4:Y:S04]  /*14630*/  LD.E R13, desc[UR56][R16.64+0x28c] ;  /* 0x00028c38100d7980 */ /* 0x000f28000c101900 */
[----:B-----5:R-:W5:Y:S04]  /*14640*/  LD.E R11, desc[UR56][R16.64+0x290] ;  /* 0x00029038100b7980 */ /* 0x020f68000c101900 */
[----:B------:R-:W5:Y:S04]  /*14650*/  LD.E R15, desc[UR56][R16.64+0x294] ;  /* 0x00029438100f7980 */ /* 0x000f68000c101900 */
[----:B--2---:R-:W2:Y:S04]  /*14660*/  LD.E R9, desc[UR56][R16.64+0x298] ;  /* 0x0002983810097980 */ /* 0x004ea8000c101900 */
        /* <DEDUP_REMOVED lines=113> */
[----:B------:R0:W-:Y:S04]  /*14d80*/  ST.E desc[UR56][R16.64+0x270], R21 ;  /* 0x0002701510007985 */ /* 0x0001e8000c101938 */
[----:B------:R0:W-:Y:S04]  /*14d90*/  ST.E desc[UR56][R16.64+0x274], R25 ;  /* 0x0002741910007985 */ /* 0x0001e8000c101938 */
[----:B------:R0:W-:Y:S04]  /*14da0*/  ST.E desc[UR56][R16.64+0x278], R27 ;  /* 0x0002781b10007985 */ /* 0x0001e8000c101938 */
[----:B------:R0:W-:Y:S04]  /*14db0*/  ST.E desc[UR56][R16.64+0x27c], R29 ;  /* 0x00027c1d10007985 */ /* 0x0001e8000c101938 */
[----:B---3--:R0:W-:Y:S04]  /*14dc0*/  ST.E desc[UR56][R16.64+0x280], R7 ;  /* 0x0002800710007985 */ /* 0x0081e8000c101938 */
[----:B------:R0:W-:Y:S04]  /*14dd0*/  ST.E desc[UR56][R16.64+0x284], R31 ;  /* 0x0002841f10007985 */ /* 0x0001e8000c101938 */
[----:B----4-:R0:W-:Y:S04]  /*14de0*/  ST.E desc[UR56][R16.64+0x288], R5 ;  /* 0x0002880510007985 */ /* 0x0101e8000c101938 */
[----:B------:R0:W-:Y:S04]  /*14df0*/  ST.E desc[UR56][R16.64+0x28c], R13 ;  /* 0x00028c0d10007985 */ /* 0x0001e8000c101938 */
[----:B-----5:R0:W-:Y:S04]  /*14e00*/  ST.E desc[UR56][R16.64+0x290], R11 ;  /* 0x0002900b10007985 */ /* 0x0201e8000c101938 */
[----:B------:R0:W-:Y:S04]  /*14e10*/  ST.E desc[UR56][R16.64+0x294], R15 ;  /* 0x0002940f10007985 */ /* 0x0001e8000c101938 */
[----:B--2---:R0:W-:Y:S04]  /*14e20*/  ST.E desc[UR56][R16.64+0x298], R9 ;  /* 0x0002980910007985 */ /* 0x0041e8000c101938 */
        /* <DEDUP_REMOVED lines=121> */
.L_x_2915:
[----:B------:R-:W-:Y:S05]  /*155c0*/  BSYNC B0 ;  /* 0x0000000000007941 */ /* 0x000fea0003800000 */
.L_x_2914:
[C---:B------:R-:W-:Y:S01]  /*155d0*/  ISETP.GT.AND P0, PT, R0.reuse, R3, PT ;  /* 0x000000030000720c */ /* 0x040fe20003f04270 */
[----:B------:R-:W-:-:S12]  /*155e0*/  VIADD R0, R0, 0xffffffff ;  /* 0xffffffff00007836 */ /* 0x000fd80000000000 */
[----:B------:R-:W-:Y:S05]  /*155f0*/  @P0 BRA `(.L_x_2916) ;  /* 0xffffff4c00c80947 */ /* 0x000fea000383ffff */
[----:B01----:R-:W2:Y:S02]  /*15600*/  LDL R2, [R1+0x70] ;  /* 0x0000700001027983 */ /* 0x003ea40000100800 */
[----:B--2---:R-:W-:-:S07]  /*15610*/  IMAD.SHL.U32 R2, R2, 0x80, RZ ;  /* 0x0000008002027824 */ /* 0x004fce00078e00ff */
.L_x_2889:
[----:B------:R-:W0:Y:S01]  /*15620*/  LDC R6, c[0x0][0xadc] ;  /* 0x0002b700ff067b82 */ /* 0x000e220000000800 */
[----:B------:R-:W-:Y:S01]  /*15630*/  IADD3 R157, R157, 0x80, -R156 ;  /* 0x000000809d9d7810 */ /* 0x000fe20007ffe89c */
[----:B------:R-:W-:-:S04]  /*15640*/  ULDC UR4, c[0x0][0xad4] ;  /* 0x0002b50000047ab9 */ /* 0x000fc80000000800 */
[----:B------:R-:W-:-:S04]  /*15650*/  IMAD.IADD R157, R157, 0x1, R2 ;  /* 0x000000019d9d7824 */ /* 0x000fc800078e0202 */
        /* <DEDUP_REMOVED lines=13> */
.L_x_2919:
[----:B------:R-:W-:-:S13]  /*15730*/  ISETP.NE.AND P0, PT, R6, 0x1, PT ;  /* 0x000000010600780c */ /* 0x000fda0003f05270 */
[----:B------:R-:W0:Y:S02]  /*15740*/  @P0 LDC.64 R4, c[0x0][0xae0] ;  /* 0x0002b800ff040b82 */ /* 0x000e240000000a00 */
[----:B0-----:R-:W-:-:S05]  /*15750*/  @P0 IMAD.HI.U32 R4, R157, R4, RZ ;  /* 0x000000049d040227 */ /* 0x001fca00078e00ff */
[----:B------:R-:W-:-:S07]  /*15760*/  @P0 SHF.R.U32.HI R157, RZ, R5, R4 ;  /* 0x00000005ff9d0219 */ /* 0x000fce0000011604 */
.L_x_2920:
[----:B------:R-:W-:Y:S05]  /*15770*/  BSYNC B0 ;  /* 0x0000000000007941 */ /* 0x000fea0003800000 */
.L_x_2918:
[----:B------:R-:W-:-:S05]  /*15780*/  IMAD R157, R157, R6, RZ ;  /* 0x000000069d9d7224 */ /* 0x000fca00078e02ff */
[----:B------:R-:W-:-:S07]  /*15790*/  VIMNMX R2, R2, R157, !PT ;  /* 0x0000009d02027248 */ /* 0x000fce0007fe0100 */
.L_x_2917:
[----:B------:R-:W-:-:S04]  /*157a0*/  VIADD R2, R2, 0x5f ;  /* 0x0000005f02027836 */ /* 0x000fc80000000000 */
[----:B------:R-:W-:-:S05]  /*157b0*/  IMAD.HI R2, R2, 0x2aaaaaab, RZ ;  /* 0x2aaaaaab02027827 */ /* 0x000fca00078e02ff */
[----:B------:R-:W-:-:S04]  /*157c0*/  SHF.R.U32.HI R3, RZ, 0x1f, R2 ;  /* 0x0000001fff037819 */ /* 0x000fc80000011602 */
[----:B------:R-:W-:-:S04]  /*157d0*/  LEA.HI.SX32 R3, R2, R3, 0x1c ;  /* 0x0000000302037211 */ /* 0x000fc800078fe2ff */
[----:B------:R-:W-:-:S04]  /*157e0*/  VIMNMX R4, R164, R3, !PT ;  /* 0x00000003a4047248 */ /* 0x000fc80007fe0100 */
[----:B------:R-:W-:-:S13]  /*157f0*/  ISETP.GE.AND P0, PT, R0, R4, PT ;  /* 0x000000040000720c */ /* 0x000fda0003f06270 */
[----:B------:R-:W-:Y:S05]  /*15800*/  @!P0 BRA `(.L_x_2921) ;  /* 0x0000009c00908947 */ /* 0x000fea0003800000 */
[----:B------:R0:W5:Y:S01]  /*15810*/  LDL.64 R2, [R1+0x178] ;  /* 0x0001780001027983 */ /* 0x0001620000100a00 */
[----:B------:R-:W-:-:S07]  /*15820*/  IMAD.MOV.U32 R5, RZ, RZ, R0 ;  /* 0x000000ffff057224 */ /* 0x000fce00078e0000 */
.L_x_2938:
        /* <DEDUP_REMOVED lines=24> */
.L_x_2923:
[----:B------:R-:W-:Y:S05]  /*159b0*/  BSYNC B0 ;  /* 0x0000000000007941 */ /* 0x000fea0003800000 */
.L_x_2922:
        /* <DEDUP_REMOVED lines=13> */
.L_x_2925:
[----:B------:R-:W-:Y:S05]  /*15a90*/  BSYNC B0 ;  /* 0x0000000000007941 */ /* 0x000fea0003800000 */
.L_x_2924:
        /* <DEDUP_REMOVED lines=8> */
.L_x_2927:
[----:B------:R-:W-:Y:S05]  /*15b20*/  BSYNC B0 ;  /* 0x0000000000007941 */ /* 0x000fea0003800000 */
.L_x_2926:
        /* <DEDUP_REMOVED lines=59> */
.L_x_2930:
[----:B------:R-:W-:Y:S05]  /*15ee0*/  BSYNC B0 ;  /* 0x0000000000007941 */ /* 0x000fea0003800000 */
.L_x_2929:
        /* <DEDUP_REMOVED lines=10> */
.L_x_2932:
[----:B------:R-:W-:Y:S05]  /*15f90*/  BSYNC B0 ;  /* 0x0000000000007941 */ /* 0x000fea0003800000 */
.L_x_2931:
[----:B------:R-:W-:Y:S04]  /*15fa0*/  BSSY B0, `(.L_x_2933) ;  /* 0x0000006000007945 */ /* 0x000fe80003800000 */
[----:B--2---:R-:W-:Y:S05]  /*15fb0*/  @P1 BRA `(.L_x_2934) ;  /* 0x0000000000101947 */ /* 0x004fea0003800000 */
[----:B-----5:R-:W-:Y:S01]  /*15fc0*/  IMAD R6, R6, 0x8, R9 ;  /* 0x0000000806067824 */ /* 0x020fe200078e0209 */
[----:B-1----:R-:W-:-:S04]  /*15fd0*/  SHF.L.U32 R7, R8, 0x1f, RZ ;  /* 0x0000001f08077819 */ /* 0x002fc800000006ff */
[----:B------:R-:W1:Y:S02]  /*15fe0*/  SYNCS.PHASECHK.TRANS64.TRYWAIT P1, [R6+URZ], R7 ;  /* 0x00000007060075a7 */ /* 0x000e64000802017f */
[----:B-1----:R-:W-:Y:S05]  /*15ff0*/  @!P1 BRA `(.L_x_2935) ;  /* 0x000001f800209947 */ /* 0x002fea0003800000 */
.L_x_2934:
[----:B------:R-:W-:Y:S05]  /*16000*/  BSYNC B0 ;  /* 0x0000000000007941 */ /* 0x000fea0003800000 */
.L_x_2933:
[----:B------:R-:W2:Y:S04]  /*16010*/  LDL R9, [R1+0x90] ;  /* 0x0000900001097983 */ /* 0x000ea80000100800 */
[----:B------:R-:W3:Y:S04]  /*16020*/  LD.E R19, desc[UR56][R2.64] ;  /* 0x0000003802137980 */ /* 0x000ee8000c101900 */
[----:B------:R-:W3:Y:S04]  /*16030*/  LDL.64 R72, [R1+0x118] ;  /* 0x0001180001487983 */ /* 0x000ee80000100a00 */
[----:B-1---5:R-:W4:Y:S04]  /*16040*/  LDL.64 R6, [R1+0x110] ;  /* 0x0001100001067983 */ /* 0x022f280000100a00 */
        /* <DEDUP_REMOVED lines=179> */
[----:B-1----:R-:W-:Y:S01]  /*16b80*/  LOP3.LUT R74, R74, 0x7f, RZ, 0xc0, !PT ;  /* 0x0000007f4a4a7812 */ /* 0x002fe200078ec0ff */
[----:B------:R-:W-:Y:S03]  /*16b90*/  STL [R1+0x90], R0 ;  /* 0x0000900001007387 */ /* 0x000fe60000100800 */
[----:B------:R-:W-:Y:S01]  /*16ba0*/  ISETP.NE.AND P2, PT, R74, RZ, PT ;  /* 0x000000ff4a00720c */ /* 0x000fe20003f45270 */
        /* <DEDUP_REMOVED lines=22> */
[----:B------:R-:W4:Y:S04]  /*16d10*/  LD.E R21, desc[UR56][R16.64+0x250] ;  /* 0x0002503810157980 */ /* 0x000f28000c101900 */
[----:B--2---:R-:W2:Y:S04]  /*16d20*/  LD.E.64 R6, desc[UR56][R16.64+0x230] ;  /* 0x0002303810067980 */ /* 0x004ea8000c101b00 */
        /* <DEDUP_REMOVED lines=61> */
[----:B------:R-:W-:-:S04]  /*17100*/  FMUL.FTZ R18, R28, R12 ;  /* 0x0000000c1c127220 */ /* 0x000fc80000410000 */
[----:B------:R-:W2:Y:S01]  /*17110*/  MUFU.TANH R9, R9 ;  /* 0x0000000900097308 */ /* 0x000ea20000002400 */
[-C--:B------:R-:W-:Y:S01]  /*17120*/  FMUL.FTZ R28, R29, R12.reuse ;  /* 0x0000000c1d1c7220 */ /* 0x080fe20000410000 */
[----:B------:R-:W-:-:S06]  /*17130*/  FMUL.FTZ R32, R32, R12 ;  /* 0x0000000c20207220 */ /* 0x000fcc0000410000 */
[----:B------:R-:W3:Y:S01]  /*17140*/  MUFU.TANH R11, R11 ;  /* 0x0000000b000b7308 */ /* 0x000ee20000002400 */
[-C--:B------:R-:W-:Y:S01]  /*17150*/  FMUL.FTZ R76, R33, R12.reuse ;  /* 0x0000000c214c7220 */ /* 0x080fe20000410000 */
[-C--:B------:R-:W-:Y:S01]  /*17160*/  FMUL.FTZ R36, R36, R12.reuse ;  /* 0x0000000c24247220 */ /* 0x080fe20000410000 */
[-C--:B------:R-:W-:Y:S01]  /*17170*/  FMUL.FTZ R82, R37, R12.reuse ;  /* 0x0000000c25527220 */ /* 0x080fe20000410000 */
[-C--:B------:R-:W-:Y:S01]  /*17180*/  FMUL.FTZ R84, R40, R12.reuse ;  /* 0x0000000c28547220 */ /* 0x080fe20000410000 */
[-C--:B------:R-:W-:Y:S01]  /*17190*/  FMUL.FTZ R86, R41, R12.reuse ;  /* 0x0000000c29567220 */ /* 0x080fe20000410000 */
[-C--:B------:R-:W-:Y:S01]  /*171a0*/  FMUL.FTZ R88, R44, R12.reuse ;  /* 0x0000000c2c587220 */ /* 0x080fe20000410000 */
[----:B------:R-:W-:Y:S01]  /*171b0*/  FMUL.FTZ R90, R45, R12 ;  /* 0x0000000c2d5a7220 */ /* 0x000fe20000410000 */
[----:B------:R-:W0:Y:S01]  /*171c0*/  MUFU.TANH R18, R18 ;  /* 0x0000001200127308 */ /* 0x000e220000002400 */
        /* <DEDUP_REMOVED lines=8> */
[----:B---3--:R-:W-:Y:S01]  /*17250*/  FMNMX.FTZ R13, R11, R14, !PT ;  /* 0x0000000e0b0d7209 */ /* 0x008fe20007810000 */
[-C--:B------:R-:W-:Y:S01]  /*17260*/  FMUL.FTZ R102, R69, R12.reuse ;  /* 0x0000000c45667220 */ /* 0x080fe20000410000 */
[-C--:B------:R-:W-:Y:S01]  /*17270*/  FMUL.FTZ R10, R26, R12.reuse ;  /* 0x0000000c1a0a7220 */ /* 0x080fe20000410000 */
[-C--:B------:R-:W-:Y:S01]  /*17280*/  FMUL.FTZ R8, R27, R12.reuse ;  /* 0x0000000c1b087220 */ /* 0x080fe20000410000 */
[-C--:B------:R-:W-:Y:S01]  /*17290*/  FMUL.FTZ R142, R30, R12.reuse ;  /* 0x0000000c1e8e7220 */ /* 0x080fe20000410000 */
[-C--:B------:R-:W-:Y:S01]  /*172a0*/  FMUL.FTZ R146, R31, R12.reuse ;  /* 0x0000000c1f927220 */ /* 0x080fe20000410000 */
[-C--:B------:R-:W-:Y:S01]  /*172b0*/  FMUL.FTZ R220, R34, R12.reuse ;  /* 0x0000000c22dc7220 */ /* 0x080fe20000410000 */
[----:B------:R-:W3:Y:S01]  /*172c0*/  MUFU.TANH R32, R32 ;  /* 0x0000002000207308 */ /* 0x000ee20000002400 */
[----:B0-----:R-:W-:Y:S01]  /*172d0*/  FMNMX.FTZ R13, R18, R13, !PT ;  /* 0x0000000d120d7209 */ /* 0x001fe20007810000 */
[-C--:B------:R-:W-:Y:S01]  /*172e0*/  FMUL.FTZ R208, R35, R12.reuse ;  /* 0x0000000c23d07220 */ /* 0x080fe20000410000 */
[-C--:B------:R-:W-:Y:S01]  /*172f0*/  FMUL.FTZ R206, R38, R12.reuse ;  /* 0x0000000c26ce7220 */ /* 0x080fe20000410000 */
[-C--:B------:R-:W-:Y:S01]  /*17300*/  FMUL.FTZ R198, R39, R12.reuse ;  /* 0x0000000c27c67220 */ /* 0x080fe20000410000 */
[-C--:B------:R-:W-:Y:S01]  /*17310*/  FMUL.FTZ R190, R42, R12.reuse ;  /* 0x0000000c2abe7220 */ /* 0x080fe20000410000 */
[-C--:B------:R-:W-:Y:S01]  /*17320*/  FMUL.FTZ R174, R43, R12.reuse ;  /* 0x0000000c2bae7220 */ /* 0x080fe20000410000 */
[-C--:B------:R-:W-:Y:S01]  /*17330*/  FMUL.FTZ R15, R46, R12.reuse ;  /* 0x0000000c2e0f7220 */ /* 0x080fe20000410000 */
[----:B------:R-:W0:Y:S01]  /*17340*/  MUFU.TANH R76, R76 ;  /* 0x0000004c004c7308 */ /* 0x000e220000002400 */
[----:B--2---:R-:W-:Y:S01]  /*17350*/  FMNMX.FTZ R13, R28, R13, !PT ;  /* 0x0000000d1c0d7209 */ /* 0x004fe20007810000 */
[-C--:B------:R-:W-:Y:S01]  /*17360*/  FMUL.FTZ R178, R50, R12.reuse ;  /* 0x0000000c32b27220 */ /* 0x080fe20000410000 */
[-C--:B------:R-:W-:Y:S01]  /*17370*/  FMUL.FTZ R188, R51, R12.reuse ;  /* 0x0000000c33bc7220 */ /* 0x080fe20000410000 */
[-C--:B------:R-:W-:Y:S01]  /*17380*/  FMUL.FTZ R200, R54, R12.reuse ;  /* 0x0000000c36c87220 */ /* 0x080fe20000410000 */
[-C--:B------:R-:W-:Y:S01]  /*17390*/  FMUL.FTZ R224, R55, R12.reuse ;  /* 0x0000000c37e07220 */ /* 0x080fe20000410000 */
[-C--:B------:R-:W-:Y:S01]  /*173a0*/  FMUL.FTZ R226, R58, R12.reuse ;  /* 0x0000000c3ae27220 */ /* 0x080fe20000410000 */
[-C--:B------:R-:W-:Y:S01]  /*173b0*/  FMUL.FTZ R228, R59, R12.reuse ;  /* 0x0000000c3be47220 */ /* 0x080fe20000410000 */
        /* <DEDUP_REMOVED lines=10> */
[----:B------:R-:W-:Y:S01]  /*17460*/  FMUL.FTZ R40, R52, R12 ;  /* 0x0000000c34287220 */ /* 0x000fe20000410000 */
[----:B------:R-:W4:Y:S04]  /*17470*/  LD.E R33, desc[UR56][R16.64+0x288] ;  /* 0x0002883810217980 */ /* 0x000f28000c101900 */
[----:B------:R-:W4:Y:S01]  /*17480*/  LD.E R37, desc[UR56][R16.64+0x28c] ;  /* 0x00028c3810257980 */ /* 0x000f22000c101900 */
[----:B------:R-:W0:Y:S01]  /*17490*/  MUFU.TANH R84, R84 ;  /* 0x0000005400547308 */ /* 0x000e220000002400 */
[----:B--2---:R-:W-:-:S02]  /*174a0*/  FMNMX.FTZ R13, R36, R13, !PT ;  /* 0x0000000d240d7209 */ /* 0x004fc40007810000 */
[----:B------:R-:W2:Y:S05]  /*174b0*/  LD.E R41, desc[UR56][R16.64+0x2ac] ;  /* 0x0002ac3810297980 */ /* 0x000eaa000c101900 */
[----:B------:R-:W1:Y:S01]  /*174c0*/  MUFU.TANH R86, R86 ;  /* 0x0000005600567308 */ /* 0x000e620000002400 */
[----:B---3--:R-:W-:Y:S01]  /*174d0*/  FMNMX.FTZ R13, R82, R13, !PT ;  /* 0x0000000d520d7209 */ /* 0x008fe20007810000 */
[----:B------:R-:W-:Y:S01]  /*174e0*/  FMUL.FTZ R44, R49, R12 ;  /* 0x0000000c312c7220 */ /* 0x000fe20000410000 */
[----:B------:R-:W3:Y:S05]  /*174f0*/  LD.E R45, desc[UR56][R16.64+0x2bc] ;  /* 0x0002bc38102d7980 */ /* 0x000eea000c101900 */
[----:B------:R-:W1:Y:S01]  /*17500*/  MUFU.TANH R88, R88 ;  /* 0x0000005800587308 */ /* 0x000e620000002400 */
[----:B0-----:R-:W-:-:S07]  /*17510*/  FMNMX.FTZ R13, R84, R13, !PT ;  /* 0x0000000d540d7209 */ /* 0x001fce0007810000 */
[----:B------:R-:W0:Y:S01]  /*17520*/  MUFU.TANH R90, R90 ;  /* 0x0000005a005a7308 */ /* 0x000e220000002400 */
[----:B-1----:R-:W-:Y:S01]  /*17530*/  FMNMX.FTZ R13, R86, R13, !PT ;  /* 0x0000000d560d7209 */ /* 0x002fe20007810000 */
[----:B------:R-:W-:-:S06]  /*17540*/  FMUL.FTZ R48, R53, R12 ;  /* 0x0000000c35307220 */ /* 0x000fcc0000410000 */
[----:B------:R-:W1:Y:S01]  /*17550*/  MUFU.TANH R92, R92 ;  /* 0x0000005c005c7308 */ /* 0x000e620000002400 */
[----:B------:R-:W-:Y:S01]  /*17560*/  FMNMX.FTZ R13, R88, R13, !PT ;  /* 0x0000000d580d7209 */ /* 0x000fe20007810000 */
[----:B------:R-:W-:Y:S01]  /*17570*/  FMUL.FTZ R52, R56, R12 ;  /* 0x0000000c38347220 */ /* 0x000fe20000410000 */
[----:B------:R-:W2:Y:S04]  /*17580*/  LD.E R60, desc[UR56][R16.64+0x2e0] ;  /* 0x0002e038103c7980 */ /* 0x000ea8000c101900 */
[----:B------:R-:W3:Y:S01]  /*17590*/  LD.E R57, desc[UR56][R16.64+0x2ec] ;  /* 0x0002ec3810397980 */ /* 0x000ee2000c101900 */
[----:B------:R-:W1:Y:S01]  /*175a0*/  MUFU.TANH R44, R44 ;  /* 0x0000002c002c7308 */ /* 0x000e620000002400 */
[----:B0-----:R-:W-:-:S07]  /*175b0*/  FMNMX.FTZ R13, R90, R13, !PT ;  /* 0x0000000d5a0d7209 */ /* 0x001fce0007810000 */
[----:B------:R-:W-:Y:S01]  /*175c0*/  MUFU.TANH R74, R74 ;  /* 0x0000004a004a7308 */ /* 0x000fe20000002400 */
[----:B------:R-:W-:Y:S01]  /*175d0*/  FMUL.FTZ R14, R65, R12 ;  /* 0x0000000c410e7220 */ /* 0x000fe20000410000 */
[----:B------:R-:W2:Y:S04]  /*175e0*/  LD.E R26, desc[UR56][R16.64+0x240] ;  /* 0x00024038101a7980 */ /* 0x000ea8000c101900 */
[----:B------:R-:W3:Y:S02]  /*175f0*/  LD.E R30, desc[UR56][R16.64+0x274] ;  /* 0x00027438101e7980 */ /* 0x000ee4000c101900 */
[----:B------:R-:W0:Y:S01]  /*17600*/  MUFU.TANH R40, R40 ;  /* 0x0000002800287308 */ /* 0x000e220000002400 */
[----:B-1----:R-:W-:Y:S01]  /*17610*/  FMNMX.FTZ R13, R92, R13, !PT ;  /* 0x0000000d5c0d7209 */ /* 0x002fe20007810000 */
[----:B------:R-:W3:Y:S04]  /*17620*/  LD.E R34, desc[UR56][R16.64+0x280] ;  /* 0x0002803810227980 */ /* 0x000ee8000c101900 */
[----:B------:R-:W3:Y:S02]  /*17630*/  LD.E R38, desc[UR56][R16.64+0x284] ;  /* 0x0002843810267980 */ /* 0x000ee4000c101900 */
[----:B------:R-:W1:Y:S01]  /*17640*/  MUFU.TANH R48, R48 ;  /* 0x0000003000307308 */ /* 0x000e620000002400 */
[----:B------:R-:W-:Y:S01]  /*17650*/  FMNMX.FTZ R13, R44, R13, !PT ;  /* 0x0000000d2c0d7209 */ /* 0x000fe20007810000 */
[----:B------:R-:W3:Y:S04]  /*17660*/  LD.E R42, desc[UR56][R16.64+0x290] ;  /* 0x00029038102a7980 */ /* 0x000ee8000c101900 */
[----:B------:R-:W3:Y:S02]  /*17670*/  LD.E R46, desc[UR56][R16.64+0x294] ;  /* 0x00029438102e7980 */ /* 0x000ee4000c101900 */
[----:B------:R-:W1:Y:S01]  /*17680*/  MUFU.TANH R52, R52 ;  /* 0x0000003400347308 */ /* 0x000e620000002400 */
[----:B0-----:R-:W-:Y:S01]  /*17690*/  FMNMX.FTZ R13, R40, R13, !PT ;  /* 0x0000000d280d7209 */ /* 0x001fe20007810000 */
[----:B------:R-:W3:Y:S04]  /*176a0*/  LD.E R50, desc[UR56][R16.64+0x2b0] ;  /* 0x0002b03810327980 */ /* 0x000ee8000c101900 */
        /* <DEDUP_REMOVED lines=23> */
[----:B------:R-:W3:Y:S03]  /*17820*/  LD.E R35, desc[UR56][R16.64+0x298] ;  /* 0x0002983810237980 */ /* 0x000ee6000c101900 */
[----:B------:R-:W-:Y:S01]  /*17830*/  FMNMX.FTZ R13, R14, R13, !PT ;  /* 0x0000000d0e0d7209 */ /* 0x000fe20007810000 */
[----:B------:R-:W3:Y:S03]  /*17840*/  LD.E R51, desc[UR56][R16.64+0x29c] ;  /* 0x00029c3810337980 */ /* 0x000ee6000c101900 */
[----:B0-----:R-:W-:Y:S01]  /*17850*/  FMNMX.FTZ R13, R100, R13, !PT ;  /* 0x0000000d640d7209 */ /* 0x001fe20007810000 */
[----:B------:R-:W0:Y:S01]  /*17860*/  MUFU.TANH R10, R10 ;  /* 0x0000000a000a7308 */ /* 0x000e220000002400 */
[----:B------:R-:W3:Y:S04]  /*17870*/  LD.E R49, desc[UR56][R16.64+0x2a8] ;  /* 0x0002a83810317980 */ /* 0x000ee8000c101900 */
[----:B------:R-:W3:Y:S01]  /*17880*/  LD.E R43, desc[UR56][R16.64+0x2c8] ;  /* 0x0002c838102b7980 */ /* 0x000ee2000c101900 */
[----:B-1----:R-:W-:-:S02]  /*17890*/  FMNMX.FTZ R19, R102, R13, !PT ;  /* 0x0000000d66137209 */ /* 0x002fc40007810000 */
[----:B------:R-:W1:Y:S01]  /*178a0*/  MUFU.TANH R8, R8 ;  /* 0x0000000800087308 */ /* 0x000e620000002400 */
[----:B------:R-:W3:Y:S04]  /*178b0*/  LD.E R63, desc[UR56][R16.64+0x2cc] ;  /* 0x0002cc38103f7980 */ /* 0x000ee8000c101900 */
[----:B------:R-:W0:Y:S03]  /*178c0*/  SHFL.BFLY PT, R20, R19, 0x2, 0x1f ;  /* 0x0c401f0013147f89 */ /* 0x000e2600000e0000 */
[----:B------:R-:W1:Y:S01]  /*178d0*/  MUFU.TANH R142, R142 ;  /* 0x0000008e008e7308 */ /* 0x000e620000002400 */
[----:B------:R-:W3:Y:S04]  /*178e0*/  LD.E R55, desc[UR56][R16.64+0x2d8] ;  /* 0x0002d83810377980 */ /* 0x000ee8000c101900 */
[----:B------:R-:W3:Y:S03]  /*178f0*/  LD.E R59, desc[UR56][R16.64+0x2e8] ;  /* 0x0002e838103b7980 */ /* 0x000ee6000c101900 */
[----:B------:R-:W1:Y:S01]  /*17900*/  MUFU.TANH R146, R146 ;  /* 0x0000009200927308 */ /* 0x000e620000002400 */
[----:B------:R-:W3:Y:S04]  /*17910*/  LD.E R53, desc[UR56][R16.64+0x2f8] ;  /* 0x0002f83810357980 */ /* 0x000ee8000c101900 */
[----:B------:R-:W3:Y:S03]  /*17920*/  LD.E R71, desc[UR56][R16.64+0x318] ;  /* 0x0003183810477980 */ /* 0x000ee6000c101900 */
[----:B------:R-:W1:Y:S01]  /*17930*/  MUFU.TANH R220, R220 ;  /* 0x000000dc00dc7308 */ /* 0x000e620000002400 */
[----:B------:R-:W3:Y:S01]  /*17940*/  LD.E R67, desc[UR56][R16.64+0x31c] ;  /* 0x00031c3810437980 */ /* 0x000ee2000c101900 */
[----:B0-----:R-:W-:-:S03]  /*17950*/  FMNMX.FTZ R13, R19, R20, !PT ;  /* 0x00000014130d7209 */ /* 0x001fc60007810000 */
[----:B------:R-:W3:Y:S04]  /*17960*/  LD.E R65, desc[UR56][R16.64+0x328] ;  /* 0x0003283810417980 */ /* 0x000ee8000c101900 */
[----:B------:R-:W0:Y:S01]  /*17970*/  SHFL.BFLY PT, R24, R13, 0x1, 0x1f ;  /* 0x0c201f000d187f89 */ /* 0x000e2200000e0000 */
[----:B------:R-:W1:Y:S08]  /*17980*/  MUFU.TANH R208, R208 ;  /* 0x000000d000d07308 */ /* 0x000e700000002400 */
[----:B------:R-:W1:Y:S01]  /*17990*/  MUFU.TANH R206, R206 ;  /* 0x000000ce00ce7308 */ /* 0x000e620000002400 */
[----:B0-----:R-:W-:-:S02]  /*179a0*/  FMNMX.FTZ R25, R13, R24, !PT ;  /* 0x000000180d197209 */ /* 0x001fc40007810000 */
[----:B------:R-:W-:-:S04]  /*179b0*/  FMNMX.FTZ R13, R10, R7, !PT ;  /* 0x000000070a0d7209 */ /* 0x000fc80007810000 */
[----:B-1----:R-:W-:Y:S01]  /*179c0*/  FMNMX.FTZ R13, R8, R13, !PT ;  /* 0x0000000d080d7209 */ /* 0x002fe20007810000 */
[----:B------:R-:W0:Y:S03]  /*179d0*/  MUFU.TANH R198, R198 ;  /* 0x000000c600c67308 */ /* 0x000e260000002400 */
[----:B------:R-:W-:-:S04]  /*179e0*/  FMNMX.FTZ R13, R142, R13, !PT ;  /* 0x0000000d8e0d7209 */ /* 0x000fc80007810000 */
[----:B------:R-:W-:Y:S01]  /*179f0*/  FMNMX.FTZ R13, R146, R13, !PT ;  /* 0x0000000d920d7209 */ /* 0x000fe20007810000 */
[----:B------:R-:W1:Y:S03]  /*17a00*/  MUFU.TANH R190, R190 ;  /* 0x000000be00be7308 */ /* 0x000e660000002400 */
[----:B------:R-:W-:Y:S01]  /*17a10*/  FMNMX.FTZ R13, R220, R13, !PT ;  /* 0x0000000ddc0d7209 */ /* 0x000fe20007810000 */
[----:B------:R-:W-:-:S04]  /*17a20*/  FMUL.FTZ R20, R47, R12 ;  /* 0x0000000c2f147220 */ /* 0x000fc80000410000 */
[----:B------:R-:W4:Y:S01]  /*17a30*/  MUFU.TANH R174, R174 ;  /* 0x000000ae00ae7308 */ /* 0x000f220000002400 */
[----:B------:R-:W-:-:S07]  /*17a40*/  FMNMX.FTZ R13, R208, R13, !PT ;  /* 0x0000000dd00d7209 */ /* 0x000fce0007810000 */
[----:B------:R-:W4:Y:S01]  /*17a50*/  MUFU.TANH R15, R15 ;  /* 0x0000000f000f7308 */ /* 0x000f220000002400 */
[----:B------:R-:W-:-:S07]  /*17a60*/  FMNMX.FTZ R13, R206, R13, !PT ;  /* 0x0000000dce0d7209 */ /* 0x000fce0007810000 */
[----:B------:R-:W-:Y:S01]  /*17a70*/  MUFU.TANH R178, R178 ;  /* 0x000000b200b27308 */ /* 0x000fe20000002400 */
[----:B0-----:R-:W-:-:S07]  /*17a80*/  FMNMX.FTZ R13, R198, R13, !PT ;  /* 0x0000000dc60d7209 */ /* 0x001fce0007810000 */
[----:B------:R-:W-:Y:S01]  /*17a90*/  MUFU.TANH R188, R188 ;  /* 0x000000bc00bc7308 */ /* 0x000fe20000002400 */
[----:B-1----:R-:W-:-:S07]  /*17aa0*/  FMNMX.FTZ R13, R190, R13, !PT ;  /* 0x0000000dbe0d7209 */ /* 0x002fce0007810000 */
        /* <DEDUP_REMOVED lines=13> */
[----:B----4-:R-:W-:-:S04]  /*17b80*/  FMNMX.FTZ R24, R174, R13, !PT ;  /* 0x0000000dae187209 */ /* 0x010fc80007810000 */
[----:B------:R-:W-:Y:S01]  /*17b90*/  FMNMX.FTZ R13, R15, R24, !PT ;  /* 0x000000180f0d7209 */ /* 0x000fe20007810000 */
[----:B------:R-:W-:Y:S04]  /*17ba0*/  ST.E desc[UR56][R16.64+0x230], R25 ;  /* 0x0002301910007985 */ /* 0x000fe8000c101938 */
[----:B------:R-:W4:Y:S04]  /*17bb0*/  LD.E R27, desc[UR56][R16.64+0x230] ;  /* 0x00023038101b7980 */ /* 0x000f28000c101900 */
[----:B------:R-:W3:Y:S01]  /*17bc0*/  LD.E R24, desc[UR56][R16.64+0x244] ;  /* 0x0002443810187980 */ /* 0x000ee2000c101900 */
        /* <DEDUP_REMOVED lines=15> */
[----:B----4-:R-:W-:-:S04]  /*17cc0*/  FMUL.FTZ R29, R27, R21 ;  /* 0x000000151b1d7220 */ /* 0x010fc80000410000 */
[-CC-:B------:R-:W-:Y:S01]  /*17cd0*/  FFMA.FTZ R157, R11, R21.reuse, -R29.reuse ;  /* 0x000000150b9d7223 */ /* 0x180fe2000001081d */
[-C--:B------:R-:W-:Y:S01]  /*17ce0*/  FFMA.FTZ R31, R100, R21.reuse, -R29 ;  /* 0x00000015641f7223 */ /* 0x080fe2000001081d */
[----:B------:R-:W-:Y:S01]  /*17cf0*/  FADD.FTZ R6, R6, -R27 ;  /* 0x8000001b06067221 */ /* 0x000fe20000010000 */
[-CC-:B------:R-:W-:Y:S01]  /*17d00*/  FFMA.FTZ R156, R9, R21.reuse, -R29.reuse ;  /* 0x00000015099c7223 */ /* 0x180fe2000001081d */
[-CC-:B------:R-:W-:Y:S01]  /*17d10*/  FFMA.FTZ R159, R18, R21.reuse, -R29.reuse ;  /* 0x00000015129f7223 */ /* 0x180fe2000001081d */
[-CC-:B------:R-:W-:Y:S01]  /*17d20*/  FFMA.FTZ R158, R28, R21.reuse, -R29.reuse ;  /* 0x000000151c9e7223 */ /* 0x180fe2000001081d */
[----:B--2---:R-:W0:Y:S01]  /*17d30*/  SHFL.BFLY PT, R11, R12, 0x2, 0x1f ;  /* 0x0c401f000c0b7f89 */ /* 0x004e2200000e0000 */
[-C--:B------:R-:W-:Y:S02]  /*17d40*/  FMUL.FTZ R6, R6, R21.reuse ;  /* 0x0000001506067220 */ /* 0x080fe40000410000 */
        /* <DEDUP_REMOVED lines=15> */
[--C-:B------:R-:W-:Y:S01]  /*17e40*/  FFMA.FTZ R173, R52, R21, -R29.reuse ;  /* 0x0000001534ad7223 */ /* 0x100fe2000001081d */
[----:B0-----:R-:W-:Y:S01]  /*17e50*/  FMNMX.FTZ R11, R12, R11, !PT ;  /* 0x0000000b0c0b7209 */ /* 0x001fe20007810000 */
[-CC-:B------:R-:W-:Y:S01]  /*17e60*/  FFMA.FTZ R172, R74, R21.reuse, -R29.reuse ;  /* 0x000000154aac7223 */ /* 0x180fe2000001081d */
[----:B------:R0:W1:Y:S01]  /*17e70*/  MUFU.EX2 R25, R6 ;  /* 0x0000000600197308 */ /* 0x0000620000000800 */
[-CC-:B------:R-:W-:Y:S01]  /*17e80*/  FFMA.FTZ R18, R72, R21.reuse, -R29.reuse ;  /* 0x0000001548127223 */ /* 0x180fe2000001081d */
[-CC-:B------:R-:W-:Y:S01]  /*17e90*/  FFMA.FTZ R19, R78, R21.reuse, -R29.reuse ;  /* 0x000000154e137223 */ /* 0x180fe2000001081d */
[----:B------:R-:W2:Y:S01]  /*17ea0*/  SHFL.BFLY PT, R12, R11, 0x1, 0x1f ;  /* 0x0c201f000b0c7f89 */ /* 0x000ea200000e0000 */
[-CC-:B------:R-:W-:Y:S01]  /*17eb0*/  FFMA.FTZ R13, R80, R21.reuse, -R29.reuse ;  /* 0x00000015500d7223 */ /* 0x180fe2000001081d */
[----:B------:R-:W-:-:S02]  /*17ec0*/  FFMA.FTZ R14, R14, R21, -R29 ;  /* 0x000000150e0e7223 */ /* 0x000fc4000001081d */
[----:B------:R-:W4:Y:S01]  /*17ed0*/  LD.E R27, desc[UR56][R16.64+0x45c] ;  /* 0x00045c38101b7980 */ /* 0x000f22000c101900 */
[----:B------:R-:W-:Y:S03]  /*17ee0*/  MUFU.EX2 R158, R158 ;  /* 0x0000009e009e7308 */ /* 0x000fe60000000800 */
[----:B------:R-:W4:Y:S04]  /*17ef0*/  LD.E R28, desc[UR56][R16.64+0x454] ;  /* 0x00045438101c7980 */ /* 0x000f28000c101900 */
[----:B0-----:R-:W4:Y:S01]  /*17f00*/  LD.E R6, desc[UR56][R16.64+0x260] ;  /* 0x0002603810067980 */ /* 0x001f22000c101900 */
[----:B------:R-:W-:Y:S01]  /*17f10*/  MUFU.EX2 R204, R204 ;  /* 0x000000cc00cc7308 */ /* 0x000fe20000000800 */
[----:B-1----:R-:W-:-:S02]  /*17f20*/  FFMA.FTZ R26, R25, R26, R156 ;  /* 0x0000001a191a7223 */ /* 0x002fc4000001009c */
[----:B------:R-:W4:Y:S04]  /*17f30*/  LD.E R36, desc[UR56][R16.64+0x264] ;  /* 0x0002643810247980 */ /* 0x000f28000c101900 */
[----:B------:R-:W4:Y:S01]  /*17f40*/  LD.E R32, desc[UR56][R16.64+0x270] ;  /* 0x0002703810207980 */ /* 0x000f22000c101900 */
[----:B--2---:R-:W-:Y:S01]  /*17f50*/  FMNMX.FTZ R100, R11, R12, !PT ;  /* 0x0000000c0b647209 */ /* 0x004fe20007810000 */
[----:B------:R-:W-:Y:S02]  /*17f60*/  MUFU.EX2 R9, R9 ;  /* 0x0000000900097308 */ /* 0x000fe40000000800 */
[----:B------:R-:W2:Y:S02]  /*17f70*/  LD.E R44, desc[UR56][R16.64+0x2a0] ;  /* 0x0002a038102c7980 */ /* 0x000ea4000c101900 */
[----:B------:R-:W-:Y:S01]  /*17f80*/  FADD.FTZ R112, R7, -R100 ;  /* 0x8000006407707221 */ /* 0x000fe20000010000 */
[-C--:B------:R-:W-:Y:S01]  /*17f90*/  FMUL.FTZ R87, R100, R21.reuse ;  /* 0x0000001564577220 */ /* 0x080fe20000410000 */
[-C--:B------:R-:W-:Y:S01]  /*17fa0*/  FFMA.FTZ R12, R102, R21.reuse, -R29 ;  /* 0x00000015660c7223 */ /* 0x080fe2000001081d */
[----:B------:R-:W-:Y:S01]  /*17fb0*/  FADD.FTZ R26, R157, R26 ;  /* 0x0000001a9d1a7221 */ /* 0x000fe20000010000 */
[----:B------:R-:W-:Y:S01]  /*17fc0*/  FMUL.FTZ R112, R21, R112 ;  /* 0x0000007015707220 */ /* 0x000fe20000410000 */
        /* <DEDUP_REMOVED lines=13> */
[----:B------:R-:W3:Y:S01]  /*180a0*/  MUFU.EX2 R211, R211 ;  /* 0x000000d300d37308 */ /* 0x000ee20000000800 */
[-CC-:B------:R-:W-:Y:S01]  /*180b0*/  FFMA.FTZ R181, R228, R21.reuse, -R87.reuse ;  /* 0x00000015e4b57223 */ /* 0x180fe20000010857 */
[-CC-:B------:R-:W-:Y:S01]  /*180c0*/  FFMA.FTZ R175, R232, R21.reuse, -R87.reuse ;  /* 0x00000015e8af7223 */ /* 0x180fe20000010857 */
[-CC-:B------:R-:W-:Y:S01]  /*180d0*/  FFMA.FTZ R236, R236, R21.reuse, -R87.reuse ;  /* 0x00000015ecec7223 */ /* 0x180fe20000010857 */
[-CC-:B------:R-:W-:Y:S01]  /*180e0*/  FFMA.FTZ R10, R83, R21.reuse, -R87.reuse ;  /* 0x00000015530a7223 */ /* 0x180fe20000010857 */
[----:B------:R-:W-:Y:S01]  /*180f0*/  FADD.FTZ R127, R159, R26 ;  /* 0x0000001a9f7f7221 */ /* 0x000fe20000010000 */
[----:B------:R-:W2:Y:S02]  /*18100*/  LD.E R40, desc[UR56][R16.64+0x2a4] ;  /* 0x0002a43810287980 */ /* 0x000ea4000c101900 */
[----:B------:R-:W0:Y:S01]  /*18110*/  MUFU.EX2 R216, R216 ;  /* 0x000000d800d87308 */ /* 0x000e220000000800 */
[-CC-:B------:R-:W-:Y:S01]  /*18120*/  FFMA.FTZ R206, R198, R21.reuse, -R87.reuse ;  /* 0x00000015c6ce7223 */ /* 0x180fe20000010857 */
[-CC-:B------:R-:W-:Y:S01]  /*18130*/  FFMA.FTZ R198, R190, R21.reuse, -R87.reuse ;  /* 0x00000015bec67223 */ /* 0x180fe20000010857 */
[----:B------:R-:W2:Y:S04]  /*18140*/  LD.E R48, desc[UR56][R16.64+0x2b4] ;  /* 0x0002b43810307980 */ /* 0x000ea8000c101900 */
[----:B------:R-:W2:Y:S01]  /*18150*/  LD.E R52, desc[UR56][R16.64+0x2c4] ;  /* 0x0002c43810347980 */ /* 0x000ea2000c101900 */
[----:B------:R-:W1:Y:S01]  /*18160*/  MUFU.EX2 R8, R8 ;  /* 0x0000000800087308 */ /* 0x000e620000000800 */
[-CC-:B------:R-:W-:Y:S01]  /*18170*/  FFMA.FTZ R190, R178, R21.reuse, -R87.reuse ;  /* 0x00000015b2be7223 */ /* 0x180fe20000010857 */
[-CC-:B------:R-:W-:Y:S01]  /*18180*/  FFMA.FTZ R188, R200, R21.reuse, -R87.reuse ;  /* 0x00000015c8bc7223 */ /* 0x180fe20000010857 */
[-CC-:B------:R-:W-:Y:S01]  /*18190*/  FFMA.FTZ R178, R226, R21.reuse, -R87.reuse ;  /* 0x00000015e2b27223 */ /* 0x180fe20000010857 */
[-CC-:B------:R-:W-:Y:S01]  /*181a0*/  FFMA.FTZ R174, R230, R21.reuse, -R87.reuse ;  /* 0x00000015e6ae7223 */ /* 0x180fe20000010857 */
[-CC-:B------:R-:W-:Y:S01]  /*181b0*/  FFMA.FTZ R20, R234, R21.reuse, -R87.reuse ;  /* 0x00000015ea147223 */ /* 0x180fe20000010857 */
[----:B------:R-:W2:Y:S02]  /*181c0*/  LD.E R72, desc[UR56][R16.64+0x310] ;  /* 0x0003103810487980 */ /* 0x000ea4000c101900 */
[----:B------:R-:W1:Y:S01]  /*181d0*/  MUFU.EX2 R209, R209 ;  /* 0x000000d100d17308 */ /* 0x000e620000000800 */
[----:B------:R-:W-:Y:S01]  /*181e0*/  FFMA.FTZ R15, R85, R21, -R87 ;  /* 0x00000015550f7223 */ /* 0x000fe20000010857 */
[----:B---3--:R-:W-:Y:S01]  /*181f0*/  FFMA.FTZ R21, R112, R24, R211 ;  /* 0x0000001870157223 */ /* 0x008fe200000100d3 */
[----:B------:R-:W3:Y:S04]  /*18200*/  LD.E R76, desc[UR56][R16.64+0x314] ;  /* 0x00031438104c7980 */ /* 0x000ee8000c101900 */
[----:B------:R-:W3:Y:S01]  /*18210*/  LD.E R74, desc[UR56][R16.64+0x320] ;  /* 0x00032038104a7980 */ /* 0x000ee2000c101900 */
[----:B------:R-:W1:Y:S01]  /*18220*/  MUFU.EX2 R207, R207 ;  /* 0x000000cf00cf7308 */ /* 0x000e620000000800 */
[----:B0-----:R-:W-:-:S02]  /*18230*/  FADD.FTZ R21, R216, R21 ;  /* 0x00000015d8157221 */ /* 0x001fc40000010000 */
[----:B------:R-:W3:Y:S04]  /*18240*/  LD.E R78, desc[UR56][R16.64+0x324] ;  /* 0x00032438104e7980 */ /* 0x000ee8000c101900 */
[----:B------:R-:W3:Y:S01]  /*18250*/  LD.E R88, desc[UR56][R16.64+0x330] ;  /* 0x0003303810587980 */ /* 0x000ee2000c101900 */
[----:B------:R-:W-:Y:S01]  /*18260*/  MUFU.EX2 R202, R202 ;  /* 0x000000ca00ca7308 */ /* 0x000fe20000000800 */
[----:B-1----:R-:W-:Y:S01]  /*18270*/  FADD.FTZ R24, R8, R21 ;  /* 0x0000001508187221 */ /* 0x002fe20000010000 */
[----:B------:R-:W-:Y:S01]  /*18280*/  FADD.FTZ R21, R158, R127 ;  /* 0x0000007f9e157221 */ /* 0x000fe20000010000 */
[----:B------:R-:W3:Y:S04]  /*18290*/  LD.E R80, desc[UR56][R16.64+0x334] ;  /* 0x0003343810507980 */ /* 0x000ee8000c101900 */
[----:B------:R-:W3:Y:S01]  /*182a0*/  LD.E R86, desc[UR56][R16.64+0x340] ;  /* 0x0003403810567980 */ /* 0x000ee2000c101900 */
[----:B------:R-:W0:Y:S01]  /*182b0*/  MUFU.EX2 R208, R208 ;  /* 0x000000d000d07308 */ /* 0x000e220000000800 */
[----:B------:R-:W-:Y:S01]  /*182c0*/  FADD.FTZ R24, R209, R24 ;  /* 0x00000018d1187221 */ /* 0x000fe20000010000 */
[----:B------:R-:W-:Y:S01]  /*182d0*/  FADD.FTZ R26, R204, R21 ;  /* 0x00000015cc1a7221 */ /* 0x000fe20000010000 */
[----:B------:R-:W3:Y:S04]  /*182e0*/  LD.E R84, desc[UR56][R16.64+0x344] ;  /* 0x0003443810547980 */ /* 0x000ee8000c101900 */
[----:B------:R-:W3:Y:S01]  /*182f0*/  LD.E R82, desc[UR56][R16.64+0x350] ;  /* 0x0003503810527980 */ /* 0x000ee2000c101900 */
[----:B------:R-:W-:Y:S03]  /*18300*/  MUFU.EX2 R203, R203 ;  /* 0x000000cb00cb7308 */ /* 0x000fe60000000800 */
[----:B------:R-:W3:Y:S04]  /*18310*/  LD.E R90, desc[UR56][R16.64+0x360] ;  /* 0x00036038105a7980 */ /* 0x000ee8000c101900 */
[----:B------:R-:W3:Y:S01]  /*18320*/  LD.E R92, desc[UR56][R16.64+0x374] ;  /* 0x00037438105c7980 */ /* 0x000ee2000c101900 */
[----:B------:R-:W1:Y:S01]  /*18330*/  MUFU.EX2 R205, R205 ;  /* 0x000000cd00cd7308 */ /* 0x000e620000000800 */
        /* <DEDUP_REMOVED lines=8> */
[----:B0-----:R-:W-:Y:S01]  /*183c0*/  FADD.FTZ R24, R208, R21 ;  /* 0x00000015d0187221 */ /* 0x001fe20000010000 */
[----:B------:R-:W-:Y:S01]  /*183d0*/  FADD.FTZ R26, R202, R137 ;  /* 0x00000089ca1a7221 */ /* 0x000fe20000010000 */
[----:B------:R-:W3:Y:S04]  /*183e0*/  LD.E R29, desc[UR56][R16.64+0x26c] ;  /* 0x00026c38101d7980 */ /* 0x000ee8000c101900 */
[----:B------:R-:W3:Y:S01]  /*183f0*/  LD.E R7, desc[UR56][R16.64+0x278] ;  /* 0x0002783810077980 */ /* 0x000ee2000c101900 */
[----:B------:R-:W-:Y:S03]  /*18400*/  MUFU.EX2 R197, R197 ;  /* 0x000000c500c57308 */ /* 0x000fe60000000800 */
[----:B------:R-:W3:Y:S05]  /*18410*/  LD.E R83, desc[UR56][R16.64+0x378] ;  /* 0x0003783810537980 */ /* 0x000eea000c101900 */
[----:B------:R-:W0:Y:S01]  /*18420*/  MUFU.EX2 R198, R198 ;  /* 0x000000c600c67308 */ /* 0x000e220000000800 */
[----:B-1----:R-:W-:Y:S01]  /*18430*/  FADD.FTZ R21, R205, R24 ;  /* 0x00000018cd157221 */ /* 0x002fe20000010000 */
[----:B------:R-:W-:Y:S01]  /*18440*/  FADD.FTZ R143, R203, R26 ;  /* 0x0000001acb8f7221 */ /* 0x000fe20000010000 */
[----:B------:R-:W3:Y:S05]  /*18450*/  LD.E R87, desc[UR56][R16.64+0x34c] ;  /* 0x00034c3810577980 */ /* 0x000eea000c101900 */
[----:B------:R-:W-:Y:S08]  /*18460*/  MUFU.EX2 R195, R195 ;  /* 0x000000c300c37308 */ /* 0x000ff00000000800 */
[----:B------:R-:W1:Y:S01]  /*18470*/  MUFU.EX2 R199, R199 ;  /* 0x000000c700c77308 */ /* 0x000e620000000800 */
[----:B------:R-:W-:Y:S01]  /*18480*/  FADD.FTZ R21, R206, R21 ;  /* 0x00000015ce157221 */ /* 0x000fe20000010000 */
[----:B------:R-:W-:Y:S01]  /*18490*/  FADD.FTZ R24, R196, R143 ;  /* 0x0000008fc4187221 */ /* 0x000fe20000010000 */
[----:B------:R-:W3:Y:S05]  /*184a0*/  LD.E R85, desc[UR56][R16.64+0x36c] ;  /* 0x00036c3810557980 */ /* 0x000eea000c101900 */
[----:B------:R1:W1:Y:S08]  /*184b0*/  MUFU.EX2 R200, R89 ;  /* 0x0000005900c87308 */ /* 0x0002700000000800 */
[----:B------:R-:W1:Y:S01]  /*184c0*/  MUFU.EX2 R194, R194 ;  /* 0x000000c200c27308 */ /* 0x000e620000000800 */
[----:B0-----:R-:W-:Y:S01]  /*184d0*/  FADD.FTZ R26, R198, R21 ;  /* 0x00000015c61a7221 */ /* 0x001fe20000010000 */
[----:B------:R-:W-:Y:S01]  /*184e0*/  FADD.FTZ R24, R197, R24 ;  /* 0x00000018c5187221 */ /* 0x000fe20000010000 */
[----:B-1----:R-:W3:Y:S02]  /*184f0*/  LD.E R89, desc[UR56][R16.64+0x368] ;  /* 0x0003683810597980 */ /* 0x002ee4000c101900 */
[----:B------:R-:W-:Y:S01]  /*18500*/  FADD.FTZ R21, R199, R26 ;  /* 0x0000001ac7157221 */ /* 0x000fe20000010000 */
[----:B------:R-:W-:Y:S01]  /*18510*/  FADD.FTZ R151, R195, R24 ;  /* 0x00000018c3977221 */ /* 0x000fe20000010000 */
[----:B------:R-:W3:Y:S01]  /*18520*/  LD.E R127, desc[UR56][R16.64+0x3fc] ;  /* 0x0003fc38107f7980 */ /* 0x000ee2000c101900 */
[----:B------:R0:W-:Y:S01]  /*18530*/  MUFU.EX2 R11, R31 ;  /* 0x0000001f000b7308 */ /* 0x0001e20000000800 */
[----:B------:R-:W-:-:S02]  /*18540*/  FADD.FTZ R24, R200, R21 ;  /* 0x00000015c8187221 */ /* 0x000fc40000010000 */
[----:B------:R-:W3:Y:S04]  /*18550*/  LD.E R137, desc[UR56][R16.64+0x41c] ;  /* 0x00041c3810897980 */ /* 0x000ee8000c101900 */
[----:B------:R-:W3:Y:S01]  /*18560*/  LD.E R143, desc[UR56][R16.64+0x438] ;  /* 0x00043838108f7980 */ /* 0x000ee2000c101900 */
[----:B------:R-:W-:-:S03]  /*18570*/  FADD.FTZ R21, R194, R151 ;  /* 0x00000097c2157221 */ /* 0x000fc60000010000 */
[----:B0-----:R-:W3:Y:S04]  /*18580*/  LD.E R31, desc[UR56][R16.64+0x268] ;  /* 0x00026838101f7980 */ /* 0x001ee8000c101900 */
[----:B------:R-:W3:Y:S01]  /*18590*/  LD.E R151, desc[UR56][R16.64+0x458] ;  /* 0x0004583810977980 */ /* 0x000ee2000c101900 */
[----:B------:R-:W0:Y:S08]  /*185a0*/  MUFU.EX2 R201, R201 ;  /* 0x000000c900c97308 */ /* 0x000e300000000800 */
[----:B------:R-:W1:Y:S08]  /*185b0*/  MUFU.EX2 R186, R186 ;  /* 0x000000ba00ba7308 */ /* 0x000e700000000800 */
[----:B------:R-:W1:Y:S08]  /*185c0*/  MUFU.EX2 R190, R190 ;  /* 0x000000be00be7308 */ /* 0x000e700000000800 */
[----:B------:R-:W1:Y:S08]  /*185d0*/  MUFU.EX2 R187, R187 ;  /* 0x000000bb00bb7308 */ /* 0x000e700000000800 */
[----:B------:R-:W1:Y:S01]  /*185e0*/  MUFU.EX2 R193, R193 ;  /* 0x000000c100c17308 */ /* 0x000e620000000800 */
[----:B0-----:R-:W-:-:S07]  /*185f0*/  FADD.FTZ R215, R201, R24 ;  /* 0x00000018c9d77221 */ /* 0x001fce0000010000 */
[----:B------:R-:W0:Y:S08]  /*18600*/  MUFU.EX2 R184, R184 ;  /* 0x000000b800b87308 */ /* 0x000e300000000800 */
[----:B------:R-:W0:Y:S01]  /*18610*/  MUFU.EX2 R188, R188 ;  /* 0x000000bc00bc7308 */ /* 0x000e220000000800 */
[----:B-1----:R-:W-:Y:S01]  /*18620*/  FADD.FTZ R24, R186, R21 ;  /* 0x00000015ba187221 */ /* 0x002fe20000010000 */
[----:B------:R-:W-:-:S06]  /*18630*/  FADD.FTZ R26, R190, R215 ;  /* 0x000000d7be1a7221 */ /* 0x000fcc0000010000 */
[----:B------:R-:W1:Y:S08]  /*18640*/  MUFU.EX2 R185, R185 ;  /* 0x000000b900b97308 */ /* 0x000e700000000800 */
[----:B------:R-:W1:Y:S01]  /*18650*/  MUFU.EX2 R189, R189 ;  /* 0x000000bd00bd7308 */ /* 0x000e620000000800 */
[----:B------:R-:W-:Y:S01]  /*18660*/  FADD.FTZ R21, R187, R24 ;  /* 0x00000018bb157221 */ /* 0x000fe20000010000 */
[----:B------:R-:W-:-:S06]  /*18670*/  FADD.FTZ R215, R193, R26 ;  /* 0x0000001ac1d77221 */ /* 0x000fcc0000010000 */
        /* <DEDUP_REMOVED lines=9> */
[----:B------:R-:W4:Y:S01]  /*18710*/  MUFU.EX2 R174, R174 ;  /* 0x000000ae00ae7308 */ /* 0x000f220000000800 */
[----:B------:R-:W-:Y:S01]  /*18720*/  FADD.FTZ R217, R173, R24 ;  /* 0x00000018add97221 */ /* 0x000fe20000010000 */
[----:B------:R-:W-:-:S06]  /*18730*/  FADD.FTZ R24, R178, R215 ;  /* 0x000000d7b2187221 */ /* 0x000fcc0000010000 */
[----:B------:R-:W4:Y:S08]  /*18740*/  MUFU.EX2 R19, R19 ;  /* 0x0000001300137308 */ /* 0x000f300000000800 */
[----:B------:R-:W4:Y:S01]  /*18750*/  MUFU.EX2 R175, R175 ;  /* 0x000000af00af7308 */ /* 0x000f220000000800 */
[----:B0-----:R-:W-:Y:S01]  /*18760*/  FADD.FTZ R217, R172, R217 ;  /* 0x000000d9acd97221 */ /* 0x001fe20000010000 */
[----:B------:R-:W-:-:S06]  /*18770*/  FADD.FTZ R215, R181, R24 ;  /* 0x00000018b5d77221 */ /* 0x000fcc0000010000 */
[----:B------:R-:W0:Y:S08]  /*18780*/  MUFU.EX2 R13, R13 ;  /* 0x0000000d000d7308 */ /* 0x000e300000000800 */
[----:B------:R-:W0:Y:S01]  /*18790*/  MUFU.EX2 R20, R20 ;  /* 0x0000001400147308 */ /* 0x000e220000000800 */
[----:B-1----:R-:W-:Y:S01]  /*187a0*/  FADD.FTZ R24, R18, R217 ;  /* 0x000000d912187221 */ /* 0x002fe20000010000 */
[----:B----4-:R-:W-:-:S06]  /*187b0*/  FADD.FTZ R26, R174, R215 ;  /* 0x000000d7ae1a7221 */ /* 0x010fcc0000010000 */
[----:B------:R-:W1:Y:S08]  /*187c0*/  MUFU.EX2 R14, R14 ;  /* 0x0000000e000e7308 */ /* 0x000e700000000800 */
[----:B------:R-:W4:Y:S01]  /*187d0*/  MUFU.EX2 R21, R236 ;  /* 0x000000ec00157308 */ /* 0x000f220000000800 */
[----:B------:R-:W-:Y:S01]  /*187e0*/  FADD.FTZ R24, R19, R24 ;  /* 0x0000001813187221 */ /* 0x000fe20000010000 */
[----:B------:R-:W-:-:S06]  /*187f0*/  FADD.FTZ R215, R175, R26 ;  /* 0x0000001aafd77221 */ /* 0x000fcc0000010000 */
[----:B------:R-:W2:Y:S01]  /*18800*/  MUFU.EX2 R10, R10 ;  /* 0x0000000a000a7308 */ /* 0x000ea20000000800 */
[----:B0-----:R-:W-:Y:S01]  /*18810*/  FADD.FTZ R217, R13, R24 ;  /* 0x000000180dd97221 */ /* 0x001fe20000010000 */
[----:B------:R-:W-:-:S06]  /*18820*/  FADD.FTZ R24, R20, R215 ;  /* 0x000000d714187221 */ /* 0x000fcc0000010000 */
[----:B------:R-:W0:Y:S08]  /*18830*/  MUFU.EX2 R12, R12 ;  /* 0x0000000c000c7308 */ /* 0x000e300000000800 */
[----:B------:R-:W0:Y:S01]  /*18840*/  MUFU.EX2 R15, R15 ;  /* 0x0000000f000f7308 */ /* 0x000e220000000800 */
[----:B-1----:R-:W-:Y:S01]  /*18850*/  FADD.FTZ R26, R14, R217 ;  /* 0x000000d90e1a7221 */ /* 0x002fe20000010000 */
[----:B----4-:R-:W-:-:S03]  /*18860*/  FADD.FTZ R215, R21, R24 ;  /* 0x0000001815d77221 */ /* 0x010fc60000010000 */
[----:B------:R-:W-:Y:S01]  /*18870*/  FADD.FTZ R217, R11, R26 ;  /* 0x0000001a0bd97221 */ /* 0x000fe20000010000 */
[----:B--2---:R-:W-:Y:S01]  /*18880*/  FADD.FTZ R24, R10, R215 ;  /* 0x000000d70a187221 */ /* 0x004fe20000010000 */
[----:B------:R-:W-:Y:S01]  /*18890*/  FMUL.FTZ R231, R112, R27 ;  /* 0x0000001b70e77220 */ /* 0x000fe20000410000 */
[C---:B------:R-:W-:Y:S01]  /*188a0*/  FMUL.FTZ R229, R25.reuse, R28 ;  /* 0x0000001c19e57220 */ /* 0x040fe20000410000 */
[----:B0-----:R-:W-:Y:S01]  /*188b0*/  FADD.FTZ R217, R12, R217 ;  /* 0x000000d90cd97221 */ /* 0x001fe20000010000 */
[C---:B------:R-:W-:Y:S01]  /*188c0*/  FMUL.FTZ R27, R25.reuse, R6 ;  /* 0x00000006191b7220 */ /* 0x040fe20000410000 */
[----:B------:R-:W-:Y:S01]  /*188d0*/  FMUL.FTZ R219, R25, R36 ;  /* 0x0000002419db7220 */ /* 0x000fe20000410000 */
[----:B------:R0:W-:Y:S01]  /*188e0*/  ST.E desc[UR56][R16.64+0x45c], R231 ;  /* 0x00045ce710007985 */ /* 0x0001e2000c101938 */
[----:B------:R-:W-:-:S03]  /*188f0*/  FADD.FTZ R215, R15, R24 ;  /* 0x000000180fd77221 */ /* 0x000fc60000010000 */
[----:B------:R1:W-:Y:S01]  /*18900*/  ST.E desc[UR56][R16.64+0x240], R217 ;  /* 0x000240d910007985 */ /* 0x0003e2000c101938 */
[C---:B------:R-:W-:Y:S01]  /*18910*/  FMUL.FTZ R221, R25.reuse, R32 ;  /* 0x0000002019dd7220 */ /* 0x040fe20000410000 */
[C---:B------:R-:W-:Y:S01]  /*18920*/  FMUL.FTZ R223, R25.reuse, R30 ;  /* 0x0000001e19df7220 */ /* 0x040fe20000410000 */
[C---:B------:R-:W-:Y:S01]  /*18930*/  FMUL.FTZ R225, R25.reuse, R34 ;  /* 0x0000002219e17220 */ /* 0x040fe20000410000 */
[----:B------:R2:W-:Y:S01]  /*18940*/  ST.E desc[UR56][R16.64+0x244], R215 ;  /* 0x000244d710007985 */ /* 0x0005e2000c101938 */
[C---:B------:R-:W-:Y:S01]  /*18950*/  FMUL.FTZ R227, R25.reuse, R38 ;  /* 0x0000002619e37220 */ /* 0x040fe20000410000 */
[C---:B0-----:R-:W-:Y:S02]  /*18960*/  FMUL.FTZ R231, R25.reuse, R50 ;  /* 0x0000003219e77220 */ /* 0x041fe40000410000 */
[----:B------:R0:W-:Y:S04]  /*18970*/  ST.E desc[UR56][R16.64+0x454], R229 ;  /* 0x000454e510007985 */ /* 0x0001e8000c101938 */
[----:B------:R4:W-:Y:S01]  /*18980*/  ST.E desc[UR56][R16.64+0x260], R27 ;  /* 0x0002601b10007985 */ /* 0x0009e2000c101938 */
[----:B-1----:R-:W-:-:S03]  /*18990*/  FMUL.FTZ R217, R25, R44 ;  /* 0x0000002c19d97220 */ /* 0x002fc60000410000 */
[----:B------:R1:W-:Y:S01]  /*189a0*/  ST.E desc[UR56][R16.64+0x264], R219 ;  /* 0x000264db10007985 */ /* 0x0003e2000c101938 */
[C---:B--2---:R-:W-:Y:S01]  /*189b0*/  FMUL.FTZ R215, R25.reuse, R46 ;  /* 0x0000002e19d77220 */ /* 0x044fe20000410000 */
[C---:B0-----:R-:W-:Y:S01]  /*189c0*/  FMUL.FTZ R229, R25.reuse, R40 ;  /* 0x0000002819e57220 */ /* 0x041fe20000410000 */
[C---:B----4-:R-:W-:Y:S01]  /*189d0*/  FMUL.FTZ R27, R25.reuse, R42 ;  /* 0x0000002a191b7220 */ /* 0x050fe20000410000 */
        /* <DEDUP_REMOVED lines=27> */
[----:B---3--:R-:W-:-:S03]  /*18b90*/  FMUL.FTZ R223, R25, R76 ;  /* 0x0000004c19df7220 */ /* 0x008fc60000410000 */
[----:B------:R3:W-:Y:S01]  /*18ba0*/  ST.E desc[UR56][R16.64+0x2e4], R215 ;  /* 0x0002e4d710007985 */ /* 0x0007e2000c101938 */
[----:B-1----:R-:W-:-:S03]  /*18bb0*/  FMUL.FTZ R225, R25, R74 ;  /* 0x0000004a19e17220 */ /* 0x002fc60000410000 */
[----:B------:R1:W-:Y:S01]  /*18bc0*/  ST.E desc[UR56][R16.64+0x2f0], R217 ;  /* 0x0002f0d910007985 */ /* 0x0003e2000c101938 */
[----:B--2---:R-:W-:-:S03]  /*18bd0*/  FMUL.FTZ R227, R25, R78 ;  /* 0x0000004e19e37220 */ /* 0x004fc60000410000 */
[----:B------:R2:W-:Y:S01]  /*18be0*/  ST.E desc[UR56][R16.64+0x2f4], R229 ;  /* 0x0002f4e510007985 */ /* 0x0005e2000c101938 */
[----:B0-----:R-:W-:-:S03]  /*18bf0*/  FMUL.FTZ R27, R25, R88 ;  /* 0x00000058191b7220 */ /* 0x001fc60000410000 */
[----:B------:R0:W-:Y:S01]  /*18c00*/  ST.E desc[UR56][R16.64+0x300], R231 ;  /* 0x000300e710007985 */ /* 0x0001e2000c101938 */
[----:B---3--:R-:W-:-:S03]  /*18c10*/  FMUL.FTZ R215, R25, R80 ;  /* 0x0000005019d77220 */ /* 0x008fc60000410000 */
[----:B------:R3:W-:Y:S01]  /*18c20*/  ST.E desc[UR56][R16.64+0x304], R219 ;  /* 0x000304db10007985 */ /* 0x0007e2000c101938 */
[C---:B-1----:R-:W-:Y:S01]  /*18c30*/  FMUL.FTZ R217, R25.reuse, R86 ;  /* 0x0000005619d97220 */ /* 0x042fe20000410000 */
[C---:B--2---:R-:W-:Y:S01]  /*18c40*/  FMUL.FTZ R229, R25.reuse, R84 ;  /* 0x0000005419e57220 */ /* 0x044fe20000410000 */
[C---:B0-----:R-:W-:Y:S01]  /*18c50*/  FMUL.FTZ R231, R25.reuse, R82 ;  /* 0x0000005219e77220 */ /* 0x041fe20000410000 */
        /* <DEDUP_REMOVED lines=182> */
[----:B------:R4:W-:Y:S04]  /*197c0*/  ST.E desc[UR56][R16.64+0x3cc], R113 ;  /* 0x0003cc7110007985 */ /* 0x0009e8000c101938 */
[----:B------:R4:W-:Y:S04]  /*197d0*/  ST.E desc[UR56][R16.64+0x3d8], R119 ;  /* 0x0003d87710007985 */ /* 0x0009e8000c101938 */
[----:B------:R-:W-:Y:S04]  /*197e0*/  ST.E desc[UR56][R16.64+0x3dc], R123 ;  /* 0x0003dc7b10007985 */ /* 0x000fe8000c101938 */
        /* <DEDUP_REMOVED lines=16> */
[----:B0-----:R-:W4:Y:S04]  /*198f0*/  LD.E R7, desc[UR56][R16.64+0x260] ;  /* 0x0002603810077980 */ /* 0x001f28000c101900 */
        /* <DEDUP_REMOVED lines=256> */
[----:B0-----:R-:W4:Y:S04]  /*1a900*/  LD.E.64 R6, desc[UR56][R16.64+0xa8] ;  /* 0x0000a83810067980 */ /* 0x001f28000c101b00 */
[----:B------:R-:W4:Y:S04]  /*1a910*/  LDL R217, [R1+0x88] ;  /* 0x0000880001d97983 */ /* 0x000f280000100800 */
[----:B-1----:R-:W4:Y:S04]  /*1a920*/  LD.E R24, desc[UR56][R16.64+0x260] ;  /* 0x0002603810187980 */ /* 0x002f28000c101900 */
[----:B------:R-:W4:Y:S04]  /*1a930*/  LD.E R25, desc[UR56][R16.64+0x264] ;  /* 0x0002643810197980 */ /* 0x000f28000c101900 */
        /* <DEDUP_REMOVED lines=1230> */
.L_x_2937:
[----:B------:R-:W-:Y:S05]  /*1f620*/  BSYNC B0 ;  /* 0x0000000000007941 */ /* 0x000fea0003800000 */
.L_x_2936:
[----:B------:R-:W-:Y:S05]  /*1f630*/  @P0 BRA `(.L_x_2938) ;  /* 0xffffff60007c0947 */ /* 0x000fea000383ffff */
[----:B01----:R-:W-:-:S07]  /*1f640*/  IMAD.MOV.U32 R0, RZ, RZ, R5 ;  /* 0x000000ffff007224 */ /* 0x003fce00078e0005 */
.L_x_2921:
[----:B------:R-:W-:-:S13]  /*1f650*/  ISETP.GE.AND P0, PT, R0, R164, PT ;  /* 0x000000a40000720c */ /* 0x000fda0003f06270 */
[----:B------:R-:W-:Y:S05]  /*1f660*/  @!P0 BRA `(.L_x_2939) ;  /* 0x000000b000b48947 */ /* 0x000fea0003800000 */
[----:B------:R0:W5:Y:S02]  /*1f670*/  LDL.64 R2, [R1+0x178] ;  /* 0x0001780001027983 */ /* 0x0001640000100a00 */
.L_x_2966:
        /* <DEDUP_REMOVED lines=21> */
.L_x_2941:
[----:B------:R-:W-:Y:S05]  /*1f7d0*/  BSYNC B0 ;  /* 0x0000000000007941 */ /* 0x000fea0003800000 */
.L_x_2940:
        /* <DEDUP_REMOVED lines=13> */
.L_x_2943:
[----:B------:R-:W-:Y:S05]  /*1f8b0*/  BSYNC B0 ;  /* 0x0000000000007941 */ /* 0x000fea0003800000 */
.L_x_2942:
        /* <DEDUP_REMOVED lines=8> */
.L_x_2945:
[----:B------:R-:W-:Y:S05]  /*1f940*/  BSYNC B0 ;  /* 0x0000000000007941 */ /* 0x000fea0003800000 */
.L_x_2944:
[----:B-1---5:R-:W2:Y:S04]  /*1f950*/  LD.E R7, desc[UR56][R2.64] ;  /* 0x0000003802077980 */ /* 0x022ea8000c101900 */
[----:B------:R-:W2:Y:S01]  /*1f960*/  LDL.64 R10, [R1+0xa0] ;  /* 0x0000a000010a7983 */ /* 0x000ea20000100a00 */
[----:B------:R-:W-:Y:S05]  /*1f970*/  WARPSYNC.ALL ;  /* 0x0000000000007948 */ /* 0x000fea0003800000 */
[----:B------:R-:W3:Y:S04]  /*1f980*/  LDL.64 R4, [R1+0x98] ;  /* 0x0000980001047983 */ /* 0x000ee80000100a00 */
[----:B------:R-:W4:Y:S04]  /*1f990*/  LDL.64 R8, [R1+0x98] ;  /* 0x0000980001087983 */ /* 0x000f280000100a00 */
        /* <DEDUP_REMOVED lines=8> */
[----:B------:R-:W-:Y:S01]  /*1fa20*/  VIADD R10, R6, 0x2 ;  /* 0x00000002060a7836 */ /* 0x000fe20000000000 */
[----:B------:R1:W-:Y:S01]  /*1fa30*/  STL [R1+0x80], RZ ;  /* 0x000080ff01007387 */ /* 0x0003e20000100800 */
[----:B---3--:R-:W-:Y:S02]  /*1fa40*/  R2UR UR4, R4 ;  /* 0x00000000040472ca */ /* 0x008fe400000e0000 */
[----:B------:R-:W-:-:S13]  /*1fa50*/  R2UR UR5, R5 ;  /* 0x00000000050572ca */ /* 0x000fda00000e0000 */
[----:B------:R-:W-:Y:S01]  /*1fa60*/  HGMMA.64x96x16.F32.BF16 R24, gdesc[UR4], RZ, !UPT, gsb0 ;  /* 0x01600000041879f0 */ /* 0x000fe2000c0018ff */
[----:B----4-:R-:W-:Y:S02]  /*1fa70*/  VIADD R8, R8, 0x2 ;  /* 0x0000000208087836 */ /* 0x010fe40000000000 */
[----:B------:R-:W-:Y:S01]  /*1fa80*/  IMAD.MOV.U32 R4, RZ, RZ, 0x1 ;  /* 0x00000001ff047424 */ /* 0x000fe200078e00ff */
[----:B------:R-:W-:Y:S02]  /*1fa90*/  R2UR UR6, R10 ;  /* 0x000000000a0672ca */ /* 0x000fe400000e0000 */
[----:B------:R-:W-:Y:S02]  /*1faa0*/  R2UR UR7, R11 ;  /* 0x000000000b0772ca */ /* 0x000fe400000e0000 */
[----:B------:R-:W-:Y:S02]  /*1fab0*/  R2UR UR4, R8 ;  /* 0x00000000080472ca */ /* 0x000fe400000e0000 */
[----:B------:R-:W-:Y:S01]  /*1fac0*/  R2UR UR5, R9 ;  /* 0x00000000090572ca */ /* 0x000fe200000e0000 */
[----:B------:R1:W-:Y:S04]  /*1fad0*/  STL [R1+0x80], R4 ;  /* 0x0000800401007387 */ /* 0x0003e80000100800 */
[----:B------:R1:W-:Y:S04]  /*1fae0*/  STL [R1+0x80], R4 ;  /* 0x0000800401007387 */ /* 0x0003e80000100800 */
[----:B------:R1:W-:Y:S04]  /*1faf0*/  STL [R1+0x80], R4 ;  /* 0x0000800401007387 */ /* 0x0003e80000100800 */
[----:B------:R1:W-:Y:S01]  /*1fb00*/  STL [R1+0x80], R4 ;  /* 0x0000800401007387 */ /* 0x0003e20000100800 */
[----:B------:R-:W-:-:S03]  /*1fb10*/  WARPGROUP.DEPBAR.LE gsb0, 0x0 ;  /* 0x00008000000079c5 */ /* 0x000fc60000010000 */
[----:B------:R1:W5:Y:S04]  /*1fb20*/  LD.E R5, desc[UR56][R2.64] ;  /* 0x0000003802057980 */ /* 0x000368000c101900 */
[----:B------:R1:W5:Y:S01]  /*1fb30*/  LD.E R7, desc[UR56][R2.64+0x4] ;  /* 0x0000043802077980 */ /* 0x000362000c101900 */
[----:B------:R-:W-:-:S06]  /*1fb40*/  WARPGROUP.ARRIVE ;  /* 0x00000000000079c5 */ /* 0x000fcc0000000000 */
        /* <DEDUP_REMOVED lines=12> */
[----:B--2---:R-:W-:Y:S02]  /*1fc10*/  VIADD R14, R14, 0x6 ;  /* 0x000000060e0e7836 */ /* 0x004fe40000000000 */
[----:B------:R-:W-:Y:S01]  /*1fc20*/  IMAD.MOV.U32 R9, RZ, RZ, R11 ;  /* 0x000000ffff097224 */ /* 0x000fe200078e000b */
[----:B------:R-:W-:Y:S02]  /*1fc30*/  R2UR UR6, R8 ;  /* 0x00000000080672ca */ /* 0x000fe400000e0000 */
[----:B------:R-:W-:Y:S02]  /*1fc40*/  R2UR UR4, R14 ;  /* 0x000000000e0472ca */ /* 0x000fe400000e0000 */
[----:B------:R-:W-:Y:S02]  /*1fc50*/  R2UR UR7, R9 ;  /* 0x00000000090772ca */ /* 0x000fe400000e0000 */
[----:B------:R-:W-:-:S02]  /*1fc60*/  R2UR UR5, R15 ;  /* 0x000000000f0572ca */ /* 0x000fc400000e0000 */
[----:B------:R-:W-:Y:S01]  /*1fc70*/  LOP3.LUT R18, R18, 0x1, RZ, 0xfc, !PT ;  /* 0x0000000112127812 */ /* 0x000fe200078efcff */
[----:B------:R-:W-:Y:S02]  /*1fc80*/  WARPGROUP.DEPBAR.LE gsb0, 0x0 ;  /* 0x00008000000079c5 */ /* 0x000fe40000010000 */
[----:B------:R-:W-:-:S08]  /*1fc90*/  WARPGROUP.ARRIVE ;  /* 0x00000000000079c5 */ /* 0x000fd00000000000 */
[----:B------:R-:W-:Y:S01]  /*1fca0*/  HGMMA.64x96x16.F32.BF16 R24, gdesc[UR4], R24, gsb0 ;  /* 0x01600000041879f0 */ /* 0x000fe20008001818 */
[----:B------:R-:W-:Y:S01]  /*1fcb0*/  ISETP.NE.AND P1, PT, R18, 0x3, PT ;  /* 0x000000031200780c */ /* 0x000fe20003f25270 */
[----:B------:R-:W-:Y:S01]  /*1fcc0*/  BSSY B0, `(.L_x_2947) ;  /* 0x0000004000007945 */ /* 0x000fe20003800000 */
[----:B------:R-:W-:-:S11]  /*1fcd0*/  WARPGROUP.DEPBAR.LE gsb0, 0x0 ;  /* 0x00008000000079c5 */ /* 0x000fd60000010000 */
[----:B-1----:R-:W-:Y:S05]  /*1fce0*/  @!P1 BRA `(.L_x_2948) ;  /* 0x0000000000049947 */ /* 0x002fea0003800000 */
[----:B------:R-:W-:Y:S01]  /*1fcf0*/  BPT.TRAP 0x1 ;  /* 0x000000040000795c */ /* 0x000fe20000300000 */
.L_x_2948:
[----:B------:R-:W-:Y:S05]  /*1fd00*/  BSYNC B0 ;  /* 0x0000000000007941 */ /* 0x000fea0003800000 */
.L_x_2947:
        /* <DEDUP_REMOVED lines=10> */
.L_x_2950:
[----:B------:R-:W-:Y:S05]  /*1fdb0*/  BSYNC B0 ;  /* 0x0000000000007941 */ /* 0x000fea0003800000 */
.L_x_2949:
[----:B------:R-:W-:Y:S04]  /*1fdc0*/  BSSY B0, `(.L_x_2951) ;  /* 0x0000006000007945 */ /* 0x000fe80003800000 */
[----:B--2---:R-:W-:Y:S05]  /*1fdd0*/  @P0 BRA `(.L_x_2952) ;  /* 0x0000000000100947 */ /* 0x004fea0003800000 */
[----:B-----5:R-:W-:Y:S01]  /*1fde0*/  IMAD R6, R6, 0x8, R8 ;  /* 0x0000000806067824 */ /* 0x020fe200078e0208 */
[----:B------:R-:W-:-:S04]  /*1fdf0*/  SHF.L.U32 R7, R7, 0x1f, RZ ;  /* 0x0000001f07077819 */ /* 0x000fc800000006ff */
[----:B------:R-:W2:Y:S02]  /*1fe00*/  SYNCS.PHASECHK.TRANS64.TRYWAIT P0, [R6+URZ], R7 ;  /* 0x00000007060075a7 */ /* 0x000ea4000800017f */
[----:B--2---:R-:W-:Y:S05]  /*1fe10*/  @!P0 BRA `(.L_x_2953) ;  /* 0x0000015800c08947 */ /* 0x004fea0003800000 */
.L_x_2952:
[----:B------:R-:W-:Y:S05]  /*1fe20*/  BSYNC B0 ;  /* 0x0000000000007941 */ /* 0x000fea0003800000 */
.L_x_2951:
        /* <DEDUP_REMOVED lines=9> */
[----:B---3--:R-:W-:Y:S01]  /*1fec0*/  IMAD R8, R19, 0xc00, R8 ;  /* 0x00000c0013087824 */ /* 0x008fe200078e0208 */
[----:B------:R-:W-:Y:S01]  /*1fed0*/  R2UR UR7, R9 ;  /* 0x00000000090772ca */ /* 0x000fe200000e0000 */
[----:B------:R-:W3:Y:S01]  /*1fee0*/  LDL.64 R18, [R1+0x110] ;  /* 0x0001100001127983 */ /* 0x000ee20000100a00 */
[----:B----4-:R-:W-:-:S02]  /*1fef0*/  ISETP.NE.U32.AND P0, PT, R5, RZ, PT ;  /* 0x000000ff0500720c */ /* 0x010fc40003f05070 */
        /* <DEDUP_REMOVED lines=169> */
[----:B-1----:R-:W-:Y:S01]  /*20990*/  LOP3.LUT R72, R72, 0x7f, RZ, 0xc0, !PT ;  /* 0x0000007f48487812 */ /* 0x002fe200078ec0ff */
        /* <DEDUP_REMOVED lines=23> */
[----:B------:R-:W3:Y:S04]  /*20b10*/  LDL.64 R18, [R1+0x170] ;  /* 0x0001700001127983 */ /* 0x000ee80000100a00 */
[----:B------:R-:W4:Y:S04]  /*20b20*/  LDL R72, [R1+0x13c] ;  /* 0x00013c0001487983 */ /* 0x000f280000100800 */
[----:B------:R-:W2:Y:S04]  /*20b30*/  LDL.128 R8, [R1+0x140] ;  /* 0x0001400001087983 */ /* 0x000ea80000100c00 */
[----:B------:R-:W2:Y:S04]  /*20b40*/  LDL R73, [R1+0x70] ;  /* 0x0000700001497983 */ /* 0x000ea80000100800 */
[----:B------:R-:W2:Y:S04]  /*20b50*/  LDL.128 R12, [R1+0x150] ;  /* 0x00015000010c7983 */ /* 0x000ea80000100c00 */
[----:B---3--:R4:W3:Y:S02]  /*20b60*/  LD.E R18, desc[UR56][R18.64] ;  /* 0x0000003812127980 */ /* 0x0088e4000c101900 */
[----:B----4-:R-:W-:-:S04]  /*20b70*/  SHF.R.S32.HI R19, RZ, 0x1f, R72 ;  /* 0x0000001fff137819 */ /* 0x010fc80000011448 */
[----:B------:R-:W-:-:S04]  /*20b80*/  LEA.HI R19, R19, R72, RZ, 0x7 ;  /* 0x0000004813137211 */ /* 0x000fc800078f38ff */
[----:B------:R-:W-:Y:S02]  /*20b90*/  SHF.R.S32.HI R20, RZ, 0x7, R19 ;  /* 0x00000007ff147819 */ /* 0x000fe40000011413 */
[----:B--2---:R-:W-:Y:S01]  /*20ba0*/  ISETP.GE.AND P1, PT, R13, 0x1, PT ;  /* 0x000000010d00780c */ /* 0x004fe20003f26270 */
[----:B------:R-:W-:Y:S01]  /*20bb0*/  BSSY B0, `(.L_x_2954) ;  /* 0x0000091000007945 */ /* 0x000fe20003800000 */
[----:B---3--:R-:W-:-:S04]  /*20bc0*/  FMUL.FTZ R37, R37, R18 ;  /* 0x0000001225257220 */ /* 0x008fc80000410000 */
[----:B------:R2:W3:Y:S01]  /*20bd0*/  MUFU.TANH R83, R37 ;  /* 0x0000002500537308 */ /* 0x0004e20000002400 */
[-C--:B-1----:R-:W-:Y:S01]  /*20be0*/  FMUL.FTZ R5, R26, R18.reuse ;  /* 0x000000121a057220 */ /* 0x082fe20000410000 */
[----:B--2---:R-:W-:Y:S01]  /*20bf0*/  LOP3.LUT R37, R19, 0xffffff80, RZ, 0xc0, !PT ;  /* 0xffffff8013257812 */ /* 0x004fe200078ec0ff */
[----:B------:R-:W-:-:S04]  /*20c00*/  FMUL.FTZ R26, R34, R18 ;  /* 0x00000012221a7220 */ /* 0x000fc80000410000 */
[----:B------:R-:W-:Y:S02]  /*20c10*/  IMAD.IADD R37, R72, 0x1, -R37 ;  /* 0x0000000148257824 */ /* 0x000fe400078e0a25 */
[-C--:B------:R-:W-:Y:S01]  /*20c20*/  FMUL.FTZ R36, R36, R18.reuse ;  /* 0x0000001224247220 */ /* 0x080fe20000410000 */
[-C--:B------:R-:W-:Y:S01]  /*20c30*/  FMUL.FTZ R29, R29, R18.reuse ;  /* 0x000000121d1d7220 */ /* 0x080fe20000410000 */
[----:B------:R-:W-:Y:S01]  /*20c40*/  FMUL.FTZ R33, R33, R18 ;  /* 0x0000001221217220 */ /* 0x000fe20000410000 */
[----:B------:R-:W-:Y:S01]  /*20c50*/  SHF.R.S32.HI R34, RZ, 0x1f, R37 ;  /* 0x0000001fff227819 */ /* 0x000fe20000011425 */
[----:B------:R1:W2:Y:S08]  /*20c60*/  MUFU.TANH R82, R36 ;  /* 0x0000002400527308 */ /* 0x0002b00000002400 */
[----:B------:R4:W0:Y:S01]  /*20c70*/  MUFU.TANH R79, R29 ;  /* 0x0000001d004f7308 */ /* 0x0008220000002400 */
[----:B-1----:R-:W-:-:S07]  /*20c80*/  LEA.HI R36, R34, R37, RZ, 0x2 ;  /* 0x0000002522247211 */ /* 0x002fce00078f10ff */
[----:B------:R1:W0:Y:S01]  /*20c90*/  MUFU.TANH R81, R33 ;  /* 0x0000002100517308 */ /* 0x0002220000002400 */
[-C--:B----4-:R-:W-:Y:S01]  /*20ca0*/  FMUL.FTZ R29, R35, R18.reuse ;  /* 0x00000012231d7220 */ /* 0x090fe20000410000 */
[-C--:B------:R-:W-:Y:S01]  /*20cb0*/  FMUL.FTZ R35, R38, R18.reuse ;  /* 0x0000001226237220 */ /* 0x080fe20000410000 */
[--C-:B------:R-:W-:Y:S01]  /*20cc0*/  SHF.R.S32.HI R38, RZ, 0x2, R36.reuse ;  /* 0x00000002ff267819 */ /* 0x100fe20000011424 */
[-C--:B-1----:R-:W-:Y:S01]  /*20cd0*/  FMUL.FTZ R33, R39, R18.reuse ;  /* 0x0000001227217220 */ /* 0x082fe20000410000 */
[----:B------:R-:W-:Y:S02]  /*20ce0*/  SHF.R.S32.HI R39, RZ, 0x1f, R36 ;  /* 0x0000001fff277819 */ /* 0x000fe40000011424 */
[----:B------:R-:W-:Y:S01]  /*20cf0*/  LOP3.LUT R36, R36, 0x7ffffffc, RZ, 0xc0, !PT ;  /* 0x7ffffffc24247812 */ /* 0x000fe200078ec0ff */
[----:B------:R-:W-:Y:S01]  /*20d00*/  FMUL.FTZ R32, R32, R18 ;  /* 0x0000001220207220 */ /* 0x000fe20000410000 */
[----:B------:R-:W-:Y:S01]  /*20d10*/  LEA.HI R39, R39, R38, RZ, 0x3 ;  /* 0x0000002627277211 */ /* 0x000fe200078f18ff */
[-C--:B------:R-:W-:Y:S01]  /*20d20*/  FMUL.FTZ R48, R48, R18.reuse ;  /* 0x0000001230307220 */ /* 0x080fe20000410000 */
[----:B------:R-:W-:Y:S01]  /*20d30*/  LEA.HI R34, R34, R37, RZ, 0x5 ;  /* 0x0000002522227211 */ /* 0x000fe200078f28ff */
[-C--:B------:R-:W-:Y:S01]  /*20d40*/  FMUL.FTZ R52, R52, R18.reuse ;  /* 0x0000001234347220 */ /* 0x080fe20000410000 */
[-C--:B------:R-:W-:Y:S01]  /*20d50*/  FMUL.FTZ R7, R24, R18.reuse ;  /* 0x0000001218077220 */ /* 0x080fe20000410000 */
[----:B------:R-:W-:Y:S01]  /*20d60*/  FMUL.FTZ R24, R31, R18 ;  /* 0x000000121f187220 */ /* 0x000fe20000410000 */
[----:B------:R-:W-:Y:S01]  /*20d70*/  IMAD.IADD R36, R37, 0x1, -R36 ;  /* 0x0000000125247824 */ /* 0x000fe200078e0a24 */
[----:B------:R-:W-:Y:S01]  /*20d80*/  LEA.HI R19, R19, R20, RZ, 0x1 ;  /* 0x0000001413137211 */ /* 0x000fe200078f08ff */
[-C--:B------:R-:W-:Y:S01]  /*20d90*/  FMUL.FTZ R31, R42, R18.reuse ;  /* 0x000000122a1f7220 */ /* 0x080fe20000410000 */
[-C--:B------:R-:W-:Y:S01]  /*20da0*/  FMUL.FTZ R77, R50, R18.reuse ;  /* 0x00000012324d7220 */ /* 0x080fe20000410000 */
[----:B------:R-:W-:Y:S01]  /*20db0*/  LOP3.LUT R39, R39, 0xfffffff8, RZ, 0xc0, !PT ;  /* 0xfffffff827277812 */ /* 0x000fe200078ec0ff */
[----:B------:R-:W-:Y:S01]  /*20dc0*/  IMAD R37, R0, -0x60, R9 ;  /* 0xffffffa000257824 */ /* 0x000fe200078e0209 */
[----:B------:R-:W-:Y:S01]  /*20dd0*/  SHF.R.S32.HI R34, RZ, 0x5, R34 ;  /* 0x00000005ff227819 */ /* 0x000fe20000011422 */
[-C--:B------:R-:W-:Y:S01]  /*20de0*/  FMUL.FTZ R6, R27, R18.reuse ;  /* 0x000000121b067220 */ /* 0x080fe20000410000 */
[-C--:B------:R-:W-:Y:S01]  /*20df0*/  FMUL.FTZ R21, R30, R18.reuse ;  /* 0x000000121e157220 */ /* 0x080fe20000410000 */
[----:B------:R1:W4:Y:S01]  /*20e00*/  MUFU.TANH R80, R32 ;  /* 0x0000002000507308 */ /* 0x0003220000002400 */
[-C--:B------:R-:W-:Y:S01]  /*20e10*/  FMUL.FTZ R25, R25, R18.reuse ;  /* 0x0000001219197220 */ /* 0x080fe20000410000 */
[-C--:B------:R-:W-:Y:S01]  /*20e20*/  FMUL.FTZ R28, R28, R18.reuse ;  /* 0x000000121c1c7220 */ /* 0x080fe20000410000 */
[-C--:B------:R-:W-:Y:S01]  /*20e30*/  FMUL.FTZ R40, R40, R18.reuse ;  /* 0x0000001228287220 */ /* 0x080fe20000410000 */
[-C--:B------:R-:W-:Y:S01]  /*20e40*/  FMUL.FTZ R41, R41, R18.reuse ;  /* 0x0000001229297220 */ /* 0x080fe20000410000 */
[-C--:B------:R-:W-:Y:S01]  /*20e50*/  FMUL.FTZ R74, R43, R18.reuse ;  /* 0x000000122b4a7220 */ /* 0x080fe20000410000 */
[-C--:B------:R-:W-:Y:S01]  /*20e60*/  FMUL.FTZ R44, R44, R18.reuse ;  /* 0x000000122c2c7220 */ /* 0x080fe20000410000 */
[-C--:B------:R-:W-:Y:S01]  /*20e70*/  FMUL.FTZ R45, R45, R18.reuse ;  /* 0x000000122d2d7220 */ /* 0x080fe20000410000 */
[----:B------:R3:W0:Y:S01]  /*20e80*/  MUFU.TANH R42, R48 ;  /* 0x00000030002a7308 */ /* 0x0006220000002400 */
        /* <DEDUP_REMOVED lines=17> */
[-C--:B---3--:R-:W-:Y:S01]  /*20fa0*/  FMUL.FTZ R48, R70, R18.reuse ;  /* 0x0000001246307220 */ /* 0x088fe20000410000 */
[-C--:B--2---:R-:W-:Y:S01]  /*20fb0*/  FMUL.FTZ R52, R71, R18.reuse ;  /* 0x0000001247347220 */ /* 0x084fe20000410000 */
[----:B------:R-:W-:Y:S01]  /*20fc0*/  LOP3.LUT R19, R19, 0x3fffffe, RZ, 0xc0, !PT ;  /* 0x03fffffe13137812 */ /* 0x000fe200078ec0ff */
[-C--:B------:R-:W-:Y:S01]  /*20fd0*/  FMUL.FTZ R49, R49, R18.reuse ;  /* 0x0000001231317220 */ /* 0x080fe20000410000 */
[-C--:B------:R-:W-:Y:S01]  /*20fe0*/  FMUL.FTZ R53, R53, R18.reuse ;  /* 0x0000001235357220 */ /* 0x080fe20000410000 */
[-C--:B------:R-:W-:Y:S01]  /*20ff0*/  FMUL.FTZ R59, R59, R18.reuse ;  /* 0x000000123b3b7220 */ /* 0x080fe20000410000 */
[-C--:B------:R-:W-:Y:S01]  /*21000*/  FMUL.FTZ R61, R61, R18.reuse ;  /* 0x000000123d3d7220 */ /* 0x080fe20000410000 */
[----:B------:R-:W-:Y:S01]  /*21010*/  FMUL.FTZ R65, R65, R18 ;  /* 0x0000001241417220 */ /* 0x000fe20000410000 */
[----:B------:R-:W-:Y:S01]  /*21020*/  IMAD.IADD R39, R38, 0x1, -R39 ;  /* 0x0000000126277824 */ /* 0x000fe200078e0a27 */
[----:B------:R-:W-:Y:S01]  /*21030*/  IADD3 R37, -R8, 0x1, R37 ;  /* 0x0000000108257810 */ /* 0x000fe20007ffe125 */
[----:B------:R-:W-:Y:S01]  /*21040*/  IMAD R34, R73, 0x8, R34 ;  /* 0x0000000849227824 */ /* 0x000fe200078e0222 */
[----:B------:R1:W2:Y:S01]  /*21050*/  MUFU.TANH R85, R54 ;  /* 0x0000003600557308 */ /* 0x0002a20000002400 */
[----:B------:R-:W-:-:S02]  /*21060*/  IMAD.IADD R19, R20, 0x1, -R19 ;  /* 0x0000000114137824 */ /* 0x000fc400078e0a13 */
[----:B------:R-:W-:Y:S02]  /*21070*/  IMAD.U32 R20, R34, 0x10, R39 ;  /* 0x0000001022147824 */ /* 0x000fe400078e0027 */
[----:B------:R-:W-:-:S03]  /*21080*/  IMAD R18, R36, -0x2, R37 ;  /* 0xfffffffe24127824 */ /* 0x000fc600078e0225 */
[----:B------:R1:W3:Y:S01]  /*21090*/  MUFU.TANH R86, R55 ;  /* 0x0000003700567308 */ /* 0x0002e20000002400 */
[----:B------:R-:W-:Y:S01]  /*210a0*/  LOP3.LUT R37, RZ, R10, RZ, 0x33, !PT ;  /* 0x0000000aff257212 */ /* 0x000fe200078e33ff */
[----:B------:R-:W-:-:S06]  /*210b0*/  IMAD R38, R19, 0x40, R20 ;  /* 0x0000004013267824 */ /* 0x000fcc00078e0214 */
        /* <DEDUP_REMOVED lines=37> */
[----:B------:R-:W0:Y:S08]  /*21310*/  MUFU.TANH R69, R69 ;  /* 0x0000004500457308 */ /* 0x000e300000002400 */
        /* <DEDUP_REMOVED lines=19> */
.L_x_2957:
[----:B------:R-:W-:-:S13]  /*21450*/  ISETP.NE.AND P1, PT, R13, 0x1, PT ;  /* 0x000000010d00780c */ /* 0x000fda0003f25270 */
[----:B------:R-:W-:-:S05]  /*21460*/  @P1 IMAD.HI.U32 R20, R10, R14, RZ ;  /* 0x0000000e0a141227 */ /* 0x000fca00078e00ff */
[----:B------:R-:W-:-:S07]  /*21470*/  @P1 SHF.R.U32.HI R10, RZ, R15, R20 ;  /* 0x0000000fff0a1219 */ /* 0x000fce0000011614 */
.L_x_2958:
[----:B------:R-:W-:Y:S05]  /*21480*/  BSYNC B1 ;  /* 0x0000000000017941 */ /* 0x000fea0003800000 */
.L_x_2956:
[----:B------:R-:W-:-:S05]  /*21490*/  IMAD R11, R10, R13, R66 ;  /* 0x0000000d0a0b7224 */ /* 0x000fca00078e0242 */
[----:B------:R-:W-:Y:S02]  /*214a0*/  VIMNMX R18, R18, R11, !PT ;  /* 0x0000000b12127248 */ /* 0x000fe40007fe0100 */
[----:B------:R-:W-:-:S07]  /*214b0*/  VIADDMNMX R12, R11, R13, R12, PT ;  /* 0x0000000d0b0c7246 */ /* 0x000fce000380010c */
.L_x_2955:
[----:B------:R-:W-:Y:S05]  /*214c0*/  BSYNC B0 ;  /* 0x0000000000007941 */ /* 0x000fea0003800000 */
.L_x_2954:
        /* <DEDUP_REMOVED lines=8> */
[----:B------:R-:W-:Y:S02]  /*21550*/  ISETP.GT.AND P2, PT, R18, 0x1, !P2 ;  /* 0x000000011200780c */ /* 0x000fe40005744270 */
[----:B------:R-:W-:Y:S02]  /*21560*/  ISETP.GE.AND P3, PT, R36, 0xa, PT ;  /* 0x0000000a2400780c */ /* 0x000fe40003f66270 */
[----:B0-----:R-:W-:Y:S01]  /*21570*/  FSEL R67, R28, -INF , !P1 ;  /* 0xff8000001c437808 */ /* 0x001fe20004800000 */
[----:B------:R-:W-:Y:S01]  /*21580*/  IMAD.IADD R28, R73, 0x1, R38 ;  /* 0x00000001491c7824 */ /* 0x000fe200078e0226 */
        /* <DEDUP_REMOVED lines=84> */
[----:B------:R-:W-:Y:S01]  /*21ad0*/  FSEL R37, R54, -INF , !P2 ;  /* 0xff80000036257808 */ /* 0x000fe20005000000 */
[----:B------:R-:W-:Y:S01]  /*21ae0*/  IMAD.IADD R54, R71, 0x1, R38 ;  /* 0x0000000147367824 */ /* 0x000fe200078e0226 */
        /* <DEDUP_REMOVED lines=33> */
.L_x_2962:
[----:B------:R-:W-:-:S13]  /*21d00*/  ISETP.NE.AND P6, PT, R13, 0x1, PT ;  /* 0x000000010d00780c */ /* 0x000fda0003fc5270 */
[----:B------:R-:W-:-:S05]  /*21d10*/  @P6 IMAD.HI.U32 R14, R8, R14, RZ ;  /* 0x0000000e080e6227 */ /* 0x000fca00078e00ff */
[----:B------:R-:W-:-:S07]  /*21d20*/  @P6 SHF.R.U32.HI R8, RZ, R15, R14 ;  /* 0x0000000fff086219 */ /* 0x000fce000001160e */
.L_x_2963:
[----:B------:R-:W-:Y:S05]  /*21d30*/  BSYNC B1 ;  /* 0x0000000000017941 */ /* 0x000fea0003800000 */
.L_x_2961:
[----:B------:R-:W-:-:S05]  /*21d40*/  IMAD R7, R8, R13, R66 ;  /* 0x0000000d08077224 */ /* 0x000fca00078e0242 */
[----:B------:R-:W-:Y:S02]  /*21d50*/  VIADDMNMX R54, R7, R13, R54, PT ;  /* 0x0000000d07367246 */ /* 0x000fe40003800136 */
[----:B------:R-:W-:-:S07]  /*21d60*/  VIMNMX R28, R28, R7, !PT ;  /* 0x000000071c1c7248 */ /* 0x000fce0007fe0100 */
.L_x_2960:
[----:B------:R-:W-:Y:S05]  /*21d70*/  BSYNC B0 ;  /* 0x0000000000007941 */ /* 0x000fea0003800000 */
.L_x_2959:
        /* <DEDUP_REMOVED lines=8> */
[----:B------:R-:W2:Y:S01]  /*21e00*/  LD.E.64 R6, desc[UR56][R16.64+0x230] ;  /* 0x0002303810067980 */ /* 0x000ea2000c101b00 */
        /* <DEDUP_REMOVED lines=68> */
[----:B------:R-:W-:-:S02]  /*22250*/  FSEL R5, R62, -INF , !P5 ;  /* 0xff8000003e057808 */ /* 0x000fc40006800000 */
[----:B------:R-:W-:Y:S02]  /*22260*/  FMNMX.FTZ R56, R11, R56, !PT ;  /* 0x000000380b387209 */ /* 0x000fe40007810000 */
[----:B------:R-:W-:Y:S02]  /*22270*/  ISETP.GT.AND P2, PT, R28, 0x50, !P2 ;  /* 0x000000501c00780c */ /* 0x000fe40005744270 */
        /* <DEDUP_REMOVED lines=45> */
[----:B------:R-:W-:Y:S02]  /*22550*/  ISETP.GT.AND P3, PT, R28, 0x51, !P3 ;  /* 0x000000511c00780c */ /* 0x000fe40005f64270 */
[----:B------:R-:W-:-:S02]  /*22560*/  ISETP.LT.OR P2, PT, R54, 0x51, P2 ;  /* 0x000000513600780c */ /* 0x000fc40001741670 */
[----:B------:R-:W-:Y:S02]  /*22570*/  FSEL R71, R27, -INF , !P1 ;  /* 0xff8000001b477808 */ /* 0x000fe40004800000 */
[----:B------:R-:W-:Y:S02]  /*22580*/  FMNMX.FTZ R56, R5, R56, !PT ;  /* 0x0000003805387209 */ /* 0x000fe40007810000 */
[C---:B------:R-:W-:Y:S02]  /*22590*/  ISETP.GT.AND P4, PT, R28.reuse, 0x58, !P4 ;  /* 0x000000581c00780c */ /* 0x040fe40006784270 */
[----:B------:R-:W-:Y:S02]  /*225a0*/  ISETP.GT.AND P1, PT, R28, 0x59, !P6 ;  /* 0x000000591c00780c */ /* 0x000fe40007724270 */
[----:B------:R-:W-:Y:S02]  /*225b0*/  ISETP.LT.OR P3, PT, R54, 0x52, P3 ;  /* 0x000000523600780c */ /* 0x000fe40001f61670 */
[----:B------:R-:W-:-:S02]  /*225c0*/  FSEL R28, R30, -INF , !P2 ;  /* 0xff8000001e1c7808 */ /* 0x000fc40005000000 */
[----:B------:R-:W-:Y:S02]  /*225d0*/  FMNMX.FTZ R9, R71, R56, !PT ;  /* 0x0000003847097209 */ /* 0x000fe40007810000 */
[----:B------:R-:W-:Y:S02]  /*225e0*/  ISETP.LT.OR P4, PT, R54, 0x59, P4 ;  /* 0x000000593600780c */ /* 0x000fe40002781670 */
[----:B------:R-:W-:Y:S02]  /*225f0*/  FSEL R27, R32, -INF , !P3 ;  /* 0xff800000201b7808 */ /* 0x000fe40005800000 */
[----:B------:R-:W-:Y:S01]  /*22600*/  FMNMX.FTZ R30, R28, R9, !PT ;  /* 0x000000091c1e7209 */ /* 0x000fe20007810000 */
[----:B------:R-:W-:Y:S01]  /*22610*/  UIADD3 UR4, UP0, UR49, 0x230, URZ ;  /* 0x0000023031047890 */ /* 0x000fe2000ff1e03f */
[----:B------:R-:W-:Y:S02]  /*22620*/  ISETP.LT.OR P1, PT, R54, 0x5a, P1 ;  /* 0x0000005a3600780c */ /* 0x000fe40000f21670 */
[----:B------:R-:W-:-:S02]  /*22630*/  FSEL R29, R48, -INF , !P4 ;  /* 0xff800000301d7808 */ /* 0x000fc40006000000 */
[----:B------:R-:W-:Y:S01]  /*22640*/  FMNMX.FTZ R32, R27, R30, !PT ;  /* 0x0000001e1b207209 */ /* 0x000fe20007810000 */
[----:B------:R-:W-:Y:S02]  /*22650*/  ULOP3.LUT UR4, UR4, 0x4, URZ, 0xfc, !UPT ;  /* 0x0000000404047892 */ /* 0x000fe4000f8efc3f */
[----:B------:R-:W-:Y:S01]  /*22660*/  UIADD3.X UR5, URZ, UR48, URZ, UP0, !UPT ;  /* 0x000000303f057290 */ /* 0x000fe200087fe43f */
[----:B------:R-:W-:Y:S02]  /*22670*/  FSEL R30, R52, -INF , !P1 ;  /* 0xff800000341e7808 */ /* 0x000fe40004800000 */
[----:B------:R-:W-:Y:S01]  /*22680*/  FMNMX.FTZ R9, R29, R32, !PT ;  /* 0x000000201d097209 */ /* 0x000fe20007810000 */
[----:B------:R-:W-:Y:S01]  /*22690*/  IMAD.U32 R68, RZ, RZ, UR4 ;  /* 0x00000004ff447e24 */ /* 0x000fe2000f8e00ff */
[----:B0-----:R-:W-:Y:S01]  /*226a0*/  FMNMX.FTZ R75, R58, R75, !PT ;  /* 0x0000004b3a4b7209 */ /* 0x001fe20007810000 */
[----:B------:R-:W-:Y:S01]  /*226b0*/  IMAD.U32 R69, RZ, RZ, UR5 ;  /* 0x00000005ff457e24 */ /* 0x000fe2000f8e00ff */
[----:B------:R-:W-:Y:S01]  /*226c0*/  FMNMX.FTZ R9, R30, R9, !PT ;  /* 0x000000091e097209 */ /* 0x000fe20007810000 */
[----:B------:R-:W-:Y:S04]  /*226d0*/  ST.E desc[UR56][R16.64+0x230], R73 ;  /* 0x0002304910007985 */ /* 0x000fe8000c101938 */
[----:B------:R-:W-:Y:S04]  /*226e0*/  ST.E desc[UR56][R68.64], R9 ;  /* 0x0000000944007985 */ /* 0x000fe8000c101938 */
[----:B------:R-:W-:Y:S04]  /*226f0*/  ST.E desc[UR56][R16.64+0x230], R75 ;  /* 0x0002304b10007985 */ /* 0x000fe8000c101938 */
[----:B------:R-:W2:Y:S04]  /*22700*/  LD.E R32, desc[UR56][R68.64] ;  /* 0x0000003844207980 */ /* 0x000ea8000c101900 */
[----:B--2---:R-:W0:Y:S02]  /*22710*/  SHFL.BFLY PT, R77, R32, 0x2, 0x1f ;  /* 0x0c401f00204d7f89 */ /* 0x004e2400000e0000 */
[----:B0-----:R-:W-:-:S05]  /*22720*/  FMNMX.FTZ R77, R32, R77, !PT ;  /* 0x0000004d204d7209 */ /* 0x001fca0007810000 */
[----:B------:R-:W0:Y:S02]  /*22730*/  SHFL.BFLY PT, R48, R77, 0x1, 0x1f ;  /* 0x0c201f004d307f89 */ /* 0x000e2400000e0000 */
[----:B0-----:R-:W-:-:S05]  /*22740*/  FMNMX.FTZ R79, R77, R48, !PT ;  /* 0x000000304d4f7209 */ /* 0x001fca0007810000 */
[----:B------:R0:W-:Y:S04]  /*22750*/  ST.E desc[UR56][R68.64], R79 ;  /* 0x0000004f44007985 */ /* 0x0001e8000c101938 */
[----:B------:R-:W2:Y:S04]  /*22760*/  LD.E R81, desc[UR56][R16.64+0x230] ;  /* 0x0002303810517980 */ /* 0x000ea8000c101900 */
[----:B------:R-:W0:Y:S04]  /*22770*/  LD.E R48, desc[UR56][R16.64+0x250] ;  /* 0x0002503810307980 */ /* 0x000e28000c101900 */
[----:B------:R-:W3:Y:S04]  /*22780*/  LD.E R54, desc[UR56][R16.64+0x240] ;  /* 0x0002403810367980 */ /* 0x000ee8000c101900 */
[----:B------:R-:W4:Y:S01]  /*22790*/  LD.E R56, desc[UR56][R16.64+0x244] ;  /* 0x0002443810387980 */ /* 0x000f22000c101900 */
[----:B------:R-:W-:-:S04]  /*227a0*/  FSETP.NEU.FTZ.AND P2, PT, R79, -INF , PT ;  /* 0xff8000004f00780b */ /* 0x000fc80003f5d000 */
[----:B------:R-:W-:-:S05]  /*227b0*/  FSEL R52, R79, RZ, P2 ;  /* 0x000000ff4f347208 */ /* 0x000fca0001000000 */
[----:B------:R-:W-:Y:S02]  /*227c0*/  FADD.FTZ R9, R7, -R52 ;  /* 0x8000003407097221 */ /* 0x000fe40000010000 */
[----:B------:R-:W5:Y:S01]  /*227d0*/  LD.E R7, desc[UR56][R16.64+0x260] ;  /* 0x0002603810077980 */ /* 0x000f62000c101900 */
[----:B------:R-:W-:-:S04]  /*227e0*/  UIADD3 UR4, UP0, UR49, 0x260, URZ ;  /* 0x0000026031047890 */ /* 0x000fc8000ff1e03f */
[----:B------:R-:W-:Y:S02]  /*227f0*/  ULOP3.LUT UR5, UR4, 0x4, URZ, 0xfc, !UPT ;  /* 0x0000000404057892 */ /* 0x000fe4000f8efc3f */
[----:B------:R-:W-:Y:S01]  /*22800*/  UIADD3.X UR7, URZ, UR48, URZ, UP0, !UPT ;  /* 0x000000303f077290 */ /* 0x000fe200087fe43f */
[----:B--2---:R-:W-:Y:S01]  /*22810*/  FSETP.NEU.FTZ.AND P1, PT, R81, -INF , PT ;  /* 0xff8000005100780b */ /* 0x004fe20003f3d000 */
[-C--:B0-----:R-:W-:Y:S01]  /*22820*/  FMUL.FTZ R79, R79, R48.reuse ;  /* 0x000000304f4f7220 */ /* 0x081fe20000410000 */
[CC--:B------:R-:W-:Y:S02]  /*22830*/  FMUL.FTZ R32, R81.reuse, R48.reuse ;  /* 0x0000003051207220 */ /* 0x0c0fe40000410000 */
[----:B------:R-:W-:Y:S02]  /*22840*/  FSEL R81, R81, RZ, P1 ;  /* 0x000000ff51517208 */ /* 0x000fe40000800000 */
[----:B------:R-:W-:Y:S02]  /*22850*/  FSEL R79, R79, RZ, P2 ;  /* 0x000000ff4f4f7208 */ /* 0x000fe40001000000 */
[----:B------:R-:W-:Y:S01]  /*22860*/  FSEL R52, R32, RZ, P1 ;  /* 0x000000ff20347208 */ /* 0x000fe20000800000 */
[----:B------:R-:W-:Y:S01]  /*22870*/  FADD.FTZ R81, R6, -R81 ;  /* 0x8000005106517221 */ /* 0x000fe20000010000 */
[----:B------:R-:W-:Y:S01]  /*22880*/  FMUL.FTZ R32, R48, R9 ;  /* 0x0000000930207220 */ /* 0x000fe20000410000 */
[-CC-:B------:R-:W-:Y:S01]  /*22890*/  FFMA.FTZ R199, R25, R48.reuse, -R79.reuse ;  /* 0x0000003019c77223 */ /* 0x180fe2000001084f */
[-CC-:B------:R-:W-:Y:S01]  /*228a0*/  FFMA.FTZ R157, R50, R48.reuse, -R79.reuse ;  /* 0x00000030329d7223 */ /* 0x180fe2000001084f */
[-CC-:B------:R-:W-:Y:S01]  /*228b0*/  FFMA.FTZ R156, R83, R48.reuse, -R52.reuse ;  /* 0x00000030539c7223 */ /* 0x180fe20000010834 */
[-C--:B------:R-:W-:Y:S01]  /*228c0*/  FMUL.FTZ R25, R81, R48.reuse ;  /* 0x0000003051197220 */ /* 0x080fe20000410000 */
[-CC-:B------:R-:W-:Y:S01]  /*228d0*/  FFMA.FTZ R174, R19, R48.reuse, -R52.reuse ;  /* 0x0000003013ae7223 */ /* 0x180fe20000010834 */
[-CC-:B------:R-:W-:Y:S01]  /*228e0*/  FFMA.FTZ R19, R10, R48.reuse, -R52.reuse ;  /* 0x000000300a137223 */ /* 0x180fe20000010834 */
[-CC-:B------:R-:W-:Y:S01]  /*228f0*/  FFMA.FTZ R11, R11, R48.reuse, -R52.reuse ;  /* 0x000000300b0b7223 */ /* 0x180fe20000010834 */
[-CC-:B------:R-:W-:Y:S01]  /*22900*/  FFMA.FTZ R10, R55, R48.reuse, -R79.reuse ;  /* 0x00000030370a7223 */ /* 0x180fe2000001084f */
[----:B------:R-:W-:Y:S01]  /*22910*/  MUFU.EX2 R32, R32 ;  /* 0x0000002000207308 */ /* 0x000fe20000000800 */
[-C--:B------:R-:W-:Y:S01]  /*22920*/  FFMA.FTZ R158, R67, R48.reuse, -R52 ;  /* 0x00000030439e7223 */ /* 0x080fe20000010834 */
[----:B------:R-:W-:-:S06]  /*22930*/  FFMA.FTZ R159, R57, R48, -R79 ;  /* 0x00000030399f7223 */ /* 0x000fcc000001084f */
[----:B------:R-:W-:Y:S01]  /*22940*/  MUFU.EX2 R156, R156 ;  /* 0x0000009c009c7308 */ /* 0x000fe20000000800 */
[-C--:B------:R-:W-:Y:S01]  /*22950*/  FFMA.FTZ R9, R65, R48.reuse, -R52 ;  /* 0x0000003041097223 */ /* 0x080fe20000010834 */
[----:B------:R-:W-:-:S06]  /*22960*/  FFMA.FTZ R8, R8, R48, -R79 ;  /* 0x0000003008087223 */ /* 0x000fcc000001084f */
[----:B------:R-:W-:Y:S08]  /*22970*/  MUFU.EX2 R157, R157 ;  /* 0x0000009d009d7308 */ /* 0x000ff00000000800 */
[----:B------:R-:W3:Y:S01]  /*22980*/  MUFU.EX2 R25, R25 ;  /* 0x0000001900197308 */ /* 0x000ee20000000800 */
[-C--:B------:R-:W-:Y:S01]  /*22990*/  FFMA.FTZ R215, R63, R48.reuse, -R52 ;  /* 0x000000303fd77223 */ /* 0x080fe20000010834 */
[----:B------:R-:W-:-:S06]  /*229a0*/  FFMA.FTZ R211, R38, R48, -R79 ;  /* 0x0000003026d37223 */ /* 0x000fcc000001084f */
[----:B------:R-:W0:Y:S08]  /*229b0*/  MUFU.EX2 R11, R11 ;  /* 0x0000000b000b7308 */ /* 0x000e300000000800 */
[----:B------:R-:W1:Y:S01]  /*229c0*/  MUFU.EX2 R10, R10 ;  /* 0x0000000a000a7308 */ /* 0x000e620000000800 */
[-C--:B------:R-:W-:Y:S01]  /*229d0*/  FFMA.FTZ R220, R61, R48.reuse, -R52 ;  /* 0x000000303ddc7223 */ /* 0x080fe20000010834 */
[----:B------:R-:W-:-:S06]  /*229e0*/  FFMA.FTZ R218, R36, R48, -R79 ;  /* 0x0000003024da7223 */ /* 0x000fcc000001084f */
[----:B------:R-:W2:Y:S08]  /*229f0*/  MUFU.EX2 R158, R158 ;  /* 0x0000009e009e7308 */ /* 0x000eb00000000800 */
[----:B------:R-:W5:Y:S01]  /*22a00*/  MUFU.EX2 R159, R159 ;  /* 0x0000009f009f7308 */ /* 0x000f620000000800 */
[----:B------:R-:W-:Y:S01]  /*22a10*/  FFMA.FTZ R189, R15, R48, -R79 ;  /* 0x000000300fbd7223 */ /* 0x000fe2000001084f */
[----:B---3--:R-:W-:Y:S01]  /*22a20*/  FFMA.FTZ R54, R25, R54, R156 ;  /* 0x0000003619367223 */ /* 0x008fe2000001009c */
[----:B----4-:R-:W-:-:S05]  /*22a30*/  FFMA.FTZ R15, R32, R56, R157 ;  /* 0x00000038200f7223 */ /* 0x010fca000001009d */
[----:B------:R-:W3:Y:S01]  /*22a40*/  MUFU.EX2 R9, R9 ;  /* 0x0000000900097308 */ /* 0x000ee20000000800 */
[-C--:B------:R-:W-:Y:S01]  /*22a50*/  FFMA.FTZ R209, R59, R48.reuse, -R52 ;  /* 0x000000303bd17223 */ /* 0x080fe20000010834 */
[----:B------:R-:W-:-:S06]  /*22a60*/  FFMA.FTZ R207, R35, R48, -R79 ;  /* 0x0000003023cf7223 */ /* 0x000fcc000001084f */
[----:B------:R-:W4:Y:S01]  /*22a70*/  MUFU.EX2 R8, R8 ;  /* 0x0000000800087308 */ /* 0x000f220000000800 */
[----:B------:R-:W-:Y:S01]  /*22a80*/  FFMA.FTZ R196, R21, R48, -R79 ;  /* 0x0000003015c47223 */ /* 0x000fe2000001084f */
[----:B0-----:R-:W-:Y:S01]  /*22a90*/  FADD.FTZ R21, R11, R54 ;  /* 0x000000360b157221 */ /* 0x001fe20000010000 */
[----:B-1----:R-:W-:-:S05]  /*22aa0*/  FADD.FTZ R6, R10, R15 ;  /* 0x0000000f0a067221 */ /* 0x002fca0000010000 */
[----:B------:R-:W0:Y:S01]  /*22ab0*/  MUFU.EX2 R215, R215 ;  /* 0x000000d700d77308 */ /* 0x000e220000000800 */
[-C--:B------:R-:W-:Y:S01]  /*22ac0*/  FFMA.FTZ R216, R53, R48.reuse, -R52 ;  /* 0x0000003035d87223 */ /* 0x080fe20000010834 */
[----:B------:R-:W-:-:S06]  /*22ad0*/  FFMA.FTZ R208, R33, R48, -R79 ;  /* 0x0000003021d07223 */ /* 0x000fcc000001084f */
[----:B------:R-:W1:Y:S01]  /*22ae0*/  MUFU.EX2 R211, R211 ;  /* 0x000000d300d37308 */ /* 0x000e620000000800 */
[----:B------:R-:W-:Y:S01]  /*22af0*/  FFMA.FTZ R190, R14, R48, -R79 ;  /* 0x000000300ebe7223 */ /* 0x000fe2000001084f */
[----:B--2---:R-:W-:Y:S01]  /*22b00*/  FADD.FTZ R14, R158, R21 ;  /* 0x000000159e0e7221 */ /* 0x004fe20000010000 */
[----:B-----5:R-:W-:-:S05]  /*22b10*/  FADD.FTZ R15, R159, R6 ;  /* 0x000000069f0f7221 */ /* 0x020fca0000010000 */
[----:B------:R-:W2:Y:S01]  /*22b20*/  MUFU.EX2 R220, R220 ;  /* 0x000000dc00dc7308 */ /* 0x000ea20000000800 */
[-C--:B------:R-:W-:Y:S01]  /*22b30*/  FFMA.FTZ R206, R51, R48.reuse, -R52 ;  /* 0x0000003033ce7223 */ /* 0x080fe20000010834 */
[----:B------:R-:W-:-:S06]  /*22b40*/  FFMA.FTZ R203, R31, R48, -R79 ;  /* 0x000000301fcb7223 */ /* 0x000fcc000001084f */
[----:B------:R-:W5:Y:S01]  /*22b50*/  MUFU.EX2 R218, R218 ;  /* 0x000000da00da7308 */ /* 0x000f620000000800 */
[----:B---3--:R-:W-:Y:S01]  /*22b60*/  FADD.FTZ R14, R9, R14 ;  /* 0x0000000e090e7221 */ /* 0x008fe20000010000 */
[----:B----4-:R-:W-:-:S06]  /*22b70*/  FADD.FTZ R6, R8, R15 ;  /* 0x0000000f08067221 */ /* 0x010fcc0000010000 */
        /* <DEDUP_REMOVED lines=8> */
[----:B------:R-:W-:-:S07]  /*22c00*/  FFMA.FTZ R202, R47, R48, -R52 ;  /* 0x000000302fca7223 */ /* 0x000fce0000010834 */
[----:B------:R-:W1:Y:S01]  /*22c10*/  MUFU.EX2 R208, R208 ;  /* 0x000000d000d07308 */ /* 0x000e620000000800 */
[----:B--2---:R-:W-:Y:S01]  /*22c20*/  FADD.FTZ R6, R220, R13 ;  /* 0x0000000ddc067221 */ /* 0x004fe20000010000 */
[----:B-----5:R-:W-:-:S06]  /*22c30*/  FADD.FTZ R14, R218, R15 ;  /* 0x0000000fda0e7221 */ /* 0x020fcc0000010000 */
        /* <DEDUP_REMOVED lines=10> */
[----:B0-----:R-:W-:Y:S01]  /*22ce0*/  FADD.FTZ R13, R216, R13 ;  /* 0x0000000dd80d7221 */ /* 0x001fe20000010000 */
[----:B-1----:R-:W-:-:S06]  /*22cf0*/  FADD.FTZ R6, R208, R15 ;  /* 0x0000000fd0067221 */ /* 0x002fcc0000010000 */
[----:B------:R-:W0:Y:S01]  /*22d00*/  MUFU.EX2 R202, R202 ;  /* 0x000000ca00ca7308 */ /* 0x000e220000000800 */
[----:B------:R-:W-:-:S07]  /*22d10*/  FFMA.FTZ R198, R44, R48, -R52 ;  /* 0x000000302cc67223 */ /* 0x000fce0000010834 */
[----:B------:R-:W1:Y:S01]  /*22d20*/  MUFU.EX2 R199, R199 ;  /* 0x000000c700c77308 */ /* 0x000e620000000800 */
[-CC-:B------:R-:W-:Y:S01]  /*22d30*/  FFMA.FTZ R186, R12, R48.reuse, -R79.reuse ;  /* 0x000000300cba7223 */ /* 0x180fe2000001084f */
[----:B------:R-:W-:Y:S01]  /*22d40*/  FFMA.FTZ R175, R5, R48, -R79 ;  /* 0x0000003005af7223 */ /* 0x000fe2000001084f */
[----:B--2---:R-:W-:-:S05]  /*22d50*/  FADD.FTZ R12, R206, R13 ;  /* 0x0000000dce0c7221 */ /* 0x004fca0000010000 */
[----:B------:R-:W2:Y:S01]  /*22d60*/  MUFU.EX2 R201, R201 ;  /* 0x000000c900c97308 */ /* 0x000ea20000000800 */
[----:B-----5:R-:W-:Y:S01]  /*22d70*/  FADD.FTZ R5, R203, R6 ;  /* 0x00000006cb057221 */ /* 0x020fe20000010000 */
[----:B------:R-:W-:-:S06]  /*22d80*/  FFMA.FTZ R193, R43, R48, -R52 ;  /* 0x000000302bc17223 */ /* 0x000fcc0000010834 */
[----:B------:R-:W5:Y:S01]  /*22d90*/  MUFU.EX2 R200, R200 ;  /* 0x000000c800c87308 */ /* 0x000f620000000800 */
[----:B---3--:R-:W-:Y:S01]  /*22da0*/  FADD.FTZ R13, R205, R12 ;  /* 0x0000000ccd0d7221 */ /* 0x008fe20000010000 */
[----:B----4-:R-:W-:-:S06]  /*22db0*/  FADD.FTZ R6, R204, R5 ;  /* 0x00000005cc067221 */ /* 0x010fcc0000010000 */
[----:B------:R-:W3:Y:S01]  /*22dc0*/  MUFU.EX2 R197, R197 ;  /* 0x000000c500c57308 */ /* 0x000ee20000000800 */
[----:B------:R-:W-:-:S07]  /*22dd0*/  FFMA.FTZ R194, R42, R48, -R52 ;  /* 0x000000302ac27223 */ /* 0x000fce0000010834 */
[----:B------:R-:W4:Y:S01]  /*22de0*/  MUFU.EX2 R195, R195 ;  /* 0x000000c300c37308 */ /* 0x000f220000000800 */
[----:B0-----:R-:W-:Y:S01]  /*22df0*/  FADD.FTZ R12, R202, R13 ;  /* 0x0000000dca0c7221 */ /* 0x001fe20000010000 */
[----:B-1----:R-:W-:-:S06]  /*22e00*/  FADD.FTZ R5, R199, R6 ;  /* 0x00000006c7057221 */ /* 0x002fcc0000010000 */
[----:B------:R-:W0:Y:S01]  /*22e10*/  MUFU.EX2 R198, R198 ;  /* 0x000000c600c67308 */ /* 0x000e220000000800 */
[----:B------:R-:W-:-:S07]  /*22e20*/  FFMA.FTZ R187, R41, R48, -R52 ;  /* 0x0000003029bb7223 */ /* 0x000fce0000010834 */
[----:B------:R-:W1:Y:S01]  /*22e30*/  MUFU.EX2 R196, R196 ;  /* 0x000000c400c47308 */ /* 0x000e620000000800 */
[----:B--2---:R-:W-:Y:S01]  /*22e40*/  FADD.FTZ R12, R201, R12 ;  /* 0x0000000cc90c7221 */ /* 0x004fe20000010000 */
[----:B-----5:R-:W-:-:S06]  /*22e50*/  FADD.FTZ R6, R200, R5 ;  /* 0x00000005c8067221 */ /* 0x020fcc0000010000 */
[----:B------:R-:W2:Y:S01]  /*22e60*/  MUFU.EX2 R193, R193 ;  /* 0x000000c100c17308 */ /* 0x000ea20000000800 */
[----:B------:R-:W-:-:S07]  /*22e70*/  FFMA.FTZ R188, R40, R48, -R52 ;  /* 0x0000003028bc7223 */ /* 0x000fce0000010834 */
        /* <DEDUP_REMOVED lines=9> */
[-C--:B------:R-:W-:Y:S01]  /*22f10*/  FFMA.FTZ R184, R37, R48.reuse, -R52 ;  /* 0x0000003025b87223 */ /* 0x080fe20000010834 */
[----:B------:R-:W-:-:S06]  /*22f20*/  FFMA.FTZ R178, R71, R48, -R79 ;  /* 0x0000003047b27223 */ /* 0x000fcc000001084f */
        /* <DEDUP_REMOVED lines=25> */
[----:B------:R-:W3:Y:S08]  /*230c0*/  MUFU.EX2 R174, R174 ;  /* 0x000000ae00ae7308 */ /* 0x000ef00000000800 */
[----:B------:R-:W4:Y:S01]  /*230d0*/  MUFU.EX2 R172, R172 ;  /* 0x000000ac00ac7308 */ /* 0x000f220000000800 */
[----:B0-----:R-:W-:Y:S01]  /*230e0*/  FADD.FTZ R6, R184, R13 ;  /* 0x0000000db8067221 */ /* 0x001fe20000010000 */
[----:B-1----:R-:W-:-:S06]  /*230f0*/  FADD.FTZ R12, R178, R15 ;  /* 0x0000000fb20c7221 */ /* 0x002fcc0000010000 */
[----:B------:R-:W0:Y:S08]  /*23100*/  MUFU.EX2 R19, R19 ;  /* 0x0000001300137308 */ /* 0x000e300000000800 */
[----:B------:R-:W1:Y:S01]  /*23110*/  MUFU.EX2 R5, R5 ;  /* 0x0000000500057308 */ /* 0x000e620000000800 */
[----:B--2---:R-:W-:Y:S01]  /*23120*/  FADD.FTZ R13, R173, R6 ;  /* 0x00000006ad0d7221 */ /* 0x004fe20000010000 */
[----:B-----5:R-:W-:-:S06]  /*23130*/  FADD.FTZ R15, R21, R12 ;  /* 0x0000000c150f7221 */ /* 0x020fcc0000010000 */
[----:B------:R-:W2:Y:S08]  /*23140*/  MUFU.EX2 R20, R20 ;  /* 0x0000001400147308 */ /* 0x000eb00000000800 */
[----:B------:R-:W5:Y:S01]  /*23150*/  MUFU.EX2 R18, R18 ;  /* 0x0000001200127308 */ /* 0x000f620000000800 */
[----:B---3--:R-:W-:Y:S01]  /*23160*/  FADD.FTZ R6, R174, R13 ;  /* 0x0000000dae067221 */ /* 0x008fe20000010000 */
[----:B----4-:R-:W-:-:S03]  /*23170*/  FADD.FTZ R12, R172, R15 ;  /* 0x0000000fac0c7221 */ /* 0x010fc60000010000 */
[----:B0-----:R-:W-:Y:S01]  /*23180*/  FADD.FTZ R13, R19, R6 ;  /* 0x00000006130d7221 */ /* 0x001fe20000010000 */
[----:B-1----:R-:W-:Y:S01]  /*23190*/  FADD.FTZ R15, R5, R12 ;  /* 0x0000000c050f7221 */ /* 0x002fe20000010000 */
[C---:B------:R-:W-:Y:S01]  /*231a0*/  FMUL.FTZ R7, R25.reuse, R7 ;  /* 0x0000000719077220 */ /* 0x040fe20000410000 */
[----:B------:R-:W-:Y:S02]  /*231b0*/  IMAD.U32 R14, RZ, RZ, UR5 ;  /* 0x00000005ff0e7e24 */ /* 0x000fe4000f8e00ff */
[----:B--2---:R-:W-:Y:S02]  /*231c0*/  FADD.FTZ R13, R20, R13 ;  /* 0x0000000d140d7221 */ /* 0x004fe40000010000 */
[----:B------:R-:W-:Y:S01]  /*231d0*/  ST.E desc[UR56][R16.64+0x260], R7 ;  /* 0x0002600710007985 */ /* 0x000fe2000c101938 */
[----:B-----5:R-:W-:Y:S01]  /*231e0*/  FADD.FTZ R27, R18, R15 ;  /* 0x0000000f121b7221 */ /* 0x020fe20000010000 */
[----:B------:R-:W-:Y:S02]  /*231f0*/  IMAD.U32 R15, RZ, RZ, UR7 ;  /* 0x00000007ff0f7e24 */ /* 0x000fe4000f8e00ff */
[----:B------:R0:W-:Y:S04]  /*23200*/  ST.E desc[UR56][R16.64+0x240], R13 ;  /* 0x0002400d10007985 */ /* 0x0001e8000c101938 */
[----:B------:R1:W-:Y:S04]  /*23210*/  ST.E desc[UR56][R16.64+0x244], R27 ;  /* 0x0002441b10007985 */ /* 0x0003e8000c101938 */
[----:B------:R-:W2:Y:S02]  /*23220*/  LD.E R6, desc[UR56][R14.64] ;  /* 0x000000380e067980 */ /* 0x000ea4000c101900 */
[----:B--2---:R-:W-:-:S05]  /*23230*/  FMUL.FTZ R29, R25, R6 ;  /* 0x00000006191d7220 */ /* 0x004fca0000410000 */
[----:B------:R2:W-:Y:S04]  /*23240*/  ST.E desc[UR56][R14.64], R29 ;  /* 0x0000001d0e007985 */ /* 0x0005e8000c101938 */
[----:B------:R-:W0:Y:S04]  /*23250*/  LD.E R12, desc[UR56][R16.64+0x274] ;  /* 0x00027438100c7980 */ /* 0x000e28000c101900 */
[----:B------:R-:W3:Y:S04]  /*23260*/  LD.E R144, desc[UR56][R16.64+0x454] ;  /* 0x0004543810907980 */ /* 0x000ee8000c101900 */
[----:B------:R-:W4:Y:S04]  /*23270*/  LD.E R6, desc[UR56][R16.64+0x270] ;  /* 0x0002703810067980 */ /* 0x000f28000c101900 */
[----:B------:R-:W1:Y:S04]  /*23280*/  LD.E R24, desc[UR56][R16.64+0x280] ;  /* 0x0002803810187980 */ /* 0x000e68000c101900 */
[----:B------:R-:W2:Y:S04]  /*23290*/  LD.E R26, desc[UR56][R16.64+0x284] ;  /* 0x00028438101a7980 */ /* 0x000ea8000c101900 */
        /* <DEDUP_REMOVED lines=57> */
[----:B------:R-:W-:Y:S01]  /*23630*/  ULOP3.LUT UR5, UR4, 0x8, URZ, 0xfc, !UPT ;  /* 0x0000000804057892 */ /* 0x000fe2000f8efc3f */
[C---:B0-----:R-:W-:Y:S01]  /*23640*/  FMUL.FTZ R13, R25.reuse, R12 ;  /* 0x0000000c190d7220 */ /* 0x041fe20000410000 */
[----:B---3--:R-:W-:-:S04]  /*23650*/  FMUL.FTZ R37, R25, R144 ;  /* 0x0000009019257220 */ /* 0x008fc80000410000 */
[----:B------:R0:W-:Y:S01]  /*23660*/  ST.E desc[UR56][R16.64+0x274], R13 ;  /* 0x0002740d10007985 */ /* 0x0001e2000c101938 */
[C---:B----4-:R-:W-:Y:S01]  /*23670*/  FMUL.FTZ R7, R25.reuse, R6 ;  /* 0x0000000619077220 */ /* 0x050fe20000410000 */
[C---:B-1----:R-:W-:Y:S01]  /*23680*/  FMUL.FTZ R27, R25.reuse, R24 ;  /* 0x00000018191b7220 */ /* 0x042fe20000410000 */
[C---:B--2---:R-:W-:Y:S01]  /*23690*/  FMUL.FTZ R29, R25.reuse, R26 ;  /* 0x0000001a191d7220 */ /* 0x044fe20000410000 */
[C---:B-----5:R-:W-:Y:S01]  /*236a0*/  FMUL.FTZ R31, R25.reuse, R28 ;  /* 0x0000001c191f7220 */ /* 0x060fe20000410000 */
[C---:B0-----:R-:W-:Y:S01]  /*236b0*/  FMUL.FTZ R13, R25.reuse, R38 ;  /* 0x00000026190d7220 */ /* 0x041fe20000410000 */
[----:B------:R0:W-:Y:S01]  /*236c0*/  ST.E desc[UR56][R16.64+0x454], R37 ;  /* 0x0004542510007985 */ /* 0x0001e2000c101938 */
[----:B------:R-:W-:-:S03]  /*236d0*/  FMUL.FTZ R33, R25, R30 ;  /* 0x0000001e19217220 */ /* 0x000fc60000410000 */
[----:B------:R1:W-:Y:S01]  /*236e0*/  ST.E desc[UR56][R16.64+0x270], R7 ;  /* 0x0002700710007985 */ /* 0x0003e2000c101938 */
[----:B------:R-:W-:-:S03]  /*236f0*/  FMUL.FTZ R35, R25, R34 ;  /* 0x0000002219237220 */ /* 0x000fc60000410000 */
[----:B------:R2:W-:Y:S04]  /*23700*/  ST.E desc[UR56][R16.64+0x280], R27 ;  /* 0x0002801b10007985 */ /* 0x0005e8000c101938 */
[----:B------:R3:W-:Y:S01]  /*23710*/  ST.E desc[UR56][R16.64+0x284], R29 ;  /* 0x0002841d10007985 */ /* 0x0007e2000c101938 */
[----:B0-----:R-:W-:-:S03]  /*23720*/  FMUL.FTZ R37, R25, R40 ;  /* 0x0000002819257220 */ /* 0x001fc60000410000 */
[----:B------:R0:W-:Y:S01]  /*23730*/  ST.E desc[UR56][R16.64+0x290], R31 ;  /* 0x0002901f10007985 */ /* 0x0001e2000c101938 */
[C---:B-1----:R-:W-:Y:S01]  /*23740*/  FMUL.FTZ R7, R25.reuse, R36 ;  /* 0x0000002419077220 */ /* 0x042fe20000410000 */
[C---:B------:R-:W-:Y:S02]  /*23750*/  FMUL.FTZ R39, R25.reuse, R42 ;  /* 0x0000002a19277220 */ /* 0x040fe40000410000 */
        /* <DEDUP_REMOVED lines=17> */
[C---:B0-----:R-:W-:Y:S01]  /*23870*/  FMUL.FTZ R39, R25.reuse, R62 ;  /* 0x0000003e19277220 */ /* 0x041fe20000410000 */
[C---:B-1----:R-:W-:Y:S02]  /*23880*/  FMUL.FTZ R27, R25.reuse, R58 ;  /* 0x0000003a191b7220 */ /* 0x042fe40000410000 */
[----:B------:R0:W-:Y:S01]  /*23890*/  ST.E desc[UR56][R16.64+0x2f4], R13 ;  /* 0x0002f40d10007985 */ /* 0x0001e2000c101938 */
[C---:B--2---:R-:W-:Y:S01]  /*238a0*/  FMUL.FTZ R29, R25.reuse, R64 ;  /* 0x00000040191d7220 */ /* 0x044fe20000410000 */
[C---:B---3--:R-:W-:Y:S02]  /*238b0*/  FMUL.FTZ R31, R25.reuse, R66 ;  /* 0x00000042191f7220 */ /* 0x048fe40000410000 */
[----:B------:R1:W-:Y:S01]  /*238c0*/  ST.E desc[UR56][R16.64+0x2e0], R33 ;  /* 0x0002e02110007985 */ /* 0x0003e2000c101938 */
[----:B0-----:R-:W-:-:S03]  /*238d0*/  FMUL.FTZ R13, R25, R74 ;  /* 0x0000004a190d7220 */ /* 0x001fc60000410000 */
[----:B------:R0:W-:Y:S04]  /*238e0*/  ST.E desc[UR56][R16.64+0x2e4], R35 ;  /* 0x0002e42310007985 */ /* 0x0001e8000c101938 */
[----:B------:R2:W-:Y:S01]  /*238f0*/  ST.E desc[UR56][R16.64+0x2f0], R7 ;  /* 0x0002f00710007985 */ /* 0x0005e2000c101938 */
[----:B-1----:R-:W-:-:S03]  /*23900*/  FMUL.FTZ R33, R25, R70 ;  /* 0x0000004619217220 */ /* 0x002fc60000410000 */
[----:B------:R1:W-:Y:S04]  /*23910*/  ST.E desc[UR56][R16.64+0x300], R27 ;  /* 0x0003001b10007985 */ /* 0x0003e8000c101938 */
[----:B------:R3:W-:Y:S01]  /*23920*/  ST.E desc[UR56][R16.64+0x304], R37 ;  /* 0x0003042510007985 */ /* 0x0007e2000c101938 */
[----:B0-----:R-:W-:-:S03]  /*23930*/  FMUL.FTZ R35, R25, R72 ;  /* 0x0000004819237220 */ /* 0x001fc60000410000 */
[----:B------:R0:W-:Y:S01]  /*23940*/  ST.E desc[UR56][R16.64+0x310], R39 ;  /* 0x0003102710007985 */ /* 0x0001e2000c101938 */
[----:B--2---:R-:W-:-:S03]  /*23950*/  FMUL.FTZ R7, R25, R68 ;  /* 0x0000004419077220 */ /* 0x004fc60000410000 */
[----:B------:R2:W-:Y:S01]  /*23960*/  ST.E desc[UR56][R16.64+0x314], R29 ;  /* 0x0003141d10007985 */ /* 0x0005e2000c101938 */
[----:B-1----:R-:W-:-:S03]  /*23970*/  FMUL.FTZ R27, R25, R76 ;  /* 0x0000004c191b7220 */ /* 0x002fc60000410000 */
[----:B------:R1:W-:Y:S01]  /*23980*/  ST.E desc[UR56][R16.64+0x320], R31 ;  /* 0x0003201f10007985 */ /* 0x0003e2000c101938 */
[----:B---3--:R-:W-:-:S03]  /*23990*/  FMUL.FTZ R37, R25, R80 ;  /* 0x0000005019257220 */ /* 0x008fc60000410000 */
[----:B------:R3:W-:Y:S01]  /*239a0*/  ST.E desc[UR56][R16.64+0x340], R13 ;  /* 0x0003400d10007985 */ /* 0x0007e2000c101938 */
[C---:B0-----:R-:W-:Y:S01]  /*239b0*/  FMUL.FTZ R39, R25.reuse, R82 ;  /* 0x0000005219277220 */ /* 0x041fe20000410000 */
[C---:B--2---:R-:W-:Y:S01]  /*239c0*/  FMUL.FTZ R29, R25.reuse, R78 ;  /* 0x0000004e191d7220 */ /* 0x044fe20000410000 */
[C---:B-1----:R-:W-:Y:S01]  /*239d0*/  FMUL.FTZ R31, R25.reuse, R84 ;  /* 0x00000054191f7220 */ /* 0x042fe20000410000 */
        /* <DEDUP_REMOVED lines=15> */
[C---:B-1----:R-:W-:Y:S01]  /*23ad0*/  FMUL.FTZ R37, R25.reuse, R100 ;  /* 0x0000006419257220 */ /* 0x042fe20000410000 */
[C---:B--2---:R-:W-:Y:S01]  /*23ae0*/  FMUL.FTZ R39, R25.reuse, R102 ;  /* 0x0000006619277220 */ /* 0x044fe20000410000 */
[C---:B---3--:R-:W-:Y:S01]  /*23af0*/  FMUL.FTZ R31, R25.reuse, R98 ;  /* 0x00000062191f7220 */ /* 0x048fe20000410000 */
[C---:B0-----:R-:W-:Y:S01]  /*23b00*/  FMUL.FTZ R13, R25.reuse, R106 ;  /* 0x0000006a190d7220 */ /* 0x041fe20000410000 */
        /* <DEDUP_REMOVED lines=18> */
[----:B------:R0:W-:Y:S01]  /*23c30*/  ST.E desc[UR56][R16.64+0x3b4], R7 ;  /* 0x0003b40710007985 */ /* 0x0001e2000c101938 */
[----:B------:R-:W-:Y:S02]  /*23c40*/  IMAD.U32 R12, RZ, RZ, UR5 ;  /* 0x00000005ff0c7e24 */ /* 0x000fe4000f8e00ff */
[C---:B------:R-:W-:Y:S01]  /*23c50*/  FMUL.FTZ R41, R25.reuse, R140 ;  /* 0x0000008c19297220 */ /* 0x040fe20000410000 */
[----:B------:R1:W-:Y:S01]  /*23c60*/  ST.E desc[UR56][R16.64+0x3c4], R27 ;  /* 0x0003c41b10007985 */ /* 0x0003e2000c101938 */
[----:B------:R-:W-:-:S03]  /*23c70*/  FMUL.FTZ R43, R25, R142 ;  /* 0x0000008e192b7220 */ /* 0x000fc60000410000 */
        /* <DEDUP_REMOVED lines=14> */
[----:B---3--:R-:W-:Y:S01]  /*23d60*/  FMUL.FTZ R39, R25, R138 ;  /* 0x0000008a19277220 */ /* 0x008fe20000410000 */
[----:B0-----:R-:W-:Y:S01]  /*23d70*/  IMAD.U32 R13, RZ, RZ, UR7 ;  /* 0x00000007ff0d7e24 */ /* 0x001fe2000f8e00ff */
[----:B------:R0:W-:Y:S04]  /*23d80*/  ST.E desc[UR56][R16.64+0x3f0], R7 ;  /* 0x0003f00710007985 */ /* 0x0001e8000c101938 */
[----:B------:R1:W-:Y:S04]  /*23d90*/  ST.E desc[UR56][R16.64+0x410], R27 ;  /* 0x0004101b10007985 */ /* 0x0003e8000c101938 */
[----:B------:R2:W-:Y:S04]  /*23da0*/  ST.E desc[UR56][R16.64+0x414], R29 ;  /* 0x0004141d10007985 */ /* 0x0005e8000c101938 */
[----:B------:R-:W-:Y:S04]  /*23db0*/  ST.E desc[UR56][R16.64+0x420], R33 ;  /* 0x0004202110007985 */ /* 0x000fe8000c101938 */
[----:B------:R-:W-:Y:S04]  /*23dc0*/  ST.E desc[UR56][R16.64+0x424], R35 ;  /* 0x0004242310007985 */ /* 0x000fe8000c101938 */
[----:B------:R3:W-:Y:S04]  /*23dd0*/  ST.E desc[UR56][R16.64+0x430], R31 ;  /* 0x0004301f10007985 */ /* 0x0007e8000c101938 */
[----:B------:R4:W-:Y:S04]  /*23de0*/  ST.E desc[UR56][R16.64+0x434], R37 ;  /* 0x0004342510007985 */ /* 0x0009e8000c101938 */
[----:B------:R5:W-:Y:S04]  /*23df0*/  ST.E desc[UR56][R16.64+0x440], R39 ;  /* 0x0004402710007985 */ /* 0x000be8000c101938 */
[----:B------:R-:W-:Y:S04]  /*23e00*/  ST.E desc[UR56][R16.64+0x444], R41 ;  /* 0x0004442910007985 */ /* 0x000fe8000c101938 */
[----:B------:R-:W-:Y:S04]  /*23e10*/  ST.E desc[UR56][R16.64+0x450], R43 ;  /* 0x0004502b10007985 */ /* 0x000fe8000c101938 */
[----:B0-----:R-:W1:Y:S01]  /*23e20*/  LD.E R7, desc[UR56][R12.64] ;  /* 0x000000380c077980 */ /* 0x001e62000c101900 */
[----:B------:R-:W-:-:S06]  /*23e30*/  ULOP3.LUT UR6, UR4, 0xc, URZ, 0xfc, !UPT ;  /* 0x0000000c04067892 */ /* 0x000fcc000f8efc3f */
[----:B------:R-:W-:Y:S02]  /*23e40*/  IMAD.U32 R6, RZ, RZ, UR6 ;  /* 0x00000006ff067e24 */ /* 0x000fe4000f8e00ff */
[----:B-1----:R-:W-:Y:S01]  /*23e50*/  FMUL.FTZ R27, R32, R7 ;  /* 0x00000007201b7220 */ /* 0x002fe20000410000 */
[----:B------:R-:W-:-:S04]  /*23e60*/  IMAD.U32 R7, RZ, RZ, UR7 ;  /* 0x00000007ff077e24 */ /* 0x000fc8000f8e00ff */
[----:B------:R0:W-:Y:S04]  /*23e70*/  ST.E desc[UR56][R12.64], R27 ;  /* 0x0000001b0c007985 */ /* 0x0001e8000c101938 */
[----:B------:R-:W2:Y:S01]  /*23e80*/  LD.E R7, desc[UR56][R6.64] ;  /* 0x0000003806077980 */ /* 0x000ea2000c101900 */
[----:B------:R-:W-:Y:S02]  /*23e90*/  IMAD.U32 R24, RZ, RZ, UR6 ;  /* 0x00000006ff187e24 */ /* 0x000fe4000f8e00ff */
[----:B------:R-:W-:Y:S02]  /*23ea0*/  IMAD.U32 R25, RZ, RZ, UR7 ;  /* 0x00000007ff197e24 */ /* 0x000fe4000f8e00ff */
[----:B--2---:R-:W-:-:S05]  /*23eb0*/  FMUL.FTZ R29, R32, R7 ;  /* 0x00000007201d7220 */ /* 0x004fca0000410000 */
[----:B------:R1:W-:Y:S04]  /*23ec0*/  ST.E desc[UR56][R24.64], R29 ;  /* 0x0000001d18007985 */ /* 0x0003e8000c101938 */
[----:B------:R-:W2:Y:S04]  /*23ed0*/  LD.E R145, desc[UR56][R16.64+0x45c] ;  /* 0x00045c3810917980 */ /* 0x000ea8000c101900 */
[----:B---3--:R-:W3:Y:S04]  /*23ee0*/  LD.E R31, desc[UR56][R16.64+0x278] ;  /* 0x00027838101f7980 */ /* 0x008ee8000c101900 */
[----:B------:R-:W3:Y:S04]  /*23ef0*/  LD.E R33, desc[UR56][R16.64+0x27c] ;  /* 0x00027c3810217980 */ /* 0x000ee8000c101900 */
[----:B------:R-:W3:Y:S04]  /*23f00*/  LD.E R35, desc[UR56][R16.64+0x288] ;  /* 0x0002883810237980 */ /* 0x000ee8000c101900 */
[----:B----4-:R-:W4:Y:S04]  /*23f10*/  LD.E R37, desc[UR56][R16.64+0x28c] ;  /* 0x00028c3810257980 */ /* 0x010f28000c101900 */
[----:B-----5:R-:W5:Y:S04]  /*23f20*/  LD.E R39, desc[UR56][R16.64+0x298] ;  /* 0x0002983810277980 */ /* 0x020f68000c101900 */
[----:B0-----:R-:W5:Y:S04]  /*23f30*/  LD.E R27, desc[UR56][R16.64+0x29c] ;  /* 0x00029c38101b7980 */ /* 0x001f68000c101900 */
        /* <DEDUP_REMOVED lines=56> */
[C---:B---3--:R-:W-:Y:S01]  /*242c0*/  FMUL.FTZ R31, R32.reuse, R31 ;  /* 0x0000001f201f7220 */ /* 0x048fe20000410000 */
[C---:B------:R-:W-:Y:S01]  /*242d0*/  FMUL.FTZ R33, R32.reuse, R33 ;  /* 0x0000002120217220 */ /* 0x040fe20000410000 */
[C---:B------:R-:W-:Y:S01]  /*242e0*/  FMUL.FTZ R35, R32.reuse, R35 ;  /* 0x0000002320237220 */ /* 0x040fe20000410000 */
        /* <DEDUP_REMOVED lines=119> */
[----:B------:R-:W-:Y:S01]  /*24a60*/  ST.E desc[UR56][R16.64+0x458], R143 ;  /* 0x0004588f10007985 */ /* 0x000fe2000c101938 */
[----:B------:R1:W-:Y:S06]  /*24a70*/  BAR.SYNC.DEFER_BLOCKING R176, 0x100 ;  /* 0x000400b00000751d */ /* 0x0003ec0000010000 */
[----:B0-----:R-:W2:Y:S04]  /*24a80*/  LD.E R29, desc[UR56][R16.64+0x260] ;  /* 0x00026038101d7980 */ /* 0x001ea8000c101900 */
[----:B------:R-:W3:Y:S04]  /*24a90*/  LD.E R217, desc[UR56][R2.64] ;  /* 0x0000003802d97980 */ /* 0x000ee8000c101900 */
[----:B------:R-:W3:Y:S04]  /*24aa0*/  LD.E.64 R6, desc[UR56][R16.64+0xa8] ;  /* 0x0000a83810067980 */ /* 0x000ee8000c101b00 */
[----:B--2---:R0:W-:Y:S04]  /*24ab0*/  ST.E desc[UR56][R16.64+0x260], R29 ;  /* 0x0002601d10007985 */ /* 0x0041e8000c101938 */
[----:B------:R-:W2:Y:S01]  /*24ac0*/  LD.E R31, desc[UR56][R14.64] ;  /* 0x000000380e1f7980 */ /* 0x000ea2000c101900 */
[----:B------:R-:W-:-:S03]  /*24ad0*/  IMAD.U32 R25, RZ, RZ, UR7 ;  /* 0x00000007ff197e24 */ /* 0x000fc6000f8e00ff */
[----:B--2---:R2:W-:Y:S04]  /*24ae0*/  ST.E desc[UR56][R14.64], R31 ;  /* 0x0000001f0e007985 */ /* 0x0045e8000c101938 */
[----:B------:R-:W4:Y:S01]  /*24af0*/  LD.E R33, desc[UR56][R12.64] ;  /* 0x000000380c217980 */ /* 0x000f22000c101900 */
[----:B------:R-:W-:Y:S02]  /*24b00*/  IMAD.U32 R26, RZ, RZ, UR6 ;  /* 0x00000006ff1a7e24 */ /* 0x000fe4000f8e00ff */
[----:B------:R-:W-:Y:S01]  /*24b10*/  IMAD.U32 R27, RZ, RZ, UR7 ;  /* 0x00000007ff1b7e24 */ /* 0x000fe2000f8e00ff */
[----:B----4-:R4:W-:Y:S04]  /*24b20*/  ST.E desc[UR56][R12.64], R33 ;  /* 0x000000210c007985 */ /* 0x0109e8000c101938 */
[----:B------:R-:W5:Y:S04]  /*24b30*/  LD.E R25, desc[UR56][R24.64] ;  /* 0x0000003818197980 */ /* 0x000f68000c101900 */
[----:B-----5:R5:W-:Y:S04]  /*24b40*/  ST.E desc[UR56][R26.64], R25 ;  /* 0x000000191a007985 */ /* 0x020be8000c101938 */
[----:B------:R-:W3:Y:S04]  /*24b50*/  LD.E R35, desc[UR56][R16.64+0x270] ;  /* 0x0002703810237980 */ /* 0x000ee8000c101900 */
[----:B0-----:R-:W3:Y:S04]  /*24b60*/  LD.E R29, desc[UR56][R16.64+0x274] ;  /* 0x00027438101d7980 */ /* 0x001ee8000c101900 */
[----:B------:R-:W3:Y:S04]  /*24b70*/  LD.E R37, desc[UR56][R16.64+0x278] ;  /* 0x0002783810257980 */ /* 0x000ee8000c101900 */
[----:B------:R-:W3:Y:S04]  /*24b80*/  LD.E R39, desc[UR56][R16.64+0x27c] ;  /* 0x00027c3810277980 */ /* 0x000ee8000c101900 */
[----:B--2---:R-:W2:Y:S04]  /*24b90*/  LD.E R31, desc[UR56][R16.64+0x280] ;  /* 0x00028038101f7980 */ /* 0x004ea8000c101900 */
[----:B------:R-:W2:Y:S04]  /*24ba0*/  LD.E R41, desc[UR56][R16.64+0x284] ;  /* 0x0002843810297980 */ /* 0x000ea8000c101900 */
[----:B------:R-:W2:Y:S04]  /*24bb0*/  LD.E R43, desc[UR56][R16.64+0x288] ;  /* 0x00028838102b7980 */ /* 0x000ea8000c101900 */
[----:B----4-:R-:W4:Y:S04]  /*24bc0*/  LD.E R33, desc[UR56][R16.64+0x28c] ;  /* 0x00028c3810217980 */ /* 0x010f28000c101900 */
[----:B------:R-:W4:Y:S04]  /*24bd0*/  LD.E R45, desc[UR56][R16.64+0x290] ;  /* 0x00029038102d7980 */ /* 0x000f28000c101900 */
[----:B------:R-:W4:Y:S04]  /*24be0*/  LD.E R47, desc[UR56][R16.64+0x294] ;  /* 0x00029438102f7980 */ /* 0x000f28000c101900 */
        /* <DEDUP_REMOVED lines=114> */
[----:B---3--:R-:W-:Y:S04]  /*25310*/  ST.E desc[UR56][R16.64+0x270], R35 ;  /* 0x0002702310007985 */ /* 0x008fe8000c101938 */
[----:B------:R-:W-:Y:S04]  /*25320*/  ST.E desc[UR56][R16.64+0x274], R29 ;  /* 0x0002741d10007985 */ /* 0x000fe8000c101938 */
[----:B------:R-:W-:Y:S04]  /*25330*/  ST.E desc[UR56][R16.64+0x278], R37 ;  /* 0x0002782510007985 */ /* 0x000fe8000c101938 */
[----:B------:R-:W-:Y:S04]  /*25340*/  ST.E desc[UR56][R16.64+0x27c], R39 ;  /* 0x00027c2710007985 */ /* 0x000fe8000c101938 */
[----:B--2---:R-:W-:Y:S04]  /*25350*/  ST.E desc[UR56][R16.64+0x280], R31 ;  /* 0x0002801f10007985 */ /* 0x004fe8000c101938 */
[----:B------:R-:W-:Y:S04]  /*25360*/  ST.E desc[UR56][R16.64+0x284], R41 ;  /* 0x0002842910007985 */ /* 0x000fe8000c101938 */
[----:B------:R-:W-:Y:S04]  /*25370*/  ST.E desc[UR56][R16.64+0x288], R43 ;  /* 0x0002882b10007985 */ /* 0x000fe8000c101938 */
[----:B----4-:R-:W-:Y:S04]  /*25380*/  ST.E desc[UR56][R16.64+0x28c], R33 ;  /* 0x00028c2110007985 */ /* 0x010fe8000c101938 */
[----:B------:R-:W-:Y:S04]  /*25390*/  ST.E desc[UR56][R16.64+0x290], R45 ;  /* 0x0002902d10007985 */ /* 0x000fe8000c101938 */
[----:B------:R-:W-:Y:S04]  /*253a0*/  ST.E desc[UR56][R16.64+0x294], R47 ;  /* 0x0002942f10007985 */ /* 0x000fe8000c101938 */
        /* <DEDUP_REMOVED lines=114> */
[----:B0-----:R-:W5:Y:S01]  /*25ad0*/  LDL R219, [R1+0x88] ;  /* 0x0000880001db7983 */ /* 0x001f620000100800 */
[----:B------:R-:W-:-:S02]  /*25ae0*/  IMAD.U32 R27, RZ, RZ, UR7 ;  /* 0x00000007ff1b7e24 */ /* 0x000fc4000f8e00ff */
[----:B--2---:R-:W-:Y:S01]  /*25af0*/  IMAD.U32 R26, RZ, RZ, UR6 ;  /* 0x00000006ff1a7e24 */ /* 0x004fe2000f8e00ff */
[----:B------:R-:W2:Y:S04]  /*25b00*/  LD.E R24, desc[UR56][R16.64+0x260] ;  /* 0x0002603810187980 */ /* 0x000ea8000c101900 */
[----:B------:R-:W2:Y:S04]  /*25b10*/  LD.E R27, desc[UR56][R26.64] ;  /* 0x000000381a1b7980 */ /* 0x000ea8000c101900 */
[----:B---3--:R-:W2:Y:S04]  /*25b20*/  LD.E R28, desc[UR56][R16.64+0x270] ;  /* 0x00027038101c7980 */ /* 0x008ea8000c101900 */
[----:B------:R-:W2:Y:S04]  /*25b30*/  LD.E R29, desc[UR56][R16.64+0x274] ;  /* 0x00027438101d7980 */ /* 0x000ea8000c101900 */
[----:B----4-:R-:W2:Y:S04]  /*25b40*/  LD.E R30, desc[UR56][R16.64+0x278] ;  /* 0x00027838101e7980 */ /* 0x010ea8000c101900 */
[----:B------:R-:W2:Y:S04]  /*25b50*/  LD.E R31, desc[UR56][R16.64+0x27c] ;  /* 0x00027c38101f7980 */ /* 0x000ea8000c101900 */
[----:B-----5:R-:W2:Y:S04]  /*25b60*/  LD.E R32, desc[UR56][R16.64+0x280] ;  /* 0x0002803810207980 */ /* 0x020ea8000c101900 */
[----:B------:R-:W2:Y:S04]  /*25b70*/  LD.E R33, desc[UR56][R16.64+0x284] ;  /* 0x0002843810217980 */ /* 0x000ea8000c101900 */
[----:B-1----:R-:W2:Y:S04]  /*25b80*/  LD.E R34, desc[UR56][R16.64+0x288] ;  /* 0x0002883810227980 */ /* 0x002ea8000c101900 */
        /* <DEDUP_REMOVED lines=129> */
[----:B------:R-:W-:Y:S02]  /*263a0*/  IMAD.MOV.U32 R11, RZ, RZ, R7 ;  /* 0x000000ffff0b7224 */ /* 0x000fe400078e0007 */
[----:B------:R-:W-:Y:S02]  /*263b0*/  IMAD.U32 R8, RZ, RZ, UR6 ;  /* 0x00000006ff087e24 */ /* 0x000fe4000f8e00ff */
[----:B------:R-:W-:Y:S01]  /*263c0*/  IMAD.U32 R9, RZ, RZ, UR7 ;  /* 0x00000007ff097e24 */ /* 0x000fe2000f8e00ff */
[----:B--2---:R-:W-:-:S06]  /*263d0*/  WARPGROUP.ARRIVE ;  /* 0x00000000000079c5 */ /* 0x004fcc0000000000 */
[----:B------:R-:W-:Y:S01]  /*263e0*/  HGMMA.64x256x16.F32.BF16 R24, R156, gdesc[UR8].tnspB, R24, UP0, gsb0 ;  /* 0x43e000089c187df0 */ /* 0x000fe2000b801818 */
[----:B------:R-:W-:Y:S02]  /*263f0*/  R2UR UR10, R10 ;  /* 0x000000000a0a72ca */ /* 0x000fe400000e0000 */
        /* <DEDUP_REMOVED lines=136> */
[----:B------:R-:W-:Y:S02]  /*26c80*/  VIADD R8, R6, 0x100 ;  /* 0x0000010006087836 */ /* 0x000fe40000000000 */
[----:B------:R-:W-:Y:S01]  /*26c90*/  IMAD.MOV.U32 R9, RZ, RZ, R7 ;  /* 0x000000ffff097224 */ /* 0x000fe200078e0007 */
[----:B------:R-:W-:Y:S02]  /*26ca0*/  STL [R1+0x88], R4 ;  /* 0x0000880401007387 */ /* 0x000fe40000100800 */
[----:B------:R-:W-:Y:S01]  /*26cb0*/  R2UR UR10, R8 ;  /* 0x00000000080a72ca */ /* 0x000fe200000e0000 */
[----:B------:R-:W-:Y:S01]  /*26cc0*/  IMAD.U32 R8, RZ, RZ, UR6 ;  /* 0x00000006ff087e24 */ /* 0x000fe2000f8e00ff */
[----:B------:R-:W-:Y:S01]  /*26cd0*/  R2UR UR11, R9 ;  /* 0x00000000090b72ca */ /* 0x000fe200000e0000 */
[----:B------:R-:W-:Y:S01]  /*26ce0*/  IMAD.U32 R9, RZ, RZ, UR7 ;  /* 0x00000007ff097e24 */ /* 0x000fe2000f8e00ff */
[----:B------:R-:W-:-:S02]  /*26cf0*/  WARPGROUP.DEPBAR.LE gsb0, 0x0 ;  /* 0x00008000000079c5 */ /* 0x000fc40000010000 */
[----:B------:R-:W-:Y:S01]  /*26d00*/  ST.E desc[UR56][R16.64+0x260], R24 ;  /* 0x0002601810007985 */ /* 0x000fe2000c101938 */
[----:B------:R-:W-:Y:S02]  /*26d10*/  F2FP.BF16.F32.PACK_AB R156, R205, R206 ;  /* 0x000000cecd9c723e */ /* 0x000fe400000010ff */
        /* <DEDUP_REMOVED lines=280> */
[----:B------:R-:W-:Y:S02]  /*27ea0*/  IMAD.U32 R9, RZ, RZ, UR7 ;  /* 0x00000007ff097e24 */ /* 0x000fe4000f8e00ff */
[----:B------:R-:W-:Y:S01]  /*27eb0*/  VIADD R6, R6, 0x280 ;  /* 0x0000028006067836 */ /* 0x000fe20000000000 */
        /* <DEDUP_REMOVED lines=136> */
[----:B------:R-:W-:Y:S01]  /*28740*/  IMAD.U32 R6, RZ, RZ, UR6 ;  /* 0x00000006ff067e24 */ /* 0x000fe2000f8e00ff */
[----:B------:R-:W-:Y:S01]  /*28750*/  R2UR UR11, R7 ;  /* 0x00000000070b72ca */ /* 0x000fe200000e0000 */
[----:B------:R-:W-:Y:S01]  /*28760*/  IMAD.U32 R7, RZ, RZ, UR7 ;  /* 0x00000007ff077e24 */ /* 0x000fe2000f8e00ff */
[----:B------:R-:W-:Y:S01]  /*28770*/  STL [R1+0x88], R4 ;  /* 0x0000880401007387 */ /* 0x000fe20000100800 */
[----:B------:R-:W-:-:S03]  /*28780*/  WARPGROUP.DEPBAR.LE gsb0, 0x0 ;  /* 0x00008000000079c5 */ /* 0x000fc60000010000 */
        /* <DEDUP_REMOVED lines=134> */
[----:B------:R-:W-:Y:S01]  /*28ff0*/  IMAD.U32 R6, RZ, RZ, UR6 ;  /* 0x00000006ff067e24 */ /* 0x000fe2000f8e00ff */
[----:B------:R-:W-:Y:S01]  /*29000*/  STL [R1+0x88], R4 ;  /* 0x0000880401007387 */ /* 0x000fe20000100800 */
[----:B------:R-:W-:Y:S01]  /*29010*/  IMAD.U32 R7, RZ, RZ, UR7 ;  /* 0x00000007ff077e24 */ /* 0x000fe2000f8e00ff */
[----:B------:R-:W-:Y:S02]  /*29020*/  WARPGROUP.DEPBAR.LE gsb0, 0x0 ;  /* 0x00008000000079c5 */ /* 0x000fe40000010000 */
        /* <DEDUP_REMOVED lines=129> */
[----:B------:R-:W2:Y:S04]  /*29840*/  LD.E R5, desc[UR56][R16.64+0x260] ;  /* 0x0002603810057980 */ /* 0x000ea8000c101900 */
[----:B--2---:R1:W-:Y:S04]  /*29850*/  ST.E desc[UR56][R16.64+0x260], R5 ;  /* 0x0002600510007985 */ /* 0x0043e8000c101938 */
[----:B0-----:R-:W2:Y:S01]  /*29860*/  LD.E R6, desc[UR56][R14.64] ;  /* 0x000000380e067980 */ /* 0x001ea2000c101900 */
[----:B------:R-:W-:-:S02]  /*29870*/  IMAD.U32 R8, RZ, RZ, UR6 ;  /* 0x00000006ff087e24 */ /* 0x000fc4000f8e00ff */
[----:B------:R-:W-:Y:S01]  /*29880*/  IMAD.U32 R9, RZ, RZ, UR7 ;  /* 0x00000007ff097e24 */ /* 0x000fe2000f8e00ff */
[----:B--2---:R0:W-:Y:S04]  /*29890*/  ST.E desc[UR56][R14.64], R6 ;  /* 0x000000060e007985 */ /* 0x0041e8000c101938 */
[----:B------:R-:W2:Y:S01]  /*298a0*/  LD.E R7, desc[UR56][R12.64] ;  /* 0x000000380c077980 */ /* 0x000ea2000c101900 */
[----:B------:R-:W-:Y:S02]  /*298b0*/  IMAD.U32 R10, RZ, RZ, UR6 ;  /* 0x00000006ff0a7e24 */ /* 0x000fe4000f8e00ff */
[----:B------:R-:W-:Y:S01]  /*298c0*/  IMAD.U32 R11, RZ, RZ, UR7 ;  /* 0x00000007ff0b7e24 */ /* 0x000fe2000f8e00ff */
[----:B--2---:R2:W-:Y:S04]  /*298d0*/  ST.E desc[UR56][R12.64], R7 ;  /* 0x000000070c007985 */ /* 0x0045e8000c101938 */
[----:B------:R-:W3:Y:S04]  /*298e0*/  LD.E R8, desc[UR56][R8.64] ;  /* 0x0000003808087980 */ /* 0x000ee8000c101900 */
[----:B---3--:R3:W-:Y:S04]  /*298f0*/  ST.E desc[UR56][R10.64], R8 ;  /* 0x000000080a007985 */ /* 0x0087e8000c101938 */
[----:B------:R-:W4:Y:S04]  /*29900*/  LD.E R19, desc[UR56][R16.64+0x270] ;  /* 0x0002703810137980 */ /* 0x000f28000c101900 */
[----:B------:R-:W5:Y:S04]  /*29910*/  LD.E R21, desc[UR56][R16.64+0x274] ;  /* 0x0002743810157980 */ /* 0x000f68000c101900 */
[----:B-1----:R-:W5:Y:S04]  /*29920*/  LD.E R5, desc[UR56][R16.64+0x278] ;  /* 0x0002783810057980 */ /* 0x002f68000c101900 */
[----:B------:R-:W5:Y:S04]  /*29930*/  LD.E R25, desc[UR56][R16.64+0x27c] ;  /* 0x00027c3810197980 */ /* 0x000f68000c101900 */
[----:B0-----:R-:W5:Y:S04]  /*29940*/  LD.E R15, desc[UR56][R16.64+0x280] ;  /* 0x00028038100f7980 */ /* 0x001f68000c101900 */
[----:B------:R-:W5:Y:S04]  /*29950*/  LD.E R27, desc[UR56][R16.64+0x284] ;  /* 0x00028438101b7980 */ /* 0x000f68000c101900 */
[----:B------:R-:W5:Y:S04]  /*29960*/  LD.E R29, desc[UR56][R16.64+0x288] ;  /* 0x00028838101d7980 */ /* 0x000f68000c101900 */
[----:B--2---:R-:W2:Y:S04]  /*29970*/  LD.E R7, desc[UR56][R16.64+0x28c] ;  /* 0x00028c3810077980 */ /* 0x004ea8000c101900 */
[----:B------:R-:W2:Y:S04]  /*29980*/  LD.E R9, desc[UR56][R16.64+0x290] ;  /* 0x0002903810097980 */ /* 0x000ea8000c101900 */
        /* <DEDUP_REMOVED lines=115> */
[----:B----4-:R0:W-:Y:S04]  /*2a0c0*/  ST.E desc[UR56][R16.64+0x270], R19 ;  /* 0x0002701310007985 */ /* 0x0101e8000c101938 */
[----:B-----5:R0:W-:Y:S04]  /*2a0d0*/  ST.E desc[UR56][R16.64+0x274], R21 ;  /* 0x0002741510007985 */ /* 0x0201e8000c101938 */
[----:B------:R0:W-:Y:S04]  /*2a0e0*/  ST.E desc[UR56][R16.64+0x278], R5 ;  /* 0x0002780510007985 */ /* 0x0001e8000c101938 */
[----:B------:R0:W-:Y:S04]  /*2a0f0*/  ST.E desc[UR56][R16.64+0x27c], R25 ;  /* 0x00027c1910007985 */ /* 0x0001e8000c101938 */
[----:B------:R0:W-:Y:S04]  /*2a100*/  ST.E desc[UR56][R16.64+0x280], R15 ;  /* 0x0002800f10007985 */ /* 0x0001e8000c101938 */
[----:B------:R0:W-:Y:S04]  /*2a110*/  ST.E desc[UR56][R16.64+0x284], R27 ;  /* 0x0002841b10007985 */ /* 0x0001e8000c101938 */
[----:B------:R0:W-:Y:S04]  /*2a120*/  ST.E desc[UR56][R16.64+0x288], R29 ;  /* 0x0002881d10007985 */ /* 0x0001e8000c101938 */
[----:B--2---:R0:W-:Y:S04]  /*2a130*/  ST.E desc[UR56][R16.64+0x28c], R7 ;  /* 0x00028c0710007985 */ /* 0x0041e8000c101938 */
[----:B------:R0:W-:Y:S04]  /*2a140*/  ST.E desc[UR56][R16.64+0x290], R9 ;  /* 0x0002900910007985 */ /* 0x0001e8000c101938 */
[----:B------:R0:W-:Y:S04]  /*2a150*/  ST.E desc[UR56][R16.64+0x294], R13 ;  /* 0x0002940d10007985 */ /* 0x0001e8000c101938 */
[----:B---3--:R0:W-:Y:S04]  /*2a160*/  ST.E desc[UR56][R16.64+0x298], R11 ;  /* 0x0002980b10007985 */ /* 0x0081e8000c101938 */
        /* <DEDUP_REMOVED lines=121> */
.L_x_2965:
[----:B------:R-:W-:Y:S05]  /*2a900*/  BSYNC B0 ;  /* 0x0000000000007941 */ /* 0x000fea0003800000 */
.L_x_2964:
[C---:B------:R-:W-:Y:S01]  /*2a910*/  ISETP.GT.AND P0, PT, R0.reuse, R164, PT ;  /* 0x000000a40000720c */ /* 0x040fe20003f04270 */
[----:B------:R-:W-:-:S12]  /*2a920*/  VIADD R0, R0, 0xffffffff ;  /* 0xffffffff00007836 */ /* 0x000fd80000000000 */
[----:B------:R-:W-:Y:S05]  /*2a930*/  @P0 BRA `(.L_x_2966) ;  /* 0xffffff4c00500947 */ /* 0x000fea000383ffff */
.L_x_2939:
[----:B0-----:R-:W2:Y:S01]  /*2a940*/  LDL R5, [R1+0x240] ;  /* 0x0002400001057983 */ /* 0x001ea20000100800 */
[----:B------:R-:W-:Y:S05]  /*2a950*/  WARPSYNC.ALL ;  /* 0x0000000000007948 */ /* 0x000fea0003800000 */
        /* <DEDUP_REMOVED lines=64> */
[----:B--2---:R-:W0:Y:S02]  /*2ad60*/  SHFL.BFLY PT, R0, R5, 0x2, 0x1f ;  /* 0x0c401f0005007f89 */ /* 0x004e2400000e0000 */
[----:B0-----:R-:W-:-:S05]  /*2ad70*/  FADD.FTZ R0, R5, R0 ;  /* 0x0000000005007221 */ /* 0x001fca0000010000 */
[----:B------:R-:W0:Y:S02]  /*2ad80*/  SHFL.BFLY PT, R3, R0, 0x1, 0x1f ;  /* 0x0c201f0000037f89 */ /* 0x000e2400000e0000 */
[----:B0-----:R-:W-:Y:S01]  /*2ad90*/  FADD.FTZ R2, R0, R3 ;  /* 0x0000000300027221 */ /* 0x001fe20000010000 */
[----:B----4-:R-:W-:Y:S01]  /*2ada0*/  VIADD R122, R122, 0x1 ;  /* 0x000000017a7a7836 */ /* 0x010fe20000000000 */
[----:B------:R-:W2:Y:S04]  /*2adb0*/  LDL R0, [R1+0x224] ;  /* 0x0002240001007983 */ /* 0x000ea80000100800 */
[----:B------:R-:W-:Y:S04]  /*2adc0*/  STL [R1+0x240], R2 ;  /* 0x0002400201007387 */ /* 0x000fe80000100800 */
[----:B------:R-:W4:Y:S04]  /*2add0*/  LDL R141, [R1+0x240] ;  /* 0x00024000018d7983 */ /* 0x000f280000100800 */
[----:B---3--:R-:W0:Y:S02]  /*2ade0*/  SHFL.BFLY PT, R3, R6, 0x2, 0x1f ;  /* 0x0c401f0006037f89 */ /* 0x008e2400000e0000 */
[----:B0-----:R-:W-:Y:S01]  /*2adf0*/  FADD.FTZ R3, R3, R6 ;  /* 0x0000000603037221 */ /* 0x001fe20000010000 */
[----:B------:R-:W-:Y:S01]  /*2ae00*/  ISETP.NE.AND P2, PT, R122, 0x2, PT ;  /* 0x000000027a00780c */ /* 0x000fe20003f45270 */
[----:B------:R-:W3:Y:S04]  /*2ae10*/  LDL.64 R6, [R1+0x458] ;  /* 0x0004580001067983 */ /* 0x000ee80000100a00 */
[----:B-1----:R-:W0:Y:S08]  /*2ae20*/  SHFL.BFLY PT, R4, R3, 0x1, 0x1f ;  /* 0x0c201f0003047f89 */ /* 0x002e3000000e0000 */
[----:B------:R-:W5:Y:S01]  /*2ae30*/  @!P2 LDL R120, [R1+0x21c] ;  /* 0x00021c000178a983 */ /* 0x000f620000100800 */
[----:B0-----:R-:W-:-:S03]  /*2ae40*/  FADD.FTZ R134, R3, R4 ;  /* 0x0000000403867221 */ /* 0x001fc60000010000 */
[----:B------:R-:W3:Y:S02]  /*2ae50*/  LDL.64 R4, [R1+0x428] ;  /* 0x0004280001047983 */ /* 0x000ee40000100a00 */
[----:B------:R-:W-:Y:S02]  /*2ae60*/  FSETP.NE.FTZ.AND P1, PT, R134, RZ, PT ;  /* 0x000000ff8600720b */ /* 0x000fe40003f35000 */
[----:B------:R-:W3:Y:S11]  /*2ae70*/  LDL.64 R2, [R1+0x448] ;  /* 0x0004480001027983 */ /* 0x000ef60000100a00 */
[----:B------:R-:W3:Y:S04]  /*2ae80*/  @P1 LDL R137, [R1+0x250] ;  /* 0x0002500001891983 */ /* 0x000ee80000100800 */
[----:B------:R-:W3:Y:S01]  /*2ae90*/  @P1 LDL R139, [R1+0x234] ;  /* 0x00023400018b1983 */ /* 0x000ee20000100800 */
[----:B------:R-:W-:-:S02]  /*2aea0*/  IMAD.MOV.U32 R136, RZ, RZ, -0x800000 ;  /* 0xff800000ff887424 */ /* 0x000fc400078e00ff */
[----:B------:R-:W-:Y:S02]  /*2aeb0*/  IMAD.MOV.U32 R123, RZ, RZ, RZ ;  /* 0x000000ffff7b7224 */ /* 0x000fe400078e00ff */
[----:B------:R-:W-:Y:S01]  /*2aec0*/  IMAD.MOV.U32 R138, RZ, RZ, -0x800000 ;  /* 0xff800000ff8a7424 */ /* 0x000fe200078e00ff */
[----:B------:R1:W-:Y:S08]  /*2aed0*/  BAR.ARV R180, 0x100 ;  /* 0x000400b40000751d */ /* 0x0003f00000002000 */
[----:B------:R-:W-:Y:S06]  /*2aee0*/  BAR.ARV 0x8, 0x120 ;  /* 0x0204800000007b1d */ /* 0x000fec0000002000 */
[----:B----4-:R-:W-:-:S13]  /*2aef0*/  FSETP.NE.FTZ.AND P0, PT, R141, RZ, PT ;  /* 0x000000ff8d00720b */ /* 0x010fda0003f15000 */
[----:B------:R-:W4:Y:S04]  /*2af00*/  @P0 LDL R124, [R1+0x250] ;  /* 0x00025000017c0983 */ /* 0x000f280000100800 */
[----:B------:R-:W3:Y:S01]  /*2af10*/  @P0 LDL R125, [R1+0x230] ;  /* 0x00023000017d0983 */ /* 0x000ee20000100800 */
[----:B------:R-:W0:Y:S02]  /*2af20*/  @P0 MUFU.LG2 R135, R141 ;  /* 0x0000008d00870308 */ /* 0x000e240000000c00 */
[----:B0-----:R-:W-:-:S06]  /*2af30*/  @P0 FMUL.FTZ R135, R135, 0.69314718246459960938 ;  /* 0x3f31721887870820 */ /* 0x001fcc0000410000 */
[----:B------:R-:W-:Y:S08]  /*2af40*/  @P1 MUFU.LG2 R140, R134 ;  /* 0x00000086008c1308 */ /* 0x000ff00000000c00 */
[----:B------:R-:W0:Y:S01]  /*2af50*/  @P0 MUFU.RCP R123, R141 ;  /* 0x0000008d007b0308 */ /* 0x000e220000001000 */
[----:B-----5:R-:W-:Y:S01]  /*2af60*/  @!P2 LOP3.LUT R120, R120, 0x1, RZ, 0x3c, !PT ;  /* 0x000000017878a812 */ /* 0x020fe200078e3cff */
[----:B--2---:R-:W-:Y:S01]  /*2af70*/  VIADD R0, R0, 0x1 ;  /* 0x0000000100007836 */ /* 0x004fe20000000000 */
[----:B------:R-:W-:Y:S04]  /*2af80*/  STL [R1+0x244], R134 ;  /* 0x0002448601007387 */ /* 0x000fe80000100800 */
[----:B------:R-:W-:Y:S04]  /*2af90*/  STL [R1+0x218], R122 ;  /* 0x0002187a01007387 */ /* 0x000fe80000100800 */
[----:B------:R-:W-:Y:S01]  /*2afa0*/  @!P2 STL [R1+0x21c], R120 ;  /* 0x00021c780100a387 */ /* 0x000fe20000100800 */
        /* <DEDUP_REMOVED lines=101> */
[----:B------:R-:W0:Y:S01]  /*2b600*/  @P1 MUFU.RCP R124, R134 ;  /* 0x00000086007c1308 */ /* 0x000e220000001000 */
[----:B------:R-:W-:Y:S01]  /*2b610*/  @P1 FMUL.FTZ R125, R140, 0.69314718246459960938 ;  /* 0x3f3172188c7d1820 */ /* 0x000fe20000410000 */
[----:B------:R-:W-:-:S04]  /*2b620*/  @P1 FMUL.FTZ R140, R137, 0.69314718246459960938 ;  /* 0x3f317218898c1820 */ /* 0x000fc80000410000 */
[----:B------:R-:W-:Y:S01]  /*2b630*/  @P1 FFMA.FTZ R138, R140, R139, R125 ;  /* 0x0000008b8c8a1223 */ /* 0x000fe2000001007d */
        /* <DEDUP_REMOVED lines=66> */
[----:B------:R1:W-:Y:S04]  /*2ba60*/  STL [R1+0x240], R136 ;  /* 0x0002408801007387 */ /* 0x0003e80000100800 */
        /* <DEDUP_REMOVED lines=32> */
[----:B------:R1:W-:Y:S01]  /*2bc70*/  STL [R1+0x220], R12 ;  /* 0x0002200c01007387 */ /* 0x0003e20000100800 */
[----:B------:R-:W-:-:S13]  /*2bc80*/  PLOP3.LUT P0, PT, PT, PT, PT, 0x8, 0x0 ;  /* 0x000000000000781c */ /* 0x000fda0003f0e170 */
.L_x_2838:
[----:B------:R-:W-:Y:S05]  /*2bc90*/  WARPSYNC.ALL ;  /* 0x0000000000007948 */ /* 0x000fea0003800000 */
[----:B------:R-:W2:Y:S08]  /*2bca0*/  S2UR UR5, SR_CgaCtaId ;  /* 0x00000000000579c3 */ /* 0x000eb00000008800 */
[----:B------:R-:W-:Y:S06]  /*2bcb0*/  BAR.SYNC.DEFER_BLOCKING 0x5, 0x120 ;  /* 0x0144800000007b1d */ /* 0x000fec0000010000 */
[----:B------:R-:W-:Y:S01]  /*2bcc0*/  UMOV UR4, 0x400 ;  /* 0x0000040000047882 */ /* 0x000fe20000000000 */
[----:B------:R-:W-:Y:S01]  /*2bcd0*/  BSSY B0, `(.L_x_2967) ;  /* 0x00002b2000007945 */ /* 0x000fe20003800000 */
[----:B--2---:R-:W-:-:S06]  /*2bce0*/  ULEA UR4, UR5, UR4, 0x18 ;  /* 0x0000000405047291 */ /* 0x004fcc000f8ec03f */
[----:B------:R-:W-:-:S05]  /*2bcf0*/  IMAD.U32 R145, RZ, RZ, UR4 ;  /* 0x00000004ff917e24 */ /* 0x000fca000f8e00ff */
[----:B------:R2:W3:Y:S01]  /*2bd00*/  LDS.128 R116, [R145+0x324d0] ;  /* 0x0324d00091747984 */ /* 0x0004e20000000c00 */
[----:B------:R-:W-:Y:S06]  /*2bd10*/  BAR.ARV 0x4, 0x120 ;  /* 0x0104800000007b1d */ /* 0x000fec0000002000 */
[----:B------:R-:W-:Y:S05]  /*2bd20*/  @P0 BRA `(.L_x_2968) ;  /* 0x0000001c00d00947 */ /* 0x000fea0003800000 */
[----:B------:R-:W4:Y:S04]  /*2bd30*/  LDL.128 R140, [R1+0x260] ;  /* 0x00026000018c7983 */ /* 0x000f280000100c00 */
[----:B------:R-:W2:Y:S04]  /*2bd40*/  LDL.128 R132, [R1+0x280] ;  /* 0x0002800001847983 */ /* 0x000ea80000100c00 */
[----:B-1----:R-:W2:Y:S04]  /*2bd50*/  LDL.128 R136, [R1+0x270] ;  /* 0x0002700001887983 */ /* 0x002ea80000100c00 */
[----:B------:R-:W2:Y:S04]  /*2bd60*/  LDL.128 R124, [R1+0x2a0] ;  /* 0x0002a000017c7983 */ /* 0x000ea80000100c00 */
        /* <DEDUP_REMOVED lines=10> */
[----:B0-----:R-:W2:Y:S04]  /*2be10*/  LDL.128 R84, [R1+0x330] ;  /* 0x0003300001547983 */ /* 0x001ea80000100c00 */
        /* <DEDUP_REMOVED lines=8> */
[----:B-----5:R-:W2:Y:S04]  /*2bea0*/  LDL.128 R40, [R1+0x3e0] ;  /* 0x0003e00001287983 */ /* 0x020ea80000100c00 */
[----:B------:R-:W2:Y:S04]  /*2beb0*/  LDL.128 R44, [R1+0x3d0] ;  /* 0x0003d000012c7983 */ /* 0x000ea80000100c00 */
[----:B------:R-:W2:Y:S04]  /*2bec0*/  LDL.128 R32, [R1+0x400] ;  /* 0x0004000001207983 */ /* 0x000ea80000100c00 */
[----:B------:R-:W2:Y:S04]  /*2bed0*/  LDL.128 R36, [R1+0x3f0] ;  /* 0x0003f00001247983 */ /* 0x000ea80000100c00 */
[----:B------:R-:W2:Y:S04]  /*2bee0*/  LDL.128 R24, [R1+0x420] ;  /* 0x0004200001187983 */ /* 0x000ea80000100c00 */
[----:B------:R-:W2:Y:S04]  /*2bef0*/  LDL.128 R28, [R1+0x410] ;  /* 0x00041000011c7983 */ /* 0x000ea80000100c00 */
[----:B------:R-:W2:Y:S04]  /*2bf00*/  LDL.128 R8, [R1+0x440] ;  /* 0x0004400001087983 */ /* 0x000ea80000100c00 */
[----:B------:R-:W2:Y:S04]  /*2bf10*/  LDL.128 R12, [R1+0x430] ;  /* 0x00043000010c7983 */ /* 0x000ea80000100c00 */
[----:B------:R-:W2:Y:S01]  /*2bf20*/  LDL.128 R4, [R1+0x450] ;  /* 0x0004500001047983 */ /* 0x000ea20000100c00 */
[----:B------:R-:W0:Y:S01]  /*2bf30*/  S2R R0, SR_SWINHI ;  /* 0x0000000000007919 */ /* 0x000e220000002f00 */
[----:B------:R-:W-:Y:S05]  /*2bf40*/  WARPSYNC.ALL ;  /* 0x0000000000007948 */ /* 0x000fea0003800000 */
[----:B------:R-:W-:Y:S01]  /*2bf50*/  ULDC.64 UR4, c[0x0][0xcd8] ;  /* 0x0003360000047ab9 */ /* 0x000fe20000000a00 */
[----:B------:R-:W-:-:S02]  /*2bf60*/  MOV R2, R145 ;  /* 0x0000009100027202 */ /* 0x000fc40000000f00 */
[----:B0-----:R-:W-:-:S03]  /*2bf70*/  MOV R3, R0 ;  /* 0x0000000000037202 */ /* 0x001fc60000000f00 */
[----:B------:R-:W-:-:S03]  /*2bf80*/  IMAD.WIDE R18, R214, 0x2, R2 ;  /* 0x00000002d6127825 */ /* 0x000fc600078e0202 */
[C---:B------:R-:W-:Y:S02]  /*2bf90*/  LOP3.LUT R0, R18.reuse, 0x380, RZ, 0xc0, !PT ;  /* 0x0000038012007812 */ /* 0x040fe400078ec0ff */
[C---:B------:R-:W-:Y:S02]  /*2bfa0*/  IADD3 R21, P2, R18.reuse, 0x40, RZ ;  /* 0x0000004012157810 */ /* 0x040fe40007f5e0ff */
[----:B------:R-:W-:Y:S02]  /*2bfb0*/  IADD3 R20, P1, R18, 0x20, RZ ;  /* 0x0000002012147810 */ /* 0x000fe40007f3e0ff */
[----:B------:R-:W-:Y:S02]  /*2bfc0*/  SHF.R.U64 R203, R0, 0x3, RZ ;  /* 0x0000000300cb7819 */ /* 0x000fe400000012ff */
[----:B------:R-:W-:Y:S02]  /*2bfd0*/  LOP3.LUT R0, R21, 0x380, RZ, 0xc0, !PT ;  /* 0x0000038015007812 */ /* 0x000fe400078ec0ff */
[----:B---3--:R-:W-:-:S02]  /*2bfe0*/  IADD3 R116, P3, R18, 0x60, RZ ;  /* 0x0000006012747810 */ /* 0x008fc40007f7e0ff */
[----:B------:R-:W-:Y:S01]  /*2bff0*/  LOP3.LUT R205, R20, 0x380, RZ, 0xc0, !PT ;  /* 0x0000038014cd7812 */ /* 0x000fe200078ec0ff */
[----:B------:R-:W-:Y:S01]  /*2c000*/  IMAD.X R175, RZ, RZ, R19, P1 ;  /* 0x000000ffffaf7224 */ /* 0x000fe200008e0613 */
[----:B------:R-:W-:Y:S02]  /*2c010*/  SHF.R.U64 R0, R0, 0x3, RZ ;  /* 0x0000000300007819 */ /* 0x000fe400000012ff */
[C---:B------:R-:W-:Y:S02]  /*2c020*/  IADD3 R144, P4, R18.reuse, 0x4000, RZ ;  /* 0x0000400012907810 */ /* 0x040fe40007f9e0ff */
[----:B------:R-:W-:Y:S02]  /*2c030*/  IADD3 R209, P1, R18, 0x4060, RZ ;  /* 0x0000406012d17810 */ /* 0x000fe40007f3e0ff */
[----:B------:R-:W-:Y:S02]  /*2c040*/  LOP3.LUT R207, R116, 0x380, RZ, 0xc0, !PT ;  /* 0x0000038074cf7812 */ /* 0x000fe400078ec0ff */
[----:B------:R-:W-:-:S02]  /*2c050*/  SHF.R.U64 R205, R205, 0x3, RZ ;  /* 0x00000003cdcd7819 */ /* 0x000fc400000012ff */
[----:B------:R-:W-:Y:S02]  /*2c060*/  IADD3 R146, P5, R18, 0x4020, RZ ;  /* 0x0000402012927810 */ /* 0x000fe40007fbe0ff */
[----:B------:R-:W-:Y:S02]  /*2c070*/  LOP3.LUT R186, R0, R21, RZ, 0x3c, !PT ;  /* 0x0000001500ba7212 */ /* 0x000fe400078e3cff */
[----:B------:R-:W-:Y:S02]  /*2c080*/  LOP3.LUT R21, R144, 0x380, RZ, 0xc0, !PT ;  /* 0x0000038090157812 */ /* 0x000fe400078ec0ff */
[----:B------:R-:W-:Y:S01]  /*2c090*/  LOP3.LUT R0, R209, 0x380, RZ, 0xc0, !PT ;  /* 0x00000380d1007812 */ /* 0x000fe200078ec0ff */
[--C-:B------:R-:W-:Y:S01]  /*2c0a0*/  IMAD.X R157, RZ, RZ, R19.reuse, P1 ;  /* 0x000000ffff9d7224 */ /* 0x100fe200008e0613 */
[----:B------:R-:W-:Y:S02]  /*2c0b0*/  SHF.R.U64 R207, R207, 0x3, RZ ;  /* 0x00000003cfcf7819 */ /* 0x000fe400000012ff */
[----:B------:R-:W-:Y:S01]  /*2c0c0*/  LOP3.LUT R174, R205, R20, RZ, 0x3c, !PT ;  /* 0x00000014cdae7212 */ /* 0x000fe200078e3cff */
[----:B------:R-:W-:Y:S01]  /*2c0d0*/  IMAD.X R187, RZ, RZ, R19, P2 ;  /* 0x000000ffffbb7224 */ /* 0x000fe200010e0613 */
[----:B------:R-:W-:-:S02]  /*2c0e0*/  IADD3 R150, P0, R18, 0x4040, RZ ;  /* 0x0000404012967810 */ /* 0x000fc40007f1e0ff */
[----:B------:R-:W-:Y:S01]  /*2c0f0*/  LOP3.LUT R205, R146, 0x380, RZ, 0xc0, !PT ;  /* 0x0000038092cd7812 */ /* 0x000fe200078ec0ff */
[--C-:B------:R-:W-:Y:S01]  /*2c100*/  IMAD.X R173, RZ, RZ, R19.reuse, P5 ;  /* 0x000000ffffad7224 */ /* 0x100fe200028e0613 */
[C---:B------:R-:W-:Y:S02]  /*2c110*/  IADD3 R181, P1, R18.reuse, 0xc020, RZ ;  /* 0x0000c02012b57810 */ /* 0x040fe40007f3e0ff */
[----:B------:R-:W-:Y:S01]  /*2c120*/  SHF.R.U64 R21, R21, 0x3, RZ ;  /* 0x0000000315157819 */ /* 0x000fe200000012ff */
[----:B------:R-:W-:Y:S01]  /*2c130*/  IMAD.X R185, RZ, RZ, R19, P3 ;  /* 0x000000ffffb97224 */ /* 0x000fe200018e0613 */
[----:B------:R-:W-:Y:S02]  /*2c140*/  IADD3 R190, P2, R18, 0x8000, RZ ;  /* 0x0000800012be7810 */ /* 0x000fe40007f5e0ff */
[----:B------:R-:W-:Y:S02]  /*2c150*/  SHF.R.U64 R0, R0, 0x3, RZ ;  /* 0x0000000300007819 */ /* 0x000fe400000012ff */
[----:B------:R-:W-:-:S02]  /*2c160*/  IADD3 R193, P5, R18, 0x8060, RZ ;  /* 0x0000806012c17810 */ /* 0x000fc40007fbe0ff */
[----:B------:R-:W-:Y:S02]  /*2c170*/  LOP3.LUT R184, R207, R116, RZ, 0x3c, !PT ;  /* 0x00000074cfb87212 */ /* 0x000fe400078e3cff */
[----:B------:R-:W-:Y:S02]  /*2c180*/  IADD3 R196, P3, R18, 0x8020, RZ ;  /* 0x0000802012c47810 */ /* 0x000fe40007f7e0ff */
[----:B------:R-:W-:Y:S02]  /*2c190*/  LOP3.LUT R207, R150, 0x380, RZ, 0xc0, !PT ;  /* 0x0000038096cf7812 */ /* 0x000fe400078ec0ff */
[----:B------:R-:W-:Y:S01]  /*2c1a0*/  SHF.R.U64 R205, R205, 0x3, RZ ;  /* 0x00000003cdcd7819 */ /* 0x000fe200000012ff */
[--C-:B------:R-:W-:Y:S01]  /*2c1b0*/  IMAD.X R195, RZ, RZ, R19.reuse, P1 ;  /* 0x000000ffffc37224 */ /* 0x100fe200008e0613 */
[----:B------:R-:W-:Y:S01]  /*2c1c0*/  LOP3.LUT R148, R21, R144, RZ, 0x3c, !PT ;  /* 0x0000009015947212 */ /* 0x000fe200078e3cff */
[----:B------:R-:W-:Y:S01]  /*2c1d0*/  IMAD.X R151, RZ, RZ, R19, P2 ;  /* 0x000000ffff977224 */ /* 0x000fe200010e0613 */
[----:B------:R-:W-:-:S02]  /*2c1e0*/  LOP3.LUT R156, R0, R209, RZ, 0x3c, !PT ;  /* 0x000000d1009c7212 */ /* 0x000fc400078e3cff */
[----:B------:R-:W-:Y:S01]  /*2c1f0*/  LOP3.LUT R21, R190, 0x380, RZ, 0xc0, !PT ;  /* 0x00000380be157812 */ /* 0x000fe200078ec0ff */
[--C-:B------:R-:W-:Y:S01]  /*2c200*/  IMAD.X R149, RZ, RZ, R19.reuse, P4 ;  /* 0x000000ffff957224 */ /* 0x100fe200020e0613 */
[----:B------:R-:W-:Y:S02]  /*2c210*/  LOP3.LUT R0, R193, 0x380, RZ, 0xc0, !PT ;  /* 0x00000380c1007812 */ /* 0x000fe400078ec0ff */
[----:B------:R-:W-:Y:S01]  /*2c220*/  ISETP.NE.U32.AND P1, PT, RZ, UR4, PT ;  /* 0x00000004ff007c0c */ /* 0x000fe2000bf25070 */
[--C-:B------:R-:W-:Y:S01]  /*2c230*/  IMAD.X R159, RZ, RZ, R19.reuse, P0 ;  /* 0x000000ffff9f7224 */ /* 0x100fe200000e0613 */
[----:B------:R-:W-:Y:S01]  /*2c240*/  IADD3 R188, P2, R18, 0xc040, RZ ;  /* 0x0000c04012bc7810 */ /* 0x000fe20007f5e0ff */
[----:B------:R-:W-:Y:S01]  /*2c250*/  IMAD.X R147, RZ, RZ, R19, P3 ;  /* 0x000000ffff937224 */ /* 0x000fe200018e0613 */
[----:B------:R-:W-:Y:S02]  /*2c260*/  SHF.R.U64 R207, R207, 0x3, RZ ;  /* 0x00000003cfcf7819 */ /* 0x000fe400000012ff */
[----:B------:R-:W-:-:S02]  /*2c270*/  LOP3.LUT R172, R205, R146, RZ, 0x3c, !PT ;  /* 0x00000092cdac7212 */ /* 0x000fc400078e3cff */
[----:B------:R-:W-:Y:S02]  /*2c280*/  IADD3 R194, P4, R18, 0x8040, RZ ;  /* 0x0000804012c27810 */ /* 0x000fe40007f9e0ff */
[----:B------:R-:W-:Y:S02]  /*2c290*/  LOP3.LUT R205, R196, 0x380, RZ, 0xc0, !PT ;  /* 0x00000380c4cd7812 */ /* 0x000fe400078ec0ff */
[C---:B------:R-:W-:Y:S02]  /*2c2a0*/  IADD3 R164, P0, R18.reuse, 0xc000, RZ ;  /* 0x0000c00012a47810 */ /* 0x040fe40007f1e0ff */
[----:B------:R-:W-:Y:S02]  /*2c2b0*/  IADD3 R178, P3, R18, 0xc060, RZ ;  /* 0x0000c06012b27810 */ /* 0x000fe40007f7e0ff */
[----:B------:R-:W-:Y:S02]  /*2c2c0*/  SHF.R.U64 R21, R21, 0x3, RZ ;  /* 0x0000000315157819 */ /* 0x000fe400000012ff */
[----:B------:R-:W-:-:S02]  /*2c2d0*/  LOP3.LUT R18, R203, R18, RZ, 0x3c, !PT ;  /* 0x00000012cb127212 */ /* 0x000fc400078e3cff */
[----:B------:R-:W-:Y:S02]  /*2c2e0*/  SHF.R.U64 R0, R0, 0x3, RZ ;  /* 0x0000000300007819 */ /* 0x000fe400000012ff */
[----:B------:R-:W-:Y:S01]  /*2c2f0*/  ISETP.NE.AND.EX P1, PT, RZ, UR5, PT, P1 ;  /* 0x00000005ff007c0c */ /* 0x000fe2000bf25310 */
[----:B------:R-:W-:Y:S01]  /*2c300*/  ULDC.64 UR4, c[0x0][0xce0] ;  /* 0x0003380000047ab9 */ /* 0x000fe20000000a00 */
[----:B------:R-:W-:Y:S01]  /*2c310*/  LOP3.LUT R158, R207, R150, RZ, 0x3c, !PT ;  /* 0x00000096cf9e7212 */ /* 0x000fe200078e3cff */
[----:B------:R-:W-:Y:S01]  /*2c320*/  IMAD.X R189, RZ, RZ, R19, P2 ;  /* 0x000000ffffbd7224 */ /* 0x000fe200010e0613 */
[----:B------:R-:W-:Y:S02]  /*2c330*/  LOP3.LUT R207, R194, 0x380, RZ, 0xc0, !PT ;  /* 0x00000380c2cf7812 */ /* 0x000fe400078ec0ff */
[----:B------:R-:W-:Y:S02]  /*2c340*/  SHF.R.U64 R205, R205, 0x3, RZ ;  /* 0x00000003cdcd7819 */ /* 0x000fe400000012ff */
[----:B------:R-:W-:-:S02]  /*2c350*/  LOP3.LUT R150, R21, R190, RZ, 0x3c, !PT ;  /* 0x000000be15967212 */ /* 0x000fc400078e3cff */
[----:B------:R-:W-:Y:S02]  /*2c360*/  ISETP.NE.U32.AND P2, PT, RZ, UR4, PT ;  /* 0x00000004ff007c0c */ /* 0x000fe4000bf45070 */
[----:B------:R-:W-:Y:S02]  /*2c370*/  LOP3.LUT R198, R0, R193, RZ, 0x3c, !PT ;  /* 0x000000c100c67212 */ /* 0x000fe400078e3cff */
[----:B------:R-:W-:Y:S02]  /*2c380*/  LOP3.LUT R21, R164, 0x380, RZ, 0xc0, !PT ;  /* 0x00000380a4157812 */ /* 0x000fe400078ec0ff */
[----:B------:R-:W-:Y:S02]  /*2c390*/  MOV R18, R18 ;  /* 0x0000001200127202 */ /* 0x000fe40000000f00 */
[----:B------:R-:W-:Y:S02]  /*2c3a0*/  LOP3.LUT R0, R181, 0x380, RZ, 0xc0, !PT ;  /* 0x00000380b5007812 */ /* 0x000fe400078ec0ff */
[----:B------:R-:W-:-:S02]  /*2c3b0*/  MOV R174, R174 ;  /* 0x000000ae00ae7202 */ /* 0x000fc40000000f00 */
[----:B------:R-:W-:Y:S02]  /*2c3c0*/  SHF.R.U64 R207, R207, 0x3, RZ ;  /* 0x00000003cfcf7819 */ /* 0x000fe400000012ff */
[----:B------:R-:W-:Y:S02]  /*2c3d0*/  LOP3.LUT R146, R205, R196, RZ, 0x3c, !PT ;  /* 0x000000c4cd927212 */ /* 0x000fe400078e3cff */
[----:B------:R-:W-:Y:S02]  /*2c3e0*/  LOP3.LUT R193, R188, 0x380, RZ, 0xc0, !PT ;  /* 0x00000380bcc17812 */ /* 0x000fe400078ec0ff */
[----:B------:R-:W-:Y:S02]  /*2c3f0*/  MOV R186, R186 ;  /* 0x000000ba00ba7202 */ /* 0x000fe40000000f00 */
[----:B------:R-:W-:Y:S02]  /*2c400*/  LOP3.LUT R205, R178, 0x380, RZ, 0xc0, !PT ;  /* 0x00000380b2cd7812 */ /* 0x000fe400078ec0ff */
[----:B------:R-:W-:-:S02]  /*2c410*/  MOV R184, R184 ;  /* 0x000000b800b87202 */ /* 0x000fc40000000f00 */
[----:B------:R-:W-:Y:S01]  /*2c420*/  ISETP.NE.AND.EX P2, PT, RZ, UR5, PT, P2 ;  /* 0x00000005ff007c0c */ /* 0x000fe2000bf45320 */
[----:B------:R-:W-:Y:S01]  /*2c430*/  IMAD.X R201, RZ, RZ, R19, P4 ;  /* 0x000000ffffc97224 */ /* 0x000fe200020e0613 */
[----:B------:R-:W-:Y:S02]  /*2c440*/  SHF.R.U64 R21, R21, 0x3, RZ ;  /* 0x0000000315157819 */ /* 0x000fe400000012ff */
[----:B----4-:R-:W-:Y:S02]  /*2c450*/  F2FP.BF16.F32.PACK_AB R140, R141, R140 ;  /* 0x0000008c8d8c723e */ /* 0x010fe400000010ff */
[----:B------:R-:W-:Y:S02]  /*2c460*/  F2FP.BF16.F32.PACK_AB R141, R143, R142 ;  /* 0x0000008e8f8d723e */ /* 0x000fe400000010ff */
[----:B--2---:R-:W-:Y:S02]  /*2c470*/  F2FP.BF16.F32.PACK_AB R132, R133, R132 ;  /* 0x000000848584723e */ /* 0x004fe400000010ff */
        /* <DEDUP_REMOVED lines=23> */
[----:B------:R-:W-:Y:S01]  /*2c5f0*/  IMAD.X R199, RZ, RZ, R19, P5 ;  /* 0x000000ffffc77224 */ /* 0x000fe200028e0613 */
[----:B------:R-:W-:Y:S01]  /*2c600*/  SHF.R.U64 R0, R0, 0x3, RZ ;  /* 0x0000000300007819 */ /* 0x000fe200000012ff */
[----:B------:R1:W-:Y:S01]  /*2c610*/  STSM.16.M88.4 [R174], R132 ;  /* 0x00000084ae007844 */ /* 0x0003e20000000200 */
[----:B------:R-:W-:Y:S02]  /*2c620*/  MOV R172, R172 ;  /* 0x000000ac00ac7202 */ /* 0x000fe40000000f00 */
[----:B------:R-:W-:Y:S02]  /*2c630*/  F2FP.BF16.F32.PACK_AB R98, R93, R92 ;  /* 0x0000005c5d62723e */ /* 0x000fe400000010ff */
[----:B------:R-:W-:-:S02]  /*2c640*/  F2FP.BF16.F32.PACK_AB R99, R95, R94 ;  /* 0x0000005e5f63723e */ /* 0x000fc400000010ff */
[----:B------:R-:W-:Y:S02]  /*2c650*/  F2FP.BF16.F32.PACK_AB R89, R91, R90 ;  /* 0x0000005a5b59723e */ /* 0x000fe400000010ff */
[----:B------:R-:W-:Y:S01]  /*2c660*/  F2FP.BF16.F32.PACK_AB R80, R81, R80 ;  /* 0x000000505150723e */ /* 0x000fe200000010ff */
[----:B------:R-:W-:Y:S01]  /*2c670*/  IMAD.X R197, RZ, RZ, R19, P0 ;  /* 0x000000ffffc57224 */ /* 0x000fe200000e0613 */
[----:B------:R-:W-:Y:S01]  /*2c680*/  LOP3.LUT R200, R207, R194, RZ, 0x3c, !PT ;  /* 0x000000c2cfc87212 */ /* 0x000fe200078e3cff */
[----:B------:R1:W-:Y:S01]  /*2c690*/  STSM.16.M88.4 [R186], R124 ;  /* 0x0000007cba007844 */ /* 0x0003e20000000200 */
[----:B------:R-:W-:Y:S02]  /*2c6a0*/  SHF.R.U64 R193, R193, 0x3, RZ ;  /* 0x00000003c1c17819 */ /* 0x000fe400000012ff */
[----:B------:R-:W-:Y:S02]  /*2c6b0*/  MOV R158, R158 ;  /* 0x0000009e009e7202 */ /* 0x000fe40000000f00 */
[----:B------:R-:W-:-:S02]  /*2c6c0*/  F2FP.BF16.F32.PACK_AB R90, R85, R84 ;  /* 0x00000054555a723e */ /* 0x000fc400000010ff */
[----:B------:R-:W-:Y:S02]  /*2c6d0*/  F2FP.BF16.F32.PACK_AB R91, R87, R86 ;  /* 0x00000056575b723e */ /* 0x000fe400000010ff */
[----:B------:R-:W-:Y:S02]  /*2c6e0*/  F2FP.BF16.F32.PACK_AB R81, R83, R82 ;  /* 0x000000525351723e */ /* 0x000fe400000010ff */
[----:B------:R-:W-:Y:S01]  /*2c6f0*/  F2FP.BF16.F32.PACK_AB R72, R73, R72 ;  /* 0x000000484948723e */ /* 0x000fe200000010ff */
        /* <DEDUP_REMOVED lines=8> */
[----:B------:R-:W-:Y:S02]  /*2c780*/  LOP3.LUT R196, R21, R164, RZ, 0x3c, !PT ;  /* 0x000000a415c47212 */ /* 0x000fe400078e3cff */
[----:B------:R-:W-:Y:S02]  /*2c790*/  MOV R150, R150 ;  /* 0x0000009600967202 */ /* 0x000fe40000000f00 */
[----:B------:R-:W-:-:S02]  /*2c7a0*/  F2FP.BF16.F32.PACK_AB R74, R69, R68 ;  /* 0x00000044454a723e */ /* 0x000fc400000010ff */
[----:B------:R-:W-:Y:S02]  /*2c7b0*/  F2FP.BF16.F32.PACK_AB R75, R71, R70 ;  /* 0x00000046474b723e */ /* 0x000fe400000010ff */
[----:B------:R-:W-:Y:S02]  /*2c7c0*/  F2FP.BF16.F32.PACK_AB R65, R67, R66 ;  /* 0x000000424341723e */ /* 0x000fe400000010ff */
[----:B------:R-:W-:Y:S01]  /*2c7d0*/  F2FP.BF16.F32.PACK_AB R56, R57, R56 ;  /* 0x000000383938723e */ /* 0x000fe200000010ff */
[----:B------:R-:W-:Y:S01]  /*2c7e0*/  IMAD.X R203, RZ, RZ, R19, P3 ;  /* 0x000000ffffcb7224 */ /* 0x000fe200018e0613 */
[----:B------:R-:W-:Y:S01]  /*2c7f0*/  LOP3.LUT R194, R0, R181, RZ, 0x3c, !PT ;  /* 0x000000b500c27212 */ /* 0x000fe200078e3cff */
[----:B------:R1:W-:Y:S01]  /*2c800*/  STSM.16.M88.4 [R172], R96 ;  /* 0x00000060ac007844 */ /* 0x0003e20000000200 */
[----:B------:R-:W-:Y:S01]  /*2c810*/  MOV R146, R146 ;  /* 0x0000009200927202 */ /* 0x000fe20000000f00 */
[----:B0-----:R-:W0:Y:S01]  /*2c820*/  LDC.64 R18, c[0x0][0xcd8] ;  /* 0x00033600ff127b82 */ /* 0x001e220000000a00 */
        /* <DEDUP_REMOVED lines=34> */
[----:B------:R-:W-:Y:S01]  /*2ca50*/  F2FP.BF16.F32.PACK_AB R9, R11, R10 ;  /* 0x0000000a0b09723e */ /* 0x000fe200000010ff */
[----:B------:R1:W-:Y:S01]  /*2ca60*/  STSM.16.M88.4 [R198], R48 ;  /* 0x00000030c6007844 */ /* 0x0003e20000000200 */
[----:B------:R-:W-:-:S02]  /*2ca70*/  MOV R202, R202 ;  /* 0x000000ca00ca7202 */ /* 0x000fc40000000f00 */
[----:B------:R-:W-:Y:S02]  /*2ca80*/  F2FP.BF16.F32.PACK_AB R10, R5, R4 ;  /* 0x00000004050a723e */ /* 0x000fe400000010ff */
[----:B------:R-:W-:Y:S01]  /*2ca90*/  F2FP.BF16.F32.PACK_AB R11, R7, R6 ;  /* 0x00000006070b723e */ /* 0x000fe200000010ff */
[----:B------:R1:W-:Y:S01]  /*2caa0*/  STSM.16.M88.4 [R196], R40 ;  /* 0x00000028c4007844 */ /* 0x0003e20000000200 */
[----:B------:R-:W2:Y:S03]  /*2cab0*/  @P2 LDC.64 R6, c[0x0][0xce0] ;  /* 0x00033800ff062b82 */ /* 0x000ea60000000a00 */
[----:B------:R1:W-:Y:S04]  /*2cac0*/  STSM.16.M88.4 [R194], R32 ;  /* 0x00000020c2007844 */ /* 0x0003e80000000200 */
[----:B------:R1:W-:Y:S04]  /*2cad0*/  STSM.16.M88.4 [R188], R24 ;  /* 0x00000018bc007844 */ /* 0x0003e80000000200 */
[----:B------:R1:W-:Y:S01]  /*2cae0*/  STSM.16.M88.4 [R202], R8 ;  /* 0x00000008ca007844 */ /* 0x0003e20000000200 */
[----:B------:R-:W-:Y:S01]  /*2caf0*/  ULDC UR4, c[0x0][0xb88] ;  /* 0x0002e20000047ab9 */ /* 0x000fe20000000800 */
[----:B------:R-:W-:-:S02]  /*2cb00*/  IMAD.MOV.U32 R4, RZ, RZ, RZ ;  /* 0x000000ffff047224 */ /* 0x000fc400078e00ff */
[----:B------:R-:W-:Y:S02]  /*2cb10*/  IMAD.U32 R20, RZ, RZ, UR4 ;  /* 0x00000004ff147e24 */ /* 0x000fe4000f8e00ff */
[C---:B0-----:R-:W-:Y:S01]  /*2cb20*/  IMAD.WIDE R18, R171.reuse, 0x4, R18 ;  /* 0x00000004ab127825 */ /* 0x041fe200078e0212 */
[----:B------:R-:W-:Y:S03]  /*2cb30*/  BAR.SYNC.DEFER_BLOCKING 0x1, 0x100 ;  /* 0x0044000000007b1d */ /* 0x000fe60000010000 */
[----:B--2---:R-:W-:-:S03]  /*2cb40*/  @P2 IMAD.WIDE R6, R171, 0x4, R6 ;  /* 0x00000004ab062825 */ /* 0x004fc600078e0206 */
[----:B------:R1:W5:Y:S04]  /*2cb50*/  @P1 LDG.E R4, desc[UR56][R18.64] ;  /* 0x0000003812041981 */ /* 0x000368000c1e1900 */
[----:B------:R1:W5:Y:S01]  /*2cb60*/  @P2 LDG.E R20, desc[UR56][R6.64] ;  /* 0x0000003806142981 */ /* 0x000362000c1e1900 */
[----:B------:R-:W-:Y:S01]  /*2cb70*/  IMAD R13, R177, 0x80, R182 ;  /* 0x00000080b10d7824 */ /* 0x000fe200078e02b6 */
[----:B------:R-:W-:-:S03]  /*2cb80*/  LOP3.LUT P0, RZ, R212, 0x3, RZ, 0xc0, !PT ;  /* 0x00000003d4ff7812 */ /* 0x000fc6000780c0ff */
[----:B------:R-:W-:Y:S01]  /*2cb90*/  VIADD R5, R13, 0x8 ;  /* 0x000000080d057836 */ /* 0x000fe20000000000 */
[----:B------:R-:W-:Y:S09]  /*2cba0*/  @P2 BRA `(.L_x_2969) ;  /* 0x0000000000102947 */ /* 0x000ff20003800000 */
[----:B------:R-:W-:Y:S05]  /*2cbb0*/  @!P1 BRA `(.L_x_2969) ;  /* 0x00000000000c9947 */ /* 0x000fea0003800000 */
[----:B-1----:R-:W2:Y:S04]  /*2cbc0*/  LDG.E R7, desc[UR56][R18.64] ;  /* 0x0000003812077981 */ /* 0x002ea8000c1e1900 */
[----:B-----5:R-:W2:Y:S02]  /*2cbd0*/  LDG.E R20, desc[UR56][R18.64+0x4] ;  /* 0x0000043812147981 */ /* 0x020ea4000c1e1900 */
[----:B--2---:R-:W-:-:S07]  /*2cbe0*/  IMAD.IADD R20, R20, 0x1, -R7 ;  /* 0x0000000114147824 */ /* 0x004fce00078e0a07 */
.L_x_2969:
[-C--:B-----5:R-:W-:Y:S01]  /*2cbf0*/  ISETP.GE.OR P2, PT, R13, R20.reuse, P0 ;  /* 0x000000140d00720c */ /* 0x0a0fe20000746670 */
[----:B------:R-:W-:Y:S01]  /*2cc00*/  ULDC.64 UR4, c[0x0][0xc70] ;  /* 0x00031c0000047ab9 */ /* 0x000fe20000000a00 */
[----:B------:R-:W-:-:S11]  /*2cc10*/  ISETP.GE.OR P0, PT, R5, R20, P0 ;  /* 0x000000140500720c */ /* 0x000fd60000706670 */
[----:B------:R-:W2:Y:S04]  /*2cc20*/  @!P2 LDL R21, [R1+0x240] ;  /* 0x000240000115a983 */ /* 0x000ea80000100800 */
[----:B-1----:R-:W3:Y:S01]  /*2cc30*/  @!P0 LDL R10, [R1+0x244] ;  /* 0x00024400010a8983 */ /* 0x002ee20000100800 */
[----:B------:R-:W-:Y:S02]  /*2cc40*/  SHF.R.S32.HI R6, RZ, 0x1f, R170 ;  /* 0x0000001fff067819 */ /* 0x000fe400000114aa */
[--C-:B------:R-:W-:Y:S02]  /*2cc50*/  SHF.R.S32.HI R5, RZ, 0x1f, R4.reuse ;  /* 0x0000001fff057819 */ /* 0x100fe40000011404 */
[----:B------:R-:W-:Y:S01]  /*2cc60*/  SHF.R.S32.HI R0, RZ, 0x1f, R171 ;  /* 0x0000001fff007819 */ /* 0x000fe200000114ab */
[----:B------:R-:W-:Y:S01]  /*2cc70*/  IMAD R7, R6, UR4, RZ ;  /* 0x0000000406077c24 */ /* 0x000fe2000f8e02ff */
[----:B------:R-:W-:Y:S01]  /*2cc80*/  SEL R81, R171, RZ, !P1 ;  /* 0x000000ffab517207 */ /* 0x000fe20004800000 */
[----:B------:R-:W-:Y:S01]  /*2cc90*/  IMAD.WIDE.U32 R8, R170, UR4, R4 ;  /* 0x00000004aa087c25 */ /* 0x000fe2000f8e0004 */
[----:B------:R-:W-:-:S03]  /*2cca0*/  SEL R0, R0, RZ, !P1 ;  /* 0x000000ff00007207 */ /* 0x000fc60004800000 */
[----:B------:R-:W-:Y:S01]  /*2ccb0*/  IMAD R11, R170, UR5, R7 ;  /* 0x00000005aa0b7c24 */ /* 0x000fe2000f8e0207 */
[----:B------:R-:W-:Y:S01]  /*2ccc0*/  ULDC.64 UR4, c[0x0][0xc78] ;  /* 0x00031e0000047ab9 */ /* 0x000fe20000000a00 */
[----:B------:R-:W-:Y:S02]  /*2ccd0*/  IMAD R7, R162, 0x40, R160 ;  /* 0x00000040a2077824 */ /* 0x000fe400078e02a0 */
[----:B------:R-:W-:Y:S02]  /*2cce0*/  IMAD.IADD R9, R9, 0x1, R11 ;  /* 0x0000000109097824 */ /* 0x000fe400078e020b */
[----:B------:R-:W-:-:S04]  /*2ccf0*/  IMAD.WIDE R2, R7, 0x2, R2 ;  /* 0x0000000207027825 */ /* 0x000fc800078e0202 */
[----:B------:R-:W-:Y:S01]  /*2cd00*/  IMAD R7, R0, UR4, RZ ;  /* 0x0000000400077c24 */ /* 0x000fe2000f8e02ff */
[C---:B------:R-:W-:Y:S01]  /*2cd10*/  IADD3 R25, P5, R2.reuse, 0x1000, RZ ;  /* 0x0000100002197810 */ /* 0x040fe20007fbe0ff */
[----:B------:R-:W-:Y:S01]  /*2cd20*/  IMAD.WIDE.U32 R8, R81, UR4, R8 ;  /* 0x0000000451087c25 */ /* 0x000fe2000f8e0008 */
[----:B------:R-:W-:Y:S02]  /*2cd30*/  IADD3 R29, P1, R2, 0x2000, RZ ;  /* 0x00002000021d7810 */ /* 0x000fe40007f3e0ff */
[----:B------:R-:W-:Y:S01]  /*2cd40*/  LOP3.LUT R24, R25, 0x380, RZ, 0xc0, !PT ;  /* 0x0000038019187812 */ /* 0x000fe200078ec0ff */
[----:B------:R-:W-:Y:S01]  /*2cd50*/  IMAD R11, R81, UR5, R7 ;  /* 0x00000005510b7c24 */ /* 0x000fe2000f8e0207 */
[----:B------:R-:W-:Y:S01]  /*2cd60*/  SHF.R.S32.HI R7, RZ, 0x1f, R13 ;  /* 0x0000001fff077819 */ /* 0x000fe2000001140d */
[----:B------:R-:W-:Y:S01]  /*2cd70*/  ULDC.64 UR4, c[0x0][0xc40] ;  /* 0x0003100000047ab9 */ /* 0x000fe20000000a00 */
[----:B------:R-:W-:Y:S02]  /*2cd80*/  IADD3 R8, P3, R13, R8, RZ ;  /* 0x000000080d087210 */ /* 0x000fe40007f7e0ff */
[----:B------:R-:W-:-:S02]  /*2cd90*/  LOP3.LUT R28, R29, 0x380, RZ, 0xc0, !PT ;  /* 0x000003801d1c7812 */ /* 0x000fc400078ec0ff */
[----:B------:R-:W-:Y:S02]  /*2cda0*/  IADD3.X R7, R7, R9, R11, P3, !PT ;  /* 0x0000000907077210 */ /* 0x000fe40001ffe40b */
[----:B------:R-:W-:Y:S02]  /*2cdb0*/  LEA R18, P3, R8, UR4, 0x2 ;  /* 0x0000000408127c11 */ /* 0x000fe4000f8610ff */
[----:B------:R-:W-:Y:S02]  /*2cdc0*/  SHF.R.U64 R24, R24, 0x3, RZ ;  /* 0x0000000318187819 */ /* 0x000fe400000012ff */
[----:B------:R-:W-:Y:S01]  /*2cdd0*/  LEA.HI.X R19, R8, UR5, R7, 0x2, P3 ;  /* 0x0000000508137c11 */ /* 0x000fe200098f1407 */
[----:B------:R-:W-:Y:S01]  /*2cde0*/  ULDC.64 UR4, c[0x0][0xba0] ;  /* 0x0002e80000047ab9 */ /* 0x000fe20000000a00 */
[----:B------:R-:W-:Y:S02]  /*2cdf0*/  IADD3 R33, P3, R2, 0x3000, RZ ;  /* 0x0000300002217810 */ /* 0x000fe40007f7e0ff */
[----:B------:R-:W-:-:S02]  /*2ce00*/  SHF.R.U64 R28, R28, 0x3, RZ ;  /* 0x000000031c1c7819 */ /* 0x000fc400000012ff */
[----:B------:R-:W-:Y:S02]  /*2ce10*/  LOP3.LUT R32, R33, 0x380, RZ, 0xc0, !PT ;  /* 0x0000038021207812 */ /* 0x000fe400078ec0ff */
[----:B------:R-:W-:Y:S01]  /*2ce20*/  LOP3.LUT R24, R24, R25, RZ, 0x3c, !PT ;  /* 0x0000001918187212 */ /* 0x000fe200078e3cff */
[--C-:B------:R-:W-:Y:S01]  /*2ce30*/  IMAD.X R25, RZ, RZ, R3.reuse, P5 ;  /* 0x000000ffff197224 */ /* 0x100fe200028e0603 */
[----:B------:R-:W-:Y:S02]  /*2ce40*/  SHF.R.U64 R32, R32, 0x3, RZ ;  /* 0x0000000320207819 */ /* 0x000fe400000012ff */
[----:B------:R-:W-:Y:S01]  /*2ce50*/  LOP3.LUT R28, R28, R29, RZ, 0x3c, !PT ;  /* 0x0000001d1c1c7212 */ /* 0x000fe200078e3cff */
[--C-:B------:R-:W-:Y:S01]  /*2ce60*/  IMAD.X R29, RZ, RZ, R3.reuse, P1 ;  /* 0x000000ffff1d7224 */ /* 0x100fe200008e0603 */
[----:B------:R-:W-:Y:S01]  /*2ce70*/  LOP3.LUT R32, R32, R33, RZ, 0x3c, !PT ;  /* 0x0000002120207212 */ /* 0x000fe200078e3cff */
[----:B------:R-:W-:Y:S01]  /*2ce80*/  IMAD.X R33, RZ, RZ, R3, P3 ;  /* 0x000000ffff217224 */ /* 0x000fe200018e0603 */
[----:B------:R-:W-:-:S02]  /*2ce90*/  IADD3 R37, P4, R2, 0x4000, RZ ;  /* 0x0000400002257810 */ /* 0x000fc40007f9e0ff */
[C---:B------:R-:W-:Y:S02]  /*2cea0*/  IADD3 R41, P5, R2.reuse, 0x5000, RZ ;  /* 0x0000500002297810 */ /* 0x040fe40007fbe0ff */
[C---:B------:R-:W-:Y:S02]  /*2ceb0*/  IADD3 R45, P1, R2.reuse, 0x6000, RZ ;  /* 0x00006000022d7810 */ /* 0x040fe40007f3e0ff */
[----:B------:R-:W-:Y:S02]  /*2cec0*/  IADD3 R49, P3, R2, 0x7000, RZ ;  /* 0x0000700002317810 */ /* 0x000fe40007f7e0ff */
[----:B------:R-:W-:Y:S02]  /*2ced0*/  LOP3.LUT R36, R37, 0x380, RZ, 0xc0, !PT ;  /* 0x0000038025247812 */ /* 0x000fe400078ec0ff */
[----:B------:R-:W-:Y:S02]  /*2cee0*/  LOP3.LUT R40, R41, 0x380, RZ, 0xc0, !PT ;  /* 0x0000038029287812 */ /* 0x000fe400078ec0ff */
[----:B------:R-:W-:-:S02]  /*2cef0*/  LOP3.LUT R44, R45, 0x380, RZ, 0xc0, !PT ;  /* 0x000003802d2c7812 */ /* 0x000fc400078ec0ff */
[----:B------:R-:W-:Y:S02]  /*2cf00*/  LOP3.LUT R48, R49, 0x380, RZ, 0xc0, !PT ;  /* 0x0000038031307812 */ /* 0x000fe400078ec0ff */
        /* <DEDUP_REMOVED lines=37> */
[----:B------:R-:W-:Y:S01]  /*2d160*/  LOP3.LUT R68, R69, 0x380, RZ, 0xc0, !PT ;  /* 0x0000038045447812 */ /* 0x000fe200078ec0ff */
[----:B------:R-:W-:Y:S01]  /*2d170*/  IMAD.X R77, RZ, RZ, R3, P3 ;  /* 0x000000ffff4d7224 */ /* 0x000fe200018e0603 */
[----:B------:R-:W-:-:S02]  /*2d180*/  LOP3.LUT R72, R73, 0x380, RZ, 0xc0, !PT ;  /* 0x0000038049487812 */ /* 0x000fc400078ec0ff */
[----:B------:R-:W-:Y:S02]  /*2d190*/  LOP3.LUT R11, R2, 0x380, RZ, 0xc0, !PT ;  /* 0x00000380020b7812 */ /* 0x000fe400078ec0ff */
[----:B------:R-:W-:Y:S02]  /*2d1a0*/  LOP3.LUT R7, R12, 0x380, RZ, 0xc0, !PT ;  /* 0x000003800c077812 */ /* 0x000fe400078ec0ff */
[----:B------:R-:W-:Y:S02]  /*2d1b0*/  SHF.R.U64 R64, R64, 0x3, RZ ;  /* 0x0000000340407819 */ /* 0x000fe400000012ff */
[----:B------:R-:W-:Y:S02]  /*2d1c0*/  SHF.R.U64 R68, R68, 0x3, RZ ;  /* 0x0000000344447819 */ /* 0x000fe400000012ff */
[----:B------:R-:W-:Y:S02]  /*2d1d0*/  SHF.R.U64 R72, R72, 0x3, RZ ;  /* 0x0000000348487819 */ /* 0x000fe400000012ff */
[----:B------:R-:W-:-:S02]  /*2d1e0*/  SHF.R.U64 R11, R11, 0x3, RZ ;  /* 0x000000030b0b7819 */ /* 0x000fc400000012ff */
[----:B------:R-:W-:Y:S02]  /*2d1f0*/  SHF.R.U64 R7, R7, 0x3, RZ ;  /* 0x0000000307077819 */ /* 0x000fe400000012ff */
[----:B------:R-:W-:Y:S01]  /*2d200*/  LOP3.LUT R64, R64, R65, RZ, 0x3c, !PT ;  /* 0x0000004140407212 */ /* 0x000fe200078e3cff */
[--C-:B------:R-:W-:Y:S01]  /*2d210*/  IMAD.X R65, RZ, RZ, R3.reuse, P4 ;  /* 0x000000ffff417224 */ /* 0x100fe200020e0603 */
[----:B------:R-:W-:Y:S01]  /*2d220*/  LOP3.LUT R68, R68, R69, RZ, 0x3c, !PT ;  /* 0x0000004544447212 */ /* 0x000fe200078e3cff */
[--C-:B------:R-:W-:Y:S01]  /*2d230*/  IMAD.X R69, RZ, RZ, R3.reuse, P5 ;  /* 0x000000ffff457224 */ /* 0x100fe200028e0603 */
[----:B------:R-:W-:Y:S01]  /*2d240*/  LOP3.LUT R72, R72, R73, RZ, 0x3c, !PT ;  /* 0x0000004948487212 */ /* 0x000fe200078e3cff */
[----:B------:R-:W-:Y:S01]  /*2d250*/  IMAD.X R73, RZ, RZ, R3, P1 ;  /* 0x000000ffff497224 */ /* 0x000fe200008e0603 */
[----:B------:R-:W-:Y:S02]  /*2d260*/  LOP3.LUT R2, R11, R2, RZ, 0x3c, !PT ;  /* 0x000000020b027212 */ /* 0x000fe400078e3cff */
[----:B------:R-:W-:Y:S01]  /*2d270*/  LOP3.LUT R76, R7, R12, RZ, 0x3c, !PT ;  /* 0x0000000c074c7212 */ /* 0x000fe200078e3cff */
[----:B------:R-:W-:-:S04]  /*2d280*/  IMAD R5, R5, UR4, RZ ;  /* 0x0000000405057c24 */ /* 0x000fc8000f8e02ff */
[----:B------:R-:W-:Y:S01]  /*2d290*/  IMAD R5, R4, UR5, R5 ;  /* 0x0000000504057c24 */ /* 0x000fe2000f8e0205 */
[----:B------:R-:W-:Y:S01]  /*2d2a0*/  SHF.R.S32.HI R163, RZ, 0x1f, R162 ;  /* 0x0000001fffa37819 */ /* 0x000fe200000114a2 */
[----:B------:R-:W-:Y:S01]  /*2d2b0*/  BSSY B1, `(.L_x_2970) ;  /* 0x000004a000017945 */ /* 0x000fe20003800000 */
[----:B--2---:R-:W-:Y:S04]  /*2d2c0*/  @!P2 STG.E desc[UR56][R18.64], R21 ;  /* 0x000000151200a986 */ /* 0x004fe8000c101938 */
[----:B---3--:R0:W-:Y:S04]  /*2d2d0*/  @!P0 STG.E desc[UR56][R18.64+0x20], R10 ;  /* 0x0000200a12008986 */ /* 0x0081e8000c101938 */
[----:B------:R1:W5:Y:S04]  /*2d2e0*/  LD.E.128 R12, desc[UR56][R2.64] ;  /* 0x00000038020c7980 */ /* 0x000368000c101d00 */
[----:B------:R-:W5:Y:S04]  /*2d2f0*/  LD.E.128 R24, desc[UR56][R24.64] ;  /* 0x0000003818187980 */ /* 0x000f68000c101d00 */
[----:B------:R-:W5:Y:S01]  /*2d300*/  LD.E.128 R28, desc[UR56][R28.64] ;  /* 0x000000381c1c7980 */ /* 0x000f62000c101d00 */
[--C-:B-1----:R-:W-:Y:S01]  /*2d310*/  SHF.R.S32.HI R3, RZ, 0x1f, R160.reuse ;  /* 0x0000001fff037819 */ /* 0x102fe200000114a0 */
[----:B------:R-:W-:-:S02]  /*2d320*/  IMAD.MOV.U32 R2, RZ, RZ, R160 ;  /* 0x000000ffff027224 */ /* 0x000fc400078e00a0 */
        /* <DEDUP_REMOVED lines=8> */
[----:B------:R-:W5:Y:S04]  /*2d3b0*/  LD.E.128 R60, desc[UR56][R60.64] ;  /* 0x000000383c3c7980 */ /* 0x000f68000c101d00 */
[----:B------:R-:W5:Y:S04]  /*2d3c0*/  LD.E.128 R64, desc[UR56][R64.64] ;  /* 0x0000003840407980 */ /* 0x000f68000c101d00 */
[----:B------:R-:W5:Y:S04]  /*2d3d0*/  LD.E.128 R68, desc[UR56][R68.64] ;  /* 0x0000003844447980 */ /* 0x000f68000c101d00 */
[----:B------:R-:W5:Y:S04]  /*2d3e0*/  LD.E.128 R72, desc[UR56][R72.64] ;  /* 0x0000003848487980 */ /* 0x000f68000c101d00 */
[----:B------:R-:W5:Y:S01]  /*2d3f0*/  LD.E.128 R76, desc[UR56][R76.64] ;  /* 0x000000384c4c7980 */ /* 0x000f62000c101d00 */
[----:B------:R-:W-:Y:S01]  /*2d400*/  IMAD.WIDE.U32 R2, R4, UR4, R2 ;  /* 0x0000000404027c25 */ /* 0x000fe2000f8e0002 */
[----:B------:R-:W-:Y:S01]  /*2d410*/  ULDC.64 UR4, c[0x0][0xbe0] ;  /* 0x0002f80000047ab9 */ /* 0x000fe20000000a00 */
[----:B------:R-:W-:Y:S01]  /*2d420*/  @!PT LDS RZ, [RZ] ;  /* 0x00000000fffff984 */ /* 0x000fe20000000800 */
[----:B------:R-:W-:Y:S01]  /*2d430*/  @!PT LDS RZ, [RZ] ;  /* 0x00000000fffff984 */ /* 0x000fe20000000800 */
[----:B------:R-:W-:Y:S01]  /*2d440*/  @!PT LDS RZ, [RZ] ;  /* 0x00000000fffff984 */ /* 0x000fe20000000800 */
[----:B------:R-:W-:Y:S01]  /*2d450*/  @!PT LDS RZ, [RZ] ;  /* 0x00000000fffff984 */ /* 0x000fe20000000800 */
[----:B------:R0:W-:Y:S06]  /*2d460*/  MEMBAR.ALL.CTA ;  /* 0x0000000000007992 */ /* 0x0001ec0000008000 */
[----:B0-----:R-:W0:Y:S01]  /*2d470*/  FENCE.VIEW.ASYNC.S ;  /* 0x00000000000073c6 */ /* 0x001e220000000000 */
[----:B------:R-:W-:-:S02]  /*2d480*/  IMAD.IADD R3, R3, 0x1, R5 ;  /* 0x0000000103037824 */ /* 0x000fc400078e0205 */
[----:B------:R-:W-:Y:S02]  /*2d490*/  IMAD R7, R6, UR4, RZ ;  /* 0x0000000406077c24 */ /* 0x000fe4000f8e02ff */
[----:B------:R-:W-:Y:S02]  /*2d4a0*/  IMAD R19, R177, -0x80, R20 ;  /* 0xffffff80b1137824 */ /* 0x000fe400078e0214 */
[----:B------:R-:W-:Y:S02]  /*2d4b0*/  VIADD R4, R162, 0x20 ;  /* 0x00000020a2047836 */ /* 0x000fe40000000000 */
[----:B------:R-:W-:Y:S01]  /*2d4c0*/  IMAD R7, R170, UR5, R7 ;  /* 0x00000005aa077c24 */ /* 0x000fe2000f8e0207 */
[-C--:B------:R-:W-:Y:S01]  /*2d4d0*/  ISETP.GE.AND P3, PT, R162, R19.reuse, PT ;  /* 0x00000013a200720c */ /* 0x080fe20003f66270 */
[----:B------:R-:W-:Y:S01]  /*2d4e0*/  IMAD.WIDE.U32 R2, R170, UR4, R2 ;  /* 0x00000004aa027c25 */ /* 0x000fe2000f8e0002 */
[----:B------:R-:W-:Y:S01]  /*2d4f0*/  ULDC.64 UR4, c[0x0][0xbe8] ;  /* 0x0002fa0000047ab9 */ /* 0x000fe20000000a00 */
[----:B------:R-:W-:-:S02]  /*2d500*/  ISETP.GE.AND P2, PT, R4, R19, PT ;  /* 0x000000130400720c */ /* 0x000fc40003f46270 */
[----:B------:R-:W-:Y:S02]  /*2d510*/  IMAD R4, R0, UR4, RZ ;  /* 0x0000000400047c24 */ /* 0x000fe4000f8e02ff */
[----:B------:R-:W-:Y:S02]  /*2d520*/  VIADD R0, R145, 0x32420 ;  /* 0x0003242091007836 */ /* 0x000fe40000000000 */
[C---:B------:R-:W-:Y:S02]  /*2d530*/  VIADD R5, R162.reuse, 0x40 ;  /* 0x00000040a2057836 */ /* 0x040fe40000000000 */
[----:B------:R-:W-:Y:S01]  /*2d540*/  VIADD R6, R162, 0x60 ;  /* 0x00000060a2067836 */ /* 0x000fe20000000000 */
[----:B------:R-:W-:Y:S01]  /*2d550*/  PRMT R0, RZ, 0x654, R0 ;  /* 0x00000654ff007816 */ /* 0x000fe20000000000 */
[----:B------:R-:W-:Y:S01]  /*2d560*/  IMAD.IADD R3, R3, 0x1, R7 ;  /* 0x0000000103037824 */ /* 0x000fe200078e0207 */
[-C--:B------:R-:W-:Y:S02]  /*2d570*/  ISETP.GE.AND P0, PT, R5, R19.reuse, PT ;  /* 0x000000130500720c */ /* 0x080fe40003f06270 */
[----:B------:R-:W-:Y:S01]  /*2d580*/  ISETP.GE.AND P1, PT, R6, R19, PT ;  /* 0x000000130600720c */ /* 0x000fe20003f26270 */
[C---:B------:R-:W-:Y:S01]  /*2d590*/  IMAD R19, R81.reuse, UR5, R4 ;  /* 0x0000000551137c24 */ /* 0x040fe2000f8e0204 */
[----:B0-----:R0:W-:Y:S01]  /*2d5a0*/  SYNCS.ARRIVE.TRANS64.RED.A1T0 RZ, [R0+URZ], RZ ;  /* 0x000000ff00ff79a7 */ /* 0x0011e2000810043f */
[----:B------:R-:W-:-:S04]  /*2d5b0*/  IMAD.WIDE.U32 R6, R81, UR4, R2 ;  /* 0x0000000451067c25 */ /* 0x000fc8000f8e0002 */
        /* <DEDUP_REMOVED lines=25> */
.L_x_2971:
[----:B------:R-:W-:Y:S05]  /*2d750*/  BSYNC B1 ;  /* 0x0000000000017941 */ /* 0x000fea0003800000 */
.L_x_2970:
[----:B------:R-:W-:Y:S04]  /*2d760*/  BSSY B1, `(.L_x_2972) ;  /* 0x000001a000017945 */ /* 0x000fe80003800000 */
[----:B------:R-:W-:Y:S05]  /*2d770*/  @P2 BRA `(.L_x_2973) ;  /* 0x0000000000602947 */ /* 0x000fea0003800000 */
[----:B0----5:R-:W-:Y:S01]  /*2d780*/  IADD3 R13, P2, R4, 0x20, RZ ;  /* 0x00000020040d7810 */ /* 0x021fe20007f5e0ff */
[----:B------:R-:W-:Y:S01]  /*2d790*/  ULDC.64 UR6, c[0x0][0xbd8] ;  /* 0x0002f60000067ab9 */ /* 0x000fe20000000a00 */
[----:B------:R-:W-:Y:S01]  /*2d7a0*/  IMAD.MOV.U32 R2, RZ, RZ, R6 ;  /* 0x000000ffff027224 */ /* 0x000fe200078e0006 */
        /* <DEDUP_REMOVED lines=21> */
.L_x_2973:
[----:B------:R-:W-:Y:S05]  /*2d900*/  BSYNC B1 ;  /* 0x0000000000017941 */ /* 0x000fea0003800000 */
.L_x_2972:
        /* <DEDUP_REMOVED lines=26> */
.L_x_2975:
[----:B------:R-:W-:Y:S05]  /*2dab0*/  BSYNC B1 ;  /* 0x0000000000017941 */ /* 0x000fea0003800000 */
.L_x_2974:
        /* <DEDUP_REMOVED lines=21> */
[----:B-----5:R3:W-:Y:S04]  /*2dc10*/  @!P1 STG.E.128 desc[UR56][R4.64], R32 ;  /* 0x0000002004009986 */ /* 0x0207e8000c101d38 */
[----:B------:R3:W-:Y:S04]  /*2dc20*/  @!P2 STG.E.128 desc[UR56][R4.64+0x80], R48 ;  /* 0x000080300400a986 */ /* 0x0007e8000c101d38 */
[----:B------:R3:W-:Y:S02]  /*2dc30*/  @!P3 STG.E.128 desc[UR56][R4.64+0x100], R60 ;  /* 0x0001003c0400b986 */ /* 0x0007e4000c101d38 */
[----:B------:R-:W-:Y:S05]  /*2dc40*/  @P0 BRA `(.L_x_2976) ;  /* 0x0000000800e80947 */ /* 0x000fea0003800000 */
[----:B------:R4:W-:Y:S01]  /*2dc50*/  STG.E.128 desc[UR56][R4.64+0x180], R76 ;  /* 0x0001804c04007986 */ /* 0x0009e2000c101d38 */
[----:B------:R-:W-:Y:S05]  /*2dc60*/  BRA `(.L_x_2976) ;  /* 0x0000000800e07947 */ /* 0x000fea0003800000 */
.L_x_2968:
[----:B------:R-:W-:Y:S01]  /*2dc70*/  ULDC.64 UR4, c[0x0][0xcd8] ;  /* 0x0003360000047ab9 */ /* 0x000fe20000000a00 */
[----:B-1----:R-:W1:Y:S01]  /*2dc80*/  LDC.64 R2, c[0x0][0xcd8] ;  /* 0x00033600ff027b82 */ /* 0x002e620000000a00 */
[----:B------:R-:W-:Y:S01]  /*2dc90*/  ISETP.NE.U32.AND P0, PT, RZ, UR4, PT ;  /* 0x00000004ff007c0c */ /* 0x000fe2000bf05070 */
[----:B------:R-:W-:-:S03]  /*2dca0*/  IMAD.MOV.U32 R7, RZ, RZ, RZ ;  /* 0x000000ffff077224 */ /* 0x000fc600078e00ff */
[----:B------:R-:W-:Y:S01]  /*2dcb0*/  ISETP.NE.AND.EX P0, PT, RZ, UR5, PT, P0 ;  /* 0x00000005ff007c0c */ /* 0x000fe2000bf05300 */
[----:B------:R-:W-:Y:S02]  /*2dcc0*/  ULDC.64 UR4, c[0x0][0xce0] ;  /* 0x0003380000047ab9 */ /* 0x000fe40000000a00 */
[----:B------:R-:W-:-:S04]  /*2dcd0*/  ISETP.NE.U32.AND P1, PT, RZ, UR4, PT ;  /* 0x00000004ff007c0c */ /* 0x000fc8000bf25070 */
[----:B------:R-:W-:Y:S01]  /*2dce0*/  ISETP.NE.AND.EX P1, PT, RZ, UR5, PT, P1 ;  /* 0x00000005ff007c0c */ /* 0x000fe2000bf25310 */
[----:B-1----:R-:W-:-:S12]  /*2dcf0*/  IMAD.WIDE R2, R171, 0x4, R2 ;  /* 0x00000004ab027825 */ /* 0x002fd800078e0202 */
[----:B------:R-:W1:Y:S01]  /*2dd00*/  @P1 LDC.64 R4, c[0x0][0xce0] ;  /* 0x00033800ff041b82 */ /* 0x000e620000000a00 */
[----:B------:R-:W-:Y:S02]  /*2dd10*/  ULDC UR4, c[0x0][0xb88] ;  /* 0x0002e20000047ab9 */ /* 0x000fe40000000800 */
[----:B------:R-:W-:Y:S01]  /*2dd20*/  IMAD.U32 R0, RZ, RZ, UR4 ;  /* 0x00000004ff007e24 */ /* 0x000fe2000f8e00ff */
[----:B------:R4:W5:Y:S01]  /*2dd30*/  @P0 LDG.E R7, desc[UR56][R2.64] ;  /* 0x0000003802070981 */ /* 0x000962000c1e1900 */
[----:B-1----:R-:W-:-:S05]  /*2dd40*/  @P1 IMAD.WIDE R4, R171, 0x4, R4 ;  /* 0x00000004ab041825 */ /* 0x002fca00078e0204 */
[----:B------:R4:W5:Y:S01]  /*2dd50*/  @P1 LDG.E R0, desc[UR56][R4.64] ;  /* 0x0000003804001981 */ /* 0x000962000c1e1900 */
[----:B------:R-:W-:Y:S01]  /*2dd60*/  ISETP.GT.AND P2, PT, R192, 0x7f, PT ;  /* 0x0000007fc000780c */ /* 0x000fe20003f44270 */
[----:B------:R-:W-:-:S12]  /*2dd70*/  @P1 BRA `(.L_x_2977) ;  /* 0x0000000000101947 */ /* 0x000fd80003800000 */
[----:B------:R-:W-:Y:S05]  /*2dd80*/  @!P0 BRA `(.L_x_2977) ;  /* 0x00000000000c8947 */ /* 0x000fea0003800000 */
[----:B----4-:R-:W4:Y:S04]  /*2dd90*/  LDG.E R5, desc[UR56][R2.64] ;  /* 0x0000003802057981 */ /* 0x010f28000c1e1900 */
[----:B-----5:R-:W4:Y:S02]  /*2dda0*/  LDG.E R0, desc[UR56][R2.64+0x4] ;  /* 0x0000043802007981 */ /* 0x020f24000c1e1900 */
[----:B----4-:R-:W-:-:S07]  /*2ddb0*/  IMAD.IADD R0, R0, 0x1, -R5 ;  /* 0x0000000100007824 */ /* 0x010fce00078e0a05 */
.L_x_2977:
[----:B----4-:R-:W-:Y:S01]  /*2ddc0*/  SHF.R.S32.HI R2, RZ, 0x1f, R171 ;  /* 0x0000001fff027819 */ /* 0x010fe200000114ab */
[----:B------:R-:W-:Y:S01]  /*2ddd0*/  BSSY B1, `(.L_x_2978) ;  /* 0x000001d000017945 */ /* 0x000fe20003800000 */
[----:B------:R-:W-:Y:S02]  /*2dde0*/  SHF.R.S32.HI R8, RZ, 0x1f, R170 ;  /* 0x0000001fff087819 */ /* 0x000fe400000114aa */
[----:B------:R-:W-:Y:S02]  /*2ddf0*/  SHF.R.S32.HI R11, RZ, 0x1f, R160 ;  /* 0x0000001fff0b7819 */ /* 0x000fe400000114a0 */
[----:B------:R-:W-:Y:S02]  /*2de00*/  SEL R13, R171, RZ, !P0 ;  /* 0x000000ffab0d7207 */ /* 0x000fe40004000000 */
[----:B------:R-:W-:Y:S02]  /*2de10*/  SEL R9, R2, RZ, !P0 ;  /* 0x000000ff02097207 */ /* 0x000fe40004000000 */
[----:B-----5:R-:W-:Y:S01]  /*2de20*/  SHF.R.S32.HI R6, RZ, 0x1f, R7 ;  /* 0x0000001fff067819 */ /* 0x020fe20000011407 */
[----:B------:R-:W-:Y:S06]  /*2de30*/  @P2 BRA `(.L_x_2979) ;  /* 0x0000000000582947 */ /* 0x000fec0003800000 */
[----:B------:R-:W1:Y:S02]  /*2de40*/  S2R R3, SR_TID.X ;  /* 0x0000000000037919 */ /* 0x000e640000002100 */
[----:B-1----:R-:W-:-:S04]  /*2de50*/  IMAD R2, R177, 0x80, R3 ;  /* 0x00000080b1027824 */ /* 0x002fc800078e0203 */
[----:B------:R-:W-:-:S05]  /*2de60*/  VIADD R3, R2, 0xffffff80 ;  /* 0xffffff8002037836 */ /* 0x000fca0000000000 */
[----:B------:R-:W-:-:S13]  /*2de70*/  ISETP.GE.AND P0, PT, R3, R0, PT ;  /* 0x000000000300720c */ /* 0x000fda0003f06270 */
[----:B------:R-:W-:Y:S05]  /*2de80*/  @P0 BRA `(.L_x_2979) ;  /* 0x0000000000440947 */ /* 0x000fea0003800000 */
[C---:B------:R-:W-:Y:S01]  /*2de90*/  IADD3 R2, P0, R3.reuse, R7, RZ ;  /* 0x0000000703027210 */ /* 0x040fe20007f1e0ff */
        /* <DEDUP_REMOVED lines=16> */
.L_x_2979:
[----:B------:R-:W-:Y:S05]  /*2dfa0*/  BSYNC B1 ;  /* 0x0000000000017941 */ /* 0x000fea0003800000 */
.L_x_2978:
[----:B------:R-:W-:Y:S01]  /*2dfb0*/  ULDC.64 UR4, c[0x0][0xba0] ;  /* 0x0002e80000047ab9 */ /* 0x000fe20000000a00 */
[----:B------:R-:W-:Y:S01]  /*2dfc0*/  IMAD.MOV.U32 R2, RZ, RZ, R160 ;  /* 0x000000ffff027224 */ /* 0x000fe200078e00a0 */
[----:B------:R-:W-:Y:S01]  /*2dfd0*/  BSSY B1, `(.L_x_2980) ;  /* 0x000002f000017945 */ /* 0x000fe20003800000 */
[----:B-1----:R-:W-:Y:S02]  /*2dfe0*/  IMAD.MOV.U32 R3, RZ, RZ, R11 ;  /* 0x000000ffff037224 */ /* 0x002fe400078e000b */
[----:B------:R-:W-:Y:S02]  /*2dff0*/  IMAD R4, R6, UR4, RZ ;  /* 0x0000000406047c24 */ /* 0x000fe4000f8e02ff */
[----:B------:R-:W-:-:S04]  /*2e000*/  IMAD.WIDE.U32 R2, R7, UR4, R2 ;  /* 0x0000000407027c25 */ /* 0x000fc8000f8e0002 */
[----:B------:R-:W-:Y:S01]  /*2e010*/  IMAD R7, R7, UR5, R4 ;  /* 0x0000000507077c24 */ /* 0x000fe2000f8e0204 */
[----:B------:R-:W-:Y:S01]  /*2e020*/  ULDC.64 UR4, c[0x0][0xbe0] ;  /* 0x0002f80000047ab9 */ /* 0x000fe20000000a00 */
[----:B------:R-:W-:Y:S02]  /*2e030*/  IMAD R11, R177, -0x80, R0 ;  /* 0xffffff80b10b7824 */ /* 0x000fe400078e0200 */
[----:B------:R-:W-:Y:S02]  /*2e040*/  IMAD R5, R8, UR4, RZ ;  /* 0x0000000408057c24 */ /* 0x000fe4000f8e02ff */
[----:B------:R-:W-:Y:S01]  /*2e050*/  IMAD.IADD R3, R3, 0x1, R7 ;  /* 0x0000000103037824 */ /* 0x000fe200078e0207 */
[C---:B------:R-:W-:Y:S01]  /*2e060*/  ISETP.GE.AND P1, PT, R162.reuse, R11, PT ;  /* 0x0000000ba200720c */ /* 0x040fe20003f26270 */
[----:B------:R-:W-:Y:S01]  /*2e070*/  VIADD R0, R162, 0x20 ;  /* 0x00000020a2007836 */ /* 0x000fe20000000000 */
[----:B------:R-:W-:Y:S01]  /*2e080*/  SHF.R.S32.HI R7, RZ, 0x1f, R162 ;  /* 0x0000001fff077819 */ /* 0x000fe200000114a2 */
        /* <DEDUP_REMOVED lines=35> */
.L_x_2981:
[----:B------:R-:W-:Y:S05]  /*2e2c0*/  BSYNC B1 ;  /* 0x0000000000017941 */ /* 0x000fea0003800000 */
.L_x_2980:
[----:B------:R-:W-:Y:S01]  /*2e2d0*/  BSSY B1, `(.L_x_2982) ;  /* 0x000001c000017945 */ /* 0x000fe20003800000 */
[----:B------:R-:W-:Y:S01]  /*2e2e0*/  ISETP.GE.AND P1, PT, R0, R11, PT ;  /* 0x0000000b0000720c */ /* 0x000fe20003f26270 */
[----:B-1----:R-:W-:Y:S02]  /*2e2f0*/  VIADD R8, R162, 0x60 ;  /* 0x00000060a2087836 */ /* 0x002fe40000000000 */
        /* <DEDUP_REMOVED lines=25> */
.L_x_2983:
[----:B------:R-:W-:Y:S05]  /*2e490*/  BSYNC B1 ;  /* 0x0000000000017941 */ /* 0x000fea0003800000 */
.L_x_2982:
        /* <DEDUP_REMOVED lines=27> */
.L_x_2985:
[----:B------:R-:W-:Y:S05]  /*2e650*/  BSYNC B1 ;  /* 0x0000000000017941 */ /* 0x000fea0003800000 */
.L_x_2984:
        /* <DEDUP_REMOVED lines=25> */
.L_x_2976:
[----:B------:R-:W-:Y:S05]  /*2e7f0*/  BSYNC B0 ;  /* 0x0000000000007941 */ /* 0x000fea0003800000 */
.L_x_2967:
[----:B------:R-:W-:Y:S02]  /*2e800*/  ULDC UR4, c[0x0][0xd14] ;  /* 0x0003450000047ab9 */ /* 0x000fe40000000800 */
[----:B---3--:R-:W-:-:S13]  /*2e810*/  ISETP.GE.AND P0, PT, R119, UR4, PT ;  /* 0x0000000477007c0c */ /* 0x008fda000bf06270 */
[----:B------:R-:W-:Y:S05]  /*2e820*/  @!P0 BRA `(.L_x_2986) ;  /* 0xfffffd28002c8947 */ /* 0x000fea000383ffff */
[----:B------:R-:W-:Y:S05]  /*2e830*/  BRA `(.L_x_2764) ;  /* 0x0000006000ac7947 */ /* 0x000fea0003800000 */
.L_x_2762:
[----:B------:R-:W-:-:S08]  /*2e840*/  NOP ;  /* 0x0000000000007918 */ /* 0x000fd00000000000 */
[----:B------:R-:W0:-:S00]  /*2e850*/  USETMAXREG.DEALLOC.CTAPOOL 0x18 ;  /* 0x00000018000079c8 */ /* 0x000e0000080e0500 */
[----:B0-----:R-:W-:-:S06]  /*2e860*/  LOP3.LUT R0, R0, 0x3, RZ, 0xc0, !PT ;  /* 0x0000000300007812 */ /* 0x001fcc00078ec0ff */
[----:B------:R-:W0:Y:S02]  /*2e870*/  SHFL.IDX PT, R0, R0, RZ, 0x1f ;  /* 0x00001fff00007589 */ /* 0x000e2400000e0000 */
[----:B0-----:R-:W-:-:S13]  /*2e880*/  ISETP.NE.AND P0, PT, R0, RZ, PT ;  /* 0x000000ff0000720c */ /* 0x001fda0003f05270 */
[----:B------:R-:W-:Y:S05]  /*2e890*/  @P0 BRA `(.L_x_2764) ;  /* 0x0000006000940947 */ /* 0x000fea0003800000 */
        /* <DEDUP_REMOVED lines=56> */
.L_x_2991:
        /* <DEDUP_REMOVED lines=16> */
.L_x_2990:
[----:B------:R-:W-:Y:S05]  /*2ed20*/  BSYNC B0 ;  /* 0x0000000000007941 */ /* 0x000fea0003800000 */
.L_x_2989:
        /* <DEDUP_REMOVED lines=25> */
.L_x_2987:
        /* <DEDUP_REMOVED lines=20> */
.L_x_2992:
        /* <DEDUP_REMOVED lines=56> */
.L_x_2988:
[----:B------:R-:W-:Y:S02]  /*2f380*/  IMAD.MOV.U32 R17, RZ, RZ, RZ ;  /* 0x000000ffff117224 */ /* 0x000fe400078e00ff */
[----:B------:R-:W-:Y:S02]  /*2f390*/  IMAD.U32 R16, RZ, RZ, UR6 ;  /* 0x00000006ff107e24 */ /* 0x000fe4000f8e00ff */
[----:B------:R-:W-:-:S07]  /*2f3a0*/  IMAD.MOV.U32 R18, RZ, RZ, RZ ;  /* 0x000000ffff127224 */ /* 0x000fce00078e00ff */
.L_x_2993:
        /* <DEDUP_REMOVED lines=16> */
[----:B------:R-:W-:Y:S01]  /*2f4b0*/  ULDC.64 UR54, c[0x0][0x198] ;  /* 0x0000660000367ab9 */ /* 0x000fe20000000a00 */
[----:B------:R-:W-:Y:S01]  /*2f4c0*/  ULDC UR51, c[0x0][0xc] ;  /* 0x0000030000337ab9 */ /* 0x000fe20000000800 */
[----:B------:R-:W-:Y:S01]  /*2f4d0*/  UMOV UR52, URZ ;  /* 0x0000003f00347c82 */ /* 0x000fe20008000000 */
[----:B------:R1:W-:Y:S04]  /*2f4e0*/  STL [R1+0x47c], R0 ;  /* 0x00047c0001007387 */ /* 0x0003e80000100800 */
[----:B------:R1:W-:Y:S04]  /*2f4f0*/  STL [R1+0x470], RZ ;  /* 0x000470ff01007387 */ /* 0x0003e80000100800 */
[----:B------:R1:W-:Y:S02]  /*2f500*/  STL [R1+0x478], R0 ;  /* 0x0004780001007387 */ /* 0x0003e40000100800 */
.L_x_3094:
        /* <DEDUP_REMOVED lines=45> */
.L_x_2995:
        /* <DEDUP_REMOVED lines=18> */
.L_x_2996:
[----:B------:R-:W-:Y:S05]  /*2f900*/  @!P3 BRA `(.L_x_2997) ;  /* 0x00000000000cb947 */ /* 0x000fea0003800000 */
[----:B------:R-:W2:Y:S04]  /*2f910*/  LDG.E R7, desc[UR56][R4.64] ;  /* 0x0000003804077981 */ /* 0x000ea8000c1e1900 */
[----:B-1----:R-:W2:Y:S02]  /*2f920*/  LDG.E R8, desc[UR56][R4.64+0x4] ;  /* 0x0000043804087981 */ /* 0x002ea4000c1e1900 */
[----:B--2---:R-:W-:-:S07]  /*2f930*/  IMAD.IADD R7, R8, 0x1, -R7 ;  /* 0x0000000108077824 */ /* 0x004fce00078e0a07 */
.L_x_2997:
[----:B--2---:R-:W2:Y:S04]  /*2f940*/  @P1 LDG.E R4, desc[UR56][R2.64] ;  /* 0x0000003802041981 */ /* 0x004ea8000c1e1900 */
[----:B------:R1:W2:Y:S02]  /*2f950*/  @P1 LDG.E R5, desc[UR56][R2.64+0x4] ;  /* 0x0000043802051981 */ /* 0x0002a4000c1e1900 */
[----:B-1----:R-:W1:Y:S02]  /*2f960*/  LDC.64 R2, c[0x0][0xad8] ;  /* 0x0002b600ff027b82 */ /* 0x002e640000000a00 */
[----:B-1----:R-:W-:Y:S01]  /*2f970*/  ISETP.GE.AND P2, PT, R3, 0x1, PT ;  /* 0x000000010300780c */ /* 0x002fe20003f46270 */
[----:B--2---:R-:W-:Y:S02]  /*2f980*/  @P1 IMAD.IADD R9, R5, 0x1, -R4 ;  /* 0x0000000105091824 */ /* 0x004fe400078e0a04 */
[----:B-----5:R-:W-:-:S04]  /*2f990*/  IMAD.IADD R5, R7, 0x1, -R6 ;  /* 0x0000000107057824 */ /* 0x020fc800078e0a06 */
[----:B------:R-:W-:-:S04]  /*2f9a0*/  IMAD.IADD R8, R5, 0x1, R9 ;  /* 0x0000000105087824 */ /* 0x000fc800078e0209 */
[----:B------:R-:W-:-:S04]  /*2f9b0*/  VIADD R4, R8, 0x5f ;  /* 0x0000005f08047836 */ /* 0x000fc80000000000 */
[----:B------:R-:W-:-:S05]  /*2f9c0*/  IMAD.HI R4, R4, 0x2aaaaaab, RZ ;  /* 0x2aaaaaab04047827 */ /* 0x000fca00078e02ff */
[----:B------:R-:W-:-:S04]  /*2f9d0*/  SHF.R.U32.HI R7, RZ, 0x1f, R4 ;  /* 0x0000001fff077819 */ /* 0x000fc80000011604 */
[----:B------:R-:W-:Y:S02]  /*2f9e0*/  LEA.HI.SX32 R20, R4, R7, 0x1c ;  /* 0x0000000704147211 */ /* 0x000fe400078fe2ff */
[----:B------:R-:W-:-:S04]  /*2f9f0*/  LEA R4, R17, 0x80, 0x7 ;  /* 0x0000008011047811 */ /* 0x000fc800078e38ff */
[----:B------:R-:W-:-:S05]  /*2fa00*/  IADD3 R4, R8, R4, -R0 ;  /* 0x0000000408047210 */ /* 0x000fca0007ffe800 */
[----:B------:R-:W-:Y:S01]  /*2fa10*/  IMAD.IADD R2, R4, 0x1, R2 ;  /* 0x0000000104027824 */ /* 0x000fe200078e0202 */
[----:B------:R-:W-:Y:S06]  /*2fa20*/  @!P2 BRA `(.L_x_2998) ;  /* 0x000000000048a947 */ /* 0x000fec0003800000 */
[C---:B------:R-:W-:Y:S01]  /*2fa30*/  ISETP.GT.AND P0, PT, R4.reuse, RZ, PT ;  /* 0x000000ff0400720c */ /* 0x040fe20003f04270 */
[----:B------:R-:W-:Y:S01]  /*2fa40*/  BSSY B0, `(.L_x_2999) ;  /* 0x000000e000007945 */ /* 0x000fe20003800000 */
[----:B0-----:R-:W-:-:S11]  /*2fa50*/  VIADD R11, R4, 0xffffffff ;  /* 0xffffffff040b7836 */ /* 0x001fd60000000000 */
        /* <DEDUP_REMOVED lines=8> */
.L_x_3000:
[----:B------:R-:W-:-:S13]  /*2fae0*/  ISETP.NE.AND P0, PT, R3, 0x1, PT ;  /* 0x000000010300780c */ /* 0x000fda0003f05270 */
[----:B------:R-:W0:Y:S02]  /*2faf0*/  @P0 LDC.64 R6, c[0x0][0xae0] ;  /* 0x0002b800ff060b82 */ /* 0x000e240000000a00 */
[----:B0-----:R-:W-:-:S05]  /*2fb00*/  @P0 IMAD.HI.U32 R6, R11, R6, RZ ;  /* 0x000000060b060227 */ /* 0x001fca00078e00ff */
[----:B------:R-:W-:-:S07]  /*2fb10*/  @P0 SHF.R.U32.HI R11, RZ, R7, R6 ;  /* 0x00000007ff0b0219 */ /* 0x000fce0000011606 */
.L_x_3001:
[----:B------:R-:W-:Y:S05]  /*2fb20*/  BSYNC B0 ;  /* 0x0000000000007941 */ /* 0x000fea0003800000 */
.L_x_2999:
[----:B------:R-:W-:-:S05]  /*2fb30*/  IMAD R11, R11, R3, R3 ;  /* 0x000000030b0b7224 */ /* 0x000fca00078e0203 */
[----:B------:R-:W-:-:S07]  /*2fb40*/  VIMNMX R2, R2, R11, PT ;  /* 0x0000000b02027248 */ /* 0x000fce0003fe0100 */
.L_x_2998:
        /* <DEDUP_REMOVED lines=9> */
[----:B0-----:R-:W-:-:S11]  /*2fbe0*/  LOP3.LUT R11, RZ, R0, RZ, 0x33, !PT ;  /* 0x00000000ff0b7212 */ /* 0x001fd600078e33ff */
[----:B------:R-:W0:Y:S02]  /*2fbf0*/  @P0 LDC.64 R6, c[0x0][0xae0] ;  /* 0x0002b800ff060b82 */ /* 0x000e240000000a00 */
[----:B0-----:R-:W-:-:S05]  /*2fc00*/  @P0 IMAD.HI.U32 R6, R11, R6, RZ ;  /* 0x000000060b060227 */ /* 0x001fca00078e00ff */
[----:B------:R-:W-:-:S04]  /*2fc10*/  @P0 SHF.R.U32.HI R11, RZ, R7, R6 ;  /* 0x00000007ff0b0219 */ /* 0x000fc80000011606 */
[----:B------:R-:W-:Y:S01]  /*2fc20*/  LOP3.LUT R11, RZ, R11, RZ, 0x33, !PT ;  /* 0x0000000bff0b7212 */ /* 0x000fe200078e33ff */
[----:B------:R-:W-:Y:S06]  /*2fc30*/  BRA `(.L_x_3005) ;  /* 0x0000000000147947 */ /* 0x000fec0003800000 */
.L_x_3004:
[----:B------:R-:W-:Y:S01]  /*2fc40*/  ISETP.NE.AND P0, PT, R3, 0x1, PT ;  /* 0x000000010300780c */ /* 0x000fe20003f05270 */
[----:B0-----:R-:W-:-:S12]  /*2fc50*/  IMAD.MOV.U32 R11, RZ, RZ, R0 ;  /* 0x000000ffff0b7224 */ /* 0x001fd800078e0000 */
[----:B------:R-:W0:Y:S02]  /*2fc60*/  @P0 LDC.64 R6, c[0x0][0xae0] ;  /* 0x0002b800ff060b82 */ /* 0x000e240000000a00 */
[----:B0-----:R-:W-:-:S05]  /*2fc70*/  @P0 IMAD.HI.U32 R6, R0, R6, RZ ;  /* 0x0000000600060227 */ /* 0x001fca00078e00ff */
[----:B------:R-:W-:-:S07]  /*2fc80*/  @P0 SHF.R.U32.HI R11, RZ, R7, R6 ;  /* 0x00000007ff0b0219 */ /* 0x000fce0000011606 */
.L_x_3005:
[----:B------:R-:W-:Y:S05]  /*2fc90*/  BSYNC B0 ;  /* 0x0000000000007941 */ /* 0x000fea0003800000 */
.L_x_3003:
[----:B------:R-:W-:-:S05]  /*2fca0*/  IMAD R3, R11, R3, RZ ;  /* 0x000000030b037224 */ /* 0x000fca00078e02ff */
[----:B------:R-:W-:-:S07]  /*2fcb0*/  VIMNMX R8, R8, R3, !PT ;  /* 0x0000000308087248 */ /* 0x000fce0007fe0100 */
.L_x_3002:
        /* <DEDUP_REMOVED lines=35> */
.L_x_3163:
[----:B------:R-:W-:-:S03]  /*2fef0*/  UMOV UR4, 0xffffffff ;  /* 0xffffffff00047882 */ /* 0x000fc60000000000 */
[----:B------:R-:W-:Y:S05]  /*2ff00*/  BRA.DIV UR4, `(.L_x_3009) ;  /* 0x0000005a04cc7947 */ /* 0x000fea000b800000 */
[----:B------:R-:W-:-:S13]  /*2ff10*/  ELECT P6, URZ, PT ;  /* 0x00000000003f782f */ /* 0x000fda00038c0000 */
.L_x_3166:
        /* <DEDUP_REMOVED lines=11> */
.L_x_3167:
[----:B------:R-:W-:Y:S04]  /*2ffd0*/  BSSY B1, `(.L_x_3011) ;  /* 0x000004d000017945 */ /* 0x000fe80003800000 */
[----:B------:R-:W-:Y:S05]  /*2ffe0*/  @!P6 BRA `(.L_x_3012) ;  /* 0x00000004002ce947 */ /* 0x000fea0003800000 */
[----:B0-----:R-:W1:Y:S04]  /*2fff0*/  LDL R11, [R1+0x474] ;  /* 0x00047400010b7983 */ /* 0x001e680000100800 */
[----:B------:R-:W2:Y:S01]  /*30000*/  LDL R9, [R1+0x47c] ;  /* 0x00047c0001097983 */ /* 0x000ea20000100800 */
[----:B-1----:R-:W-:Y:S01]  /*30010*/  IMAD R8, R11, 0x8, R7 ;  /* 0x000000080b087824 */ /* 0x002fe200078e0207 */
[----:B--2---:R-:W-:-:S04]  /*30020*/  SHF.L.U32 R9, R9, 0x1f, RZ ;  /* 0x0000001f09097819 */ /* 0x004fc800000006ff */
[----:B------:R-:W0:Y:S02]  /*30030*/  SYNCS.PHASECHK.TRANS64.TRYWAIT P0, [R8+URZ+0x324a0], R9 ;  /* 0x0324a009080075a7 */ /* 0x000e24000800017f */
[----:B0-----:R-:W-:Y:S05]  /*30040*/  @!P0 BRA `(.L_x_3013) ;  /* 0x0000005800b08947 */ /* 0x001fea0003800000 */
.L_x_3168:
        /* <DEDUP_REMOVED lines=11> */
.L_x_3014:
        /* <DEDUP_REMOVED lines=17> */
[----:B------:R-:W2:Y:S02]  /*30210*/  SYNCS.PHASECHK.TRANS64.TRYWAIT P0, [R8+URZ+0x324c0], R9 ;  /* 0x0324c009080075a7 */ /* 0x000ea4000800017f */
[----:B-12---:R-:W-:Y:S05]  /*30220*/  @!P0 BRA `(.L_x_3015) ;  /* 0x00000058004c8947 */ /* 0x006fea0003800000 */
.L_x_3169:
        /* <DEDUP_REMOVED lines=8> */
.L_x_3016:
        /* <DEDUP_REMOVED lines=31> */
.L_x_3012:
[----:B------:R-:W-:Y:S05]  /*304a0*/  BSYNC B1 ;  /* 0x0000000000017941 */ /* 0x000fea0003800000 */
.L_x_3011:
[----:B-1----:R-:W2:Y:S04]  /*304b0*/  LDL.LU R8, [R1+0x474] ;  /* 0x0004740001087983 */ /* 0x002ea80000300800 */
[----:B0-----:R-:W3:Y:S01]  /*304c0*/  LDL.LU R11, [R1+0x47c] ;  /* 0x00047c00010b7983 */ /* 0x001ee20000300800 */
        /* <DEDUP_REMOVED lines=14> */
.L_x_3023:
        /* <DEDUP_REMOVED lines=9> */
.L_x_3170:
        /* <DEDUP_REMOVED lines=11> */
.L_x_3020:
        /* <DEDUP_REMOVED lines=17> */
.L_x_3171:
        /* <DEDUP_REMOVED lines=8> */
.L_x_3022:
        /* <DEDUP_REMOVED lines=31> */
.L_x_3018:
[----:B------:R-:W-:Y:S05]  /*30a70*/  BSYNC B1 ;  /* 0x0000000000017941 */ /* 0x000fea0003800000 */
.L_x_3017:
        /* <DEDUP_REMOVED lines=9> */
[----:B------:R-:W-:Y:S01]  /*30b10*/  ISETP.GT.AND P0, PT, R3, R2, PT ;  /* 0x000000020300720c */ /* 0x000fe20003f04270 */
[----:B------:R1:W-:Y:S04]  /*30b20*/  STL [R1+0x474], R9 ;  /* 0x0004740901007387 */ /* 0x0003e80000100800 */
[----:B------:R1:W-:Y:S08]  /*30b30*/  STL [R1+0x47c], R11 ;  /* 0x00047c0b01007387 */ /* 0x0003f00000100800 */
[----:B------:R-:W-:Y:S05]  /*30b40*/  @P0 BRA `(.L_x_3023) ;  /* 0xfffffff800980947 */ /* 0x000fea000383ffff */
.L_x_3007:
[----:B------:R-:W-:Y:S05]  /*30b50*/  BSYNC B0 ;  /* 0x0000000000007941 */ /* 0x000fea0003800000 */
.L_x_3006:
        /* <DEDUP_REMOVED lines=17> */
.L_x_3026:
[----:B------:R-:W-:-:S13]  /*30c70*/  ISETP.NE.AND P1, PT, R3, 0x1, PT ;  /* 0x000000010300780c */ /* 0x000fda0003f25270 */
[----:B------:R-:W2:Y:S02]  /*30c80*/  @P1 LDC.64 R4, c[0x0][0xae0] ;  /* 0x0002b800ff041b82 */ /* 0x000ea40000000a00 */
[----:B--2---:R-:W-:-:S05]  /*30c90*/  @P1 IMAD.HI.U32 R4, R6, R4, RZ ;  /* 0x0000000406041227 */ /* 0x004fca00078e00ff */
[----:B------:R-:W-:-:S07]  /*30ca0*/  @P1 SHF.R.U32.HI R6, RZ, R5, R4 ;  /* 0x00000005ff061219 */ /* 0x000fce0000011604 */
.L_x_3027:
[----:B------:R-:W-:Y:S05]  /*30cb0*/  BSYNC B0 ;  /* 0x0000000000007941 */ /* 0x000fea0003800000 */
.L_x_3025:
[----:B------:R-:W-:-:S05]  /*30cc0*/  IMAD R5, R6, R3, R3 ;  /* 0x0000000306057224 */ /* 0x000fca00078e0203 */
[----:B------:R-:W-:-:S07]  /*30cd0*/  VIMNMX R2, R2, R5, PT ;  /* 0x0000000502027248 */ /* 0x000fce0003fe0100 */
.L_x_3024:
        /* <DEDUP_REMOVED lines=19> */
.L_x_3030:
[----:B------:R-:W-:-:S13]  /*30e10*/  ISETP.NE.AND P0, PT, R3, 0x1, PT ;  /* 0x000000010300780c */ /* 0x000fda0003f05270 */
[----:B------:R-:W3:Y:S02]  /*30e20*/  @P0 LDC.64 R4, c[0x0][0xae0] ;  /* 0x0002b800ff040b82 */ /* 0x000ee40000000a00 */
[----:B---3--:R-:W-:-:S05]  /*30e30*/  @P0 IMAD.HI.U32 R4, R0, R4, RZ ;  /* 0x0000000400040227 */ /* 0x008fca00078e00ff */
[----:B------:R-:W-:-:S07]  /*30e40*/  @P0 SHF.R.U32.HI R0, RZ, R5, R4 ;  /* 0x00000005ff000219 */ /* 0x000fce0000011604 */
.L_x_3031:
[----:B------:R-:W-:Y:S05]  /*30e50*/  BSYNC B0 ;  /* 0x0000000000007941 */ /* 0x000fea0003800000 */
.L_x_3029:
[----:B------:R-:W-:-:S05]  /*30e60*/  IMAD R3, R0, R3, RZ ;  /* 0x0000000300037224 */ /* 0x000fca00078e02ff */
[----:B------:R-:W-:-:S07]  /*30e70*/  VIMNMX R2, R2, R3, !PT ;  /* 0x0000000302027248 */ /* 0x000fce0007fe0100 */
.L_x_3028:
        /* <DEDUP_REMOVED lines=25> */
.L_x_3033:
        /* <DEDUP_REMOVED lines=17> */
[----:B01----:R-:W-:Y:S02]  /*31120*/  IMAD.U32 R11, RZ, RZ, UR5 ;  /* 0x00000005ff0b7e24 */ /* 0x003fe4000f8e00ff */
[----:B------:R-:W-:Y:S02]  /*31130*/  IMAD.MOV.U32 R8, RZ, RZ, 0x70 ;  /* 0x00000070ff087424 */ /* 0x000fe400078e00ff */
[----:B------:R-:W-:Y:S02]  /*31140*/  IMAD.MOV.U32 R12, RZ, RZ, 0x1 ;  /* 0x00000001ff0c7424 */ /* 0x000fe400078e00ff */
[----:B------:R-:W-:-:S07]  /*31150*/  IMAD.MOV.U32 R13, RZ, RZ, RZ ;  /* 0x000000ffff0d7224 */ /* 0x000fce00078e00ff */
[----:B------:R-:W-:-:S07]  /*31160*/  LEPC R20, `(.L_x_3035) ;  /* 0x000000001014794e */ /* 0x000fce0000000000 */
[----:B---3--:R-:W-:Y:S05]  /*31170*/  CALL.ABS.NOINC R2 ;  /* 0x0000000002007343 */ /* 0x008fea0003c00000 */
.L_x_3035:
        /* <DEDUP_REMOVED lines=14> */
[----:B01----:R-:W-:Y:S02]  /*31260*/  IMAD.U32 R11, RZ, RZ, UR5 ;  /* 0x00000005ff0b7e24 */ /* 0x003fe4000f8e00ff */
[----:B------:R-:W-:Y:S02]  /*31270*/  IMAD.MOV.U32 R8, RZ, RZ, 0x70 ;  /* 0x00000070ff087424 */ /* 0x000fe400078e00ff */
[----:B------:R-:W-:Y:S02]  /*31280*/  IMAD.MOV.U32 R12, RZ, RZ, 0x1 ;  /* 0x00000001ff0c7424 */ /* 0x000fe400078e00ff */
[----:B---3--:R-:W-:-:S07]  /*31290*/  IMAD.MOV.U32 R13, RZ, RZ, RZ ;  /* 0x000000ffff0d7224 */ /* 0x008fce00078e00ff */
[----:B------:R-:W-:-:S07]  /*312a0*/  LEPC R20, `(.L_x_3037) ;  /* 0x000000001014794e */ /* 0x000fce0000000000 */
[----:B----4-:R-:W-:Y:S05]  /*312b0*/  CALL.ABS.NOINC R2 ;  /* 0x0000000002007343 */ /* 0x010fea0003c00000 */
.L_x_3037:
        /* <DEDUP_REMOVED lines=16> */
.L_x_3036:
[----:B--2---:R-:W2:Y:S01]  /*313c0*/  LDL.LU R6, [R1+0x490] ;  /* 0x0004900001067983 */ /* 0x004ea20000300800 */
[----:B------:R-:W3:Y:S01]  /*313d0*/  LDC R0, c[0x0][0x428] ;  /* 0x00010a00ff007b82 */ /* 0x000ee20000000800 */
[----:B------:R-:W-:Y:S01]  /*313e0*/  ULDC.64 UR4, c[0x0][0xaf0] ;  /* 0x0002bc0000047ab9 */ /* 0x000fe20000000a00 */
[----:B------:R-:W-:Y:S01]  /*313f0*/  IMAD.MOV.U32 R4, RZ, RZ, R19 ;  /* 0x000000ffff047224 */ /* 0x000fe200078e0013 */
[----:B------:R-:W4:Y:S01]  /*31400*/  S2R R5, SR_TID.X ;  /* 0x0000000000057919 */ /* 0x000f220000002100 */
[----:B---3--:R-:W-:Y:S01]  /*31410*/  ISETP.NE.AND P0, PT, R0, 0x1, PT ;  /* 0x000000010000780c */ /* 0x008fe20003f05270 */
[----:B------:R-:W-:Y:S01]  /*31420*/  IMAD.MOV.U32 R0, RZ, RZ, R18 ;  /* 0x000000ffff007224 */ /* 0x000fe200078e0012 */
[----:B----4-:R-:W-:-:S11]  /*31430*/  LOP3.LUT R5, R5, 0x1f, RZ, 0xc0, !PT ;  /* 0x0000001f05057812 */ /* 0x010fd600078ec0ff */
        /* <DEDUP_REMOVED lines=17> */
[----:B------:R-:W-:Y:S01]  /*31550*/  VOTEU.ALL UP0, P6 ;  /* 0x00000000003f7886 */ /* 0x000fe20003000000 */
[----:B---3--:R-:W-:Y:S01]  /*31560*/  SEL R2, R19, RZ, !P0 ;  /* 0x000000ff13027207 */ /* 0x008fe20004000000 */
[----:B--2---:R-:W-:-:S07]  /*31570*/  IMAD R17, R17, 0x80, R6 ;  /* 0x0000008011117824 */ /* 0x004fce00078e0206 */
.L_x_3038:
        /* <DEDUP_REMOVED lines=10> */
[----:B------:R-:W2:Y:S01]  /*31620*/  LDL R3, [R1+0x48c] ;  /* 0x00048c0001037983 */ /* 0x000ea20000100800 */
[----:B------:R-:W3:Y:S01]  /*31630*/  LDC.64 R20, c[0x0][0x3f8] ;  /* 0x0000fe00ff147b82 */ /* 0x000ee20000000a00 */
[----:B------:R-:W-:Y:S02]  /*31640*/  ULDC.64 UR4, c[0x0][0xb00] ;  /* 0x0002c00000047ab9 */ /* 0x000fe40000000a00 */
[----:B---3--:R-:W-:Y:S01]  /*31650*/  LOP3.LUT P0, RZ, R20, UR4, RZ, 0xfc, !PT ;  /* 0x0000000414ff7c12 */ /* 0x008fe2000f80fcff */
[----:B------:R-:W-:-:S03]  /*31660*/  UMOV UR4, 0xffffffff ;  /* 0xffffffff00047882 */ /* 0x000fc60000000000 */
[----:B------:R-:W-:-:S04]  /*31670*/  LOP3.LUT P0, RZ, R21, UR5, RZ, 0xfc, P0 ;  /* 0x0000000515ff7c12 */ /* 0x000fc8000800fcff */
[----:B-----5:R-:W-:Y:S01]  /*31680*/  SEL R6, R4, RZ, !P0 ;  /* 0x000000ff04067207 */ /* 0x020fe20004000000 */
[----:B--2---:R-:W-:Y:S01]  /*31690*/  VIADD R3, R3, 0xffffffff ;  /* 0xffffffff03037836 */ /* 0x004fe20000000000 */
[----:B------:R-:W-:Y:S07]  /*316a0*/  BRA.DIV UR4, `(.L_x_3039) ;  /* 0x0000004604687947 */ /* 0x000fee000b800000 */
.L_x_3174:
[----:B------:R-:W-:Y:S01]  /*316b0*/  UMOV UR4, 0xffffffff ;  /* 0xffffffff00047882 */ /* 0x000fe20000000000 */
[----:B------:R-:W-:Y:S02]  /*316c0*/  SHF.R.S32.HI R8, RZ, 0x1f, R4 ;  /* 0x0000001fff087819 */ /* 0x000fe40000011404 */
[----:B------:R-:W-:Y:S05]  /*316d0*/  BRA.DIV UR4, `(.L_x_3040) ;  /* 0x0000004604907947 */ /* 0x000fea000b800000 */
[----:B------:R-:W-:-:S13]  /*316e0*/  ELECT P6, URZ, PT ;  /* 0x00000000003f782f */ /* 0x000fda00038c0000 */
.L_x_3177:
[----:B------:R-:W-:Y:S05]  /*316f0*/  @!P6 BRA `(.L_x_3041) ;  /* 0x0000000000fce947 */ /* 0x000fea0003800000 */
[----:B------:R-:W-:-:S04]  /*31700*/  ISETP.NE.U32.AND P0, PT, R20, RZ, PT ;  /* 0x000000ff1400720c */ /* 0x000fc80003f05070 */
[----:B------:R-:W-:-:S13]  /*31710*/  ISETP.NE.AND.EX P0, PT, R21, RZ, PT, P0 ;  /* 0x000000ff1500720c */ /* 0x000fda0003f05300 */
[----:B------:R-:W-:Y:S05]  /*31720*/  @!P0 BRA `(.L_x_3042) ;  /* 0x0000000000488947 */ /* 0x000fea0003800000 */
[----:B-1----:R-:W1:Y:S01]  /*31730*/  LDC R9, c[0x0][0x41c] ;  /* 0x00010700ff097b82 */ /* 0x002e620000000800 */
[----:B------:R-:W-:Y:S01]  /*31740*/  IMAD.MOV.U32 R5, RZ, RZ, R3 ;  /* 0x000000ffff057224 */ /* 0x000fe200078e0003 */
[----:B------:R-:W-:Y:S01]  /*31750*/  ULDC.64 UR4, c[0x0][0x408] ;  /* 0x0001020000047ab9 */ /* 0x000fe20000000a00 */
[----:B-1----:R-:W-:-:S13]  /*31760*/  ISETP.NE.AND P0, PT, R9, 0x1, PT ;  /* 0x000000010900780c */ /* 0x002fda0003f05270 */
[----:B------:R-:W1:Y:S02]  /*31770*/  @P0 LDC.64 R6, c[0x0][0x420] ;  /* 0x00010800ff060b82 */ /* 0x000e640000000a00 */
[----:B-1----:R-:W-:-:S05]  /*31780*/  @P0 IMAD.HI.U32 R6, R3, R6, RZ ;  /* 0x0000000603060227 */ /* 0x002fca00078e00ff */
        /* <DEDUP_REMOVED lines=10> */
[----:B0-----:R-:W-:-:S05]  /*31830*/  LEA.HI.X R11, R6, R21, R5, 0x2, P0 ;  /* 0x00000015060b7211 */ /* 0x001fca00000f1405 */
[----:B------:R2:W5:Y:S04]  /*31840*/  LDG.E R6, desc[UR56][R10.64] ;  /* 0x000000380a067981 */ /* 0x000568000c1e1900 */
.L_x_3042:
[----:B------:R-:W3:Y:S01]  /*31850*/  LDL R5, [R1+0x470] ;  /* 0x0004700001057983 */ /* 0x000ee20000100800 */
[----:B-1----:R-:W-:-:S03]  /*31860*/  MOV R9, 0x400 ;  /* 0x0000040000097802 */ /* 0x002fc60000000f00 */
[----:B------:R-:W4:Y:S01]  /*31870*/  LDL R7, [R1+0x478] ;  /* 0x0004780001077983 */ /* 0x000f220000100800 */
[----:B--2---:R-:W1:Y:S02]  /*31880*/  S2R R10, SR_CgaCtaId ;  /* 0x00000000000a7919 */ /* 0x004e640000008800 */
[----:B-1----:R-:W-:-:S05]  /*31890*/  LEA R9, R10, R9, 0x18 ;  /* 0x000000090a097211 */ /* 0x002fca00078ec0ff */
[----:B---3--:R-:W-:Y:S01]  /*318a0*/  IMAD R5, R5, 0x8, R9 ;  /* 0x0000000805057824 */ /* 0x008fe200078e0209 */
[----:B----4-:R-:W-:-:S04]  /*318b0*/  SHF.L.U32 R7, R7, 0x1f, RZ ;  /* 0x0000001f07077819 */ /* 0x010fc800000006ff */
[----:B------:R-:W1:Y:S02]  /*318c0*/  SYNCS.PHASECHK.TRANS64.TRYWAIT P0, [R5+URZ+0x32440], R7 ;  /* 0x03244007050075a7 */ /* 0x000e64000800017f */
[----:B-1----:R-:W-:Y:S05]  /*318d0*/  @!P0 BRA `(.L_x_3043) ;  /* 0x0000004400308947 */ /* 0x002fea0003800000 */
.L_x_3178:
        /* <DEDUP_REMOVED lines=11> */
.L_x_3044:
[----:B------:R-:W2:Y:S01]  /*31990*/  LDL R9, [R1+0x470] ;  /* 0x0004700001097983 */ /* 0x000ea20000100800 */
        /* <DEDUP_REMOVED lines=20> */
[----:B--2---:R-:W-:Y:S01]  /*31ae0*/  NOP ;  /* 0x0000000000007918 */ /* 0x004fe20000000000 */
.L_x_3041:
        /* <DEDUP_REMOVED lines=26> */
[----:B--2---:R-:W-:Y:S01]  /*31c90*/  IMAD.MOV.U32 R2, RZ, RZ, 0x10000 ;  /* 0x00010000ff027424 */ /* 0x004fe200078e00ff */
        /* <DEDUP_REMOVED lines=28> */
.L_x_3046:
[----:B------:R-:W-:Y:S05]  /*31e60*/  BSYNC B0 ;  /* 0x0000000000007941 */ /* 0x000fea0003800000 */
.L_x_3045:
[----:B------:R-:W-:-:S04]  /*31e70*/  UIADD3 UR52, UR52, 0x1, URZ ;  /* 0x0000000134347890 */ /* 0x000fc8000fffe03f */
[----:B------:R-:W-:-:S04]  /*31e80*/  ULEA.HI UR4, UR52, UR52, URZ, 0x1 ;  /* 0x0000003434047291 */ /* 0x000fc8000f8f083f */
[----:B------:R-:W-:-:S04]  /*31e90*/  ULOP3.LUT UR4, UR4, 0xfffffffe, URZ, 0xc0, !UPT ;  /* 0xfffffffe04047892 */ /* 0x000fc8000f8ec03f */
[----:B------:R-:W-:-:S06]  /*31ea0*/  UIADD3 UR4, UR52, -UR4, URZ ;  /* 0x8000000434047290 */ /* 0x000fcc000fffe03f */
[----:B------:R-:W-:-:S05]  /*31eb0*/  IMAD.U32 R2, RZ, RZ, UR4 ;  /* 0x00000004ff027e24 */ /* 0x000fca000f8e00ff */
[----:B------:R-:W-:-:S04]  /*31ec0*/  SHF.L.U32 R2, R2, 0x1f, RZ ;  /* 0x0000001f02027819 */ /* 0x000fc800000006ff */
[----:B------:R-:W2:Y:S02]  /*31ed0*/  SYNCS.PHASECHK.TRANS64.TRYWAIT P0, [R5+URZ+0x32420], R2 ;  /* 0x03242002050075a7 */ /* 0x000ea4000800017f */
[----:B--2---:R-:W-:Y:S05]  /*31ee0*/  @!P0 BRA `(.L_x_3047) ;  /* 0x0000003c00c08947 */ /* 0x004fea0003800000 */
.L_x_3179:
[----:B------:R-:W-:Y:S01]  /*31ef0*/  ULDC.64 UR46, c[0x0][0x3f8] ;  /* 0x0000fe00002e7ab9 */ /* 0x000fe20000000a00 */
[----:B------:R-:W-:Y:S01]  /*31f00*/  ULDC.64 UR38, c[0x0][0x408] ;  /* 0x0001020000267ab9 */ /* 0x000fe20000000a00 */
[----:B------:R-:W-:Y:S04]  /*31f10*/  BSSY B0, `(.L_x_3048) ;  /* 0x000003b000007945 */ /* 0x000fe80003800000 */
[----:B------:R-:W-:Y:S05]  /*31f20*/  @!P6 BRA `(.L_x_3049) ;  /* 0x0000000000e4e947 */ /* 0x000fea0003800000 */
[----:B------:R-:W3:Y:S01]  /*31f30*/  LDL R7, [R1+0x470] ;  /* 0x0004700001077983 */ /* 0x000ee20000100800 */
[----:B-1----:R-:W-:-:S03]  /*31f40*/  MOV R9, 0x400 ;  /* 0x0000040000097802 */ /* 0x002fc60000000f00 */
[----:B--2---:R-:W2:Y:S01]  /*31f50*/  LDL R5, [R1+0x478] ;  /* 0x0004780001057983 */ /* 0x004ea20000100800 */
[----:B------:R-:W1:Y:S02]  /*31f60*/  S2R R10, SR_CgaCtaId ;  /* 0x00000000000a7919 */ /* 0x000e640000008800 */
[----:B-1----:R-:W-:-:S05]  /*31f70*/  LEA R9, R10, R9, 0x18 ;  /* 0x000000090a097211 */ /* 0x002fca00078ec0ff */
[----:B---3--:R-:W-:Y:S01]  /*31f80*/  IMAD R2, R7, 0x8, R9 ;  /* 0x0000000807027824 */ /* 0x008fe200078e0209 */
[----:B--2---:R-:W-:-:S04]  /*31f90*/  SHF.L.U32 R5, R5, 0x1f, RZ ;  /* 0x0000001f05057819 */ /* 0x004fc800000006ff */
[----:B------:R-:W1:Y:S02]  /*31fa0*/  SYNCS.PHASECHK.TRANS64.TRYWAIT P0, [R2+URZ+0x32460], R5 ;  /* 0x03246005020075a7 */ /* 0x000e64000800017f */
[----:B-1----:R-:W-:Y:S05]  /*31fb0*/  @!P0 BRA `(.L_x_3050) ;  /* 0x0000003c00ac8947 */ /* 0x002fea0003800000 */
.L_x_3180:
        /* <DEDUP_REMOVED lines=11> */
.L_x_3051:
[----:B------:R-:W2:Y:S01]  /*32070*/  LDL R7, [R1+0x470] ;  /* 0x0004700001077983 */ /* 0x000ea20000100800 */
        /* <DEDUP_REMOVED lines=35> */
[----:B---3--:R-:W-:Y:S01]  /*322b0*/  NOP ;  /* 0x0000000000007918 */ /* 0x008fe20000000000 */
.L_x_3049:
[----:B------:R-:W-:Y:S05]  /*322c0*/  BSYNC B0 ;  /* 0x0000000000007941 */ /* 0x000fea0003800000 */
.L_x_3048:
[----:B------:R-:W3:Y:S04]  /*322d0*/  LDL R3, [R1+0x48c] ;  /* 0x00048c0001037983 */ /* 0x000ee80000100800 */
[----:B--2---:R-:W2:Y:S01]  /*322e0*/  LDL R2, [R1+0x484] ;  /* 0x0004840001027983 */ /* 0x004ea20000100800 */
[----:B------:R-:W-:Y:S01]  /*322f0*/  BSSY B0, `(.L_x_3052) ;  /* 0x000016a000007945 */ /* 0x000fe20003800000 */
[----:B---3--:R-:W-:-:S05]  /*32300*/  VIADD R5, R3, 0xfffffffe ;  /* 0xfffffffe03057836 */ /* 0x008fca0000000000 */
[----:B--2---:R-:W-:-:S13]  /*32310*/  ISETP.GE.AND P0, PT, R5, R2, PT ;  /* 0x000000020500720c */ /* 0x004fda0003f06270 */
[----:B------:R-:W-:Y:S05]  /*32320*/  @!P0 BRA `(.L_x_3053) ;  /* 0x0000001400988947 */ /* 0x000fea0003800000 */
[----:B-1----:R-:W-:Y:S01]  /*32330*/  LOP3.LUT R9, RZ, R2, RZ, 0x33, !PT ;  /* 0x00000002ff097212 */ /* 0x002fe200078e33ff */
[----:B------:R-:W-:Y:S01]  /*32340*/  IMAD.MOV R2, RZ, RZ, -R3 ;  /* 0x000000ffff027224 */ /* 0x000fe200078e0a03 */
[----:B------:R-:W-:Y:S04]  /*32350*/  BSSY B1, `(.L_x_3054) ;  /* 0x000007a000017945 */ /* 0x000fe80003800000 */
[----:B------:R-:W-:-:S05]  /*32360*/  VIADDMNMX R9, R2, 0x1, R9, !PT ;  /* 0x0000000102097846 */ /* 0x000fca0007800109 */
[----:B------:R-:W-:-:S05]  /*32370*/  IMAD.IADD R2, R3, 0x1, R9 ;  /* 0x0000000103027824 */ /* 0x000fca00078e0209 */
[----:B------:R-:W-:-:S04]  /*32380*/  LOP3.LUT R2, R2, 0x1, RZ, 0xc0, !PT ;  /* 0x0000000102027812 */ /* 0x000fc800078ec0ff */
[----:B------:R-:W-:-:S13]  /*32390*/  ISETP.NE.U32.AND P0, PT, R2, 0x1, PT ;  /* 0x000000010200780c */ /* 0x000fda0003f05070 */
[----:B------:R-:W-:Y:S05]  /*323a0*/  @P0 BRA `(.L_x_3055) ;  /* 0x0000000400d00947 */ /* 0x000fea0003800000 */
[----:B------:R-:W2:Y:S04]  /*323b0*/  LDL.LU R3, [R1+0x470] ;  /* 0x0004700001037983 */ /* 0x000ea80000300800 */
        /* <DEDUP_REMOVED lines=13> */
[----:B0-----:R-:W0:Y:S01]  /*32490*/  LDC R11, c[0x0][0x41c] ;  /* 0x00010700ff0b7b82 */ /* 0x001e220000000800 */
[----:B------:R-:W-:Y:S01]  /*324a0*/  ULDC.64 UR4, c[0x0][0x408] ;  /* 0x0001020000047ab9 */ /* 0x000fe20000000a00 */
[----:B0-----:R-:W-:-:S13]  /*324b0*/  ISETP.NE.AND P0, PT, R11, 0x1, PT ;  /* 0x000000010b00780c */ /* 0x001fda0003f05270 */
[----:B------:R-:W0:Y:S02]  /*324c0*/  @P0 LDC.64 R2, c[0x0][0x420] ;  /* 0x00010800ff020b82 */ /* 0x000e240000000a00 */
[----:B0-----:R-:W-:-:S04]  /*324d0*/  @P0 IMAD.HI.U32 R6, R5, R2, RZ ;  /* 0x0000000205060227 */ /* 0x001fc800078e00ff */
        /* <DEDUP_REMOVED lines=12> */
.L_x_3058:
[----:B------:R-:W3:Y:S01]  /*325a0*/  S2R R3, SR_CgaCtaId ;  /* 0x0000000000037919 */ /* 0x000ee20000008800 */
[----:B------:R-:W-:-:S04]  /*325b0*/  MOV R2, 0x400 ;  /* 0x0000040000027802 */ /* 0x000fc80000000f00 */
[----:B---3--:R-:W-:Y:S02]  /*325c0*/  LEA R2, R3, R2, 0x18 ;  /* 0x0000000203027211 */ /* 0x008fe400078ec0ff */
[----:B------:R-:W-:-:S03]  /*325d0*/  SHF.L.U32 R3, R12, 0x1f, RZ ;  /* 0x0000001f0c037819 */ /* 0x000fc600000006ff */
[----:B------:R-:W-:-:S04]  /*325e0*/  IMAD R2, R13, 0x8, R2 ;  /* 0x000000080d027824 */ /* 0x000fc800078e0202 */
[----:B------:R-:W3:Y:S02]  /*325f0*/  SYNCS.PHASECHK.TRANS64.TRYWAIT P0, [R2+URZ+0x32440], R3 ;  /* 0x03244003020075a7 */ /* 0x000ee4000800017f */
[----:B---3--:R-:W-:Y:S05]  /*32600*/  @!P0 BRA `(.L_x_3059) ;  /* 0x00000038002c8947 */ /* 0x008fea0003800000 */
.L_x_3181:
        /* <DEDUP_REMOVED lines=11> */
.L_x_3060:
[----:B----4-:R-:W4:Y:S01]  /*326c0*/  LDL R7, [R1+0x470] ;  /* 0x0004700001077983 */ /* 0x010f220000100800 */
[----:B0-----:R-:W-:-:S03]  /*326d0*/  MOV R11, 0x400 ;  /* 0x00000400000b7802 */ /* 0x001fc60000000f00 */
[----:B------:R-:W2:Y:S01]  /*326e0*/  LDL R10, [R1+0x480] ;  /* 0x00048000010a7983 */ /* 0x000ea20000100800 */
[----:B-1----:R-:W0:Y:S01]  /*326f0*/  S2R R12, SR_CgaCtaId ;  /* 0x00000000000c7919 */ /* 0x002e220000008800 */
        /* <DEDUP_REMOVED lines=16> */
[----:B------:R-:W1:Y:S02]  /*32800*/  SYNCS.PHASECHK.TRANS64.TRYWAIT P0, [R2+URZ+0x32460], R3 ;  /* 0x03246003020075a7 */ /* 0x000e64000800017f */
[----:B01----:R-:W-:Y:S05]  /*32810*/  @!P0 BRA `(.L_x_3061) ;  /* 0x0000003400bc8947 */ /* 0x003fea0003800000 */
.L_x_3182:
        /* <DEDUP_REMOVED lines=8> */
.L_x_3062:
[----:B0--3--:R-:W2:Y:S01]  /*328a0*/  LDL R3, [R1+0x470] ;  /* 0x0004700001037983 */ /* 0x009ea20000100800 */
        /* <DEDUP_REMOVED lines=33> */
.L_x_3057:
[----:B------:R-:W-:Y:S05]  /*32ac0*/  BSYNC B2 ;  /* 0x0000000000027941 */ /* 0x000fea0003800000 */
.L_x_3056:
[----:B------:R-:W2:Y:S02]  /*32ad0*/  LDL R2, [R1+0x48c] ;  /* 0x00048c0001027983 */ /* 0x000ea40000100800 */
[----:B--2---:R-:W-:-:S07]  /*32ae0*/  VIADD R5, R2, 0xfffffffd ;  /* 0xfffffffd02057836 */ /* 0x004fce0000000000 */
.L_x_3055:
[----:B------:R-:W-:Y:S05]  /*32af0*/  BSYNC B1 ;  /* 0x0000000000017941 */ /* 0x000fea0003800000 */
.L_x_3054:
[----:B------:R-:W2:Y:S01]  /*32b00*/  LDL.LU R2, [R1+0x48c] ;  /* 0x00048c0001027983 */ /* 0x000ea20000300800 */
[----:B------:R-:W-:Y:S01]  /*32b10*/  VIADD R9, R9, 0xfffffffe ;  /* 0xfffffffe09097836 */ /* 0x000fe20000000000 */
[----:B--2---:R-:W-:-:S04]  /*32b20*/  LOP3.LUT R2, RZ, R2, RZ, 0x33, !PT ;  /* 0x00000002ff027212 */ /* 0x004fc800078e33ff */
[----:B------:R-:W-:-:S13]  /*32b30*/  ISETP.NE.AND P0, PT, R9, R2, PT ;  /* 0x000000020900720c */ /* 0x000fda0003f05270 */
[----:B------:R-:W-:Y:S05]  /*32b40*/  @!P0 BRA `(.L_x_3053) ;  /* 0x0000000c00908947 */ /* 0x000fea0003800000 */
.L_x_3077:
        /* <DEDUP_REMOVED lines=15> */
[----:B------:R-:W-:Y:S01]  /*32c40*/  IMAD R7, R8, UR38, RZ ;  /* 0x0000002608077c24 */ /* 0x000fe2000f8e02ff */
[----:B0-----:R-:W-:-:S13]  /*32c50*/  ISETP.NE.AND P0, PT, R6, 0x1, PT ;  /* 0x000000010600780c */ /* 0x001fda0003f05270 */
[----:B------:R-:W1:Y:S02]  /*32c60*/  @P0 LDC.64 R2, c[0x0][0x420] ;  /* 0x00010800ff020b82 */ /* 0x000e640000000a00 */
[----:B-1----:R-:W-:-:S04]  /*32c70*/  @P0 IMAD.HI.U32 R12, R5, R2, RZ ;  /* 0x00000002050c0227 */ /* 0x002fc800078e00ff */
[----:B------:R-:W-:Y:S01]  /*32c80*/  IMAD.MOV.U32 R2, RZ, RZ, R5 ;  /* 0x000000ffff027224 */ /* 0x000fe200078e0005 */
[----:B------:R-:W-:-:S04]  /*32c90*/  @P0 SHF.R.U32.HI R2, RZ, R3, R12 ;  /* 0x00000003ff020219 */ /* 0x000fc8000001160c */
[--C-:B------:R-:W-:Y:S01]  /*32ca0*/  SHF.R.S32.HI R3, RZ, 0x1f, R2.reuse ;  /* 0x0000001fff037819 */ /* 0x100fe20000011402 */
[----:B------:R-:W-:-:S04]  /*32cb0*/  IMAD.MOV R11, RZ, RZ, -R2 ;  /* 0x000000ffff0b7224 */ /* 0x000fc800078e0a02 */
[----:B------:R-:W-:Y:S02]  /*32cc0*/  IMAD R11, R6, R11, R5 ;  /* 0x0000000b060b7224 */ /* 0x000fe400078e0205 */
[C---:B------:R-:W-:Y:S02]  /*32cd0*/  IMAD R6, R4.reuse, UR39, R7 ;  /* 0x0000002704067c24 */ /* 0x040fe4000f8e0207 */
[----:B------:R-:W-:-:S04]  /*32ce0*/  IMAD.WIDE.U32 R2, R4, UR38, R2 ;  /* 0x0000002604027c25 */ /* 0x000fc8000f8e0002 */
[----:B------:R-:W-:Y:S01]  /*32cf0*/  IMAD.IADD R3, R6, 0x1, R3 ;  /* 0x0000000106037824 */ /* 0x000fe200078e0203 */
[----:B------:R-:W-:-:S04]  /*32d00*/  LEA R6, P0, R2, UR46, 0x2 ;  /* 0x0000002e02067c11 */ /* 0x000fc8000f8010ff */
[----:B------:R-:W-:-:S05]  /*32d10*/  LEA.HI.X R7, R2, UR47, R3, 0x2, P0 ;  /* 0x0000002f02077c11 */ /* 0x000fca00080f1403 */
[----:B------:R0:W5:Y:S04]  /*32d20*/  LDG.E R6, desc[UR56][R6.64] ;  /* 0x0000003806067981 */ /* 0x000168000c1e1900 */
.L_x_3065:
[----:B------:R-:W2:Y:S01]  /*32d30*/  S2R R3, SR_CgaCtaId ;  /* 0x0000000000037919 */ /* 0x000ea20000008800 */
[----:B------:R-:W-:-:S04]  /*32d40*/  MOV R2, 0x400 ;  /* 0x0000040000027802 */ /* 0x000fc80000000f00 */
[----:B--2---:R-:W-:Y:S02]  /*32d50*/  LEA R2, R3, R2, 0x18 ;  /* 0x0000000203027211 */ /* 0x004fe400078ec0ff */
[----:B------:R-:W-:-:S03]  /*32d60*/  SHF.L.U32 R3, R10, 0x1f, RZ ;  /* 0x0000001f0a037819 */ /* 0x000fc600000006ff */
[----:B------:R-:W-:-:S04]  /*32d70*/  IMAD R2, R9, 0x8, R2 ;  /* 0x0000000809027824 */ /* 0x000fc800078e0202 */
[----:B------:R-:W2:Y:S02]  /*32d80*/  SYNCS.PHASECHK.TRANS64.TRYWAIT P0, [R2+URZ+0x32440], R3 ;  /* 0x03244003020075a7 */ /* 0x000ea4000800017f */
[----:B--2---:R-:W-:Y:S05]  /*32d90*/  @!P0 BRA `(.L_x_3066) ;  /* 0x0000003000708947 */ /* 0x004fea0003800000 */
.L_x_3183:
[----:B0-----:R-:W0:Y:S02]  /*32da0*/  S2R R7, SR_TID.X ;  /* 0x0000000000077919 */ /* 0x001e240000002100 */
[----:B0-----:R-:W-:-:S04]  /*32db0*/  LOP3.LUT R7, R7, 0x7f, RZ, 0xc0, !PT ;  /* 0x0000007f07077812 */ /* 0x001fc800078ec0ff */
[----:B------:R-:W-:-:S13]  /*32dc0*/  ISETP.NE.AND P0, PT, R7, RZ, PT ;  /* 0x000000ff0700720c */ /* 0x000fda0003f05270 */
[----:B------:R-:W-:Y:S05]  /*32dd0*/  @P0 BRA `(.L_x_3067) ;  /* 0x00000000001c0947 */ /* 0x000fea0003800000 */
[----:B------:R-:W0:Y:S02]  /*32de0*/  S2R R7, SR_TID.X ;  /* 0x0000000000077919 */ /* 0x000e240000002100 */
[----:B0-----:R-:W-:-:S04]  /*32df0*/  LOP3.LUT R7, R7, 0x1f, RZ, 0xc0, !PT ;  /* 0x0000001f07077812 */ /* 0x001fc800078ec0ff */
[----:B------:R-:W-:Y:S01]  /*32e00*/  ISETP.NE.AND P1, PT, R7, RZ, PT ;  /* 0x000000ff0700720c */ /* 0x000fe20003f25270 */
[----:B------:R-:W-:-:S04]  /*32e10*/  IMAD.MOV.U32 R7, RZ, RZ, 0x3000 ;  /* 0x00003000ff077424 */ /* 0x000fc800078e00ff */
[----:B------:R0:W-:Y:S08]  /*32e20*/  SYNCS.ARRIVE.TRANS64 RZ, [R2+URZ+0x32430], R7 ;  /* 0x0324300702ff79a7 */ /* 0x0001f0000800003f */
[----:B------:R-:W-:Y:S05]  /*32e30*/  @!P1 BRA `(.L_x_3067) ;  /* 0x0000000000049947 */ /* 0x000fea0003800000 */
[----:B------:R-:W-:Y:S01]  /*32e40*/  BPT.TRAP 0x1 ;  /* 0x000000040000795c */ /* 0x000fe20000300000 */
.L_x_3067:
[----:B-1----:R-:W3:Y:S01]  /*32e50*/  LDL R12, [R1+0x480] ;  /* 0x00048000010c7983 */ /* 0x002ee20000100800 */
[----:B0-----:R-:W-:Y:S01]  /*32e60*/  MOV R7, 0x400 ;  /* 0x0000040000077802 */ /* 0x001fe20000000f00 */
        /* <DEDUP_REMOVED lines=19> */
.L_x_3184:
        /* <DEDUP_REMOVED lines=8> */
.L_x_3069:
        /* <DEDUP_REMOVED lines=33> */
.L_x_3064:
[----:B------:R-:W-:Y:S05]  /*33230*/  BSYNC B1 ;  /* 0x0000000000017941 */ /* 0x000fea0003800000 */
.L_x_3063:
[----:B------:R-:W-:Y:S01]  /*33240*/  VIADD R9, R9, 0x1 ;  /* 0x0000000109097836 */ /* 0x000fe20000000000 */
[----:B------:R-:W-:Y:S04]  /*33250*/  BSSY B1, `(.L_x_3070) ;  /* 0x000006f000017945 */ /* 0x000fe80003800000 */
[----:B------:R-:W-:-:S04]  /*33260*/  ISETP.NE.AND P0, PT, R9, 0x2, PT ;  /* 0x000000020900780c */ /* 0x000fc80003f05270 */
[----:B------:R-:W-:Y:S02]  /*33270*/  SEL R3, RZ, 0x1, P0 ;  /* 0x00000001ff037807 */ /* 0x000fe40000000000 */
[----:B-1----:R-:W-:Y:S01]  /*33280*/  SEL R12, R9, RZ, P0 ;  /* 0x000000ff090c7207 */ /* 0x002fe20000000000 */
        /* <DEDUP_REMOVED lines=25> */
.L_x_3072:
[----:B------:R-:W2:Y:S01]  /*33420*/  S2R R3, SR_CgaCtaId ;  /* 0x0000000000037919 */ /* 0x000ea20000008800 */
[----:B------:R-:W-:-:S04]  /*33430*/  MOV R2, 0x400 ;  /* 0x0000040000027802 */ /* 0x000fc80000000f00 */
[----:B--2---:R-:W-:Y:S02]  /*33440*/  LEA R2, R3, R2, 0x18 ;  /* 0x0000000203027211 */ /* 0x004fe400078ec0ff */
[----:B------:R-:W-:-:S03]  /*33450*/  SHF.L.U32 R3, R11, 0x1f, RZ ;  /* 0x0000001f0b037819 */ /* 0x000fc600000006ff */
[----:B------:R-:W-:-:S04]  /*33460*/  IMAD R2, R12, 0x8, R2 ;  /* 0x000000080c027824 */ /* 0x000fc800078e0202 */
[----:B------:R-:W2:Y:S02]  /*33470*/  SYNCS.PHASECHK.TRANS64.TRYWAIT P0, [R2+URZ+0x32440], R3 ;  /* 0x03244003020075a7 */ /* 0x000ea4000800017f */
[----:B--2---:R-:W-:Y:S05]  /*33480*/  @!P0 BRA `(.L_x_3073) ;  /* 0x0000002800dc8947 */ /* 0x004fea0003800000 */
.L_x_3185:
[----:B-1----:R-:W1:Y:S02]  /*33490*/  S2R R7, SR_TID.X ;  /* 0x0000000000077919 */ /* 0x002e640000002100 */
        /* <DEDUP_REMOVED lines=10> */
.L_x_3074:
[----:B-1----:R-:W3:Y:S01]  /*33540*/  LDL R7, [R1+0x470] ;  /* 0x0004700001077983 */ /* 0x002ee20000100800 */
        /* <DEDUP_REMOVED lines=21> */
.L_x_3186:
        /* <DEDUP_REMOVED lines=8> */
.L_x_3076:
        /* <DEDUP_REMOVED lines=34> */
.L_x_3071:
[----:B------:R-:W-:Y:S05]  /*33940*/  BSYNC B1 ;  /* 0x0000000000017941 */ /* 0x000fea0003800000 */
.L_x_3070:
[----:B------:R-:W2:Y:S01]  /*33950*/  LDL R2, [R1+0x484] ;  /* 0x0004840001027983 */ /* 0x000ea20000100800 */
[----:B------:R-:W-:Y:S01]  /*33960*/  VIADD R5, R5, 0xfffffffe ;  /* 0xfffffffe05057836 */ /* 0x000fe20000000000 */
[----:B--2---:R-:W-:-:S13]  /*33970*/  ISETP.GT.AND P0, PT, R9, R2, PT ;  /* 0x000000020900720c */ /* 0x004fda0003f04270 */
[----:B------:R-:W-:Y:S05]  /*33980*/  @P0 BRA `(.L_x_3077) ;  /* 0xfffffff000700947 */ /* 0x000fea000383ffff */
.L_x_3053:
[----:B------:R-:W-:Y:S05]  /*33990*/  BSYNC B0 ;  /* 0x0000000000007941 */ /* 0x000fea0003800000 */
.L_x_3052:
[----:B------:R-:W2:Y:S01]  /*339a0*/  LDL.LU R3, [R1+0x470] ;  /* 0x0004700001037983 */ /* 0x000ea20000300800 */
        /* <DEDUP_REMOVED lines=8> */
[----:B------:R2:W-:Y:S01]  /*33a30*/  STL [R1+0x470], R2 ;  /* 0x0004700201007387 */ /* 0x0005e20000100800 */
        /* <DEDUP_REMOVED lines=13> */
.L_x_3079:
[----:B------:R-:W-:Y:S05]  /*33b10*/  BSYNC B0 ;  /* 0x0000000000007941 */ /* 0x000fea0003800000 */
.L_x_3078:
[----:B--2---:R-:W2:Y:S02]  /*33b20*/  LDL.LU R2, [R1+0x478] ;  /* 0x0004780001027983 */ /* 0x004ea40000300800 */
[----:B--2---:R-:W-:-:S05]  /*33b30*/  LOP3.LUT R2, R2, R0, RZ, 0x3c, !PT ;  /* 0x0000000002027212 */ /* 0x004fca00078e3cff */
[----:B------:R3:W-:Y:S02]  /*33b40*/  STL [R1+0x478], R2 ;  /* 0x0004780201007387 */ /* 0x0007e40000100800 */
.L_x_3034:
[----:B------:R-:W-:Y:S05]  /*33b50*/  BSYNC B6 ;  /* 0x0000000000067941 */ /* 0x000fea0003800000 */
.L_x_3032:
[----:B------:R-:W-:-:S03]  /*33b60*/  UMOV UR4, 0xffffffff ;  /* 0xffffffff00047882 */ /* 0x000fc60000000000 */
[----:B------:R-:W-:Y:S05]  /*33b70*/  BRA.DIV UR4, `(.L_x_3080) ;  /* 0x0000002604487947 */ /* 0x000fea000b800000 */
[----:B------:R4:W0:Y:S04]  /*33b80*/  SHFL.IDX PT, R4, R16, RZ, 0x1f ;  /* 0x00001fff10047589 */ /* 0x00082800000e0000 */
[----:B------:R-:W0:Y:S02]  /*33b90*/  SHFL.IDX PT, R16, R16, 0x1, 0x1f ;  /* 0x00201f0010107f89 */ /* 0x000e2400000e0000 */
.L_x_3190:
[----:B------:R-:W2:Y:S01]  /*33ba0*/  S2R R0, SR_TID.X ;  /* 0x0000000000007919 */ /* 0x000ea20000002100 */
[----:B------:R-:W-:Y:S01]  /*33bb0*/  ULDC UR4, c[0x0][0xd14] ;  /* 0x0003450000047ab9 */ /* 0x000fe20000000800 */
[----:B------:R-:W-:Y:S01]  /*33bc0*/  BSSY B0, `(.L_x_3081) ;  /* 0x000000b000007945 */ /* 0x000fe20003800000 */
[----:B------:R-:W-:Y:S01]  /*33bd0*/  IMAD.MOV.U32 R17, RZ, RZ, RZ ;  /* 0x000000ffff117224 */ /* 0x000fe200078e00ff */
[----:B--2---:R-:W-:Y:S01]  /*33be0*/  LOP3.LUT R6, R0, 0x1f, RZ, 0xc0, !PT ;  /* 0x0000001f00067812 */ /* 0x004fe200078ec0ff */
[----:B------:R-:W-:-:S03]  /*33bf0*/  IMAD.U32 R0, RZ, RZ, UR4 ;  /* 0x00000004ff007e24 */ /* 0x000fc6000f8e00ff */
[C---:B------:R-:W-:Y:S01]  /*33c00*/  ISETP.NE.AND P0, PT, R6.reuse, 0x1f, PT ;  /* 0x0000001f0600780c */ /* 0x040fe20003f05270 */
[----:B------:R-:W-:-:S05]  /*33c10*/  IMAD.IADD R5, R6, 0x1, R19 ;  /* 0x0000000106057824 */ /* 0x000fca00078e0213 */
[----:B------:R-:W-:-:S13]  /*33c20*/  ISETP.GE.OR P0, PT, R5, R0, !P0 ;  /* 0x000000000500720c */ /* 0x000fda0004706670 */
[----:B------:R-:W-:Y:S05]  /*33c30*/  @P0 BRA `(.L_x_3082) ;  /* 0x00000000000c0947 */ /* 0x000fea0003800000 */
[----:B---3--:R-:W2:Y:S02]  /*33c40*/  LDC.64 R2, c[0x0][0xd58] ;  /* 0x00035600ff027b82 */ /* 0x008ea40000000a00 */
[----:B--2---:R-:W-:-:S05]  /*33c50*/  IMAD.WIDE R2, R5, 0x4, R2 ;  /* 0x0000000405027825 */ /* 0x004fca00078e0202 */
[----:B------:R2:W5:Y:S02]  /*33c60*/  LDG.E R17, desc[UR56][R2.64] ;  /* 0x0000003802117981 */ /* 0x000564000c1e1900 */
.L_x_3082:
[----:B------:R-:W-:Y:S05]  /*33c70*/  BSYNC B0 ;  /* 0x0000000000007941 */ /* 0x000fea0003800000 */
.L_x_3081:
[----:B------:R-:W-:-:S03]  /*33c80*/  UMOV UR4, 0xffffffff ;  /* 0xffffffff00047882 */ /* 0x000fc60000000000 */
[----:B------:R-:W-:Y:S05]  /*33c90*/  BRA.DIV UR4, `(.L_x_3083) ;  /* 0x00000026044c7947 */ /* 0x000fea000b800000 */
[----:B-----5:R-:W0:Y:S01]  /*33ca0*/  SHFL.UP PT, R14, R17, 0x1, RZ ;  /* 0x04200000110e7989 */ /* 0x020e2200000e00ff */
[C---:B------:R-:W-:Y:S02]  /*33cb0*/  ISETP.NE.AND P0, PT, R6.reuse, RZ, PT ;  /* 0x000000ff0600720c */ /* 0x040fe40003f05270 */
[----:B------:R-:W-:Y:S02]  /*33cc0*/  ISETP.GE.U32.AND P1, PT, R6, 0x2, PT ;  /* 0x000000020600780c */ /* 0x000fe40003f26070 */
[----:B0-----:R-:W-:Y:S02]  /*33cd0*/  SEL R14, R14, RZ, P0 ;  /* 0x000000ff0e0e7207 */ /* 0x001fe40000000000 */
[----:B------:R-:W-:-:S03]  /*33ce0*/  ISETP.GE.U32.AND P0, PT, R6, 0x4, PT ;  /* 0x000000040600780c */ /* 0x000fc60003f06070 */
[----:B-1----:R-:W-:-:S05]  /*33cf0*/  IMAD.IADD R13, R17, 0x1, R14 ;  /* 0x00000001110d7824 */ /* 0x002fca00078e020e */
[----:B------:R-:W2:Y:S02]  /*33d00*/  SHFL.UP PT, R14, R13, 0x2, RZ ;  /* 0x044000000d0e7989 */ /* 0x000ea400000e00ff */
[----:B--23--:R-:W-:Y:S02]  /*33d10*/  SEL R2, R14, RZ, P1 ;  /* 0x000000ff0e027207 */ /* 0x00cfe40000800000 */
        /* <DEDUP_REMOVED lines=13> */
.L_x_3198:
[----:B------:R-:W-:Y:S02]  /*33df0*/  ULDC UR4, c[0x0][0xd10] ;  /* 0x0003440000047ab9 */ /* 0x000fe40000000800 */
[----:B------:R-:W-:-:S04]  /*33e00*/  IMAD.U32 R5, RZ, RZ, UR4 ;  /* 0x00000004ff057e24 */ /* 0x000fc8000f8e00ff */
[----:B-1----:R-:W-:-:S04]  /*33e10*/  IMAD R3, R14, R5, RZ ;  /* 0x000000050e037224 */ /* 0x002fc800078e02ff */
[----:B----4-:R-:W-:-:S05]  /*33e20*/  IMAD.IADD R16, R16, 0x1, R3 ;  /* 0x0000000110107824 */ /* 0x010fca00078e0203 */
[----:B------:R-:W-:-:S13]  /*33e30*/  ISETP.GT.AND P0, PT, R16, R4, PT ;  /* 0x000000041000720c */ /* 0x000fda0003f04270 */
[----:B------:R-:W-:Y:S05]  /*33e40*/  @P0 BRA `(.L_x_3084) ;  /* 0x0000000000b40947 */ /* 0x000fea0003800000 */
[----:B------:R-:W1:Y:S02]  /*33e50*/  LDC R0, c[0x0][0xd14] ;  /* 0x00034500ff007b82 */ /* 0x000e640000000800 */
.L_x_3089:
        /* <DEDUP_REMOVED lines=14> */
.L_x_3087:
[----:B------:R-:W-:Y:S05]  /*33f40*/  BSYNC B0 ;  /* 0x0000000000007941 */ /* 0x000fea0003800000 */
.L_x_3086:
        /* <DEDUP_REMOVED lines=23> */
.L_x_3206:
[----:B------:R-:W-:Y:S02]  /*340c0*/  ULDC UR4, c[0x0][0xd10] ;  /* 0x0003440000047ab9 */ /* 0x000fe40000000800 */
[----:B------:R-:W-:-:S04]  /*340d0*/  IMAD.U32 R5, RZ, RZ, UR4 ;  /* 0x00000004ff057e24 */ /* 0x000fc8000f8e00ff */
[----:B-1----:R-:W-:-:S04]  /*340e0*/  IMAD R3, R14, R5, RZ ;  /* 0x000000050e037224 */ /* 0x002fc800078e02ff */
[----:B------:R-:W-:-:S05]  /*340f0*/  IMAD.IADD R16, R3, 0x1, R16 ;  /* 0x0000000103107824 */ /* 0x000fca00078e0210 */
[----:B------:R-:W-:-:S13]  /*34100*/  ISETP.GT.AND P0, PT, R16, R4, PT ;  /* 0x000000041000720c */ /* 0x000fda0003f04270 */
[----:B------:R-:W-:Y:S05]  /*34110*/  @!P0 BRA `(.L_x_3089) ;  /* 0xfffffffc00508947 */ /* 0x000fea000383ffff */
.L_x_3084:
[----:B------:R-:W-:Y:S01]  /*34120*/  IMAD.IADD R16, R16, 0x1, -R3 ;  /* 0x0000000110107824 */ /* 0x000fe200078e0a03 */
[----:B------:R-:W-:-:S03]  /*34130*/  UMOV UR4, 0xffffffff ;  /* 0xffffffff00047882 */ /* 0x000fc60000000000 */
[----:B------:R-:W-:-:S05]  /*34140*/  IMAD R3, R2, R5, R16 ;  /* 0x0000000502037224 */ /* 0x000fca00078e0210 */
[----:B------:R-:W-:Y:S01]  /*34150*/  ISETP.GT.AND P6, PT, R3, R4, PT ;  /* 0x000000040300720c */ /* 0x000fe20003fc4270 */
[----:B------:R-:W-:-:S12]  /*34160*/  BRA.DIV UR4, `(.L_x_3090) ;  /* 0x0000002604b87947 */ /* 0x000fd8000b800000 */
[----:B------:R-:W-:-:S04]  /*34170*/  VOTE.ANY R3, PT, !P6 ;  /* 0x0000000000037806 */ /* 0x000fc800070e0100 */
[----:B------:R-:W1:Y:S02]  /*34180*/  POPC R6, R3 ;  /* 0x0000000300067309 */ /* 0x000e640000000000 */
[----:B-1----:R1:W2:Y:S02]  /*34190*/  SHFL.IDX PT, R17, R17, R6, 0x1f ;  /* 0x00001f0611117589 */ /* 0x0022a400000e0000 */
.L_x_3210:
[----:B------:R-:W-:Y:S01]  /*341a0*/  ISETP.NE.AND P0, PT, R3, RZ, PT ;  /* 0x000000ff0300720c */ /* 0x000fe20003f05270 */
[----:B------:R-:W-:-:S12]  /*341b0*/  IMAD.MOV.U32 R7, RZ, RZ, RZ ;  /* 0x000000ffff077224 */ /* 0x000fd800078e00ff */
[----:B------:R-:W-:Y:S05]  /*341c0*/  @!P0 BRA `(.L_x_3091) ;  /* 0x0000000000108947 */ /* 0x000fea0003800000 */
[----:B------:R-:W-:Y:S01]  /*341d0*/  UMOV UR4, 0xffffffff ;  /* 0xffffffff00047882 */ /* 0x000fe20000000000 */
[----:B------:R-:W-:Y:S02]  /*341e0*/  VIADD R12, R6, 0xffffffff ;  /* 0xffffffff060c7836 */ /* 0x000fe40000000000 */
[----:B------:R-:W-:Y:S05]  /*341f0*/  BRA.DIV UR4, `(.L_x_3092) ;  /* 0x0000002604dc7947 */ /* 0x000fea000b800000 */
[----:B------:R3:W4:Y:S02]  /*34200*/  SHFL.IDX PT, R7, R2, R12, 0x1f ;  /* 0x00001f0c02077589 */ /* 0x00072400000e0000 */
.L_x_3091:
        /* <DEDUP_REMOVED lines=67> */
.L_x_3085:
[----:B------:R-:W-:Y:S01]  /*34640*/  UMOV UR4, URZ ;  /* 0x0000003f00047c82 */ /* 0x000fe20008000000 */
[----:B------:R-:W-:Y:S01]  /*34650*/  UMOV UR5, URZ ;  /* 0x0000003f00057c82 */ /* 0x000fe20008000000 */
[----:B------:R-:W-:Y:S01]  /*34660*/  ULDC UR6, c[0x0][0xd14] ;  /* 0x0003450000067ab9 */ /* 0x000fe20000000800 */
[----:B------:R-:W-:Y:S02]  /*34670*/  IMAD.MOV.U32 R16, RZ, RZ, R4 ;  /* 0x000000ffff107224 */ /* 0x000fe400078e0004 */
[----:B------:R-:W-:Y:S02]  /*34680*/  IMAD.U32 R17, RZ, RZ, UR4 ;  /* 0x00000004ff117e24 */ /* 0x000fe4000f8e00ff */
[----:B------:R-:W-:Y:S02]  /*34690*/  IMAD.U32 R18, RZ, RZ, UR5 ;  /* 0x00000005ff127e24 */ /* 0x000fe4000f8e00ff */
[----:B------:R-:W-:-:S07]  /*346a0*/  IMAD.U32 R19, RZ, RZ, UR6 ;  /* 0x00000006ff137e24 */ /* 0x000fce000f8e00ff */
.L_x_3093:
        /* <DEDUP_REMOVED lines=12> */
.L_x_2994:
        /* <DEDUP_REMOVED lines=11> */
.L_x_3213:
[----:B------:R-:W-:-:S03]  /*34820*/  UMOV UR4, 0xffffffff ;  /* 0xffffffff00047882 */ /* 0x000fc60000000000 */
[----:B------:R-:W-:Y:S05]  /*34830*/  BRA.DIV UR4, `(.L_x_3096) ;  /* 0x0000002204887947 */ /* 0x000fea000b800000 */
[----:B--2---:R-:W2:Y:S02]  /*34840*/  S2R R2, SR_TID.X ;  /* 0x0000000000027919 */ /* 0x004ea40000002100 */
[----:B--2---:R-:W-:-:S04]  /*34850*/  SHF.R.U32.HI R2, RZ, 0x5, R2 ;  /* 0x00000005ff027819 */ /* 0x004fc80000011602 */
[----:B------:R-:W-:-:S05]  /*34860*/  LOP3.LUT R2, R2, 0x3, RZ, 0xc0, !PT ;  /* 0x0000000302027812 */ /* 0x000fca00078ec0ff */
[----:B------:R2:W3:Y:S02]  /*34870*/  SHFL.IDX PT, R14, R2, RZ, 0x1f ;  /* 0x00001fff020e7589 */ /* 0x0004e400000e0000 */
.L_x_3216:
[----:B---3--:R-:W-:-:S13]  /*34880*/  ISETP.NE.AND P0, PT, R14, RZ, PT ;  /* 0x000000ff0e00720c */ /* 0x008fda0003f05270 */
[----:B------:R-:W-:Y:S05]  /*34890*/  @P0 BRA `(.L_x_2764) ;  /* 0x0000000000940947 */ /* 0x000fea0003800000 */
[----:B------:R-:W-:-:S03]  /*348a0*/  UMOV UR4, 0xffffffff ;  /* 0xffffffff00047882 */ /* 0x000fc60000000000 */
[----:B------:R-:W-:Y:S05]  /*348b0*/  BRA.DIV UR4, `(.L_x_3097) ;  /* 0x00000022049c7947 */ /* 0x000fea000b800000 */
[----:B------:R-:W-:-:S13]  /*348c0*/  ELECT P6, URZ, PT ;  /* 0x00000000003f782f */ /* 0x000fda00038c0000 */
.L_x_3219:
[----:B------:R-:W-:Y:S05]  /*348d0*/  @!P6 BRA `(.L_x_2764) ;  /* 0x000000000084e947 */ /* 0x000fea0003800000 */
[----:B------:R-:W-:-:S06]  /*348e0*/  ULOP3.LUT UR4, UR50, 0x2, URZ, 0xfc, !UPT ;  /* 0x0000000232047892 */ /* 0x000fcc000f8efc3f */
[----:B--2---:R-:W-:-:S05]  /*348f0*/  IMAD.U32 R2, RZ, RZ, UR4 ;  /* 0x00000004ff027e24 */ /* 0x004fca000f8e00ff */
[----:B------:R-:W-:-:S13]  /*34900*/  ISETP.NE.AND P2, PT, R2, 0x3, PT ;  /* 0x000000030200780c */ /* 0x000fda0003f45270 */
[----:B------:R-:W-:Y:S05]  /*34910*/  @!P2 BRA `(.L_x_3098) ;  /* 0x000000000004a947 */ /* 0x000fea0003800000 */
[----:B------:R-:W-:Y:S01]  /*34920*/  BPT.TRAP 0x1 ;  /* 0x000000040000795c */ /* 0x000fe20000300000 */
.L_x_3098:
        /* <DEDUP_REMOVED lines=14> */
.L_x_3220:
[----:B------:R-:W2:Y:S02]  /*34a10*/  SYNCS.PHASECHK.TRANS64.TRYWAIT P0, [R7+URZ], R2 ;  /* 0x00000002070075a7 */ /* 0x000ea4000800017f */
[----:B--2---:R-:W-:Y:S05]  /*34a20*/  @!P0 BRA `(.L_x_3100) ;  /* 0x0000002000748947 */ /* 0x004fea0003800000 */
.L_x_3221:
[----:B------:R-:W-:Y:S05]  /*34a30*/  @!P2 BRA `(.L_x_3101) ;  /* 0x000000000004a947 */ /* 0x000fea0003800000 */
[----:B------:R-:W-:Y:S01]  /*34a40*/  BPT.TRAP 0x1 ;  /* 0x000000040000795c */ /* 0x000fe20000300000 */
.L_x_3101:
[----:B------:R-:W3:Y:S01]  /*34a50*/  LDL.LU R4, [R1+0x470] ;  /* 0x0004700001047983 */ /* 0x000ee20000300800 */
[----:B------:R-:W-:-:S04]  /*34a60*/  VIADD R0, R0, 0x32460 ;  /* 0x0003246000007836 */ /* 0x000fc80000000000 */
[----:B---3--:R-:W-:-:S04]  /*34a70*/  IMAD R4, R4, 0x8, R0 ;  /* 0x0000000804047824 */ /* 0x008fc800078e0200 */
[----:B------:R-:W3:Y:S02]  /*34a80*/  SYNCS.PHASECHK.TRANS64.TRYWAIT P0, [R4+URZ], R5 ;  /* 0x00000005040075a7 */ /* 0x000ee4000800017f */
[----:B---3--:R-:W-:Y:S05]  /*34a90*/  @!P0 BRA `(.L_x_3102) ;  /* 0x00000020006c8947 */ /* 0x008fea0003800000 */
.L_x_3222:
[----:B------:R-:W-:-:S07]  /*34aa0*/  IMAD R3, R3, 0x8, R0 ;  /* 0x0000000803037824 */ /* 0x000fce00078e0200 */
.L_x_3103:
[----:B----4-:R4:W0:Y:S02]  /*34ab0*/  SYNCS.PHASECHK.TRANS64.TRYWAIT P0, [R3+URZ], R2 ;  /* 0x00000002030075a7 */ /* 0x010824000800017f */
[----:B0-----:R-:W-:Y:S05]  /*34ac0*/  @!P0 NANOSLEEP.SYNCS 0x989680 ;  /* 0x009896800000895d */ /* 0x001fea0003900000 */
[----:B------:R-:W0:Y:S02]  /*34ad0*/  @!P0 SYNCS.PHASECHK.TRANS64 P0, [R3+URZ], R2 ;  /* 0x00000002030085a7 */ /* 0x000e24000800007f */
[----:B0-----:R-:W-:Y:S05]  /*34ae0*/  @!P0 BRA `(.L_x_3103) ;  /* 0xfffffffc00f08947 */ /* 0x001fea000383ffff */
.L_x_2764:
[----:B------:R-:W-:Y:S05]  /*34af0*/  BSYNC B7 ;  /* 0x0000000000077941 */ /* 0x000fea0003800000 */
.L_x_2761:
[----:B------:R-:W-:Y:S05]  /*34b00*/  EXIT ;  /* 0x000000000000794d */ /* 0x000fea0003800000 */
.L_x_2790:
[----:B0-----:R0:W1:Y:S02]  /*34b10*/  SYNCS.PHASECHK.TRANS64.TRYWAIT P6, [R86+URZ+0x32490], R107 ;  /* 0x0324906b560075a7 */ /* 0x00106400080c017f */
[----:B-1----:R-:W-:Y:S05]  /*34b20*/  @!P6 NANOSLEEP.SYNCS 0x989680 ;  /* 0x009896800000e95d */ /* 0x002fea0003900000 */
[----:B------:R-:W1:Y:S02]  /*34b30*/  @!P6 SYNCS.PHASECHK.TRANS64 P6, [R86+URZ+0x32490], R107 ;  /* 0x0324906b5600e5a7 */ /* 0x000e6400080c007f */
[----:B-1----:R-:W-:Y:S05]  /*34b40*/  @!P6 BRA `(.L_x_2790) ;  /* 0xfffffffc00f0e947 */ /* 0x002fea000383ffff */
[----:B------:R-:W-:Y:S05]  /*34b50*/  BRA `(.L_x_3104) ;  /* 0xfffffce400147947 */ /* 0x000fea000383ffff */
.L_x_2808:
[----:B0-----:R0:W1:Y:S02]  /*34b60*/  SYNCS.PHASECHK.TRANS64.TRYWAIT P5, [R86+URZ+0x32490], R107 ;  /* 0x0324906b560075a7 */ /* 0x00106400080a017f */
[----:B-1----:R-:W-:Y:S05]  /*34b70*/  @!P5 NANOSLEEP.SYNCS 0x989680 ;  /* 0x009896800000d95d */ /* 0x002fea0003900000 */
[----:B------:R-:W1:Y:S02]  /*34b80*/  @!P5 SYNCS.PHASECHK.TRANS64 P5, [R86+URZ+0x32490], R107 ;  /* 0x0324906b5600d5a7 */ /* 0x000e6400080a007f */
[----:B-1----:R-:W-:Y:S05]  /*34b90*/  @!P5 BRA `(.L_x_2808) ;  /* 0xfffffffc00f0d947 */ /* 0x002fea000383ffff */
[----:B------:R-:W-:Y:S05]  /*34ba0*/  BRA `(.L_x_3105) ;  /* 0xfffffcf400c47947 */ /* 0x000fea000383ffff */
.L_x_2817:
[----:B0-----:R0:W1:Y:S02]  /*34bb0*/  SYNCS.PHASECHK.TRANS64.TRYWAIT P4, [R86+URZ+0x32490], R107 ;  /* 0x0324906b560075a7 */ /* 0x001064000808017f */
[----:B-1----:R-:W-:Y:S05]  /*34bc0*/  @!P4 NANOSLEEP.SYNCS 0x989680 ;  /* 0x009896800000c95d */ /* 0x002fea0003900000 */
[----:B------:R-:W1:Y:S02]  /*34bd0*/  @!P4 SYNCS.PHASECHK.TRANS64 P4, [R86+URZ+0x32490], R107 ;  /* 0x0324906b5600c5a7 */ /* 0x000e64000808007f */
[----:B-1----:R-:W-:Y:S05]  /*34be0*/  @!P4 BRA `(.L_x_2817) ;  /* 0xfffffffc00f0c947 */ /* 0x002fea000383ffff */
[----:B------:R-:W-:Y:S05]  /*34bf0*/  BRA `(.L_x_3106) ;  /* 0xfffffd0400e87947 */ /* 0x000fea000383ffff */
.L_x_2823:
[----:B--2---:R2:W3:Y:S02]  /*34c00*/  SYNCS.PHASECHK.TRANS64.TRYWAIT P3, [R86+URZ+0x324b0], R107 ;  /* 0x0324b06b560075a7 */ /* 0x0044e4000806017f */
[----:B---3--:R-:W-:Y:S05]  /*34c10*/  @!P3 NANOSLEEP.SYNCS 0x989680 ;  /* 0x009896800000b95d */ /* 0x008fea0003900000 */
[----:B------:R-:W3:Y:S02]  /*34c20*/  @!P3 SYNCS.PHASECHK.TRANS64 P3, [R86+URZ+0x324b0], R107 ;  /* 0x0324b06b5600b5a7 */ /* 0x000ee4000806007f */
[----:B---3--:R-:W-:Y:S05]  /*34c30*/  @!P3 BRA `(.L_x_2823) ;  /* 0xfffffffc00f0b947 */ /* 0x008fea000383ffff */
[----:B------:R-:W-:Y:S05]  /*34c40*/  BRA `(.L_x_3107) ;  /* 0xfffffd0800787947 */ /* 0x000fea000383ffff */
.L_x_2839:
        /* <DEDUP_REMOVED lines=8> */
.L_x_3109:
[----:B------:R-:W-:Y:S05]  /*34cd0*/  BSYNC B0 ;  /* 0x0000000000007941 */ /* 0x000fea0003800000 */
.L_x_3108:
[----:B------:R-:W-:Y:S05]  /*34ce0*/  BRA `(.L_x_3110) ;  /* 0xfffffd1800a87947 */ /* 0x000fea000383ffff */
.L_x_2855:
[----:B------:R-:W-:Y:S01]  /*34cf0*/  BSSY B1, `(.L_x_3111) ;  /* 0x0000008000017945 */ /* 0x000fe20003800000 */
[----:B------:R-:W-:Y:S02]  /*34d00*/  IMAD.MOV.U32 R13, RZ, RZ, R5 ;  /* 0x000000ffff0d7224 */ /* 0x000fe400078e0005 */
[----:B------:R-:W-:Y:S02]  /*34d10*/  IMAD.MOV.U32 R12, RZ, RZ, RZ ;  /* 0x000000ffff0c7224 */ /* 0x000fe400078e00ff */
[----:B------:R-:W-:Y:S02]  /*34d20*/  IMAD.MOV.U32 R11, RZ, RZ, 0x1c1f ;  /* 0x00001c1fff0b7424 */ /* 0x000fe400078e00ff */
[----:B01----:R-:W-:-:S07]  /*34d30*/  IMAD.MOV.U32 R15, RZ, RZ, -0x1 ;  /* 0xffffffffff0f7424 */ /* 0x003fce00078e00ff */
[----:B------:R-:W-:Y:S05]  /*34d40*/  WARPSYNC.COLLECTIVE R15, `(.L_x_3112) ;  /* 0x000000000f087348 */ /* 0x000fea0003c00000 */
[----:B------:R0:W1:Y:S02]  /*34d50*/  SHFL.IDX P6, R14, R13, R12, R11 ;  /* 0x0000000c0d0e7389 */ /* 0x00006400000c000b */
[----:B01----:R-:W-:Y:S01]  /*34d60*/  ENDCOLLECTIVE ;  /* 0x000000000000791b */ /* 0x003fe20003800000 */
.L_x_3112:
[----:B------:R-:W-:Y:S05]  /*34d70*/  BSYNC B1 ;  /* 0x0000000000017941 */ /* 0x000fea0003800000 */
.L_x_3111:
[----:B------:R-:W-:Y:S05]  /*34d80*/  BRA `(.L_x_3113) ;  /* 0xfffffd2c00307947 */ /* 0x000fea000383ffff */
.L_x_2856:
        /* <DEDUP_REMOVED lines=8> */
.L_x_3115:
[----:B------:R-:W-:Y:S05]  /*34e10*/  BSYNC B1 ;  /* 0x0000000000017941 */ /* 0x000fea0003800000 */
.L_x_3114:
[----:B------:R-:W-:Y:S05]  /*34e20*/  BRA `(.L_x_3116) ;  /* 0xfffffd2c00107947 */ /* 0x000fea000383ffff */
.L_x_2857:
        /* <DEDUP_REMOVED lines=8> */
.L_x_3118:
[----:B------:R-:W-:Y:S05]  /*34eb0*/  BSYNC B1 ;  /* 0x0000000000017941 */ /* 0x000fea0003800000 */
.L_x_3117:
[----:B------:R-:W-:Y:S05]  /*34ec0*/  BRA `(.L_x_3119) ;  /* 0xfffffd2800f07947 */ /* 0x000fea000383ffff */
.L_x_2858:
        /* <DEDUP_REMOVED lines=8> */
.L_x_3121:
[----:B------:R-:W-:Y:S05]  /*34f50*/  BSYNC B1 ;  /* 0x0000000000017941 */ /* 0x000fea0003800000 */
.L_x_3120:
[----:B------:R-:W-:Y:S05]  /*34f60*/  BRA `(.L_x_3122) ;  /* 0xfffffd2800d07947 */ /* 0x000fea000383ffff */
.L_x_2859:
[----:B------:R-:W-:Y:S01]  /*34f70*/  BSSY B1, `(.L_x_3123) ;  /* 0x0000008000017945 */ /* 0x000fe20003800000 */
[----:B------:R-:W-:Y:S02]  /*34f80*/  IMAD.MOV.U32 R13, RZ, RZ, R5 ;  /* 0x000000ffff0d7224 */ /* 0x000fe400078e0005 */
[----:B------:R-:W-:Y:S02]  /*34f90*/  IMAD.MOV.U32 R12, RZ, RZ, 0x1 ;  /* 0x00000001ff0c7424 */ /* 0x000fe400078e00ff */
[----:B------:R-:W-:Y:S02]  /*34fa0*/  IMAD.MOV.U32 R11, RZ, RZ, 0x1c1f ;  /* 0x00001c1fff0b7424 */ /* 0x000fe400078e00ff */
[----:B01----:R-:W-:-:S07]  /*34fb0*/  IMAD.MOV.U32 R15, RZ, RZ, -0x1 ;  /* 0xffffffffff0f7424 */ /* 0x003fce00078e00ff */
[----:B------:R-:W-:Y:S05]  /*34fc0*/  WARPSYNC.COLLECTIVE R15, `(.L_x_3124) ;  /* 0x000000000f087348 */ /* 0x000fea0003c00000 */
[----:B------:R0:W1:Y:S02]  /*34fd0*/  SHFL.IDX P6, R14, R13, R12, R11 ;  /* 0x0000000c0d0e7389 */ /* 0x00006400000c000b */
[----:B01----:R-:W-:Y:S01]  /*34fe0*/  ENDCOLLECTIVE ;  /* 0x000000000000791b */ /* 0x003fe20003800000 */
.L_x_3124:
[----:B------:R-:W-:Y:S05]  /*34ff0*/  BSYNC B1 ;  /* 0x0000000000017941 */ /* 0x000fea0003800000 */
.L_x_3123:
[----:B------:R-:W-:Y:S05]  /*35000*/  BRA `(.L_x_3125) ;  /* 0xfffffd2800b07947 */ /* 0x000fea000383ffff */
.L_x_2860:
        /* <DEDUP_REMOVED lines=8> */
.L_x_3127:
[----:B------:R-:W-:Y:S05]  /*35090*/  BSYNC B1 ;  /* 0x0000000000017941 */ /* 0x000fea0003800000 */
.L_x_3126:
[----:B------:R-:W-:Y:S05]  /*350a0*/  BRA `(.L_x_3128) ;  /* 0xfffffd2800907947 */ /* 0x000fea000383ffff */
.L_x_2861:
        /* <DEDUP_REMOVED lines=8> */
.L_x_3130:
[----:B------:R-:W-:Y:S05]  /*35130*/  BSYNC B1 ;  /* 0x0000000000017941 */ /* 0x000fea0003800000 */
.L_x_3129:
[----:B------:R-:W-:Y:S05]  /*35140*/  BRA `(.L_x_3131) ;  /* 0xfffffd2800707947 */ /* 0x000fea000383ffff */
.L_x_2862:
        /* <DEDUP_REMOVED lines=8> */
.L_x_3133:
[----:B------:R-:W-:Y:S05]  /*351d0*/  BSYNC B1 ;  /* 0x0000000000017941 */ /* 0x000fea0003800000 */
.L_x_3132:
[----:B------:R-:W-:Y:S05]  /*351e0*/  BRA `(.L_x_3134) ;  /* 0xfffffd2800507947 */ /* 0x000fea000383ffff */
.L_x_2864:
[----:B--2---:R2:W3:Y:S02]  /*351f0*/  SYNCS.PHASECHK.TRANS64.TRYWAIT P0, [R145+URZ+0x32400], R6 ;  /* 0x03240006910075a7 */ /* 0x0044e4000800017f */
[----:B---3--:R-:W-:Y:S05]  /*35200*/  @!P0 NANOSLEEP.SYNCS 0x989680 ;  /* 0x009896800000895d */ /* 0x008fea0003900000 */
[----:B------:R-:W3:Y:S02]  /*35210*/  @!P0 SYNCS.PHASECHK.TRANS64 P0, [R145+URZ+0x32400], R6 ;  /* 0x03240006910085a7 */ /* 0x000ee4000800007f */
[----:B---3--:R-:W-:Y:S05]  /*35220*/  @!P0 BRA `(.L_x_2864) ;  /* 0xfffffffc00f08947 */ /* 0x008fea000383ffff */
[----:B------:R-:W-:Y:S05]  /*35230*/  BRA `(.L_x_3135) ;  /* 0xfffffd2800487947 */ /* 0x000fea000383ffff */
.L_x_2872:
        /* <DEDUP_REMOVED lines=8> */
.L_x_3137:
[----:B------:R-:W-:Y:S05]  /*352c0*/  BSYNC B1 ;  /* 0x0000000000017941 */ /* 0x000fea0003800000 */
.L_x_3136:
[----:B------:R-:W-:Y:S05]  /*352d0*/  BRA `(.L_x_3138) ;  /* 0xfffffd3800dc7947 */ /* 0x000fea000383ffff */
.L_x_2873:
        /* <DEDUP_REMOVED lines=8> */
.L_x_3140:
[----:B------:R-:W-:Y:S05]  /*35360*/  BSYNC B1 ;  /* 0x0000000000017941 */ /* 0x000fea0003800000 */
.L_x_3139:
[----:B------:R-:W-:Y:S05]  /*35370*/  BRA `(.L_x_3141) ;  /* 0xfffffd3800bc7947 */ /* 0x000fea000383ffff */
.L_x_2874:
        /* <DEDUP_REMOVED lines=8> */
.L_x_3143:
[----:B------:R-:W-:Y:S05]  /*35400*/  BSYNC B1 ;  /* 0x0000000000017941 */ /* 0x000fea0003800000 */
.L_x_3142:
[----:B------:R-:W-:Y:S05]  /*35410*/  BRA `(.L_x_3144) ;  /* 0xfffffd38009c7947 */ /* 0x000fea000383ffff */
.L_x_2875:
        /* <DEDUP_REMOVED lines=8> */
.L_x_3146:
[----:B------:R-:W-:Y:S05]  /*354a0*/  BSYNC B1 ;  /* 0x0000000000017941 */ /* 0x000fea0003800000 */
.L_x_3145:
[----:B------:R-:W-:Y:S05]  /*354b0*/  BRA `(.L_x_3147) ;  /* 0xfffffd38007c7947 */ /* 0x000fea000383ffff */
.L_x_2876:
        /* <DEDUP_REMOVED lines=8> */
.L_x_3149:
[----:B------:R-:W-:Y:S05]  /*35540*/  BSYNC B1 ;  /* 0x0000000000017941 */ /* 0x000fea0003800000 */
.L_x_3148:
[----:B------:R-:W-:Y:S05]  /*35550*/  BRA `(.L_x_3150) ;  /* 0xfffffd38005c7947 */ /* 0x000fea000383ffff */
.L_x_2877:
        /* <DEDUP_REMOVED lines=8> */
.L_x_3152:
[----:B------:R-:W-:Y:S05]  /*355e0*/  BSYNC B1 ;  /* 0x0000000000017941 */ /* 0x000fea0003800000 */
.L_x_3151:
[----:B------:R-:W-:Y:S05]  /*355f0*/  BRA `(.L_x_3153) ;  /* 0xfffffd38003c7947 */ /* 0x000fea000383ffff */
.L_x_2878:
        /* <DEDUP_REMOVED lines=8> */
.L_x_3155:
[----:B------:R-:W-:Y:S05]  /*35680*/  BSYNC B1 ;  /* 0x0000000000017941 */ /* 0x000fea0003800000 */
.L_x_3154:
[----:B------:R-:W-:Y:S05]  /*35690*/  BRA `(.L_x_3156) ;  /* 0xfffffd38001c7947 */ /* 0x000fea000383ffff */
.L_x_2879:
        /* <DEDUP_REMOVED lines=8> */
.L_x_3158:
[----:B------:R-:W-:Y:S05]  /*35720*/  BSYNC B1 ;  /* 0x0000000000017941 */ /* 0x000fea0003800000 */
.L_x_3157:
[----:B------:R-:W-:Y:S05]  /*35730*/  BRA `(.L_x_3159) ;  /* 0xfffffd3400fc7947 */ /* 0x000fea000383ffff */
.L_x_2881:
[----:B0-----:R0:W1:Y:S02]  /*35740*/  SYNCS.PHASECHK.TRANS64.TRYWAIT P1, [R145+URZ+0x32400], R48 ;  /* 0x03240030910075a7 */ /* 0x001064000802017f */
[----:B-1----:R-:W-:Y:S05]  /*35750*/  @!P1 NANOSLEEP.SYNCS 0x989680 ;  /* 0x009896800000995d */ /* 0x002fea0003900000 */
[----:B------:R-:W1:Y:S02]  /*35760*/  @!P1 SYNCS.PHASECHK.TRANS64 P1, [R145+URZ+0x32400], R48 ;  /* 0x03240030910095a7 */ /* 0x000e64000802007f */
[----:B-1----:R-:W-:Y:S05]  /*35770*/  @!P1 BRA `(.L_x_2881) ;  /* 0xfffffffc00f09947 */ /* 0x002fea000383ffff */
[----:B------:R-:W-:Y:S05]  /*35780*/  BRA `(.L_x_3160) ;  /* 0xfffffd38003c7947 */ /* 0x000fea000383ffff */
.L_x_2896:
[----:B0-----:R0:W1:Y:S02]  /*35790*/  SYNCS.PHASECHK.TRANS64.TRYWAIT P0, [R2+URZ], R7 ;  /* 0x00000007020075a7 */ /* 0x001064000800017f */
[----:B-1----:R-:W-:Y:S05]  /*357a0*/  @!P0 NANOSLEEP.SYNCS 0x989680 ;  /* 0x009896800000895d */ /* 0x002fea0003900000 */
[----:B------:R-:W1:Y:S02]  /*357b0*/  @!P0 SYNCS.PHASECHK.TRANS64 P0, [R2+URZ], R7 ;  /* 0x00000007020085a7 */ /* 0x000e64000800007f */
[----:B-1----:R-:W-:Y:S05]  /*357c0*/  @!P0 BRA `(.L_x_2896) ;  /* 0xfffffffc00f08947 */ /* 0x002fea000383ffff */
[----:B------:R-:W-:Y:S05]  /*357d0*/  BRA `(.L_x_2895) ;  /* 0xfffffd5000007947 */ /* 0x000fea000383ffff */
.L_x_2903:
[----:B0-----:R0:W1:Y:S02]  /*357e0*/  SYNCS.PHASECHK.TRANS64.TRYWAIT P0, [R4+URZ], R5 ;  /* 0x00000005040075a7 */ /* 0x001064000800017f */
[----:B-1----:R-:W-:Y:S05]  /*357f0*/  @!P0 NANOSLEEP.SYNCS 0x989680 ;  /* 0x009896800000895d */ /* 0x002fea0003900000 */
[----:B------:R-:W1:Y:S02]  /*35800*/  @!P0 SYNCS.PHASECHK.TRANS64 P0, [R4+URZ], R5 ;  /* 0x00000005040085a7 */ /* 0x000e64000800007f */
[----:B-1----:R-:W-:Y:S05]  /*35810*/  @!P0 BRA `(.L_x_2903) ;  /* 0xfffffffc00f08947 */ /* 0x002fea000383ffff */
[----:B------:R-:W-:Y:S05]  /*35820*/  BRA `(.L_x_2902) ;  /* 0xfffffd5400247947 */ /* 0x000fea000383ffff */
.L_x_2928:
[----:B-1----:R1:W2:Y:S02]  /*35830*/  SYNCS.PHASECHK.TRANS64.TRYWAIT P1, [R0+URZ], R9 ;  /* 0x00000009000075a7 */ /* 0x0022a4000802017f */
[----:B--2---:R-:W-:Y:S05]  /*35840*/  @!P1 NANOSLEEP.SYNCS 0x989680 ;  /* 0x009896800000995d */ /* 0x004fea0003900000 */
[----:B------:R-:W2:Y:S02]  /*35850*/  @!P1 SYNCS.PHASECHK.TRANS64 P1, [R0+URZ], R9 ;  /* 0x00000009000095a7 */ /* 0x000ea4000802007f */
[----:B--2---:R-:W-:Y:S05]  /*35860*/  @!P1 BRA `(.L_x_2928) ;  /* 0xfffffffc00f09947 */ /* 0x004fea000383ffff */
[----:B------:R-:W-:Y:S05]  /*35870*/  BRA `(.L_x_2927) ;  /* 0xfffffe0000a87947 */ /* 0x000fea000383ffff */
.L_x_2935:
[----:B-1----:R1:W2:Y:S02]  /*35880*/  SYNCS.PHASECHK.TRANS64.TRYWAIT P1, [R6+URZ], R7 ;  /* 0x00000007060075a7 */ /* 0x0022a4000802017f */
[----:B--2---:R-:W-:Y:S05]  /*35890*/  @!P1 NANOSLEEP.SYNCS 0x989680 ;  /* 0x009896800000995d */ /* 0x004fea0003900000 */
[----:B------:R-:W2:Y:S02]  /*358a0*/  @!P1 SYNCS.PHASECHK.TRANS64 P1, [R6+URZ], R7 ;  /* 0x00000007060095a7 */ /* 0x000ea4000802007f */
[----:B--2---:R-:W-:Y:S05]  /*358b0*/  @!P1 BRA `(.L_x_2935) ;  /* 0xfffffffc00f09947 */ /* 0x004fea000383ffff */
[----:B------:R-:W-:Y:S05]  /*358c0*/  BRA `(.L_x_2934) ;  /* 0xfffffe0400cc7947 */ /* 0x000fea000383ffff */
.L_x_2946:
[----:B-1----:R1:W2:Y:S02]  /*358d0*/  SYNCS.PHASECHK.TRANS64.TRYWAIT P0, [R6+URZ], R7 ;  /* 0x00000007060075a7 */ /* 0x0022a4000800017f */
[----:B--2---:R-:W-:Y:S05]  /*358e0*/  @!P0 NANOSLEEP.SYNCS 0x989680 ;  /* 0x009896800000895d */ /* 0x004fea0003900000 */
[----:B------:R-:W2:Y:S02]  /*358f0*/  @!P0 SYNCS.PHASECHK.TRANS64 P0, [R6+URZ], R7 ;  /* 0x00000007060085a7 */ /* 0x000ea4000800007f */
[----:B--2---:R-:W-:Y:S05]  /*35900*/  @!P0 BRA `(.L_x_2946) ;  /* 0xfffffffc00f08947 */ /* 0x004fea000383ffff */
[----:B------:R-:W-:Y:S05]  /*35910*/  BRA `(.L_x_2945) ;  /* 0xfffffea000087947 */ /* 0x000fea000383ffff */
.L_x_2953:
[----:B--2---:R2:W3:Y:S02]  /*35920*/  SYNCS.PHASECHK.TRANS64.TRYWAIT P0, [R6+URZ], R7 ;  /* 0x00000007060075a7 */ /* 0x0044e4000800017f */
[----:B---3--:R-:W-:Y:S05]  /*35930*/  @!P0 NANOSLEEP.SYNCS 0x989680 ;  /* 0x009896800000895d */ /* 0x008fea0003900000 */
[----:B------:R-:W3:Y:S02]  /*35940*/  @!P0 SYNCS.PHASECHK.TRANS64 P0, [R6+URZ], R7 ;  /* 0x00000007060085a7 */ /* 0x000ee4000800007f */
[----:B---3--:R-:W-:Y:S05]  /*35950*/  @!P0 BRA `(.L_x_2953) ;  /* 0xfffffffc00f08947 */ /* 0x008fea000383ffff */
[----:B------:R-:W-:Y:S05]  /*35960*/  BRA `(.L_x_2952) ;  /* 0xfffffea4002c7947 */ /* 0x000fea000383ffff */
.L_x_3008:
[----:B0-----:R-:W0:Y:S01]  /*35970*/  S2R R11, SR_TID.X ;  /* 0x00000000000b7919 */ /* 0x001e220000002100 */
[----:B------:R-:W-:Y:S01]  /*35980*/  BSSY B1, `(.L_x_3161) ;  /* 0x000000a000017945 */ /* 0x000fe20003800000 */
[----:B------:R-:W-:Y:S02]  /*35990*/  IMAD.MOV.U32 R12, RZ, RZ, RZ ;  /* 0x000000ffff0c7224 */ /* 0x000fe400078e00ff */
[----:B------:R-:W-:Y:S01]  /*359a0*/  IMAD.MOV.U32 R15, RZ, RZ, -0x1 ;  /* 0xffffffffff0f7424 */ /* 0x000fe200078e00ff */
[----:B0-----:R-:W-:-:S04]  /*359b0*/  SHF.R.U32.HI R11, RZ, 0x5, R11 ;  /* 0x00000005ff0b7819 */ /* 0x001fc8000001160b */
[----:B------:R-:W-:-:S05]  /*359c0*/  LOP3.LUT R11, R11, 0x3, RZ, 0xc0, !PT ;  /* 0x000000030b0b7812 */ /* 0x000fca00078ec0ff */
[----:B------:R-:W-:Y:S02]  /*359d0*/  IMAD.MOV.U32 R13, RZ, RZ, R11 ;  /* 0x000000ffff0d7224 */ /* 0x000fe400078e000b */
[----:B------:R-:W-:-:S07]  /*359e0*/  IMAD.MOV.U32 R11, RZ, RZ, 0x1f ;  /* 0x0000001fff0b7424 */ /* 0x000fce00078e00ff */
[----:B------:R-:W-:Y:S05]  /*359f0*/  WARPSYNC.COLLECTIVE R15, `(.L_x_3162) ;  /* 0x000000000f087348 */ /* 0x000fea0003c00000 */
[----:B------:R0:W1:Y:S02]  /*35a00*/  SHFL.IDX P6, R14, R13, R12, R11 ;  /* 0x0000000c0d0e7389 */ /* 0x00006400000c000b */
[----:B01----:R-:W-:Y:S01]  /*35a10*/  ENDCOLLECTIVE ;  /* 0x000000000000791b */ /* 0x003fe20003800000 */
.L_x_3162:
[----:B------:R-:W-:Y:S05]  /*35a20*/  BSYNC B1 ;  /* 0x0000000000017941 */ /* 0x000fea0003800000 */
.L_x_3161:
[----:B------:R-:W-:Y:S05]  /*35a30*/  BRA `(.L_x_3163) ;  /* 0xffffffa4002c7947 */ /* 0x000fea000383ffff */
.L_x_3009:
[----:B------:R-:W-:Y:S01]  /*35a40*/  BSSY B1, `(.L_x_3164) ;  /* 0x0000006000017945 */ /* 0x000fe20003800000 */
[----:B------:R-:W-:-:S07]  /*35a50*/  IMAD.MOV.U32 R15, RZ, RZ, -0x1 ;  /* 0xffffffffff0f7424 */ /* 0x000fce00078e00ff */
[----:B0-----:R-:W-:Y:S05]  /*35a60*/  WARPSYNC.COLLECTIVE R15, `(.L_x_3165) ;  /* 0x000000000f0c7348 */ /* 0x001fea0003c00000 */
[----:B------:R-:W-:Y:S02]  /*35a70*/  ELECT P6, UR62, PT ;  /* 0x00000000003e782f */ /* 0x000fe400038c0000 */
[----:B------:R-:W-:Y:S01]  /*35a80*/  MOV R14, UR62 ;  /* 0x0000003e000e7c02 */ /* 0x000fe20008000f00 */
[----:B0-----:R-:W-:Y:S10]  /*35a90*/  ENDCOLLECTIVE ;  /* 0x000000000000791b */ /* 0x001ff40003800000 */
.L_x_3165:
[----:B------:R-:W-:Y:S05]  /*35aa0*/  BSYNC B1 ;  /* 0x0000000000017941 */ /* 0x000fea0003800000 */
.L_x_3164:
[----:B------:R-:W-:Y:S05]  /*35ab0*/  BRA `(.L_x_3166) ;  /* 0xffffffa400187947 */ /* 0x000fea000383ffff */
.L_x_3010:
[----:B-1----:R1:W2:Y:S02]  /*35ac0*/  SYNCS.PHASECHK.TRANS64.TRYWAIT P0, [R7+URZ+0x32420], R8 ;  /* 0x03242008070075a7 */ /* 0x0022a4000800017f */
[----:B--2---:R-:W-:Y:S05]  /*35ad0*/  @!P0 NANOSLEEP.SYNCS 0x989680 ;  /* 0x009896800000895d */ /* 0x004fea0003900000 */
[----:B------:R-:W2:Y:S02]  /*35ae0*/  @!P0 SYNCS.PHASECHK.TRANS64 P0, [R7+URZ+0x32420], R8 ;  /* 0x03242008070085a7 */ /* 0x000ea4000800007f */
[----:B--2---:R-:W-:Y:S05]  /*35af0*/  @!P0 BRA `(.L_x_3010) ;  /* 0xfffffffc00f08947 */ /* 0x004fea000383ffff */
[----:B------:R-:W-:Y:S05]  /*35b00*/  BRA `(.L_x_3167) ;  /* 0xffffffa400307947 */ /* 0x000fea000383ffff */
.L_x_3013:
[----:B0-----:R0:W1:Y:S02]  /*35b10*/  SYNCS.PHASECHK.TRANS64.TRYWAIT P0, [R8+URZ+0x324a0], R9 ;  /* 0x0324a009080075a7 */ /* 0x001064000800017f */
[----:B-1----:R-:W-:Y:S05]  /*35b20*/  @!P0 NANOSLEEP.SYNCS 0x989680 ;  /* 0x009896800000895d */ /* 0x002fea0003900000 */
[----:B------:R-:W1:Y:S02]  /*35b30*/  @!P0 SYNCS.PHASECHK.TRANS64 P0, [R8+URZ+0x324a0], R9 ;  /* 0x0324a009080085a7 */ /* 0x000e64000800007f */
[----:B-1----:R-:W-:Y:S05]  /*35b40*/  @!P0 BRA `(.L_x_3013) ;  /* 0xfffffffc00f08947 */ /* 0x002fea000383ffff */
[----:B------:R-:W-:Y:S05]  /*35b50*/  BRA `(.L_x_3168) ;  /* 0xffffffa4003c7947 */ /* 0x000fea000383ffff */
.L_x_3015:
[----:B-1----:R1:W2:Y:S02]  /*35b60*/  SYNCS.PHASECHK.TRANS64.TRYWAIT P0, [R8+URZ+0x324c0], R9 ;  /* 0x0324c009080075a7 */ /* 0x0022a4000800017f */
[----:B--2---:R-:W-:Y:S05]  /*35b70*/  @!P0 NANOSLEEP.SYNCS 0x989680 ;  /* 0x009896800000895d */ /* 0x004fea0003900000 */
[----:B------:R-:W2:Y:S02]  /*35b80*/  @!P0 SYNCS.PHASECHK.TRANS64 P0, [R8+URZ+0x324c0], R9 ;  /* 0x0324c009080085a7 */ /* 0x000ea4000800007f */
[----:B--2---:R-:W-:Y:S05]  /*35b90*/  @!P0 BRA `(.L_x_3015) ;  /* 0xfffffffc00f08947 */ /* 0x004fea000383ffff */
[----:B------:R-:W-:Y:S05]  /*35ba0*/  BRA `(.L_x_3169) ;  /* 0xffffffa400a07947 */ /* 0x000fea000383ffff */
.L_x_3019:
[----:B0-----:R0:W1:Y:S02]  /*35bb0*/  SYNCS.PHASECHK.TRANS64.TRYWAIT P0, [R9+URZ+0x324a0], R10 ;  /* 0x0324a00a090075a7 */ /* 0x001064000800017f */
[----:B-1----:R-:W-:Y:S05]  /*35bc0*/  @!P0 NANOSLEEP.SYNCS 0x989680 ;  /* 0x009896800000895d */ /* 0x002fea0003900000 */
[----:B------:R-:W1:Y:S02]  /*35bd0*/  @!P0 SYNCS.PHASECHK.TRANS64 P0, [R9+URZ+0x324a0], R10 ;  /* 0x0324a00a090085a7 */ /* 0x000e64000800007f */
[----:B-1----:R-:W-:Y:S05]  /*35be0*/  @!P0 BRA `(.L_x_3019) ;  /* 0xfffffffc00f08947 */ /* 0x002fea000383ffff */
[----:B------:R-:W-:Y:S05]  /*35bf0*/  BRA `(.L_x_3170) ;  /* 0xffffffa800907947 */ /* 0x000fea000383ffff */
.L_x_3021:
[----:B-1----:R1:W2:Y:S02]  /*35c00*/  SYNCS.PHASECHK.TRANS64.TRYWAIT P1, [R9+URZ+0x324c0], R10 ;  /* 0x0324c00a090075a7 */ /* 0x0022a4000802017f */
[----:B--2---:R-:W-:Y:S05]  /*35c10*/  @!P1 NANOSLEEP.SYNCS 0x989680 ;  /* 0x009896800000995d */ /* 0x004fea0003900000 */
[----:B------:R-:W2:Y:S02]  /*35c20*/  @!P1 SYNCS.PHASECHK.TRANS64 P1, [R9+URZ+0x324c0], R10 ;  /* 0x0324c00a090095a7 */ /* 0x000ea4000802007f */
[----:B--2---:R-:W-:Y:S05]  /*35c30*/  @!P1 BRA `(.L_x_3021) ;  /* 0xfffffffc00f09947 */ /* 0x004fea000383ffff */
[----:B------:R-:W-:Y:S05]  /*35c40*/  BRA `(.L_x_3171) ;  /* 0xffffffa800ec7947 */ /* 0x000fea000383ffff */
.L_x_3039:
[----:B------:R-:W2:Y:S01]  /*35c50*/  S2R R5, SR_TID.X ;  /* 0x0000000000057919 */ /* 0x000ea20000002100 */
[----:B------:R-:W-:Y:S01]  /*35c60*/  BSSY B0, `(.L_x_3172) ;  /* 0x000000a000007945 */ /* 0x000fe20003800000 */
[----:B------:R-:W-:Y:S02]  /*35c70*/  IMAD.MOV.U32 R12, RZ, RZ, RZ ;  /* 0x000000ffff0c7224 */ /* 0x000fe400078e00ff */
[----:B01----:R-:W-:Y:S02]  /*35c80*/  IMAD.MOV.U32 R11, RZ, RZ, 0x1f ;  /* 0x0000001fff0b7424 */ /* 0x003fe400078e00ff */
[----:B------:R-:W-:Y:S01]  /*35c90*/  IMAD.MOV.U32 R15, RZ, RZ, -0x1 ;  /* 0xffffffffff0f7424 */ /* 0x000fe200078e00ff */
[----:B--2---:R-:W-:-:S04]  /*35ca0*/  SHF.R.U32.HI R5, RZ, 0x5, R5 ;  /* 0x00000005ff057819 */ /* 0x004fc80000011605 */
[----:B------:R-:W-:-:S05]  /*35cb0*/  LOP3.LUT R5, R5, 0x3, RZ, 0xc0, !PT ;  /* 0x0000000305057812 */ /* 0x000fca00078ec0ff */
[----:B------:R-:W-:-:S07]  /*35cc0*/  IMAD.MOV.U32 R13, RZ, RZ, R5 ;  /* 0x000000ffff0d7224 */ /* 0x000fce00078e0005 */
[----:B------:R-:W-:Y:S05]  /*35cd0*/  WARPSYNC.COLLECTIVE R15, `(.L_x_3173) ;  /* 0x000000000f087348 */ /* 0x000fea0003c00000 */
[----:B------:R0:W1:Y:S02]  /*35ce0*/  SHFL.IDX P6, R14, R13, R12, R11 ;  /* 0x0000000c0d0e7389 */ /* 0x00006400000c000b */
[----:B01----:R-:W-:Y:S01]  /*35cf0*/  ENDCOLLECTIVE ;  /* 0x000000000000791b */ /* 0x003fe20003800000 */
.L_x_3173:
[----:B------:R-:W-:Y:S05]  /*35d00*/  BSYNC B0 ;  /* 0x0000000000007941 */ /* 0x000fea0003800000 */
.L_x_3172:
[----:B------:R-:W-:Y:S05]  /*35d10*/  BRA `(.L_x_3174) ;  /* 0xffffffb800647947 */ /* 0x000fea000383ffff */
.L_x_3040:
[----:B------:R-:W-:Y:S01]  /*35d20*/  BSSY B0, `(.L_x_3175) ;  /* 0x0000006000007945 */ /* 0x000fe20003800000 */
[----:B------:R-:W-:-:S07]  /*35d30*/  IMAD.MOV.U32 R15, RZ, RZ, -0x1 ;  /* 0xffffffffff0f7424 */ /* 0x000fce00078e00ff */
[----:B01----:R-:W-:Y:S05]  /*35d40*/  WARPSYNC.COLLECTIVE R15, `(.L_x_3176) ;  /* 0x000000000f0c7348 */ /* 0x003fea0003c00000 */
[----:B------:R-:W-:Y:S02]  /*35d50*/  ELECT P6, UR62, PT ;  /* 0x00000000003e782f */ /* 0x000fe400038c0000 */
[----:B------:R-:W-:Y:S01]  /*35d60*/  MOV R14, UR62 ;  /* 0x0000003e000e7c02 */ /* 0x000fe20008000f00 */
[----:B01----:R-:W-:Y:S10]  /*35d70*/  ENDCOLLECTIVE ;  /* 0x000000000000791b */ /* 0x003ff40003800000 */
.L_x_3176:
[----:B------:R-:W-:Y:S05]  /*35d80*/  BSYNC B0 ;  /* 0x0000000000007941 */ /* 0x000fea0003800000 */
.L_x_3175:
[----:B------:R-:W-:Y:S05]  /*35d90*/  BRA `(.L_x_3177) ;  /* 0xffffffb800547947 */ /* 0x000fea000383ffff */
.L_x_3043:
[----:B-1----:R1:W2:Y:S02]  /*35da0*/  SYNCS.PHASECHK.TRANS64.TRYWAIT P0, [R5+URZ+0x32440], R7 ;  /* 0x03244007050075a7 */ /* 0x0022a4000800017f */
[----:B--2---:R-:W-:Y:S05]  /*35db0*/  @!P0 NANOSLEEP.SYNCS 0x989680 ;  /* 0x009896800000895d */ /* 0x004fea0003900000 */
[----:B------:R-:W2:Y:S02]  /*35dc0*/  @!P0 SYNCS.PHASECHK.TRANS64 P0, [R5+URZ+0x32440], R7 ;  /* 0x03244007050085a7 */ /* 0x000ea4000800007f */
[----:B--2---:R-:W-:Y:S05]  /*35dd0*/  @!P0 BRA `(.L_x_3043) ;  /* 0xfffffffc00f08947 */ /* 0x004fea000383ffff */
[----:B------:R-:W-:Y:S05]  /*35de0*/  BRA `(.L_x_3178) ;  /* 0xffffffb800bc7947 */ /* 0x000fea000383ffff */
.L_x_3047:
        /* <DEDUP_REMOVED lines=8> */
.L_x_3050:
[----:B-1----:R1:W2:Y:S02]  /*35e70*/  SYNCS.PHASECHK.TRANS64.TRYWAIT P0, [R2+URZ+0x32460], R5 ;  /* 0x03246005020075a7 */ /* 0x0022a4000800017f */
[----:B--2---:R-:W-:Y:S05]  /*35e80*/  @!P0 NANOSLEEP.SYNCS 0x989680 ;  /* 0x009896800000895d */ /* 0x004fea0003900000 */
[----:B------:R-:W2:Y:S02]  /*35e90*/  @!P0 SYNCS.PHASECHK.TRANS64 P0, [R2+URZ+0x32460], R5 ;  /* 0x03246005020085a7 */ /* 0x000ea4000800007f */
[----:B--2---:R-:W-:Y:S05]  /*35ea0*/  @!P0 BRA `(.L_x_3050) ;  /* 0xfffffffc00f08947 */ /* 0x004fea000383ffff */
[----:B------:R-:W-:Y:S05]  /*35eb0*/  BRA `(.L_x_3180) ;  /* 0xffffffc000407947 */ /* 0x000fea000383ffff */
.L_x_3059:
[----:B---3--:R3:W4:Y:S02]  /*35ec0*/  SYNCS.PHASECHK.TRANS64.TRYWAIT P0, [R2+URZ+0x32440], R3 ;  /* 0x03244003020075a7 */ /* 0x008724000800017f */
[----:B----4-:R-:W-:Y:S05]  /*35ed0*/  @!P0 NANOSLEEP.SYNCS 0x989680 ;  /* 0x009896800000895d */ /* 0x010fea0003900000 */
[----:B------:R-:W4:Y:S02]  /*35ee0*/  @!P0 SYNCS.PHASECHK.TRANS64 P0, [R2+URZ+0x32440], R3 ;  /* 0x03244003020085a7 */ /* 0x000f24000800007f */
[----:B----4-:R-:W-:Y:S05]  /*35ef0*/  @!P0 BRA `(.L_x_3059) ;  /* 0xfffffffc00f08947 */ /* 0x010fea000383ffff */
[----:B------:R-:W-:Y:S05]  /*35f00*/  BRA `(.L_x_3181) ;  /* 0xffffffc400c07947 */ /* 0x000fea000383ffff */
.L_x_3061:
[----:B0-----:R0:W1:Y:S02]  /*35f10*/  SYNCS.PHASECHK.TRANS64.TRYWAIT P0, [R2+URZ+0x32460], R3 ;  /* 0x03246003020075a7 */ /* 0x001064000800017f */
[----:B-1----:R-:W-:Y:S05]  /*35f20*/  @!P0 NANOSLEEP.SYNCS 0x989680 ;  /* 0x009896800000895d */ /* 0x002fea0003900000 */
[----:B------:R-:W1:Y:S02]  /*35f30*/  @!P0 SYNCS.PHASECHK.TRANS64 P0, [R2+URZ+0x32460], R3 ;  /* 0x03246003020085a7 */ /* 0x000e64000800007f */
[----:B-1----:R-:W-:Y:S05]  /*35f40*/  @!P0 BRA `(.L_x_3061) ;  /* 0xfffffffc00f08947 */ /* 0x002fea000383ffff */
[----:B------:R-:W-:Y:S05]  /*35f50*/  BRA `(.L_x_3182) ;  /* 0xffffffc800307947 */ /* 0x000fea000383ffff */
.L_x_3066:
[----:B--2---:R2:W3:Y:S02]  /*35f60*/  SYNCS.PHASECHK.TRANS64.TRYWAIT P0, [R2+URZ+0x32440], R3 ;  /* 0x03244003020075a7 */ /* 0x0044e4000800017f */
[----:B---3--:R-:W-:Y:S05]  /*35f70*/  @!P0 NANOSLEEP.SYNCS 0x989680 ;  /* 0x009896800000895d */ /* 0x008fea0003900000 */
[----:B------:R-:W3:Y:S02]  /*35f80*/  @!P0 SYNCS.PHASECHK.TRANS64 P0, [R2+URZ+0x32440], R3 ;  /* 0x03244003020085a7 */ /* 0x000ee4000800007f */
[----:B---3--:R-:W-:Y:S05]  /*35f90*/  @!P0 BRA `(.L_x_3066) ;  /* 0xfffffffc00f08947 */ /* 0x008fea000383ffff */
[----:B------:R-:W-:Y:S05]  /*35fa0*/  BRA `(.L_x_3183) ;  /* 0xffffffcc007c7947 */ /* 0x000fea000383ffff */
.L_x_3068:
[----:B0-----:R0:W1:Y:S02]  /*35fb0*/  SYNCS.PHASECHK.TRANS64.TRYWAIT P1, [R2+URZ+0x32460], R3 ;  /* 0x03246003020075a7 */ /* 0x001064000802017f */
[----:B-1----:R-:W-:Y:S05]  /*35fc0*/  @!P1 NANOSLEEP.SYNCS 0x989680 ;  /* 0x009896800000995d */ /* 0x002fea0003900000 */
[----:B------:R-:W1:Y:S02]  /*35fd0*/  @!P1 SYNCS.PHASECHK.TRANS64 P1, [R2+URZ+0x32460], R3 ;  /* 0x03246003020095a7 */ /* 0x000e64000802007f */
[----:B-1----:R-:W-:Y:S05]  /*35fe0*/  @!P1 BRA `(.L_x_3068) ;  /* 0xfffffffc00f09947 */ /* 0x002fea000383ffff */
[----:B------:R-:W-:Y:S05]  /*35ff0*/  BRA `(.L_x_3184) ;  /* 0xffffffcc00e87947 */ /* 0x000fea000383ffff */
.L_x_3073:
[----:B--2---:R2:W3:Y:S02]  /*36000*/  SYNCS.PHASECHK.TRANS64.TRYWAIT P0, [R2+URZ+0x32440], R3 ;  /* 0x03244003020075a7 */ /* 0x0044e4000800017f */
[----:B---3--:R-:W-:Y:S05]  /*36010*/  @!P0 NANOSLEEP.SYNCS 0x989680 ;  /* 0x009896800000895d */ /* 0x008fea0003900000 */
[----:B------:R-:W3:Y:S02]  /*36020*/  @!P0 SYNCS.PHASECHK.TRANS64 P0, [R2+URZ+0x32440], R3 ;  /* 0x03244003020085a7 */ /* 0x000ee4000800007f */
[----:B---3--:R-:W-:Y:S05]  /*36030*/  @!P0 BRA `(.L_x_3073) ;  /* 0xfffffffc00f08947 */ /* 0x008fea000383ffff */
[----:B------:R-:W-:Y:S05]  /*36040*/  BRA `(.L_x_3185) ;  /* 0xffffffd400107947 */ /* 0x000fea000383ffff */
.L_x_3075:
[----:B0-----:R0:W1:Y:S02]  /*36050*/  SYNCS.PHASECHK.TRANS64.TRYWAIT P1, [R2+URZ+0x32460], R3 ;  /* 0x03246003020075a7 */ /* 0x001064000802017f */
[----:B-1----:R-:W-:Y:S05]  /*36060*/  @!P1 NANOSLEEP.SYNCS 0x989680 ;  /* 0x009896800000995d */ /* 0x002fea0003900000 */
[----:B------:R-:W1:Y:S02]  /*36070*/  @!P1 SYNCS.PHASECHK.TRANS64 P1, [R2+URZ+0x32460], R3 ;  /* 0x03246003020095a7 */ /* 0x000e64000802007f */
[----:B-1----:R-:W-:Y:S05]  /*36080*/  @!P1 BRA `(.L_x_3075) ;  /* 0xfffffffc00f09947 */ /* 0x002fea000383ffff */
[----:B------:R-:W-:Y:S05]  /*36090*/  BRA `(.L_x_3186) ;  /* 0xffffffd400807947 */ /* 0x000fea000383ffff */
.L_x_3080:
[----:B------:R-:W-:Y:S01]  /*360a0*/  BSSY B0, `(.L_x_3187) ;  /* 0x0000008000007945 */ /* 0x000fe20003800000 */
[----:B-1----:R-:W-:Y:S02]  /*360b0*/  IMAD.MOV.U32 R13, RZ, RZ, R16 ;  /* 0x000000ffff0d7224 */ /* 0x002fe400078e0010 */
[----:B0-----:R-:W-:Y:S02]  /*360c0*/  IMAD.MOV.U32 R12, RZ, RZ, RZ ;  /* 0x000000ffff0c7224 */ /* 0x001fe400078e00ff */
[----:B------:R-:W-:Y:S02]  /*360d0*/  IMAD.MOV.U32 R11, RZ, RZ, 0x1f ;  /* 0x0000001fff0b7424 */ /* 0x000fe400078e00ff */
[----:B------:R-:W-:-:S07]  /*360e0*/  IMAD.MOV.U32 R15, RZ, RZ, -0x1 ;  /* 0xffffffffff0f7424 */ /* 0x000fce00078e00ff */
[----:B--23--:R-:W-:Y:S05]  /*360f0*/  WARPSYNC.COLLECTIVE R15, `(.L_x_3188) ;  /* 0x000000000f087348 */ /* 0x00cfea0003c00000 */
[----:B------:R0:W1:Y:S02]  /*36100*/  SHFL.IDX P6, R14, R13, R12, R11 ;  /* 0x0000000c0d0e7389 */ /* 0x00006400000c000b */
[----:B0123--:R-:W-:Y:S01]  /*36110*/  ENDCOLLECTIVE ;  /* 0x000000000000791b */ /* 0x00ffe20003800000 */
.L_x_3188:
[----:B------:R-:W-:Y:S05]  /*36120*/  BSYNC B0 ;  /* 0x0000000000007941 */ /* 0x000fea0003800000 */
.L_x_3187:
        /* <DEDUP_REMOVED lines=8> */
.L_x_3189:
[----:B------:R-:W-:Y:S01]  /*361b0*/  IMAD.MOV.U32 R16, RZ, RZ, R14 ;  /* 0x000000ffff107224 */ /* 0x000fe200078e000e */
[----:B------:R-:W-:Y:S06]  /*361c0*/  BRA `(.L_x_3190) ;  /* 0xffffffd800747947 */ /* 0x000fec000383ffff */
.L_x_3083:
[----:B------:R-:W-:Y:S01]  /*361d0*/  BSSY B0, `(.L_x_3191) ;  /* 0x0000008000007945 */ /* 0x000fe20003800000 */
[----:B-1---5:R-:W-:Y:S02]  /*361e0*/  IMAD.MOV.U32 R13, RZ, RZ, R17 ;  /* 0x000000ffff0d7224 */ /* 0x022fe400078e0011 */
[----:B0-----:R-:W-:Y:S02]  /*361f0*/  IMAD.MOV.U32 R12, RZ, RZ, 0x1 ;  /* 0x00000001ff0c7424 */ /* 0x001fe400078e00ff */
[----:B------:R-:W-:Y:S02]  /*36200*/  IMAD.MOV.U32 R11, RZ, RZ, RZ ;  /* 0x000000ffff0b7224 */ /* 0x000fe400078e00ff */
[----:B------:R-:W-:-:S07]  /*36210*/  IMAD.MOV.U32 R15, RZ, RZ, -0x1 ;  /* 0xffffffffff0f7424 */ /* 0x000fce00078e00ff */
[----:B--234-:R-:W-:Y:S05]  /*36220*/  WARPSYNC.COLLECTIVE R15, `(.L_x_3192) ;  /* 0x000000000f087348 */ /* 0x01cfea0003c00000 */
[----:B------:R0:W1:Y:S02]  /*36230*/  SHFL.UP P6, R14, R13, R12, R11 ;  /* 0x0400000c0d0e7389 */ /* 0x00006400000c000b */
[----:B01234-:R-:W-:Y:S01]  /*36240*/  ENDCOLLECTIVE ;  /* 0x000000000000791b */ /* 0x01ffe20003800000 */
.L_x_3192:
[----:B------:R-:W-:Y:S05]  /*36250*/  BSYNC B0 ;  /* 0x0000000000007941 */ /* 0x000fea0003800000 */
.L_x_3191:
        /* <DEDUP_REMOVED lines=10> */
.L_x_3193:
        /* <DEDUP_REMOVED lines=8> */
.L_x_3194:
        /* <DEDUP_REMOVED lines=8> */
.L_x_3195:
        /* <DEDUP_REMOVED lines=8> */
.L_x_3196:
        /* <DEDUP_REMOVED lines=8> */
.L_x_3197:
[----:B------:R-:W-:Y:S05]  /*36500*/  BRA `(.L_x_3198) ;  /* 0xffffffd800387947 */ /* 0x000fea000383ffff */
.L_x_3088:
[----:B------:R-:W-:Y:S01]  /*36510*/  BSSY B0, `(.L_x_3199) ;  /* 0x0000008000007945 */ /* 0x000fe20003800000 */
[----:B-----5:R-:W-:Y:S02]  /*36520*/  IMAD.MOV.U32 R13, RZ, RZ, R17 ;  /* 0x000000ffff0d7224 */ /* 0x020fe400078e0011 */
[----:B------:R-:W-:Y:S02]  /*36530*/  IMAD.MOV.U32 R12, RZ, RZ, 0x1 ;  /* 0x00000001ff0c7424 */ /* 0x000fe400078e00ff */
[----:B------:R-:W-:Y:S02]  /*36540*/  IMAD.MOV.U32 R11, RZ, RZ, RZ ;  /* 0x000000ffff0b7224 */ /* 0x000fe400078e00ff */
[----:B------:R-:W-:-:S07]  /*36550*/  IMAD.MOV.U32 R15, RZ, RZ, -0x1 ;  /* 0xffffffffff0f7424 */ /* 0x000fce00078e00ff */
[----:B0-----:R-:W-:Y:S05]  /*36560*/  WARPSYNC.COLLECTIVE R15, `(.L_x_3200) ;  /* 0x000000000f087348 */ /* 0x001fea0003c00000 */
[----:B------:R1:W2:Y:S02]  /*36570*/  SHFL.UP P6, R14, R13, R12, R11 ;  /* 0x0400000c0d0e7389 */ /* 0x0002a400000c000b */
[----:B012---:R-:W-:Y:S01]  /*36580*/  ENDCOLLECTIVE ;  /* 0x000000000000791b */ /* 0x007fe20003800000 */
.L_x_3200:
[----:B------:R-:W-:Y:S05]  /*36590*/  BSYNC B0 ;  /* 0x0000000000007941 */ /* 0x000fea0003800000 */
.L_x_3199:
        /* <DEDUP_REMOVED lines=10> */
.L_x_3201:
        /* <DEDUP_REMOVED lines=8> */
.L_x_3202:
        /* <DEDUP_REMOVED lines=8> */
.L_x_3203:
        /* <DEDUP_REMOVED lines=8> */
.L_x_3204:
        /* <DEDUP_REMOVED lines=8> */
.L_x_3205:
[----:B------:R-:W-:Y:S05]  /*36840*/  BRA `(.L_x_3206) ;  /* 0xffffffd8001c7947 */ /* 0x000fea000383ffff */
.L_x_3090:
[----:B------:R-:W-:Y:S01]  /*36850*/  BSSY B0, `(.L_x_3207) ;  /* 0x0000006000007945 */ /* 0x000fe20003800000 */
[----:B------:R-:W-:Y:S01]  /*36860*/  PLOP3.LUT P6, PT, P6, PT, PT, 0x8, 0x0 ;  /* 0x000000000000781c */ /* 0x000fe200037ce170 */
[----:B------:R-:W-:-:S12]  /*36870*/  IMAD.MOV.U32 R15, RZ, RZ, -0x1 ;  /* 0xffffffffff0f7424 */ /* 0x000fd800078e00ff */
[----:B0-----:R-:W-:Y:S05]  /*36880*/  WARPSYNC.COLLECTIVE R15, `(.L_x_3208) ;  /* 0x000000000f087348 */ /* 0x001fea0003c00000 */
[----:B------:R-:W-:Y:S01]  /*36890*/  VOTE.ANY R14, PT, P6 ;  /* 0x00000000000e7806 */ /* 0x000fe200030e0100 */
[----:B0-----:R-:W-:Y:S06]  /*368a0*/  ENDCOLLECTIVE ;  /* 0x000000000000791b */ /* 0x001fec0003800000 */
.L_x_3208:
[----:B------:R-:W-:Y:S05]  /*368b0*/  BSYNC B0 ;  /* 0x0000000000007941 */ /* 0x000fea0003800000 */
.L_x_3207:
        /* <DEDUP_REMOVED lines=9> */
.L_x_3209:
[----:B------:R-:W-:Y:S01]  /*36950*/  IMAD.MOV.U32 R17, RZ, RZ, R14 ;  /* 0x000000ffff117224 */ /* 0x000fe200078e000e */
[----:B------:R-:W-:Y:S06]  /*36960*/  BRA `(.L_x_3210) ;  /* 0xffffffd8000c7947 */ /* 0x000fec000383ffff */
.L_x_3092:
[----:B------:R-:W-:Y:S01]  /*36970*/  BSSY B0, `(.L_x_3211) ;  /* 0x0000007000007945 */ /* 0x000fe20003800000 */
[----:B------:R-:W-:Y:S02]  /*36980*/  IMAD.MOV.U32 R13, RZ, RZ, R2 ;  /* 0x000000ffff0d7224 */ /* 0x000fe400078e0002 */
[----:B------:R-:W-:Y:S02]  /*36990*/  IMAD.MOV.U32 R11, RZ, RZ, 0x1f ;  /* 0x0000001fff0b7424 */ /* 0x000fe400078e00ff */
[----:B------:R-:W-:-:S07]  /*369a0*/  IMAD.MOV.U32 R15, RZ, RZ, -0x1 ;  /* 0xffffffffff0f7424 */ /* 0x000fce00078e00ff */
[----:B012---:R-:W-:Y:S05]  /*369b0*/  WARPSYNC.COLLECTIVE R15, `(.L_x_3212) ;  /* 0x000000000f087348 */ /* 0x007fea0003c00000 */
[----:B------:R3:W4:Y:S02]  /*369c0*/  SHFL.IDX P6, R14, R13, R12, R11 ;  /* 0x0000000c0d0e7389 */ /* 0x00072400000c000b */
[----:B01234-:R-:W-:Y:S01]  /*369d0*/  ENDCOLLECTIVE ;  /* 0x000000000000791b */ /* 0x01ffe20003800000 */
.L_x_3212:
[----:B------:R-:W-:Y:S05]  /*369e0*/  BSYNC B0 ;  /* 0x0000000000007941 */ /* 0x000fea0003800000 */
.L_x_3211:
[----:B------:R-:W-:Y:S01]  /*369f0*/  IMAD.MOV.U32 R7, RZ, RZ, R14 ;  /* 0x000000ffff077224 */ /* 0x000fe200078e000e */
[----:B------:R-:W-:Y:S06]  /*36a00*/  BRA `(.L_x_3091) ;  /* 0xffffffd800007947 */ /* 0x000fec000383ffff */
.L_x_3095:
[----:B-1----:R1:W3:Y:S02]  /*36a10*/  SYNCS.PHASECHK.TRANS64.TRYWAIT P0, [R0+URZ+0x32420], R3 ;  /* 0x03242003000075a7 */ /* 0x0022e4000800017f */
[----:B---3--:R-:W-:Y:S05]  /*36a20*/  @!P0 NANOSLEEP.SYNCS 0x989680 ;  /* 0x009896800000895d */ /* 0x008fea0003900000 */
[----:B------:R-:W3:Y:S02]  /*36a30*/  @!P0 SYNCS.PHASECHK.TRANS64 P0, [R0+URZ+0x32420], R3 ;  /* 0x03242003000085a7 */ /* 0x000ee4000800007f */
[----:B---3--:R-:W-:Y:S05]  /*36a40*/  @!P0 BRA `(.L_x_3095) ;  /* 0xfffffffc00f08947 */ /* 0x008fea000383ffff */
[----:B------:R-:W-:Y:S05]  /*36a50*/  BRA `(.L_x_3213) ;  /* 0xffffffdc00707947 */ /* 0x000fea000383ffff */
.L_x_3096:
        /* <DEDUP_REMOVED lines=11> */
.L_x_3215:
[----:B------:R-:W-:Y:S05]  /*36b10*/  BSYNC B0 ;  /* 0x0000000000007941 */ /* 0x000fea0003800000 */
.L_x_3214:
[----:B------:R-:W-:Y:S05]  /*36b20*/  BRA `(.L_x_3216) ;  /* 0xffffffdc00547947 */ /* 0x000fea000383ffff */
.L_x_3097:
[----:B------:R-:W-:Y:S01]  /*36b30*/  BSSY B0, `(.L_x_3217) ;  /* 0x0000006000007945 */ /* 0x000fe20003800000 */
[----:B------:R-:W-:-:S07]  /*36b40*/  IMAD.MOV.U32 R15, RZ, RZ, -0x1 ;  /* 0xffffffffff0f7424 */ /* 0x000fce00078e00ff */
[----:B012---:R-:W-:Y:S05]  /*36b50*/  WARPSYNC.COLLECTIVE R15, `(.L_x_3218) ;  /* 0x000000000f0c7348 */ /* 0x007fea0003c00000 */
[----:B------:R-:W-:Y:S02]  /*36b60*/  ELECT P6, UR62, PT ;  /* 0x00000000003e782f */ /* 0x000fe400038c0000 */
[----:B------:R-:W-:Y:S01]  /*36b70*/  MOV R14, UR62 ;  /* 0x0000003e000e7c02 */ /* 0x000fe20008000f00 */
[----:B012---:R-:W-:Y:S10]  /*36b80*/  ENDCOLLECTIVE ;  /* 0x000000000000791b */ /* 0x007ff40003800000 */
.L_x_3218:
[----:B------:R-:W-:Y:S05]  /*36b90*/  BSYNC B0 ;  /* 0x0000000000007941 */ /* 0x000fea0003800000 */
.L_x_3217:
[----:B------:R-:W-:Y:S05]  /*36ba0*/  BRA `(.L_x_3219) ;  /* 0xffffffdc00487947 */ /* 0x000fea000383ffff */
.L_x_3099:
[----:B-1----:R1:W2:Y:S02]  /*36bb0*/  SYNCS.PHASECHK.TRANS64.TRYWAIT P0, [R6+URZ], R5 ;  /* 0x00000005060075a7 */ /* 0x0022a4000800017f */
[----:B--2---:R-:W-:Y:S05]  /*36bc0*/  @!P0 NANOSLEEP.SYNCS 0x989680 ;  /* 0x009896800000895d */ /* 0x004fea0003900000 */
[----:B------:R-:W2:Y:S02]  /*36bd0*/  @!P0 SYNCS.PHASECHK.TRANS64 P0, [R6+URZ], R5 ;  /* 0x00000005060085a7 */ /* 0x000ea4000800007f */
[----:B--2---:R-:W-:Y:S05]  /*36be0*/  @!P0 BRA `(.L_x_3099) ;  /* 0xfffffffc00f08947 */ /* 0x004fea000383ffff */
[----:B------:R-:W-:Y:S05]  /*36bf0*/  BRA `(.L_x_3220) ;  /* 0xffffffdc00847947 */ /* 0x000fea000383ffff */
.L_x_3100:
[----:B--2---:R2:W3:Y:S02]  /*36c00*/  SYNCS.PHASECHK.TRANS64.TRYWAIT P0, [R7+URZ], R2 ;  /* 0x00000002070075a7 */ /* 0x0044e4000800017f */
[----:B---3--:R-:W-:Y:S05]  /*36c10*/  @!P0 NANOSLEEP.SYNCS 0x989680 ;  /* 0x009896800000895d */ /* 0x008fea0003900000 */
[----:B------:R-:W3:Y:S02]  /*36c20*/  @!P0 SYNCS.PHASECHK.TRANS64 P0, [R7+URZ], R2 ;  /* 0x00000002070085a7 */ /* 0x000ee4000800007f */
[----:B---3--:R-:W-:Y:S05]  /*36c30*/  @!P0 BRA `(.L_x_3100) ;  /* 0xfffffffc00f08947 */ /* 0x008fea000383ffff */
[----:B------:R-:W-:Y:S05]  /*36c40*/  BRA `(.L_x_3221) ;  /* 0xffffffdc00787947 */ /* 0x000fea000383ffff */
.L_x_3102:
[----:B---3--:R3:W4:Y:S02]  /*36c50*/  SYNCS.PHASECHK.TRANS64.TRYWAIT P0, [R4+URZ], R5 ;  /* 0x00000005040075a7 */ /* 0x008724000800017f */
[----:B----4-:R-:W-:Y:S05]  /*36c60*/  @!P0 NANOSLEEP.SYNCS 0x989680 ;  /* 0x009896800000895d */ /* 0x010fea0003900000 */
[----:B------:R-:W4:Y:S02]  /*36c70*/  @!P0 SYNCS.PHASECHK.TRANS64 P0, [R4+URZ], R5 ;  /* 0x00000005040085a7 */ /* 0x000f24000800007f */
[----:B----4-:R-:W-:Y:S05]  /*36c80*/  @!P0 BRA `(.L_x_3102) ;  /* 0xfffffffc00f08947 */ /* 0x010fea000383ffff */
[----:B------:R-:W-:Y:S05]  /*36c90*/  BRA `(.L_x_3222) ;  /* 0xffffffdc00807947 */ /* 0x000fea000383ffff */
        .type           $_ZN7cutlass13device_kernelIN5flash11enable_sm90INS1_16FlashAttnFwdSm90INS1_25CollectiveMainloopFwdSm90ILi2EN4cute5tupleIJNS5_1CILi1EEES8_S8_EEENS6_IJNS7_ILi128EEENS7_ILi96EEENS7_ILi64EEEEEELi256ENS_10bfloat16_tEfNS_4arch4Sm90ELb0ELb1ELb1ELb1ELb0ELb1ELb1ELb1ELb0ELb0ELb0ELb0EEENS1_21CollectiveEpilogueFwdINS6_IJSA_NS7_ILi256EEESB_EEES9_SE_SG_Li256ELb1ELb0ELb0ELb0EEENS1_36VarlenDynamicPersistentTileSchedulerILi128ELi96ELi256ELi32ELb0ELb0ELb1ELb1ELb0ELb1EEEEEEEEEvNT_6ParamsE$_ZZN5flash25CollectiveMainloopFwdSm90ILi2EN4cute5tupleIJNS1_1CILi1EEES4_S4_EEENS2_IJNS3_ILi128EEENS3_ILi96EEENS3_ILi64EEEEEELi256EN7cutlass10bfloat16_tEfNSA_4arch4Sm90ELb0ELb1ELb1ELb1ELb0ELb1ELb1ELb1ELb0ELb0ELb0ELb0EE3mmaINS_16FlashAttnFwdSm90ISE_NS_21CollectiveEpilogueFwdINS2_IJS6_NS3_ILi256EEES7_EEES5_SB_SD_Li256ELb1ELb0ELb0ELb0EEENS_36VarlenDynamicPersistentTileSchedulerILi128ELi96ELi256ELi32ELb0ELb0ELb1ELb1ELb0ELb1EEEE13SharedStorageENS1_6TensorINS1_11ArrayEngineIfLm128EEENS1_6LayoutINS2_IJNS2_IJNS3_ILi2EEEST_NS3_ILi32EEEEEES4_S4_EEENS2_IJNS2_IJS4_ST_NS3_ILi4EEEEEENS3_ILi0EEESZ_EEEEEEENS_7SoftmaxILi2ELi0EEEEEbRKNSE_6ParamsENSA_25PipelineTmaAsyncNoClusterILi2ENSA_16PipelineTmaAsyncILi2EEEEES1B_RNSA_13PipelineStateILj2EEERT0_RT1_iRiRKNS_16SeqlenInfoQKNewKILb1ELb1EEENS2_IJiiiiEEERT_ENKUliT_T0_T1_E_clIZSF_ISO_S12_S14_EbS17_S1B_S1B_S1E_S1G_S1I_iS1J_S1N_S1O_S1Q_EUlRS1R_iE0_NS3_ILb1EEES1Y_EEDaiS1R_S1S_S1T_,@function
        .size           $_ZN7cutlass13device_kernelIN5flash11enable_sm90INS1_16FlashAttnFwdSm90INS1_25CollectiveMainloopFwdSm90ILi2EN4cute5tupleIJNS5_1CILi1EEES8_S8_EEENS6_IJNS7_ILi128EEENS7_ILi96EEENS7_ILi64EEEEEELi256ENS_10bfloat16_tEfNS_4arch4Sm90ELb0ELb1ELb1ELb1ELb0ELb1ELb1ELb1ELb0ELb0ELb0ELb0EEENS1_21CollectiveEpilogueFwdINS6_IJSA_NS7_ILi256EEESB_EEES9_SE_SG_Li256ELb1ELb0ELb0ELb0EEENS1_36VarlenDynamicPersistentTileSchedulerILi128ELi96ELi256ELi32ELb0ELb0ELb1ELb1ELb0ELb1EEEEEEEEEvNT_6ParamsE$_ZZN5flash25CollectiveMainloopFwdSm90ILi2EN4cute5tupleIJNS1_1CILi1EEES4_S4_EEENS2_IJNS3_ILi128EEENS3_ILi96EEENS3_ILi64EEEEEELi256EN7cutlass10bfloat16_tEfNSA_4arch4Sm90ELb0ELb1ELb1ELb1ELb0ELb1ELb1ELb1ELb0ELb0ELb0ELb0EE3mmaINS_16FlashAttnFwdSm90ISE_NS_21CollectiveEpilogueFwdINS2_IJS6_NS3_ILi256EEES7_EEES5_SB_SD_Li256ELb1ELb0ELb0ELb0EEENS_36VarlenDynamicPersistentTileSchedulerILi128ELi96ELi256ELi32ELb0ELb0ELb1ELb1ELb0ELb1EEEE13SharedStorageENS1_6TensorINS1_11ArrayEngineIfLm128EEENS1_6LayoutINS2_IJNS2_IJNS3_ILi2EEEST_NS3_ILi32EEEEEES4_S4_EEENS2_IJNS2_IJS4_ST_NS3_ILi4EEEEEENS3_ILi0EEESZ_EEEEEEENS_7SoftmaxILi2ELi0EEEEEbRKNSE_6ParamsENSA_25PipelineTmaAsyncNoClusterILi2ENSA_16PipelineTmaAsyncILi2EEEEES1B_RNSA_13PipelineStateILj2EEERT0_RT1_iRiRKNS_16SeqlenInfoQKNewKILb1ELb1EEENS2_IJiiiiEEERT_ENKUliT_T0_T1_E_clIZSF_ISO_S12_S14_EbS17_S1B_S1B_S1E_S1G_S1I_iS1J_S1N_S1O_S1Q_EUlRS1R_iE0_NS3_ILb1EEES1Y_EEDaiS1R_S1S_S1T_,(.L_x_4727 - $_ZN7cutlass13device_kernelIN5flash11enable_sm90INS1_16FlashAttnFwdSm90INS1_25CollectiveMainloopFwdSm90ILi2EN4cute5tupleIJNS5_1CILi1EEES8_S8_EEENS6_IJNS7_ILi128EEENS7_ILi96EEENS7_ILi64EEEEEELi256ENS_10bfloat16_tEfNS_4arch4Sm90ELb0ELb1ELb1ELb1ELb0ELb1ELb1ELb1ELb0ELb0ELb0ELb0EEENS1_21CollectiveEpilogueFwdINS6_IJSA_NS7_ILi256EEESB_EEES9_SE_SG_Li256ELb1ELb0ELb0ELb0EEENS1_36VarlenDynamicPersistentTileSchedulerILi128ELi96ELi256ELi32ELb0ELb0ELb1ELb1ELb0ELb1EEEEEEEEEvNT_6ParamsE$_ZZN5flash25CollectiveMainloopFwdSm90ILi2EN4cute5tupleIJNS1_1CILi1EEES4_S4_EEENS2_IJNS3_ILi128EEENS3_ILi96EEENS3_ILi64EEEEEELi256EN7cutlass10bfloat16_tEfNSA_4arch4Sm90ELb0ELb1ELb1ELb1ELb0ELb1ELb1ELb1ELb0ELb0ELb0ELb0EE3mmaINS_16FlashAttnFwdSm90ISE_NS_21CollectiveEpilogueFwdINS2_IJS6_NS3_ILi256EEES7_EEES5_SB_SD_Li256ELb1ELb0ELb0ELb0EEENS_36VarlenDynamicPersistentTileSchedulerILi128ELi96ELi256ELi32ELb0ELb0ELb1ELb1ELb0ELb1EEEE13SharedStorageENS1_6TensorINS1_11ArrayEngineIfLm128EEENS1_6LayoutINS2_IJNS2_IJNS3_ILi2EEEST_NS3_ILi32EEEEEES4_S4_EEENS2_IJNS2_IJS4_ST_NS3_ILi4EEEEEENS3_ILi0EEESZ_EEEEEEENS_7SoftmaxILi2ELi0EEEEEbRKNSE_6ParamsENSA_25PipelineTmaAsyncNoClusterILi2ENSA_16PipelineTmaAsyncILi2EEEEES1B_RNSA_13PipelineStateILj2EEERT0_RT1_iRiRKNS_16SeqlenInfoQKNewKILb1ELb1EEENS2_IJiiiiEEERT_ENKUliT_T0_T1_E_clIZSF_ISO_S12_S14_EbS17_S1B_S1B_S1E_S1G_S1I_iS1J_S1N_S1O_S1Q_EUlRS1R_iE0_NS3_ILb1EEES1Y_EEDaiS1R_S1S_S1T_)
$_ZN7cutlass13device_kernelIN5flash11enable_sm90INS1_16FlashAttnFwdSm90INS1_25CollectiveMainloopFwdSm90ILi2EN4cute5tupleIJNS5_1CILi1EEES8_S8_EEENS6_IJNS7_ILi128EEENS7_ILi96EEENS7_ILi64EEEEEELi256ENS_10bfloat16_tEfNS_4arch4Sm90ELb0ELb1ELb1ELb1ELb0ELb1ELb1ELb1ELb0ELb0ELb0ELb0EEENS1_21CollectiveEpilogueFwdINS6_IJSA_NS7_ILi256EEESB_EEES9_SE_SG_Li256ELb1ELb0ELb0ELb0EEENS1_36VarlenDynamicPersistentTileSchedulerILi128ELi96ELi256ELi32ELb0ELb0ELb1ELb1ELb0ELb1EEEEEEEEEvNT_6ParamsE$_ZZN5flash25CollectiveMainloopFwdSm90ILi2EN4cute5tupleIJNS1_1CILi1EEES4_S4_EEENS2_IJNS3_ILi128EEENS3_ILi96EEENS3_ILi64EEEEEELi256EN7cutlass10bfloat16_tEfNSA_4arch4Sm90ELb0ELb1ELb1ELb1ELb0ELb1ELb1ELb1ELb0ELb0ELb0ELb0EE3mmaINS_16FlashAttnFwdSm90ISE_NS_21CollectiveEpilogueFwdINS2_IJS6_NS3_ILi256EEES7_EEES5_SB_SD_Li256ELb1ELb0ELb0ELb0EEENS_36VarlenDynamicPersistentTileSchedulerILi128ELi96ELi256ELi32ELb0ELb0ELb1ELb1ELb0ELb1EEEE13SharedStorageENS1_6TensorINS1_11ArrayEngineIfLm128EEENS1_6LayoutINS2_IJNS2_IJNS3_ILi2EEEST_NS3_ILi32EEEEEES4_S4_EEENS2_IJNS2_IJS4_ST_NS3_ILi4EEEEEENS3_ILi0EEESZ_EEEEEEENS_7SoftmaxILi2ELi0EEEEEbRKNSE_6ParamsENSA_25PipelineTmaAsyncNoClusterILi2ENSA_16PipelineTmaAsyncILi2EEEEES1B_RNSA_13PipelineStateILj2EEERT0_RT1_iRiRKNS_16SeqlenInfoQKNewKILb1ELb1EEENS2_IJiiiiEEERT_ENKUliT_T0_T1_E_clIZSF_ISO_S12_S14_EbS17_S1B_S1B_S1E_S1G_S1I_iS1J_S1N_S1O_S1Q_EUlRS1R_iE0_NS3_ILb1EEES1Y_EEDaiS1R_S1S_S1T_:
[----:B------:R-:W-:Y:S01]  /*36ca0*/  R2UR UR5, R3 ;  /* 0x00000000030572ca */ /* 0x000fe200000e0000 */
[----:B------:R-:W-:-:S12]  /*36cb0*/  ULDC UR4, c[0x0][0x20] ;  /* 0x0000080000047ab9 */ /* 0x000fd80000000800 */
[----:B------:R-:W-:-:S09]  /*36cc0*/  UIADD3 UR4, -UR4, UR5, URZ ;  /* 0x0000000504047290 */ /* 0x000fd2000fffe13f */
[----:B------:R-:W2:Y:S04]  /*36cd0*/  LDL.64 R6, [UR4+0x18] ;  /* 0x00001804ff067983 */ /* 0x000ea80008100a00 */
[----:B------:R-:W3:Y:S01]  /*36ce0*/  LDL.64 R4, [UR4] ;  /* 0x00000004ff047983 */ /* 0x000ee20008100a00 */
[----:B------:R-:W-:-:S03]  /*36cf0*/  ULDC.64 UR6, c[0x0][0x208] ;  /* 0x0000820000067ab9 */ /* 0x000fc60000000a00 */
[----:B--2---:R-:W2:Y:S04]  /*36d00*/  LD.E R8, desc[UR6][R6.64+0x1c] ;  /* 0x00001c0606087980 */ /* 0x004ea8000c101900 */
[----:B---3--:R0:W5:Y:S04]  /*36d10*/  LD.E R3, desc[UR6][R4.64] ;  /* 0x0000000604037980 */ /* 0x008168000c101900 */
[----:B------:R0:W5:Y:S01]  /*36d20*/  LD.E R10, desc[UR6][R4.64+0x4] ;  /* 0x00000406040a7980 */ /* 0x000162000c101900 */
[----:B------:R-:W-:Y:S01]  /*36d30*/  BSSY B1, `(.L_x_3223) ;  /* 0x0000005000017945 */ /* 0x000fe20003800000 */
[----:B--2---:R-:W-:-:S04]  /*36d40*/  LOP3.LUT R8, R8, 0x1, RZ, 0xfc, !PT ;  /* 0x0000000108087812 */ /* 0x004fc800078efcff */
[----:B------:R-:W-:-:S13]  /*36d50*/  ISETP.NE.AND P0, PT, R8, 0x3, PT ;  /* 0x000000030800780c */ /* 0x000fda0003f05270 */
[----:B0-----:R-:W-:Y:S05]  /*36d60*/  @!P0 BRA `(.L_x_3224) ;  /* 0x0000000000048947 */ /* 0x001fea0003800000 */
[----:B------:R-:W-:Y:S01]  /*36d70*/  BPT.TRAP 0x1 ;  /* 0x000000040000795c */ /* 0x000fe20000300000 */
.L_x_3224:
[----:B------:R-:W-:Y:S05]  /*36d80*/  BSYNC B1 ;  /* 0x0000000000017941 */ /* 0x000fea0003800000 */
.L_x_3223:
        /* <DEDUP_REMOVED lines=13> */
.L_x_3226:
[----:B------:R-:W-:Y:S05]  /*36e60*/  BSYNC B1 ;  /* 0x0000000000017941 */ /* 0x000fea0003800000 */
.L_x_3225:
        /* <DEDUP_REMOVED lines=8> */
.L_x_3228:
[----:B------:R-:W-:Y:S05]  /*36ef0*/  BSYNC B1 ;  /* 0x0000000000017941 */ /* 0x000fea0003800000 */
.L_x_3227:
[----:B0----5:R-:W2:Y:S04]  /*36f00*/  LDL.64 R8, [UR4] ;  /* 0x00000004ff087983 */ /* 0x021ea80008100a00 */
[----:B------:R-:W3:Y:S04]  /*36f10*/  LDL.64 R6, [UR4+0x28] ;  /* 0x00002804ff067983 */ /* 0x000ee80008100a00 */
[----:B------:R-:W4:Y:S04]  /*36f20*/  LDL.64 R4, [UR4+0x20] ;  /* 0x00002004ff047983 */ /* 0x000f280008100a00 */
[----:B------:R-:W4:Y:S04]  /*36f30*/  LDL.64 R10, [UR4+0x8] ;  /* 0x00000804ff0a7983 */ /* 0x000f280008100a00 */
[----:B--2---:R-:W2:Y:S04]  /*36f40*/  LD.E R9, desc[UR6][R8.64] ;  /* 0x0000000608097980 */ /* 0x004ea8000c101900 */
[----:B---3--:R-:W2:Y:S01]  /*36f50*/  LD.E.64 R12, desc[UR6][R6.64] ;  /* 0x00000006060c7980 */ /* 0x008ea2000c101b00 */
[----:B------:R-:W-:Y:S05]  /*36f60*/  WARPSYNC.ALL ;  /* 0x0000000000007948 */ /* 0x000fea0003800000 */
[----:B----4-:R0:W-:Y:S04]  /*36f70*/  ST.E desc[UR6][R10.64], RZ ;  /* 0x000000ff0a007985 */ /* 0x0101e8000c101906 */
[----:B------:R-:W3:Y:S01]  /*36f80*/  LD.E.64 R6, desc[UR6][R4.64] ;  /* 0x0000000604067980 */ /* 0x000ee2000c101b00 */
[----:B--2---:R-:W-:Y:S01]  /*36f90*/  IMAD R8, R9, 0x300, R12 ;  /* 0x0000030009087824 */ /* 0x004fe200078e020c */
[----:B------:R-:W-:Y:S01]  /*36fa0*/  WARPGROUP.ARRIVE ;  /* 0x00000000000079c5 */ /* 0x000fe20000000000 */
[----:B------:R-:W-:-:S02]  /*36fb0*/  IMAD.MOV.U32 R9, RZ, RZ, R13 ;  /* 0x000000ffff097224 */ /* 0x000fc400078e000d */
[----:B------:R-:W-:Y:S01]  /*36fc0*/  IMAD.MOV.U32 R211, RZ, RZ, 0x1 ;  /* 0x00000001ffd37424 */ /* 0x000fe200078e00ff */
        /* <DEDUP_REMOVED lines=10> */
[----:B------:R-:W-:-:S03]  /*37070*/  WARPGROUP.ARRIVE ;  /* 0x00000000000079c5 */ /* 0x000fc60000000000 */
        /* <DEDUP_REMOVED lines=21> */
[----:B------:R-:W-:-:S03]  /*371d0*/  IMAD.MOV.U32 R9, RZ, RZ, R13 ;  /* 0x000000ffff097224 */ /* 0x000fc600078e000d */
        /* <DEDUP_REMOVED lines=8> */
[----:B------:R-:W2:Y:S04]  /*37260*/  LDL.64 R6, [UR4+0x38] ;  /* 0x00003804ff067983 */ /* 0x000ea80008100a00 */
[----:B------:R-:W3:Y:S04]  /*37270*/  LDL.64 R4, [UR4+0x30] ;  /* 0x00003004ff047983 */ /* 0x000ee80008100a00 */
[----:B--2---:R-:W2:Y:S01]  /*37280*/  LD.E R6, desc[UR6][R6.64] ;  /* 0x0000000606067980 */ /* 0x004ea2000c101900 */
[----:B---3--:R-:W-:Y:S01]  /*37290*/  MOV R4, R4 ;  /* 0x0000000400047202 */ /* 0x008fe20000000f00 */
[----:B------:R-:W-:Y:S01]  /*372a0*/  BSSY B1, `(.L_x_3230) ;  /* 0x0000007000017945 */ /* 0x000fe20003800000 */
[----:B--2---:R-:W-:-:S04]  /*372b0*/  LEA.HI R3, R6, R6, RZ, 0x1 ;  /* 0x0000000606037211 */ /* 0x004fc800078f08ff */
[----:B------:R-:W-:-:S05]  /*372c0*/  LOP3.LUT R3, R3, 0xfffffffe, RZ, 0xc0, !PT ;  /* 0xfffffffe03037812 */ /* 0x000fca00078ec0ff */
[----:B------:R-:W-:-:S05]  /*372d0*/  IMAD.IADD R3, R6, 0x1, -R3 ;  /* 0x0000000106037824 */ /* 0x000fca00078e0a03 */
[----:B------:R-:W-:-:S04]  /*372e0*/  SHF.L.U32 R3, R3, 0x1f, RZ ;  /* 0x0000001f03037819 */ /* 0x000fc800000006ff */
[----:B------:R-:W1:Y:S02]  /*372f0*/  SYNCS.PHASECHK.TRANS64.TRYWAIT P0, [R4+URZ+0x32410], R3 ;  /* 0x03241003040075a7 */ /* 0x000e64000800017f */
[----:B01----:R-:W-:Y:S05]  /*37300*/  @!P0 BRA `(.L_x_3231) ;  /* 0x000000b000f08947 */ /* 0x003fea0003800000 */
.L_x_3254:
[----:B------:R-:W-:Y:S05]  /*37310*/  BSYNC B1 ;  /* 0x0000000000017941 */ /* 0x000fea0003800000 */
.L_x_3230:
[----:B------:R-:W2:Y:S04]  /*37320*/  LDL.64 R6, [UR4+0x40] ;  /* 0x00004004ff067983 */ /* 0x000ea80008100a00 */
[----:B0-----:R-:W3:Y:S04]  /*37330*/  LDL.64 R4, [UR4] ;  /* 0x00000004ff047983 */ /* 0x001ee80008100a00 */
        /* <DEDUP_REMOVED lines=8> */
.L_x_3233:
[----:B------:R-:W-:Y:S05]  /*373c0*/  BSYNC B1 ;  /* 0x0000000000017941 */ /* 0x000fea0003800000 */
.L_x_3232:
        /* <DEDUP_REMOVED lines=13> */
.L_x_3235:
[----:B------:R-:W-:Y:S05]  /*374a0*/  BSYNC B1 ;  /* 0x0000000000017941 */ /* 0x000fea0003800000 */
.L_x_3234:
        /* <DEDUP_REMOVED lines=8> */
.L_x_3237:
[----:B------:R-:W-:Y:S05]  /*37530*/  BSYNC B1 ;  /* 0x0000000000017941 */ /* 0x000fea0003800000 */
.L_x_3236:
[----:B------:R-:W2:Y:S04]  /*37540*/  LDL.64 R10, [UR4] ;  /* 0x00000004ff0a7983 */ /* 0x000ea80008100a00 */
[----:B0----5:R-:W3:Y:S04]  /*37550*/  LDL.64 R8, [UR4+0x58] ;  /* 0x00005804ff087983 */ /* 0x021ee80008100a00 */
[----:B------:R-:W4:Y:S04]  /*37560*/  LDL.64 R4, [UR4+0x48] ;  /* 0x00004804ff047983 */ /* 0x000f280008100a00 */
[----:B------:R-:W3:Y:S04]  /*37570*/  LDL.64 R6, [UR4+0x50] ;  /* 0x00005004ff067983 */ /* 0x000ee80008100a00 */
[----:B------:R-:W3:Y:S04]  /*37580*/  LDL.LU R18, [R1+0x470] ;  /* 0x0004700001127983 */ /* 0x000ee80000300800 */
[----:B--2---:R-:W2:Y:S04]  /*37590*/  LD.E R15, desc[UR6][R10.64] ;  /* 0x000000060a0f7980 */ /* 0x004ea8000c101900 */
[----:B----4-:R-:W4:Y:S04]  /*375a0*/  LD.E R3, desc[UR6][R4.64] ;  /* 0x0000000604037980 */ /* 0x010f28000c101900 */
[----:B---3--:R-:W2:Y:S04]  /*375b0*/  LD.E.64 R10, desc[UR6][R8.64] ;  /* 0x00000006080a7980 */ /* 0x008ea8000c101b00 */
[----:B------:R-:W3:Y:S01]  /*375c0*/  LD.E.64 R12, desc[UR6][R6.64] ;  /* 0x00000006060c7980 */ /* 0x000ee2000c101b00 */
[----:B------:R-:W-:Y:S05]  /*375d0*/  WARPSYNC.ALL ;  /* 0x0000000000007948 */ /* 0x000fea0003800000 */
[----:B------:R-:W-:Y:S01]  /*375e0*/  WARPGROUP.ARRIVE ;  /* 0x00000000000079c5 */ /* 0x000fe20000000000 */
[----:B----4-:R-:W-:Y:S01]  /*375f0*/  ISETP.NE.U32.AND P0, PT, R3, RZ, PT ;  /* 0x000000ff0300720c */ /* 0x010fe20003f05070 */
[----:B--2---:R-:W-:-:S02]  /*37600*/  IMAD R14, R15, 0xc00, R10 ;  /* 0x00000c000f0e7824 */ /* 0x004fc400078e020a */
[----:B------:R-:W-:Y:S01]  /*37610*/  IMAD.MOV.U32 R15, RZ, RZ, R11 ;  /* 0x000000ffff0f7224 */ /* 0x000fe200078e000b */
[----:B---3--:R-:W-:Y:S02]  /*37620*/  R2UR UR8, R12 ;  /* 0x000000000c0872ca */ /* 0x008fe400000e0000 */
[----:B------:R-:W-:Y:S02]  /*37630*/  R2UR UR9, R13 ;  /* 0x000000000d0972ca */ /* 0x000fe400000e0000 */
[----:B------:R-:W-:Y:S02]  /*37640*/  R2UR UR10, R14 ;  /* 0x000000000e0a72ca */ /* 0x000fe400000e0000 */
[----:B------:R-:W-:-:S03]  /*37650*/  R2UR UR11, R15 ;  /* 0x000000000f0b72ca */ /* 0x000fc600000e0000 */
[----:B------:R-:W-:-:S10]  /*37660*/  VOTEU.ANY UP0, P0 ;  /* 0x00000000003f7886 */ /* 0x000fd40000000100 */
[----:B------:R-:W-:Y:S03]  /*37670*/  HGMMA.64x96x16.F32.BF16 R24, gdesc[UR8], R24, UP0, gsb0 ;  /* 0x01600000081879f0 */ /* 0x000fe6000b801818 */
[----:B------:R-:W-:Y:S02]  /*37680*/  WARPGROUP.DEPBAR.LE gsb0, 0x0 ;  /* 0x00008000000079c5 */ /* 0x000fe40000010000 */
[----:B------:R-:W-:Y:S04]  /*37690*/  ST.E desc[UR6][R4.64], R211 ;  /* 0x000000d304007985 */ /* 0x000fe8000c101906 */
[----:B------:R-:W2:Y:S01]  /*376a0*/  LD.E.64 R8, desc[UR6][R6.64] ;  /* 0x0000000606087980 */ /* 0x000ea2000c101b00 */
[----:B------:R-:W-:Y:S01]  /*376b0*/  VIADD R10, R14, 0x2 ;  /* 0x000000020e0a7836 */ /* 0x000fe20000000000 */
[----:B------:R-:W-:-:S04]  /*376c0*/  R2UR UR11, R11 ;  /* 0x000000000b0b72ca */ /* 0x000fc800000e0000 */
[----:B------:R-:W-:Y:S01]  /*376d0*/  R2UR UR10, R10 ;  /* 0x000000000a0a72ca */ /* 0x000fe200000e0000 */
[----:B------:R-:W-:Y:S01]  /*376e0*/  WARPGROUP.ARRIVE ;  /* 0x00000000000079c5 */ /* 0x000fe20000000000 */
        /* <DEDUP_REMOVED lines=153> */
[----:B------:R-:W-:-:S06]  /*38080*/  WARPGROUP.ARRIVE ;  /* 0x00000000000079c5 */ /* 0x000fcc0000000000 */
[----:B------:R-:W0:Y:S02]  /*38090*/  S2R R215, SR_TID.X ;  /* 0x0000000000d77919 */ /* 0x000e240000002100 */
[----:B0-----:R-:W-:Y:S01]  /*380a0*/  LOP3.LUT P1, RZ, R215, 0x7f, RZ, 0xc0, !PT ;  /* 0x0000007fd7ff7812 */ /* 0x001fe2000782c0ff */
[----:B--2---:R-:W-:Y:S01]  /*380b0*/  VIADD R8, R8, 0xc06 ;  /* 0x00000c0608087836 */ /* 0x004fe20000000000 */
[----:B------:R-:W-:-:S04]  /*380c0*/  R2UR UR9, R9 ;  /* 0x00000000090972ca */ /* 0x000fc800000e0000 */
[----:B------:R-:W-:-:S13]  /*380d0*/  R2UR UR8, R8 ;  /* 0x00000000080872ca */ /* 0x000fda00000e0000 */
[----:B------:R-:W-:Y:S03]  /*380e0*/  HGMMA.64x96x16.F32.BF16 R24, gdesc[UR8], R24, gsb0 ;  /* 0x01600000081879f0 */ /* 0x000fe60008001818 */
[----:B------:R-:W-:Y:S02]  /*380f0*/  WARPGROUP.DEPBAR.LE gsb0, 0x0 ;  /* 0x00008000000079c5 */ /* 0x000fe40000010000 */
[----:B------:R0:W-:Y:S04]  /*38100*/  ST.E desc[UR6][R4.64], R211 ;  /* 0x000000d304007985 */ /* 0x0001e8000c101906 */
[----:B------:R-:W2:Y:S04]  /*38110*/  @!P1 LDL.64 R6, [UR4+0x18] ;  /* 0x00001804ff069983 */ /* 0x000ea80008100a00 */
[----:B------:R-:W3:Y:S01]  /*38120*/  @!P1 LDL.64 R8, [UR4] ;  /* 0x00000004ff089983 */ /* 0x000ee20008100a00 */
[----:B------:R-:W-:-:S04]  /*38130*/  SHF.R.U32.HI R3, RZ, 0x7, R215 ;  /* 0x00000007ff037819 */ /* 0x000fc800000116d7 */
[----:B------:R-:W-:-:S05]  /*38140*/  IADD3 R3, -R3, 0xb, RZ ;  /* 0x0000000b03037810 */ /* 0x000fca0007ffe1ff */
[----:B------:R1:W-:Y:S06]  /*38150*/  BAR.ARV R3, 0x100 ;  /* 0x000400030000751d */ /* 0x0003ec0000002000 */
[----:B--2---:R-:W2:Y:S04]  /*38160*/  @!P1 LD.E.64 R6, desc[UR6][R6.64+0x30] ;  /* 0x0000300606069980 */ /* 0x004ea8000c101b00 */
[----:B---3--:R-:W3:Y:S01]  /*38170*/  @!P1 LD.E R8, desc[UR6][R8.64] ;  /* 0x0000000608089980 */ /* 0x008ee2000c101900 */
[----:B--2---:R-:W-:-:S05]  /*38180*/  @!P1 MOV R11, R6 ;  /* 0x00000006000b9202 */ /* 0x004fca0000000f00 */
[----:B---3--:R-:W-:-:S05]  /*38190*/  @!P1 IMAD R10, R8, 0x8, R11 ;  /* 0x00000008080a9824 */ /* 0x008fca00078e020b */
[----:B------:R-:W-:-:S04]  /*381a0*/  @!P1 PRMT R10, RZ, 0x654, R10 ;  /* 0x00000654ff0a9816 */ /* 0x000fc8000000000a */
[----:B------:R2:W-:Y:S02]  /*381b0*/  @!P1 SYNCS.ARRIVE.TRANS64.RED.A1T0 RZ, [R10+URZ], RZ ;  /* 0x000000ff0aff99a7 */ /* 0x0005e4000810043f */
[----:B--2---:R-:W2:Y:S01]  /*381c0*/  LDL.64 R10, [UR4+0x68] ;  /* 0x00006804ff0a7983 */ /* 0x004ea20008100a00 */
[----:B------:R-:W-:-:S05]  /*381d0*/  IMAD.MOV.U32 R74, RZ, RZ, R72 ;  /* 0x000000ffff4a7224 */ /* 0x000fca00078e0048 */
[----:B------:R-:W3:Y:S04]  /*381e0*/  LD.E R76, desc[UR6][R74.64] ;  /* 0x000000064a4c7980 */ /* 0x000ee8000c101900 */
[----:B--2---:R-:W2:Y:S01]  /*381f0*/  LD.E.64 R10, desc[UR6][R10.64] ;  /* 0x000000060a0a7980 */ /* 0x004ea2000c101b00 */
[----:B------:R-:W-:-:S03]  /*38200*/  IMAD.MOV.U32 R72, RZ, RZ, R2 ;  /* 0x000000ffff487224 */ /* 0x000fc600078e0002 */
[----:B0-----:R-:W4:Y:S04]  /*38210*/  LD.E R5, desc[UR6][R74.64+0x8] ;  /* 0x000008064a057980 */ /* 0x001f28000c101900 */
[----:B------:R0:W4:Y:S04]  /*38220*/  LD.E R73, desc[UR6][R72.64] ;  /* 0x0000000648497980 */ /* 0x000128000c101900 */
[----:B-1----:R-:W3:Y:S04]  /*38230*/  LD.E R3, desc[UR6][R74.64+0x18] ;  /* 0x000018064a037980 */ /* 0x002ee8000c101900 */
[----:B------:R-:W4:Y:S04]  /*38240*/  LD.E R4, desc[UR6][R74.64+0x4] ;  /* 0x000004064a047980 */ /* 0x000f28000c101900 */
[----:B------:R-:W4:Y:S04]  /*38250*/  LD.E R77, desc[UR6][R74.64+0xc] ;  /* 0x00000c064a4d7980 */ /* 0x000f28000c101900 */
[----:B------:R-:W4:Y:S04]  /*38260*/  LD.E R78, desc[UR6][R74.64+0x10] ;  /* 0x000010064a4e7980 */ /* 0x000f28000c101900 */
[----:B------:R-:W4:Y:S04]  /*38270*/  LD.E R79, desc[UR6][R74.64+0x14] ;  /* 0x000014064a4f7980 */ /* 0x000f28000c101900 */
[----:B--2---:R-:W2:Y:S01]  /*38280*/  LD.E R15, desc[UR6][R10.64] ;  /* 0x000000060a0f7980 */ /* 0x004ea2000c101900 */
[----:B------:R-:W-:-:S04]  /*38290*/  LOP3.LUT R18, R18, 0xfff7ffff, RZ, 0xc0, !PT ;  /* 0xfff7ffff12127812 */ /* 0x000fc800078ec0ff */
[----:B------:R-:W-:-:S05]  /*382a0*/  @P1 LOP3.LUT R18, R18, 0x80000, RZ, 0xfc, !PT ;  /* 0x0008000012121812 */ /* 0x000fca00078efcff */
[----:B------:R1:W-:Y:S01]  /*382b0*/  STL [R1+0x470], R18 ;  /* 0x0004701201007387 */ /* 0x0003e20000100800 */
[----:B---3--:R-:W-:Y:S01]  /*382c0*/  ISETP.GE.AND P0, PT, R3, 0x1, PT ;  /* 0x000000010300780c */ /* 0x008fe20003f06270 */
[----:B------:R-:W-:Y:S01]  /*382d0*/  BSSY B1, `(.L_x_3239) ;  /* 0x000009d000017945 */ /* 0x000fe20003800000 */
[----:B----4-:R-:W-:Y:S02]  /*382e0*/  IMAD R79, R0, -0x60, R79 ;  /* 0xffffffa0004f7824 */ /* 0x010fe400078e024f */
[-C--:B--2---:R-:W-:Y:S01]  /*382f0*/  FMUL.FTZ R9, R31, R15.reuse ;  /* 0x0000000f1f097220 */ /* 0x084fe20000410000 */
[----:B------:R-:W-:Y:S01]  /*38300*/  SHF.R.S32.HI R31, RZ, 0x1f, R76 ;  /* 0x0000001fff1f7819 */ /* 0x000fe2000001144c */
[----:B------:R-:W-:-:S03]  /*38310*/  FMUL.FTZ R33, R33, R15 ;  /* 0x0000000f21217220 */ /* 0x000fc60000410000 */
[----:B------:R-:W-:Y:S01]  /*38320*/  LEA.HI R31, R31, R76, RZ, 0x7 ;  /* 0x0000004c1f1f7211 */ /* 0x000fe200078f38ff */
[----:B------:R2:W3:Y:S01]  /*38330*/  MUFU.TANH R82, R33 ;  /* 0x0000002100527308 */ /* 0x0004e20000002400 */
[----:B------:R-:W-:Y:S02]  /*38340*/  FMUL.FTZ R32, R32, R15 ;  /* 0x0000000f20207220 */ /* 0x000fe40000410000 */
[----:B--2---:R-:W-:-:S05]  /*38350*/  LOP3.LUT R33, R31, 0xffffff80, RZ, 0xc0, !PT ;  /* 0xffffff801f217812 */ /* 0x004fca00078ec0ff */
[----:B------:R2:W4:Y:S01]  /*38360*/  MUFU.TANH R81, R32 ;  /* 0x0000002000517308 */ /* 0x0005220000002400 */
[----:B------:R-:W-:Y:S02]  /*38370*/  IMAD.IADD R33, R76, 0x1, -R33 ;  /* 0x000000014c217824 */ /* 0x000fe400078e0a21 */
[----:B------:R-:W-:-:S03]  /*38380*/  FMUL.FTZ R37, R37, R15 ;  /* 0x0000000f25257220 */ /* 0x000fc60000410000 */
[----:B--2---:R-:W-:Y:S02]  /*38390*/  SHF.R.S32.HI R32, RZ, 0x1f, R33 ;  /* 0x0000001fff207819 */ /* 0x004fe40000011421 */
[----:B------:R2:W0:Y:S01]  /*383a0*/  MUFU.TANH R84, R37 ;  /* 0x0000002500547308 */ /* 0x0004220000002400 */
[-C--:B------:R-:W-:Y:S01]  /*383b0*/  FMUL.FTZ R8, R30, R15.reuse ;  /* 0x0000000f1e087220 */ /* 0x080fe20000410000 */
[----:B------:R-:W-:Y:S01]  /*383c0*/  SHF.R.S32.HI R30, RZ, 0x7, R31 ;  /* 0x00000007ff1e7819 */ /* 0x000fe2000001141f */
[-C--:B------:R-:W-:Y:S01]  /*383d0*/  FMUL.FTZ R12, R38, R15.reuse ;  /* 0x0000000f260c7220 */ /* 0x080fe20000410000 */
[----:B------:R-:W-:Y:S01]  /*383e0*/  FMUL.FTZ R13, R39, R15 ;  /* 0x0000000f270d7220 */ /* 0x000fe20000410000 */
[----:B--2---:R-:W-:Y:S02]  /*383f0*/  LEA.HI R37, R32, R33, RZ, 0x2 ;  /* 0x0000002120257211 */ /* 0x004fe400078f10ff */
[----:B------:R-:W-:Y:S02]  /*38400*/  LEA.HI R31, R31, R30, RZ, 0x1 ;  /* 0x0000001e1f1f7211 */ /* 0x000fe400078f08ff */
[----:B------:R-:W-:-:S02]  /*38410*/  SHF.R.S32.HI R38, RZ, 0x2, R37 ;  /* 0x00000002ff267819 */ /* 0x000fc40000011425 */
[----:B------:R-:W-:Y:S02]  /*38420*/  SHF.R.S32.HI R39, RZ, 0x1f, R37 ;  /* 0x0000001fff277819 */ /* 0x000fe40000011425 */
[----:B------:R-:W-:Y:S02]  /*38430*/  LEA.HI R32, R32, R33, RZ, 0x5 ;  /* 0x0000002120207211 */ /* 0x000fe400078f28ff */
[----:B------:R-:W-:Y:S02]  /*38440*/  LEA.HI R39, R39, R38, RZ, 0x3 ;  /* 0x0000002627277211 */ /* 0x000fe400078f18ff */
[----:B------:R-:W-:Y:S01]  /*38450*/  LOP3.LUT R31, R31, 0x3fffffe, RZ, 0xc0, !PT ;  /* 0x03fffffe1f1f7812 */ /* 0x000fe200078ec0ff */
[-C--:B------:R-:W-:Y:S01]  /*38460*/  FMUL.FTZ R28, R28, R15.reuse ;  /* 0x0000000f1c1c7220 */ /* 0x080fe20000410000 */
[-C--:B------:R-:W-:Y:S01]  /*38470*/  FMUL.FTZ R29, R29, R15.reuse ;  /* 0x0000000f1d1d7220 */ /* 0x080fe20000410000 */
[----:B------:R-:W-:Y:S01]  /*38480*/  FMUL.FTZ R36, R36, R15 ;  /* 0x0000000f24247220 */ /* 0x000fe20000410000 */
[----:B------:R-:W-:-:S02]  /*38490*/  SHF.R.S32.HI R32, RZ, 0x5, R32 ;  /* 0x00000005ff207819 */ /* 0x000fc40000011420 */
[----:B------:R-:W-:Y:S01]  /*384a0*/  LOP3.LUT R39, R39, 0xfffffff8, RZ, 0xc0, !PT ;  /* 0xfffffff827277812 */ /* 0x000fe200078ec0ff */
[----:B------:R-:W-:Y:S01]  /*384b0*/  IMAD.IADD R31, R30, 0x1, -R31 ;  /* 0x000000011e1f7824 */ /* 0x000fe200078e0a1f */
[----:B------:R-:W-:Y:S01]  /*384c0*/  LOP3.LUT R30, R37, 0x7ffffffc, RZ, 0xc0, !PT ;  /* 0x7ffffffc251e7812 */ /* 0x000fe200078ec0ff */
[-C--:B------:R-:W-:Y:S01]  /*384d0*/  FMUL.FTZ R7, R24, R15.reuse ;  /* 0x0000000f18077220 */ /* 0x080fe20000410000 */
[-C--:B------:R-:W-:Y:S01]  /*384e0*/  FMUL.FTZ R14, R25, R15.reuse ;  /* 0x0000000f190e7220 */ /* 0x080fe20000410000 */
[-C--:B------:R-:W-:Y:S01]  /*384f0*/  FMUL.FTZ R2, R26, R15.reuse ;  /* 0x0000000f1a027220 */ /* 0x080fe20000410000 */
[-C--:B------:R-:W-:Y:S01]  /*38500*/  FMUL.FTZ R6, R27, R15.reuse ;  /* 0x0000000f1b067220 */ /* 0x080fe20000410000 */
[----:B0-----:R-:W0:Y:S01]  /*38510*/  MUFU.TANH R72, R28 ;  /* 0x0000001c00487308 */ /* 0x001e220000002400 */
[-C--:B------:R-:W-:Y:S01]  /*38520*/  FMUL.FTZ R10, R34, R15.reuse ;  /* 0x0000000f220a7220 */ /* 0x080fe20000410000 */
[----:B------:R-:W-:Y:S01]  /*38530*/  FMUL.FTZ R11, R35, R15 ;  /* 0x0000000f230b7220 */ /* 0x000fe20000410000 */
[----:B------:R-:W-:-:S02]  /*38540*/  IMAD R37, R0, -0x60, R5 ;  /* 0xffffffa000257824 */ /* 0x000fc400078e0205 */
[-C--:B------:R-:W-:Y:S01]  /*38550*/  FMUL.FTZ R40, R40, R15.reuse ;  /* 0x0000000f28287220 */ /* 0x080fe20000410000 */
[-C--:B-1----:R-:W-:Y:S01]  /*38560*/  FMUL.FTZ R18, R42, R15.reuse ;  /* 0x0000000f2a127220 */ /* 0x082fe20000410000 */
[-C--:B------:R-:W-:Y:S01]  /*38570*/  FMUL.FTZ R44, R44, R15.reuse ;  /* 0x0000000f2c2c7220 */ /* 0x080fe20000410000 */
[-C--:B------:R-:W-:Y:S01]  /*38580*/  FMUL.FTZ R45, R45, R15.reuse ;  /* 0x0000000f2d2d7220 */ /* 0x080fe20000410000 */
[----:B------:R1:W2:Y:S01]  /*38590*/  MUFU.TANH R80, R29 ;  /* 0x0000001d00507308 */ /* 0x0002a20000002400 */
        /* <DEDUP_REMOVED lines=19> */
[----:B------:R-:W-:Y:S01]  /*386d0*/  FMUL.FTZ R69, R69, R15 ;  /* 0x0000000f45457220 */ /* 0x000fe20000410000 */
[----:B------:R-:W-:-:S02]  /*386e0*/  IMAD R32, R73, 0x8, R32 ;  /* 0x0000000849207824 */ /* 0x000fc400078e0220 */
[-C--:B------:R-:W-:Y:S01]  /*386f0*/  FMUL.FTZ R70, R70, R15.reuse ;  /* 0x0000000f46467220 */ /* 0x080fe20000410000 */
[----:B------:R-:W-:Y:S02]  /*38700*/  IMAD.IADD R39, R38, 0x1, -R39 ;  /* 0x0000000126277824 */ /* 0x000fe400078e0a27 */
[-C--:B------:R-:W-:Y:S01]  /*38710*/  FMUL.FTZ R48, R48, R15.reuse ;  /* 0x0000000f30307220 */ /* 0x080fe20000410000 */
[-C--:B------:R-:W-:Y:S01]  /*38720*/  FMUL.FTZ R49, R49, R15.reuse ;  /* 0x0000000f31317220 */ /* 0x080fe20000410000 */
[-C--:B------:R-:W-:Y:S01]  /*38730*/  FMUL.FTZ R52, R52, R15.reuse ;  /* 0x0000000f34347220 */ /* 0x080fe20000410000 */
[-C--:B------:R-:W-:Y:S01]  /*38740*/  FMUL.FTZ R53, R53, R15.reuse ;  /* 0x0000000f35357220 */ /* 0x080fe20000410000 */
[-C--:B------:R-:W-:Y:S01]  /*38750*/  FMUL.FTZ R60, R60, R15.reuse ;  /* 0x0000000f3c3c7220 */ /* 0x080fe20000410000 */
[-C--:B------:R-:W-:Y:S01]  /*38760*/  FMUL.FTZ R41, R41, R15.reuse ;  /* 0x0000000f29297220 */ /* 0x080fe20000410000 */
[----:B------:R-:W-:Y:S01]  /*38770*/  IMAD.IADD R30, R33, 0x1, -R30 ;  /* 0x00000001211e7824 */ /* 0x000fe200078e0a1e */
[----:B------:R-:W-:Y:S01]  /*38780*/  IADD3 R33, -R4, 0x1, R37 ;  /* 0x0000000104217810 */ /* 0x000fe20007ffe125 */
[----:B------:R-:W-:Y:S01]  /*38790*/  IMAD.U32 R32, R32, 0x10, R39 ;  /* 0x0000001020207824 */ /* 0x000fe200078e0027 */
[----:B------:R-:W1:Y:S01]  /*387a0*/  MUFU.TANH R7, R7 ;  /* 0x0000000700077308 */ /* 0x000e620000002400 */
[----:B------:R-:W-:-:S02]  /*387b0*/  FMUL.FTZ R62, R62, R15 ;  /* 0x0000000f3e3e7220 */ /* 0x000fc40000410000 */
[----:B------:R-:W-:-:S05]  /*387c0*/  IMAD R33, R30, -0x2, R33 ;  /* 0xfffffffe1e217824 */ /* 0x000fca00078e0221 */
[----:B------:R-:W3:Y:S01]  /*387d0*/  MUFU.TANH R14, R14 ;  /* 0x0000000e000e7308 */ /* 0x000ee20000002400 */
[----:B------:R-:W-:-:S07]  /*387e0*/  FMUL.FTZ R15, R71, R15 ;  /* 0x0000000f470f7220 */ /* 0x000fce0000410000 */
        /* <DEDUP_REMOVED lines=38> */
[----:B------:R4:W0:Y:S02]  /*38a50*/  MUFU.TANH R85, R41 ;  /* 0x0000002900557308 */ /* 0x0008240000002400 */
[----:B----4-:R-:W-:Y:S01]  /*38a60*/  IMAD R41, R31, 0x40, R32 ;  /* 0x000000401f297824 */ /* 0x010fe200078e0220 */
[----:B------:R-:W-:-:S05]  /*38a70*/  LOP3.LUT R32, RZ, R77, RZ, 0x33, !PT ;  /* 0x0000004dff207212 */ /* 0x000fca00078e33ff */
[----:B------:R4:W0:Y:S01]  /*38a80*/  MUFU.TANH R87, R62 ;  /* 0x0000003e00577308 */ /* 0x0008220000002400 */
[C---:B------:R-:W-:Y:S02]  /*38a90*/  IMAD.SHL.U32 R31, R30.reuse, 0x2, RZ ;  /* 0x000000021e1f7824 */ /* 0x040fe400078e00ff */
[----:B------:R-:W-:Y:S02]  /*38aa0*/  IMAD.IADD R58, R33, 0x1, R32 ;  /* 0x00000001213a7824 */ /* 0x000fe400078e0220 */
[----:B----4-:R-:W-:-:S03]  /*38ab0*/  IMAD R62, R30, -0x2, R37 ;  /* 0xfffffffe1e3e7824 */ /* 0x010fc600078e0225 */
[----:B------:R4:W0:Y:S01]  /*38ac0*/  MUFU.TANH R63, R15 ;  /* 0x0000000f003f7308 */ /* 0x0008220000002400 */
[----:B------:R-:W-:Y:S01]  /*38ad0*/  IMAD R59, R0, -0x60, -R31 ;  /* 0xffffffa0003b7824 */ /* 0x000fe200078e0a1f */
[----:B------:R-:W-:Y:S01]  /*38ae0*/  VIADDMNMX R54, R41, R78, R62, PT ;  /* 0x0000004e29367246 */ /* 0x000fe2000380013e */
[----:B----4-:R-:W-:Y:S01]  /*38af0*/  IMAD.IADD R15, R58, 0x1, R41 ;  /* 0x000000013a0f7824 */ /* 0x010fe200078e0229 */
        /* <DEDUP_REMOVED lines=9> */
[----:B------:R-:W2:Y:S04]  /*38b90*/  LD.E R31, desc[UR6][R74.64+0x1c] ;  /* 0x00001c064a1f7980 */ /* 0x000ea8000c101900 */
[----:B------:R-:W3:Y:S01]  /*38ba0*/  LD.E R33, desc[UR6][R74.64+0x20] ;  /* 0x000020064a217980 */ /* 0x000ee2000c101900 */
[----:B--2---:R-:W-:-:S05]  /*38bb0*/  IMAD.HI.U32 R0, R0, R31, RZ ;  /* 0x0000001f00007227 */ /* 0x004fca00078e00ff */
[----:B---3--:R-:W-:-:S07]  /*38bc0*/  SHF.R.U32.HI R0, RZ, R33, R0 ;  /* 0x00000021ff007219 */ /* 0x008fce0000011600 */
.L_x_3244:
[----:B------:R-:W-:Y:S05]  /*38bd0*/  BSYNC B3 ;  /* 0x0000000000037941 */ /* 0x000fea0003800000 */
.L_x_3243:
[----:B------:R-:W-:Y:S01]  /*38be0*/  LOP3.LUT R0, RZ, R0, RZ, 0x33, !PT ;  /* 0x00000000ff007212 */ /* 0x000fe200078e33ff */
[----:B------:R-:W-:Y:S06]  /*38bf0*/  BRA `(.L_x_3245) ;  /* 0x0000000000187947 */ /* 0x000fec0003800000 */
.L_x_3242:
[----:B------:R-:W-:-:S13]  /*38c00*/  ISETP.NE.AND P0, PT, R3, 0x1, PT ;  /* 0x000000010300780c */ /* 0x000fda0003f05270 */
[----:B------:R-:W-:Y:S05]  /*38c10*/  @!P0 BRA `(.L_x_3245) ;  /* 0x0000000000108947 */ /* 0x000fea0003800000 */
[----:B------:R-:W2:Y:S04]  /*38c20*/  LD.E R31, desc[UR6][R74.64+0x1c] ;  /* 0x00001c064a1f7980 */ /* 0x000ea8000c101900 */
[----:B------:R-:W3:Y:S01]  /*38c30*/  LD.E R33, desc[UR6][R74.64+0x20] ;  /* 0x000020064a217980 */ /* 0x000ee2000c101900 */
[----:B--2---:R-:W-:-:S05]  /*38c40*/  IMAD.HI.U32 R0, R0, R31, RZ ;  /* 0x0000001f00007227 */ /* 0x004fca00078e00ff */
[----:B---3--:R-:W-:-:S07]  /*38c50*/  SHF.R.U32.HI R0, RZ, R33, R0 ;  /* 0x00000021ff007219 */ /* 0x008fce0000011600 */
.L_x_3245:
[----:B------:R-:W-:Y:S05]  /*38c60*/  BSYNC B2 ;  /* 0x0000000000027941 */ /* 0x000fea0003800000 */
.L_x_3241:
[----:B------:R-:W-:-:S05]  /*38c70*/  IMAD R0, R3, R0, R59 ;  /* 0x0000000003007224 */ /* 0x000fca00078e023b */
[----:B------:R-:W-:Y:S02]  /*38c80*/  VIMNMX R15, R15, R0, !PT ;  /* 0x000000000f0f7248 */ /* 0x000fe40007fe0100 */
[----:B------:R-:W-:-:S07]  /*38c90*/  VIADDMNMX R54, R0, R3, R54, PT ;  /* 0x0000000300367246 */ /* 0x000fce0003800136 */
.L_x_3240:
[----:B------:R-:W-:Y:S05]  /*38ca0*/  BSYNC B1 ;  /* 0x0000000000017941 */ /* 0x000fea0003800000 */
.L_x_3239:
        /* <DEDUP_REMOVED lines=90> */
[----:B------:R-:W-:Y:S02]  /*39250*/  ISETP.GE.AND P2, PT, R79, 0x4a, PT ;  /* 0x0000004a4f00780c */ /* 0x000fe40003f46270 */
[----:B------:R-:W-:-:S02]  /*39260*/  VIADDMNMX R62, R41, R78, R62, PT ;  /* 0x0000004e293e7246 */ /* 0x000fc4000380013e */
        /* <DEDUP_REMOVED lines=40> */
.L_x_3251:
[----:B------:R-:W-:Y:S05]  /*394f0*/  BSYNC B3 ;  /* 0x0000000000037941 */ /* 0x000fea0003800000 */
.L_x_3250:
[----:B------:R-:W-:Y:S01]  /*39500*/  LOP3.LUT R4, RZ, R4, RZ, 0x33, !PT ;  /* 0x00000004ff047212 */ /* 0x000fe200078e33ff */
[----:B------:R-:W-:Y:S06]  /*39510*/  BRA `(.L_x_3252) ;  /* 0x0000000000187947 */ /* 0x000fec0003800000 */
.L_x_3249:
[----:B------:R-:W-:-:S13]  /*39520*/  ISETP.NE.AND P6, PT, R3, 0x1, PT ;  /* 0x000000010300780c */ /* 0x000fda0003fc5270 */
[----:B------:R-:W-:Y:S05]  /*39530*/  @!P6 BRA `(.L_x_3252) ;  /* 0x000000000010e947 */ /* 0x000fea0003800000 */
[----:B------:R-:W2:Y:S04]  /*39540*/  LD.E R5, desc[UR6][R74.64+0x1c] ;  /* 0x00001c064a057980 */ /* 0x000ea8000c101900 */
[----:B------:R-:W3:Y:S01]  /*39550*/  LD.E R41, desc[UR6][R74.64+0x20] ;  /* 0x000020064a297980 */ /* 0x000ee2000c101900 */
[----:B--2---:R-:W-:-:S05]  /*39560*/  IMAD.HI.U32 R4, R4, R5, RZ ;  /* 0x0000000504047227 */ /* 0x004fca00078e00ff */
[----:B---3--:R-:W-:-:S07]  /*39570*/  SHF.R.U32.HI R4, RZ, R41, R4 ;  /* 0x00000029ff047219 */ /* 0x008fce0000011604 */
.L_x_3252:
[----:B------:R-:W-:Y:S05]  /*39580*/  BSYNC B2 ;  /* 0x0000000000027941 */ /* 0x000fea0003800000 */
.L_x_3248:
[----:B------:R-:W-:-:S05]  /*39590*/  IMAD R4, R3, R4, R59 ;  /* 0x0000000403047224 */ /* 0x000fca00078e023b */
[----:B------:R-:W-:Y:S02]  /*395a0*/  VIADDMNMX R62, R4, R3, R62, PT ;  /* 0x00000003043e7246 */ /* 0x000fe4000380013e */
[----:B------:R-:W-:-:S07]  /*395b0*/  VIMNMX R7, R7, R4, !PT ;  /* 0x0000000407077248 */ /* 0x000fce0007fe0100 */
.L_x_3247:
[----:B------:R-:W-:Y:S05]  /*395c0*/  BSYNC B1 ;  /* 0x0000000000017941 */ /* 0x000fea0003800000 */
.L_x_3246:
        /* <DEDUP_REMOVED lines=68> */
[----:B------:R-:W-:-:S04]  /*39a10*/  ISETP.GT.AND P0, PT, R7, 0x48, !P1 ;  /* 0x000000480700780c */ /* 0x000fc80004f04270 */
[----:B------:R-:W-:-:S04]  /*39a20*/  ISETP.LT.OR P0, PT, R62, 0x49, P0 ;  /* 0x000000493e00780c */ /* 0x000fc80000701670 */
[----:B------:R-:W-:Y:S02]  /*39a30*/  FSEL R4, R87, -INF , !P0 ;  /* 0xff80000057047808 */ /* 0x000fe40004000000 */
[C---:B------:R-:W-:Y:S02]  /*39a40*/  ISETP.GT.AND P0, PT, R7.reuse, RZ, !P6 ;  /* 0x000000ff0700720c */ /* 0x040fe40007704270 */
[C---:B------:R-:W-:Y:S02]  /*39a50*/  ISETP.GT.AND P2, PT, R7.reuse, 0x49, !P2 ;  /* 0x000000490700780c */ /* 0x040fe40005744270 */
[----:B------:R-:W-:Y:S02]  /*39a60*/  ISETP.LT.OR P0, PT, R62, 0x1, P0 ;  /* 0x000000013e00780c */ /* 0x000fe40000701670 */
[----:B------:R-:W-:Y:S02]  /*39a70*/  ISETP.GT.AND P3, PT, R7, 0x50, !P3 ;  /* 0x000000500700780c */ /* 0x000fe40005f64270 */
[----:B------:R-:W-:-:S02]  /*39a80*/  FSEL R13, R2, -INF , !P0 ;  /* 0xff800000020d7808 */ /* 0x000fc40004000000 */
[----:B------:R-:W2:Y:S01]  /*39a90*/  LDL.64 R2, [UR4+0x70] ;  /* 0x00007004ff027983 */ /* 0x000ea20008100a00 */
        /* <DEDUP_REMOVED lines=18> */
[C---:B------:R-:W-:Y:S02]  /*39bc0*/  ISETP.LT.OR P2, PT, R62.reuse, 0x4a, P2 ;  /* 0x0000004a3e00780c */ /* 0x040fe40001741670 */
[----:B------:R-:W-:Y:S02]  /*39bd0*/  FMNMX.FTZ R9, R5, R6, !PT ;  /* 0x0000000605097209 */ /* 0x000fe40007810000 */
[----:B------:R-:W-:Y:S02]  /*39be0*/  ISETP.LT.OR P3, PT, R62, 0x51, P3 ;  /* 0x000000513e00780c */ /* 0x000fe40001f61670 */
[----:B------:R-:W-:Y:S02]  /*39bf0*/  FSEL R26, R26, -INF , !P2 ;  /* 0xff8000001a1a7808 */ /* 0x000fe40005000000 */
[----:B------:R-:W-:-:S02]  /*39c00*/  FMNMX.FTZ R9, R4, R9, !PT ;  /* 0x0000000904097209 */ /* 0x000fc40007810000 */
[----:B------:R-:W-:Y:S02]  /*39c10*/  ISETP.GT.AND P5, PT, R7, 0x58, !P5 ;  /* 0x000000580700780c */ /* 0x000fe40006fa4270 */
[----:B------:R-:W-:Y:S02]  /*39c20*/  ISETP.LT.OR P4, PT, R62, 0x52, P4 ;  /* 0x000000523e00780c */ /* 0x000fe40002781670 */
[----:B------:R-:W-:Y:S02]  /*39c30*/  FSEL R25, R25, -INF , !P3 ;  /* 0xff80000019197808 */ /* 0x000fe40005800000 */
[----:B------:R-:W-:Y:S02]  /*39c40*/  FMNMX.FTZ R6, R26, R9, !PT ;  /* 0x000000091a067209 */ /* 0x000fe40007810000 */
[----:B------:R-:W-:Y:S02]  /*39c50*/  ISETP.GT.AND P0, PT, R7, 0x59, !P6 ;  /* 0x000000590700780c */ /* 0x000fe40007704270 */
[----:B------:R-:W-:-:S02]  /*39c60*/  ISETP.LT.OR P5, PT, R62, 0x59, P5 ;  /* 0x000000593e00780c */ /* 0x000fc40002fa1670 */
[----:B------:R-:W-:Y:S02]  /*39c70*/  FSEL R28, R28, -INF , !P4 ;  /* 0xff8000001c1c7808 */ /* 0x000fe40006000000 */
[----:B------:R-:W-:Y:S02]  /*39c80*/  FMNMX.FTZ R7, R25, R6, !PT ;  /* 0x0000000619077209 */ /* 0x000fe40007810000 */
[----:B------:R-:W-:Y:S02]  /*39c90*/  ISETP.LT.OR P0, PT, R62, 0x5a, P0 ;  /* 0x0000005a3e00780c */ /* 0x000fe40000701670 */
[----:B------:R-:W-:Y:S02]  /*39ca0*/  FSEL R29, R70, -INF , !P5 ;  /* 0xff800000461d7808 */ /* 0x000fe40006800000 */
[----:B------:R-:W-:Y:S02]  /*39cb0*/  FMNMX.FTZ R6, R28, R7, !PT ;  /* 0x000000071c067209 */ /* 0x000fe40007810000 */
[----:B------:R-:W-:-:S02]  /*39cc0*/  FSEL R27, R63, -INF , !P0 ;  /* 0xff8000003f1b7808 */ /* 0x000fc40004000000 */
[----:B------:R-:W-:-:S04]  /*39cd0*/  FMNMX.FTZ R6, R29, R6, !PT ;  /* 0x000000061d067209 */ /* 0x000fc80007810000 */
[----:B------:R-:W-:-:S05]  /*39ce0*/  FMNMX.FTZ R9, R27, R6, !PT ;  /* 0x000000061b097209 */ /* 0x000fca0007810000 */
[----:B--2---:R0:W-:Y:S04]  /*39cf0*/  ST.E desc[UR6][R2.64+0x4], R9 ;  /* 0x0000040902007985 */ /* 0x0041e8000c101906 */
        /* <DEDUP_REMOVED lines=23> */
[----:B0-----:R-:W-:-:S05]  /*39e70*/  FMNMX.FTZ R9, R15, R6, !PT ;  /* 0x000000060f097209 */ /* 0x001fca0007810000 */
[----:B------:R-:W0:Y:S02]  /*39e80*/  SHFL.BFLY PT, R6, R9, 0x2, 0x1f ;  /* 0x0c401f0009067f89 */ /* 0x000e2400000e0000 */
[----:B0-----:R-:W-:Y:S02]  /*39e90*/  FMNMX.FTZ R8, R9, R6, !PT ;  /* 0x0000000609087209 */ /* 0x001fe40007810000 */
[----:B------:R-:W-:Y:S04]  /*39ea0*/  ST.E desc[UR6][R2.64], R9 ;  /* 0x0000000902007985 */ /* 0x000fe8000c101906 */
[----:B--2---:R-:W0:Y:S02]  /*39eb0*/  SHFL.BFLY PT, R7, R10, 0x2, 0x1f ;  /* 0x0c401f000a077f89 */ /* 0x004e2400000e0000 */
[----:B0-----:R-:W-:-:S02]  /*39ec0*/  FMNMX.FTZ R12, R10, R7, !PT ;  /* 0x000000070a0c7209 */ /* 0x001fc40007810000 */
[----:B------:R-:W0:Y:S04]  /*39ed0*/  SHFL.BFLY PT, R7, R8, 0x1, 0x1f ;  /* 0x0c201f0008077f89 */ /* 0x000e2800000e0000 */
[----:B------:R-:W1:Y:S01]  /*39ee0*/  SHFL.BFLY PT, R61, R12, 0x1, 0x1f ;  /* 0x0c201f000c3d7f89 */ /* 0x000e6200000e0000 */
[----:B0-----:R-:W-:Y:S02]  /*39ef0*/  FMNMX.FTZ R11, R8, R7, !PT ;  /* 0x00000007080b7209 */ /* 0x001fe40007810000 */
[----:B-1----:R-:W-:-:S03]  /*39f00*/  FMNMX.FTZ R61, R12, R61, !PT ;  /* 0x0000003d0c3d7209 */ /* 0x002fc60007810000 */
[----:B------:R-:W-:Y:S04]  /*39f10*/  ST.E desc[UR6][R2.64], R11 ;  /* 0x0000000b02007985 */ /* 0x000fe8000c101906 */
[----:B------:R0:W-:Y:S04]  /*39f20*/  ST.E desc[UR6][R2.64+0x4], R61 ;  /* 0x0000043d02007985 */ /* 0x0001e8000c101906 */
[----:B------:R-:W2:Y:S04]  /*39f30*/  LDL.64 R6, [UR4+0x70] ;  /* 0x00007004ff067983 */ /* 0x000ea80008100a00 */
[----:B--2---:R-:W2:Y:S04]  /*39f40*/  LD.E R63, desc[UR6][R6.64+0x20] ;  /* 0x00002006063f7980 */ /* 0x004ea8000c101900 */
[----:B------:R-:W2:Y:S04]  /*39f50*/  LD.E R10, desc[UR6][R6.64] ;  /* 0x00000006060a7980 */ /* 0x000ea8000c101900 */
[----:B------:R-:W3:Y:S01]  /*39f60*/  LD.E R62, desc[UR6][R6.64+0x4] ;  /* 0x00000406063e7980 */ /* 0x000ee2000c101900 */
[C---:B--2---:R-:W-:Y:S01]  /*39f70*/  FMUL.FTZ R8, R10.reuse, R63 ;  /* 0x0000003f0a087220 */ /* 0x044fe20000410000 */
[----:B------:R-:W-:-:S04]  /*39f80*/  FSETP.NEU.FTZ.AND P0, PT, R10, -INF , PT ;  /* 0xff8000000a00780b */ /* 0x000fc80003f1d000 */
[----:B------:R-:W-:Y:S02]  /*39f90*/  FSEL R12, R8, RZ, P0 ;  /* 0x000000ff080c7208 */ /* 0x000fe40000000000 */
[----:B---3--:R-:W-:-:S03]  /*39fa0*/  FSETP.NEU.FTZ.AND P0, PT, R62, -INF , PT ;  /* 0xff8000003e00780b */ /* 0x008fc60003f1d000 */
[-CC-:B------:R-:W-:Y:S01]  /*39fb0*/  FFMA.FTZ R209, R0, R63.reuse, -R12.reuse ;  /* 0x0000003f00d17223 */ /* 0x180fe2000001080c */
[----:B------:R-:W-:Y:S01]  /*39fc0*/  FMUL.FTZ R0, R63, R62 ;  /* 0x0000003e3f007220 */ /* 0x000fe20000410000 */
[----:B------:R-:W-:-:S04]  /*39fd0*/  FFMA.FTZ R172, R65, R63, -R12 ;  /* 0x0000003f41ac7223 */ /* 0x000fc8000001080c */
[----:B0-----:R-:W-:Y:S01]  /*39fe0*/  FSEL R2, R0, RZ, P0 ;  /* 0x000000ff00027208 */ /* 0x001fe20000000000 */
[-CC-:B------:R-:W-:Y:S01]  /*39ff0*/  FFMA.FTZ R31, R31, R63.reuse, -R12.reuse ;  /* 0x0000003f1f1f7223 */ /* 0x180fe2000001080c */
[----:B------:R-:W-:-:S03]  /*3a000*/  FFMA.FTZ R207, R30, R63, -R12 ;  /* 0x0000003f1ecf7223 */ /* 0x000fc6000001080c */
[-CC-:B------:R-:W-:Y:S01]  /*3a010*/  FFMA.FTZ R173, R13, R63.reuse, -R2.reuse ;  /* 0x0000003f0dad7223 */ /* 0x180fe20000010802 */
[-C--:B------:R-:W-:Y:S01]  /*3a020*/  FFMA.FTZ R30, R54, R63.reuse, -R2 ;  /* 0x0000003f361e7223 */ /* 0x080fe20000010802 */
[-C--:B------:R-:W-:Y:S01]  /*3a030*/  FFMA.FTZ R174, R60, R63.reuse, -R12 ;  /* 0x0000003f3cae7223 */ /* 0x080fe2000001080c */
[-C--:B------:R-:W-:Y:S01]  /*3a040*/  FFMA.FTZ R175, R55, R63.reuse, -R2 ;  /* 0x0000003f37af7223 */ /* 0x080fe20000010802 */
[----:B------:R-:W-:Y:S01]  /*3a050*/  MUFU.EX2 R172, R172 ;  /* 0x000000ac00ac7308 */ /* 0x000fe20000000800 */
[-CC-:B------:R-:W-:Y:S01]  /*3a060*/  FFMA.FTZ R33, R33, R63.reuse, -R12.reuse ;  /* 0x0000003f21217223 */ /* 0x180fe2000001080c */
[-C--:B------:R-:W-:Y:S01]  /*3a070*/  FFMA.FTZ R203, R32, R63.reuse, -R12 ;  /* 0x0000003f20cb7223 */ /* 0x080fe2000001080c */
[----:B------:R-:W-:-:S05]  /*3a080*/  FFMA.FTZ R32, R56, R63, -R2 ;  /* 0x0000003f38207223 */ /* 0x000fca0000010802 */
[----:B------:R-:W0:Y:S01]  /*3a090*/  MUFU.EX2 R31, R31 ;  /* 0x0000001f001f7308 */ /* 0x000e220000000800 */
[-C--:B------:R-:W-:Y:S01]  /*3a0a0*/  FFMA.FTZ R9, R53, R63.reuse, -R12 ;  /* 0x0000003f35097223 */ /* 0x080fe2000001080c */
[----:B------:R-:W-:-:S06]  /*3a0b0*/  FFMA.FTZ R13, R57, R63, -R2 ;  /* 0x0000003f390d7223 */ /* 0x000fcc0000010802 */
[----:B------:R-:W-:Y:S08]  /*3a0c0*/  MUFU.EX2 R173, R173 ;  /* 0x000000ad00ad7308 */ /* 0x000ff00000000800 */
[----:B------:R-:W1:Y:S01]  /*3a0d0*/  MUFU.EX2 R30, R30 ;  /* 0x0000001e001e7308 */ /* 0x000e620000000800 */
[-CC-:B------:R-:W-:Y:S01]  /*3a0e0*/  FFMA.FTZ R8, R52, R63.reuse, -R12.reuse ;  /* 0x0000003f34087223 */ /* 0x180fe2000001080c */
[----:B------:R-:W-:-:S06]  /*3a0f0*/  FFMA.FTZ R11, R51, R63, -R12 ;  /* 0x0000003f330b7223 */ /* 0x000fcc000001080c */
[----:B------:R-:W2:Y:S01]  /*3a100*/  MUFU.EX2 R174, R174 ;  /* 0x000000ae00ae7308 */ /* 0x000ea20000000800 */
[-CC-:B------:R-:W-:Y:S01]  /*3a110*/  FFMA.FTZ R10, R50, R63.reuse, -R12.reuse ;  /* 0x0000003f320a7223 */ /* 0x180fe2000001080c */
[-CC-:B------:R-:W-:Y:S01]  /*3a120*/  FFMA.FTZ R185, R49, R63.reuse, -R12.reuse ;  /* 0x0000003f31b97223 */ /* 0x180fe2000001080c */
[----:B------:R-:W-:-:S05]  /*3a130*/  FFMA.FTZ R184, R48, R63, -R12 ;  /* 0x0000003f30b87223 */ /* 0x000fca000001080c */
[----:B------:R-:W3:Y:S01]  /*3a140*/  MUFU.EX2 R175, R175 ;  /* 0x000000af00af7308 */ /* 0x000ee20000000800 */
[-CC-:B------:R-:W-:Y:S01]  /*3a150*/  FFMA.FTZ R187, R46, R63.reuse, -R12.reuse ;  /* 0x0000003f2ebb7223 */ /* 0x180fe2000001080c */
[-CC-:B------:R-:W-:Y:S01]  /*3a160*/  FFMA.FTZ R186, R45, R63.reuse, -R12.reuse ;  /* 0x0000003f2dba7223 */ /* 0x180fe2000001080c */
[-CC-:B------:R-:W-:Y:S01]  /*3a170*/  FFMA.FTZ R194, R44, R63.reuse, -R12.reuse ;  /* 0x0000003f2cc27223 */ /* 0x180fe2000001080c */
[-CC-:B------:R-:W-:Y:S01]  /*3a180*/  FFMA.FTZ R193, R43, R63.reuse, -R12.reuse ;  /* 0x0000003f2bc17223 */ /* 0x180fe2000001080c */
[-CC-:B------:R-:W-:Y:S01]  /*3a190*/  FFMA.FTZ R196, R42, R63.reuse, -R12.reuse ;  /* 0x0000003f2ac47223 */ /* 0x180fe2000001080c */
[-CC-:B------:R-:W-:Y:S02]  /*3a1a0*/  FFMA.FTZ R195, R40, R63.reuse, -R12.reuse ;  /* 0x0000003f28c37223 */ /* 0x180fe4000001080c */
[----:B------:R-:W4:Y:S01]  /*3a1b0*/  MUFU.EX2 R33, R33 ;  /* 0x0000002100217308 */ /* 0x000f220000000800 */
[-CC-:B------:R-:W-:Y:S01]  /*3a1c0*/  FFMA.FTZ R202, R39, R63.reuse, -R12.reuse ;  /* 0x0000003f27ca7223 */ /* 0x180fe2000001080c */
[-CC-:B------:R-:W-:Y:S01]  /*3a1d0*/  FFMA.FTZ R201, R38, R63.reuse, -R12.reuse ;  /* 0x0000003f26c97223 */ /* 0x180fe2000001080c */
[-CC-:B------:R-:W-:Y:S01]  /*3a1e0*/  FFMA.FTZ R204, R37, R63.reuse, -R12.reuse ;  /* 0x0000003f25cc7223 */ /* 0x180fe2000001080c */
[-CC-:B------:R-:W-:Y:S01]  /*3a1f0*/  FFMA.FTZ R206, R14, R63.reuse, -R12.reuse ;  /* 0x0000003f0ece7223 */ /* 0x180fe2000001080c */
[-C--:B------:R-:W-:Y:S01]  /*3a200*/  FFMA.FTZ R208, R15, R63.reuse, -R12 ;  /* 0x0000003f0fd07223 */ /* 0x080fe2000001080c */
[----:B------:R-:W-:-:S02]  /*3a210*/  FFMA.FTZ R12, R58, R63, -R2 ;  /* 0x0000003f3a0c7223 */ /* 0x000fc40000010802 */
[----:B------:R-:W5:Y:S01]  /*3a220*/  MUFU.EX2 R32, R32 ;  /* 0x0000002000207308 */ /* 0x000f620000000800 */
[-CC-:B------:R-:W-:Y:S01]  /*3a230*/  FFMA.FTZ R15, R59, R63.reuse, -R2.reuse ;  /* 0x0000003f3b0f7223 */ /* 0x180fe20000010802 */
[----:B------:R-:W-:Y:S01]  /*3a240*/  FFMA.FTZ R200, R20, R63, -R2 ;  /* 0x0000003f14c87223 */ /* 0x000fe20000010802 */
[----:B0-----:R-:W-:-:S05]  /*3a250*/  FADD.FTZ R3, R172, R31 ;  /* 0x0000001fac037221 */ /* 0x001fca0000010000 */
[----:B------:R-:W0:Y:S01]  /*3a260*/  MUFU.EX2 R9, R9 ;  /* 0x0000000900097308 */ /* 0x000e220000000800 */
[----:B-1----:R-:W-:Y:S01]  /*3a270*/  FADD.FTZ R20, R173, R30 ;  /* 0x0000001ead147221 */ /* 0x002fe20000010000 */
[----:B------:R-:W-:-:S06]  /*3a280*/  FFMA.FTZ R14, R47, R63, -R2 ;  /* 0x0000003f2f0e7223 */ /* 0x000fcc0000010802 */
        /* <DEDUP_REMOVED lines=8> */
[----:B-----5:R-:W-:-:S06]  /*3a310*/  FADD.FTZ R20, R32, R3 ;  /* 0x0000000320147221 */ /* 0x020fcc0000010000 */
[----:B------:R-:W4:Y:S01]  /*3a320*/  MUFU.EX2 R11, R11 ;  /* 0x0000000b000b7308 */ /* 0x000f220000000800 */
[----:B------:R-:W-:-:S07]  /*3a330*/  FFMA.FTZ R188, R36, R63, -R2 ;  /* 0x0000003f24bc7223 */ /* 0x000fce0000010802 */
[----:B------:R-:W5:Y:S01]  /*3a340*/  MUFU.EX2 R15, R15 ;  /* 0x0000000f000f7308 */ /* 0x000f620000000800 */
[----:B------:R-:W-:Y:S01]  /*3a350*/  FFMA.FTZ R199, R19, R63, -R2 ;  /* 0x0000003f13c77223 */ /* 0x000fe20000010802 */
[----:B0-----:R-:W-:-:S06]  /*3a360*/  FADD.FTZ R3, R9, R24 ;  /* 0x0000001809037221 */ /* 0x001fcc0000010000 */
[----:B------:R-:W0:Y:S01]  /*3a370*/  MUFU.EX2 R10, R10 ;  /* 0x0000000a000a7308 */ /* 0x000e220000000800 */
[----:B-1----:R-:W-:Y:S01]  /*3a380*/  FADD.FTZ R19, R13, R20 ;  /* 0x000000140d137221 */ /* 0x002fe20000010000 */
[----:B------:R-:W-:-:S06]  /*3a390*/  FFMA.FTZ R190, R35, R63, -R2 ;  /* 0x0000003f23be7223 */ /* 0x000fcc0000010802 */
[----:B------:R-:W1:Y:S01]  /*3a3a0*/  MUFU.EX2 R14, R14 ;  /* 0x0000000e000e7308 */ /* 0x000e620000000800 */
[----:B--2---:R-:W-:Y:S01]  /*3a3b0*/  FADD.FTZ R20, R8, R3 ;  /* 0x0000000308147221 */ /* 0x004fe20000010000 */
[----:B---3--:R-:W-:-:S06]  /*3a3c0*/  FADD.FTZ R24, R12, R19 ;  /* 0x000000130c187221 */ /* 0x008fcc0000010000 */
[----:B------:R-:W2:Y:S01]  /*3a3d0*/  MUFU.EX2 R185, R185 ;  /* 0x000000b900b97308 */ /* 0x000ea20000000800 */
[----:B------:R-:W-:-:S07]  /*3a3e0*/  FFMA.FTZ R189, R34, R63, -R2 ;  /* 0x0000003f22bd7223 */ /* 0x000fce0000010802 */
[----:B------:R-:W3:Y:S01]  /*3a3f0*/  MUFU.EX2 R0, R0 ;  /* 0x0000000000007308 */ /* 0x000ee20000000800 */
[-CC-:B------:R-:W-:Y:S01]  /*3a400*/  FFMA.FTZ R205, R18, R63.reuse, -R2.reuse ;  /* 0x0000003f12cd7223 */ /* 0x180fe20000010802 */
[----:B------:R-:W-:Y:S01]  /*3a410*/  FFMA.FTZ R18, R5, R63, -R2 ;  /* 0x0000003f05127223 */ /* 0x000fe20000010802 */
[----:B----4-:R-:W-:-:S05]  /*3a420*/  FADD.FTZ R3, R11, R20 ;  /* 0x000000140b037221 */ /* 0x010fca0000010000 */
[----:B------:R-:W4:Y:S01]  /*3a430*/  MUFU.EX2 R184, R184 ;  /* 0x000000b800b87308 */ /* 0x000f220000000800 */
[----:B-----5:R-:W-:-:S07]  /*3a440*/  FADD.FTZ R5, R15, R24 ;  /* 0x000000180f057221 */ /* 0x020fce0000010000 */
[----:B------:R-:W5:Y:S01]  /*3a450*/  MUFU.EX2 R188, R188 ;  /* 0x000000bc00bc7308 */ /* 0x000f620000000800 */
[----:B0-----:R-:W-:Y:S01]  /*3a460*/  FADD.FTZ R24, R10, R3 ;  /* 0x000000030a187221 */ /* 0x001fe20000010000 */
[----:B-1----:R-:W-:-:S06]  /*3a470*/  FADD.FTZ R5, R14, R5 ;  /* 0x000000050e057221 */ /* 0x002fcc0000010000 */
[----:B------:R-:W0:Y:S01]  /*3a480*/  MUFU.EX2 R187, R187 ;  /* 0x000000bb00bb7308 */ /* 0x000e220000000800 */
        /* <DEDUP_REMOVED lines=11> */
[----:B0-----:R-:W-:Y:S01]  /*3a540*/  FADD.FTZ R3, R187, R4 ;  /* 0x00000004bb037221 */ /* 0x001fe20000010000 */
[----:B-1----:R-:W-:-:S06]  /*3a550*/  FADD.FTZ R4, R190, R5 ;  /* 0x00000005be047221 */ /* 0x002fcc0000010000 */
[----:B------:R-:W0:Y:S08]  /*3a560*/  MUFU.EX2 R193, R193 ;  /* 0x000000c100c17308 */ /* 0x000e300000000800 */
        /* <DEDUP_REMOVED lines=47> */
[----:B-----5:R-:W-:-:S03]  /*3a860*/  FADD.FTZ R2, R21, R2 ;  /* 0x0000000215027221 */ /* 0x020fc60000010000 */
[----:B0-----:R-:W-:Y:S01]  /*3a870*/  FADD.FTZ R3, R209, R4 ;  /* 0x00000004d1037221 */ /* 0x001fe20000010000 */
[----:B-1----:R-:W-:-:S03]  /*3a880*/  FADD.FTZ R2, R181, R2 ;  /* 0x00000002b5027221 */ /* 0x002fc60000010000 */
[----:B--2---:R-:W-:Y:S01]  /*3a890*/  FADD.FTZ R27, R208, R3 ;  /* 0x00000003d01b7221 */ /* 0x004fe20000010000 */
[----:B---3--:R-:W-:-:S04]  /*3a8a0*/  FADD.FTZ R29, R159, R2 ;  /* 0x000000029f1d7221 */ /* 0x008fc80000010000 */
[----:B------:R-:W-:Y:S04]  /*3a8b0*/  ST.E desc[UR6][R6.64+0x10], R27 ;  /* 0x0000101b06007985 */ /* 0x000fe8000c101906 */
[----:B------:R0:W-:Y:S04]  /*3a8c0*/  ST.E desc[UR6][R6.64+0x14], R29 ;  /* 0x0000141d06007985 */ /* 0x0001e8000c101906 */
[----:B------:R-:W2:Y:S04]  /*3a8d0*/  LDL.64 R24, [UR4] ;  /* 0x00000004ff187983 */ /* 0x000ea80008100a00 */
[----:B------:R-:W3:Y:S04]  /*3a8e0*/  LDL.64 R4, [UR4+0x98] ;  /* 0x00009804ff047983 */ /* 0x000ee80008100a00 */
[----:B------:R-:W4:Y:S01]  /*3a8f0*/  LDL.64 R2, [UR4+0x80] ;  /* 0x00008004ff027983 */ /* 0x000f220008100a00 */
[----:B------:R-:W-:-:S03]  /*3a900*/  LEA.HI R26, R215, 0x8, RZ, 0x19 ;  /* 0x00000008d71a7811 */ /* 0x000fc600078fc8ff */
[----:B0-----:R-:W5:Y:S02]  /*3a910*/  LDL.64 R6, [UR4+0x88] ;  /* 0x00008804ff067983 */ /* 0x001f640008100a00 */
[----:B------:R0:W-:Y:S06]  /*3a920*/  BAR.SYNC.DEFER_BLOCKING R26, 0x100 ;  /* 0x0004001a0000751d */ /* 0x0001ec0000010000 */
[----:B--2---:R-:W2:Y:S04]  /*3a930*/  LD.E R25, desc[UR6][R24.64] ;  /* 0x0000000618197980 */ /* 0x004ea8000c101900 */
[----:B---3--:R-:W2:Y:S04]  /*3a940*/  LD.E.64 R4, desc[UR6][R4.64] ;  /* 0x0000000604047980 */ /* 0x008ea8000c101b00 */
[----:B----4-:R-:W3:Y:S04]  /*3a950*/  LD.E R35, desc[UR6][R2.64] ;  /* 0x0000000602237980 */ /* 0x010ee8000c101900 */
        /* <DEDUP_REMOVED lines=127> */
[----:B--2---:R-:W-:Y:S01]  /*3b150*/  IMAD R4, R25, 0xc00, R4 ;  /* 0x00000c0019047824 */ /* 0x004fe200078e0204 */
[----:B------:R-:W-:-:S04]  /*3b160*/  R2UR UR11, R5 ;  /* 0x00000000050b72ca */ /* 0x000fc800000e0000 */
[----:B------:R-:W-:Y:S02]  /*3b170*/  R2UR UR10, R4 ;  /* 0x00000000040a72ca */ /* 0x000fe400000e0000 */
[----:B------:R-:W-:Y:S02]  /*3b180*/  F2FP.BF16.F32.PACK_AB R172, R31, R172 ;  /* 0x000000ac1fac723e */ /* 0x000fe400000010ff */
[----:B------:R-:W-:Y:S02]  /*3b190*/  F2FP.BF16.F32.PACK_AB R174, R33, R174 ;  /* 0x000000ae21ae723e */ /* 0x000fe400000010ff */
[----:B------:R-:W-:Y:S02]  /*3b1a0*/  F2FP.BF16.F32.PACK_AB R173, R30, R173 ;  /* 0x000000ad1ead723e */ /* 0x000fe400000010ff */
[----:B------:R-:W-:Y:S01]  /*3b1b0*/  F2FP.BF16.F32.PACK_AB R175, R32, R175 ;  /* 0x000000af20af723e */ /* 0x000fe200000010ff */
        /* <DEDUP_REMOVED lines=128> */
[----:B------:R-:W-:Y:S01]  /*3b9c0*/  ST.E desc[UR6][R6.64], RZ ;  /* 0x000000ff06007985 */ /* 0x000fe2000c101906 */
[----:B0-----:R-:W-:-:S06]  /*3b9d0*/  WARPGROUP.ARRIVE ;  /* 0x00000000000079c5 */ /* 0x001fcc0000000000 */
[----:B------:R-:W-:Y:S03]  /*3b9e0*/  HGMMA.64x256x16.F32.BF16 R24, R172, gdesc[UR8].tnspB, RZ, !UPT, gsb0 ;  /* 0x43e00008ac187df0 */ /* 0x000fe6000c0018ff */
[----:B------:R-:W-:Y:S02]  /*3b9f0*/  WARPGROUP.DEPBAR.LE gsb0, 0x0 ;  /* 0x00008000000079c5 */ /* 0x000fe40000010000 */
        /* <DEDUP_REMOVED lines=129> */
[----:B0-----:R-:W5:Y:S04]  /*3c210*/  LD.E R24, desc[UR6][R2.64] ;  /* 0x0000000602187980 */ /* 0x001f68000c101900 */
[----:B-1----:R-:W5:Y:S04]  /*3c220*/  LD.E R25, desc[UR6][R2.64+0x4] ;  /* 0x0000040602197980 */ /* 0x002f68000c101900 */
[----:B--2---:R-:W2:Y:S04]  /*3c230*/  LD.E R26, desc[UR6][R2.64+0x8] ;  /* 0x00000806021a7980 */ /* 0x004ea8000c101900 */
[----:B---3--:R-:W2:Y:S04]  /*3c240*/  LD.E R27, desc[UR6][R2.64+0xc] ;  /* 0x00000c06021b7980 */ /* 0x008ea8000c101900 */
[----:B----4-:R-:W2:Y:S04]  /*3c250*/  LD.E R28, desc[UR6][R2.64+0x10] ;  /* 0x00001006021c7980 */ /* 0x010ea8000c101900 */
        /* <DEDUP_REMOVED lines=130> */
[----:B------:R-:W-:-:S04]  /*3ca80*/  F2FP.BF16.F32.PACK_AB R175, R14, R15 ;  /* 0x0000000f0eaf723e */ /* 0x000fc800000010ff */
[----:B--2---:R-:W-:-:S06]  /*3ca90*/  WARPGROUP.ARRIVE ;  /* 0x00000000000079c5 */ /* 0x004fcc0000000000 */
[----:B------:R-:W-:Y:S03]  /*3caa0*/  HGMMA.64x256x16.F32.BF16 R24, R172, gdesc[UR8].tnspB, R24, gsb0 ;  /* 0x43e00008ac187df0 */ /* 0x000fe60008001818 */
        /* <DEDUP_REMOVED lines=1457> */
[----:B------:R-:W-:-:S13]  /*425c0*/  LOP3.LUT P6, RZ, R215, 0x7f, RZ, 0xc0, !PT ;  /* 0x0000007fd7ff7812 */ /* 0x000fda00078cc0ff */
[----:B0-----:R-:W-:Y:S05]  /*425d0*/  @P6 BRA `(.L_x_3253) ;  /* 0x0000000000206947 */ /* 0x001fea0003800000 */
[----:B------:R-:W2:Y:S04]  /*425e0*/  LDL.64 R2, [UR4+0x40] ;  /* 0x00004004ff027983 */ /* 0x000ea80008100a00 */
[----:B------:R-:W3:Y:S04]  /*425f0*/  LDL.64 R4, [UR4] ;  /* 0x00000004ff047983 */ /* 0x000ee80008100a00 */
[----:B--2---:R-:W2:Y:S04]  /*42600*/  LD.E.64 R2, desc[UR6][R2.64+0x30] ;  /* 0x0000300602027980 */ /* 0x004ea8000c101b00 */
[----:B---3--:R-:W3:Y:S01]  /*42610*/  LD.E R4, desc[UR6][R4.64] ;  /* 0x0000000604047980 */ /* 0x008ee2000c101900 */
[----:B--2---:R-:W-:-:S05]  /*42620*/  MOV R7, R2 ;  /* 0x0000000200077202 */ /* 0x004fca0000000f00 */
[----:B---3--:R-:W-:-:S05]  /*42630*/  IMAD R0, R4, 0x8, R7 ;  /* 0x0000000804007824 */ /* 0x008fca00078e0207 */
[----:B------:R-:W-:-:S04]  /*42640*/  PRMT R0, RZ, 0x654, R0 ;  /* 0x00000654ff007816 */ /* 0x000fc80000000000 */
[----:B------:R0:W-:Y:S03]  /*42650*/  SYNCS.ARRIVE.TRANS64.RED.A1T0 RZ, [R0+URZ], RZ ;  /* 0x000000ff00ff79a7 */ /* 0x0001e6000810043f */
.L_x_3253:
[----:B------:R-:W-:-:S04]  /*42660*/  IMAD.MOV.U32 R217, RZ, RZ, 0x0 ;  /* 0x00000000ffd97424 */ /* 0x000fc800078e00ff */
[----:B0-----:R-:W-:Y:S05]  /*42670*/  RET.REL.NODEC R216 `(_ZN7cutlass13device_kernelIN5flash11enable_sm90INS1_16FlashAttnFwdSm90INS1_25CollectiveMainloopFwdSm90ILi2EN4cute5tupleIJNS5_1CILi1EEES8_S8_EEENS6_IJNS7_ILi128EEENS7_ILi96EEENS7_ILi64EEEEEELi256ENS_10bfloat16_tEfNS_4arch4Sm90ELb0ELb1ELb1ELb1ELb0ELb1ELb1ELb1ELb0ELb0ELb0ELb0EEENS1_21CollectiveEpilogueFwdINS6_IJSA_NS7_ILi256EEESB_EEES9_SE_SG_Li256ELb1ELb0ELb0ELb0EEENS1_36VarlenDynamicPersistentTileSchedulerILi128ELi96ELi256ELi32ELb0ELb0ELb1ELb1ELb0ELb1EEEEEEEEEvNT_6ParamsE) ;  /* 0xfffffbd8d8607950 */ /* 0x001fea0003c3ffff */
.L_x_3229:
[----:B0-----:R0:W1:Y:S02]  /*42680*/  SYNCS.PHASECHK.TRANS64.TRYWAIT P0, [R8+URZ], R9 ;  /* 0x00000009080075a7 */ /* 0x001064000800017f */
[----:B-1----:R-:W-:Y:S05]  /*42690*/  @!P0 NANOSLEEP.SYNCS 0x989680 ;  /* 0x009896800000895d */ /* 0x002fea0003900000 */
[----:B------:R-:W1:Y:S02]  /*426a0*/  @!P0 SYNCS.PHASECHK.TRANS64 P0, [R8+URZ], R9 ;  /* 0x00000009080085a7 */ /* 0x000e64000800007f */
[----:B-1----:R-:W-:Y:S05]  /*426b0*/  @!P0 BRA `(.L_x_3229) ;  /* 0xfffffffc00f08947 */ /* 0x002fea000383ffff */
[----:B------:R-:W-:Y:S05]  /*426c0*/  BRA `(.L_x_3228) ;  /* 0xffffff4800087947 */ /* 0x000fea000383ffff */
.L_x_3231:
[----:B0-----:R0:W1:Y:S02]  /*426d0*/  SYNCS.PHASECHK.TRANS64.TRYWAIT P0, [R4+URZ+0x32410], R3 ;  /* 0x03241003040075a7 */ /* 0x001064000800017f */
[----:B-1----:R-:W-:Y:S05]  /*426e0*/  @!P0 NANOSLEEP.SYNCS 0x989680 ;  /* 0x009896800000895d */ /* 0x002fea0003900000 */
[----:B------:R-:W1:Y:S02]  /*426f0*/  @!P0 SYNCS.PHASECHK.TRANS64 P0, [R4+URZ+0x32410], R3 ;  /* 0x03241003040085a7 */ /* 0x000e64000800007f */
[----:B-1----:R-:W-:Y:S05]  /*42700*/  @!P0 BRA `(.L_x_3231) ;  /* 0xfffffffc00f08947 */ /* 0x002fea000383ffff */
[----:B------:R-:W-:Y:S05]  /*42710*/  BRA `(.L_x_3254) ;  /* 0xffffff4800fc7947 */ /* 0x000fea000383ffff */
.L_x_3238:
[----:B0-----:R0:W1:Y:S02]  /*42720*/  SYNCS.PHASECHK.TRANS64.TRYWAIT P0, [R8+URZ], R9 ;  /* 0x00000009080075a7 */ /* 0x001064000800017f */
[----:B-1----:R-:W-:Y:S05]  /*42730*/  @!P0 NANOSLEEP.SYNCS 0x989680 ;  /* 0x009896800000895d */ /* 0x002fea0003900000 */
[----:B------:R-:W1:Y:S02]  /*42740*/  @!P0 SYNCS.PHASECHK.TRANS64 P0, [R8+URZ], R9 ;  /* 0x00000009080085a7 */ /* 0x000e64000800007f */
[----:B-1----:R-:W-:Y:S05]  /*42750*/  @!P0 BRA `(.L_x_3238) ;  /* 0xfffffffc00f08947 */ /* 0x002fea000383ffff */
[----:B------:R-:W-:Y:S05]  /*42760*/  BRA `(.L_x_3237) ;  /* 0xffffff4c00707947 */ /* 0x000fea000383ffff */
.L_x_3255:
        /* <DEDUP_REMOVED lines=9> */
.L_x_4727:


//--------------------- .text._ZN7cutlass13device_kernelIN5flash11enable_sm90INS1_16FlashAttnFwdSm90INS1_25CollectiveMainloopFwdSm90ILi2EN4cute5tupleIJNS5_1CILi1EEES8_S8_EEENS6_IJNS7_ILi128EEENS7_ILi96EEENS7_ILi64EEEEEELi256ENS_10bfloat16_tEfNS_4arch4Sm90ELb1ELb0ELb1ELb0ELb0ELb0ELb0ELb1ELb0ELb0ELb0ELb0EEENS1_21CollectiveEpilogueFwdINS6_IJSA_NS7_ILi256EEESB_EEES9_SE_SG_Li256ELb0ELb0ELb0ELb0EEENS1_30DynamicPersistentTileSchedulerILi256ELi32ELb0ELb0ELb1EEEEEEEEEvNT_6ParamsE --------------------------
	.section	.text._ZN7cutlass13device_kernelIN5flash11enable_sm90INS1_16FlashAttnFwdSm90INS1_25CollectiveMainloopFwdSm90ILi2EN4cute5tupleIJNS5_1CILi1EEES8_S8_EEENS6_IJNS7_ILi128EEENS7_ILi96EEENS7_ILi64EEEEEELi256ENS_10bfloat16_tEfNS_4arch4Sm90ELb1ELb0ELb1ELb0ELb0ELb0ELb0ELb1ELb0ELb0ELb0ELb0EEENS1_21CollectiveEpilogueFwdINS6_IJSA_NS7_ILi256EEESB_EEES9_SE_SG_Li256ELb0ELb0ELb0ELb0EEENS1_30DynamicPersistentTileSchedulerILi256ELi32ELb0ELb0ELb1EEEEEEEEEvNT_6ParamsE,"ax",@progbits
	.align	128
.text._ZN7cutlass13device_kernelIN5flash11enable_sm90INS1_16FlashAttnFwdSm90INS1_25CollectiveMainloopFwdSm90ILi2EN4cute5tupleIJNS5_1CILi1EEES8_S8_EEENS6_IJNS7_ILi128EEENS7_ILi96EEENS7_ILi64EEEEEELi256ENS_10bfloat16_tEfNS_4arch4Sm90ELb1ELb0ELb1ELb0ELb0ELb0ELb0ELb1ELb0ELb0ELb0ELb0EEENS1_21CollectiveEpilogueFwdINS6_IJSA_NS7_ILi256EEESB_EEES9_SE_SG_Li256ELb0ELb0ELb0ELb0EEENS1_30DynamicPersistentTileSchedulerILi256ELi32ELb0ELb0ELb1EEEEEEEEEvNT_6ParamsE:
        .type           _ZN7cutlass13device_kernelIN5flash11enable_sm90INS1_16FlashAttnFwdSm90INS1_25CollectiveMainloopFwdSm90ILi2EN4cute5tupleIJNS5_1CILi1EEES8_S8_EEENS6_IJNS7_ILi128EEENS7_ILi96EEENS7_ILi64EEEEEELi256ENS_10bfloat16_tEfNS_4arch4Sm90ELb1ELb0ELb1ELb0ELb0ELb0ELb0ELb1ELb0ELb0ELb0ELb0EEENS1_21CollectiveEpilogueFwdINS6_IJSA_NS7_ILi256EEESB_EEES9_SE_SG_Li256ELb0ELb0ELb0ELb0EEENS1_30DynamicPersistentTileSchedulerILi256ELi32ELb0ELb0ELb1EEEEEEEEEvNT_6ParamsE,@function
        .size           _ZN7cutlass13device_kernelIN5flash11enable_sm90INS1_16FlashAttnFwdSm90INS1_25CollectiveMainloopFwdSm90ILi2EN4cute5tupleIJNS5_1CILi1EEES8_S8_EEENS6_IJNS7_ILi128EEENS7_ILi96EEENS7_ILi64EEEEEELi256ENS_10bfloat16_tEfNS_4arch4Sm90ELb1ELb0ELb1ELb0ELb0ELb0ELb0ELb1ELb0ELb0ELb0ELb0EEENS1_21CollectiveEpilogueFwdINS6_IJSA_NS7_ILi256EEESB_EEES9_SE_SG_Li256ELb0ELb0ELb0ELb0EEENS1_30DynamicPersistentTileSchedulerILi256ELi32ELb0ELb0ELb1EEEEEEEEEvNT_6ParamsE,(.L_x_4729 - _ZN7cutlass13device_kernelIN5flash11enable_sm90INS1_16FlashAttnFwdSm90INS1_25CollectiveMainloopFwdSm90ILi2EN4cute5tupleIJNS5_1CILi1EEES8_S8_EEENS6_IJNS7_ILi128EEENS7_ILi96EEENS7_ILi64EEEEEELi256ENS_10bfloat16_tEfNS_4arch4Sm90ELb1ELb0ELb1ELb0ELb0ELb0ELb0ELb1ELb0ELb0ELb0ELb0EEENS1_21CollectiveEpilogueFwdINS6_IJSA_NS7_ILi256EEESB_EEES9_SE_SG_Li256ELb0ELb0ELb0ELb0EEENS1_30DynamicPersistentTileSchedulerILi256ELi32ELb0ELb0ELb1EEEEEEEEEvNT_6ParamsE)
        .other          _ZN7cutlass13device_kernelIN5flash11enable_sm90INS1_16FlashAttnFwdSm90INS1_25CollectiveMainloopFwdSm90ILi2EN4cute5tupleIJNS5_1CILi1EEES8_S8_EEENS6_IJNS7_ILi128EEENS7_ILi96EEENS7_ILi64EEEEEELi256ENS_10bfloat16_tEfNS_4arch4Sm90ELb1ELb0ELb1ELb0ELb0ELb0ELb0ELb1ELb0ELb0ELb0ELb0EEENS1_21CollectiveEpilogueFwdINS6_IJSA_NS7_ILi256EEESB_EEES9_SE_SG_Li256ELb0ELb0ELb0ELb0EEENS1_30DynamicPersistentTileSchedulerILi256ELi32ELb0ELb0ELb1EEEEEEEEEvNT_6ParamsE,@"STO_CUDA_ENTRY STV_DEFAULT"
_ZN7cutlass13device_kernelIN5flash11enable_sm90INS1_16FlashAttnFwdSm90INS1_25CollectiveMainloopFwdSm90ILi2EN4cute5tupleIJNS5_1CILi1EEES8_S8_EEENS6_IJNS7_ILi128EEENS7_ILi96EEENS7_ILi64EEEEEELi256ENS_10bfloat16_tEfNS_4arch4Sm90ELb1ELb0ELb1ELb0ELb0ELb0ELb0ELb1ELb0ELb0ELb0ELb0EEENS1_21CollectiveEpilogueFwdINS6_IJSA_NS7_ILi256EEESB_EEES9_SE_SG_Li256ELb0ELb0ELb0ELb0EEENS1_30DynamicPersistentTileSchedulerILi256ELi32ELb0ELb0ELb1EEEEEEEEEvNT_6ParamsE:
        /* <DEDUP_REMOVED lines=23> */
.L_x_3257:
[----:B------:R-:W-:Y:S05]  /*0170*/  BSYNC B0 ;  /* 0x0000000000007941 */ /* 0x000fea0003800000 */
.L_x_3256:
        /* <DEDUP_REMOVED lines=37> */
.L_x_3258:
        /* <DEDUP_REMOVED lines=22> */
.L_x_3259:
        /* <DEDUP_REMOVED lines=18> */
.L_x_3260:
        /* <DEDUP_REMOVED lines=22> */
.L_x_3261:
        /* <DEDUP_REMOVED lines=22> */
.L_x_3262:
[----:B------:R-:W-:Y:S01]  /*0910*/  PLOP3.LUT P0, PT, PT, PT, UP0, 0x80, 0x0 ;  /* 0x000000000000781c */ /* 0x000fe20003f0f008 */
[----:B------:R-:W-:Y:S01]  /*0920*/  UMOV UR36, 0x1 ;  /* 0x0000000100247882 */ /* 0x000fe20000000000 */
[----:B------:R-:W-:Y:S01]  /*0930*/  NOP ;  /* 0x0000000000007918 */ /* 0x000fe20000000000 */
[----:B------:R-:W-:Y:S01]  /*0940*/  USEL UR36, UR36, 0x2, !UP0 ;  /* 0x0000000224247887 */ /* 0x000fe2000c000000 */
[----:B------:R-:W-:Y:S01]  /*0950*/  ULDC.64 UR46, c[0x0][0x208] ;  /* 0x00008200002e7ab9 */ /* 0x000fe20000000a00 */
[----:B-123--:R-:W-:Y:S08]  /*0960*/  BAR.SYNC.DEFER_BLOCKING 0x0 ;  /* 0x0000000000007b1d */ /* 0x00eff00000010000 */
[----:B------:R-:W-:Y:S05]  /*0970*/  @!P0 BRA `(.L_x_3263) ;  /* 0x000000a000908947 */ /* 0x000fea0003800000 */
.L_x_3264:
        /* <DEDUP_REMOVED lines=24> */
[----:B---3--:R-:W-:Y:S02]  /*0b00*/  UMOV UR5, UR6 ;  /* 0x0000000600057c82 */ /* 0x008fe40008000000 */
[----:B------:R-:W-:Y:S01]  /*0b10*/  MOV R17, UR5 ;  /* 0x0000000500117c02 */ /* 0x000fe20008000f00 */
[----:B------:R-:W-:Y:S01]  /*0b20*/  IMAD.U32 R16, RZ, RZ, UR4 ;  /* 0x00000004ff107e24 */ /* 0x000fe2000f8e00ff */
[----:B------:R-:W-:Y:S01]  /*0b30*/  SHF.R.S32.HI R0, RZ, 0x1f, R205 ;  /* 0x0000001fff007819 */ /* 0x000fe200000114cd */
[----:B------:R-:W-:-:S03]  /*0b40*/  UMOV UR4, UR7 ;  /* 0x0000000700047c82 */ /* 0x000fc60008000000 */
[CC--:B------:R-:W-:Y:S02]  /*0b50*/  LEA.HI R3, R0.reuse, R205.reuse, RZ, 0x4 ;  /* 0x000000cd00037211 */ /* 0x0c0fe400078f20ff */
[-C--:B------:R-:W-:Y:S02]  /*0b60*/  LEA.HI R2, R0, R205.reuse, RZ, 0x7 ;  /* 0x000000cd00027211 */ /* 0x080fe400078f38ff */
[----:B------:R-:W-:Y:S02]  /*0b70*/  SHF.R.S32.HI R4, RZ, 0x4, R3 ;  /* 0x00000004ff047819 */ /* 0x000fe40000011403 */
[----:B------:R-:W-:Y:S02]  /*0b80*/  LOP3.LUT R202, R2, 0xffffff80, RZ, 0xc0, !PT ;  /* 0xffffff8002ca7812 */ /* 0x000fe400078ec0ff */
[----:B------:R-:W-:Y:S02]  /*0b90*/  LEA.HI R5, R3, R4, RZ, 0x1 ;  /* 0x0000000403057211 */ /* 0x000fe400078f08ff */
[----:B------:R-:W-:Y:S01]  /*0ba0*/  LEA.HI R204, R0, R205, RZ, 0x5 ;  /* 0x000000cd00cc7211 */ /* 0x000fe200078f28ff */
[----:B------:R-:W-:Y:S01]  /*0bb0*/  IMAD.IADD R202, R205, 0x1, -R202 ;  /* 0x00000001cdca7824 */ /* 0x000fe200078e0aca */
[----:B------:R-:W-:-:S02]  /*0bc0*/  LOP3.LUT R5, R5, 0x1ffffffe, RZ, 0xc0, !PT ;  /* 0x1ffffffe05057812 */ /* 0x000fc400078ec0ff */
[----:B------:R-:W-:Y:S02]  /*0bd0*/  SHF.R.S32.HI R204, RZ, 0x5, R204 ;  /* 0x00000005ffcc7819 */ /* 0x000fe400000114cc */
[----:B------:R-:W-:Y:S02]  /*0be0*/  IADD3 R5, R4, -R5, RZ ;  /* 0x8000000504057210 */ /* 0x000fe40007ffe0ff */
[----:B------:R-:W-:Y:S02]  /*0bf0*/  SHF.R.S32.HI R7, RZ, 0x1f, R202 ;  /* 0x0000001fff077819 */ /* 0x000fe400000114ca */
[----:B------:R-:W-:Y:S02]  /*0c00*/  LOP3.LUT R4, R3, 0x3fffff0, RZ, 0xc0, !PT ;  /* 0x03fffff003047812 */ /* 0x000fe400078ec0ff */
[----:B------:R-:W-:Y:S02]  /*0c10*/  LEA.HI R6, R7, R202, RZ, 0x2 ;  /* 0x000000ca07067211 */ /* 0x000fe400078f10ff */
[----:B------:R-:W-:Y:S01]  /*0c20*/  SHF.R.S32.HI R203, RZ, 0x7, R2 ;  /* 0x00000007ffcb7819 */ /* 0x000fe20000011402 */
[----:B------:R-:W-:Y:S01]  /*0c30*/  IMAD.IADD R3, R205, 0x1, -R4 ;  /* 0x00000001cd037824 */ /* 0x000fe200078e0a04 */
[----:B------:R-:W-:-:S02]  /*0c40*/  SHF.R.S32.HI R4, RZ, 0x2, R6 ;  /* 0x00000002ff047819 */ /* 0x000fc40000011406 */
[----:B------:R-:W-:Y:S01]  /*0c50*/  SHF.R.S32.HI R9, RZ, 0x1f, R6 ;  /* 0x0000001fff097819 */ /* 0x000fe20000011406 */
[----:B------:R-:W-:Y:S01]  /*0c60*/  IMAD R8, R204, 0x10, R3 ;  /* 0x00000010cc087824 */ /* 0x000fe200078e0203 */
[----:B------:R-:W-:Y:S02]  /*0c70*/  LEA.HI R2, R2, R203, RZ, 0x1 ;  /* 0x000000cb02027211 */ /* 0x000fe400078f08ff */
[----:B------:R-:W-:Y:S02]  /*0c80*/  LEA.HI R9, R9, R4, RZ, 0x3 ;  /* 0x0000000409097211 */ /* 0x000fe400078f18ff */
[----:B------:R-:W-:Y:S02]  /*0c90*/  LOP3.LUT R2, R2, 0x3fffffe, RZ, 0xc0, !PT ;  /* 0x03fffffe02027812 */ /* 0x000fe400078ec0ff */
[----:B------:R-:W-:Y:S02]  /*0ca0*/  LEA R3, R8, R5, 0x3 ;  /* 0x0000000508037211 */ /* 0x000fe400078e18ff */
[----:B------:R-:W-:-:S02]  /*0cb0*/  LEA.HI R0, R0, R205, RZ, 0x3 ;  /* 0x000000cd00007211 */ /* 0x000fc400078f18ff */
[----:B------:R-:W-:Y:S01]  /*0cc0*/  LOP3.LUT R9, R9, 0xfffffff8, RZ, 0xc0, !PT ;  /* 0xfffffff809097812 */ /* 0x000fe200078ec0ff */
[----:B------:R-:W-:Y:S01]  /*0cd0*/  IMAD.SHL.U32 R3, R3, 0x8, RZ ;  /* 0x0000000803037824 */ /* 0x000fe200078e00ff */
[----:B------:R-:W-:Y:S02]  /*0ce0*/  LEA.HI R7, R7, R202, RZ, 0x5 ;  /* 0x000000ca07077211 */ /* 0x000fe400078f28ff */
[----:B------:R-:W-:Y:S01]  /*0cf0*/  IADD3 R22, R203, -R2, RZ ;  /* 0x80000002cb167210 */ /* 0x000fe20007ffe0ff */
[----:B------:R-:W-:Y:S01]  /*0d00*/  IMAD.IADD R4, R4, 0x1, -R9 ;  /* 0x0000000104047824 */ /* 0x000fe200078e0a09 */
[----:B------:R-:W-:Y:S01]  /*0d10*/  LOP3.LUT R2, R0, 0x1ffffff8, RZ, 0xc0, !PT ;  /* 0x1ffffff800027812 */ /* 0x000fe200078ec0ff */
[----:B------:R-:W-:Y:S01]  /*0d20*/  IMAD.WIDE R16, R3, 0x2, R16 ;  /* 0x0000000203107825 */ /* 0x000fe200078e0210 */
[----:B------:R-:W-:Y:S02]  /*0d30*/  SHF.R.S32.HI R7, RZ, 0x5, R7 ;  /* 0x00000005ff077819 */ /* 0x000fe40000011407 */
[----:B------:R-:W-:Y:S01]  /*0d40*/  LOP3.LUT R3, R6, 0x7ffffffc, RZ, 0xc0, !PT ;  /* 0x7ffffffc06037812 */ /* 0x000fe200078ec0ff */
[----:B------:R-:W-:Y:S01]  /*0d50*/  IMAD.IADD R2, R205, 0x1, -R2 ;  /* 0x00000001cd027824 */ /* 0x000fe200078e0a02 */
[----:B------:R-:W-:Y:S01]  /*0d60*/  SHF.R.S32.HI R200, RZ, 0x3, R0 ;  /* 0x00000003ffc87819 */ /* 0x000fe20000011400 */
[----:B------:R-:W-:-:S03]  /*0d70*/  IMAD R7, R7, 0x10, R4 ;  /* 0x0000001007077824 */ /* 0x000fc600078e0204 */
[----:B------:R-:W-:Y:S01]  /*0d80*/  SHF.L.U32 R18, R2, 0x3, RZ ;  /* 0x0000000302127819 */ /* 0x000fe200000006ff */
[----:B------:R-:W-:Y:S02]  /*0d90*/  IMAD R22, R22, 0x40, R7 ;  /* 0x0000004016167824 */ /* 0x000fe400078e0207 */
[----:B------:R-:W-:-:S07]  /*0da0*/  IMAD.IADD R2, R202, 0x1, -R3 ;  /* 0x00000001ca027824 */ /* 0x000fce00078e0a03 */
.L_x_3311:
        /* <DEDUP_REMOVED lines=20> */
.L_x_3265:
[----:B------:R-:W-:Y:S01]  /*0ef0*/  ULDC UR6, c[0x0][0xdc4] ;  /* 0x0003710000067ab9 */ /* 0x000fe20000000800 */
[----:B------:R-:W-:Y:S01]  /*0f00*/  UMOV UR40, UR7 ;  /* 0x0000000700287c82 */ /* 0x000fe20008000000 */
[----:B------:R-:W-:-:S11]  /*0f10*/  UISETP.NE.AND UP0, UPT, UR6, 0x1, UPT ;  /* 0x000000010600788c */ /* 0x000fd6000bf05270 */
[----:B------:R-:W-:Y:S02]  /*0f20*/  @UP0 ULDC.64 UR10, c[0x0][0xdc8] ;  /* 0x00037200000a0ab9 */ /* 0x000fe40000000a00 */
[----:B------:R-:W-:-:S04]  /*0f30*/  UIMAD.WIDE.U32 UR4, UR7, UR10, URZ ;  /* 0x0000000a070472a5 */ /* 0x000fc8000f8e003f */
[----:B------:R-:W-:-:S04]  /*0f40*/  @UP0 USHF.R.U32.HI UR40, URZ, UR11, UR5 ;  /* 0x0000000b3f280299 */ /* 0x000fc80008011605 */
[----:B------:R-:W-:-:S12]  /*0f50*/  UIMAD UR4, UR40, UR6, URZ ;  /* 0x00000006280472a4 */ /* 0x000fd8000f8e023f */
.L_x_3266:
[----:B------:R-:W-:Y:S01]  /*0f60*/  ULDC.64 UR10, c[0x0][0x3f8] ;  /* 0x0000fe00000a7ab9 */ /* 0x000fe20000000a00 */
[----:B------:R-:W-:Y:S01]  /*0f70*/  UIADD3 UR9, UR7, -UR4, URZ ;  /* 0x8000000407097290 */ /* 0x000fe2000fffe03f */
[----:B------:R-:W-:Y:S01]  /*0f80*/  PLOP3.LUT P0, PT, PT, PT, PT, 0x80, 0x0 ;  /* 0x000000000000781c */ /* 0x000fe20003f0f070 */
[----:B------:R-:W-:Y:S01]  /*0f90*/  UISETP.NE.U32.AND UP0, UPT, UR10, URZ, UPT ;  /* 0x0000003f0a00728c */ /* 0x000fe2000bf05070 */
[----:B------:R-:W-:Y:S01]  /*0fa0*/  CS2R R20, SRZ ;  /* 0x0000000000147805 */ /* 0x000fe2000001ff00 */
[----:B------:R-:W-:Y:S01]  /*0fb0*/  ULOP3.LUT UR4, URZ, UR40, URZ, 0x33, !UPT ;  /* 0x000000283f047292 */ /* 0x000fe2000f8e333f */
[----:B------:R-:W-:Y:S01]  /*0fc0*/  IMAD.MOV.U32 R3, RZ, RZ, RZ ;  /* 0x000000ffff037224 */ /* 0x000fe200078e00ff */
[----:B------:R-:W-:Y:S01]  /*0fd0*/  ULDC UR5, c[0x0][0xdac] ;  /* 0x00036b0000057ab9 */ /* 0x000fe20000000800 */
[----:B------:R-:W-:Y:S01]  /*0fe0*/  UISETP.NE.AND.EX UP0, UPT, UR11, URZ, UPT, UP0 ;  /* 0x0000003f0b00728c */ /* 0x000fe2000bf05300 */
[----:B------:R-:W-:Y:S01]  /*0ff0*/  CS2R R150, SRZ ;  /* 0x0000000000967805 */ /* 0x000fe2000001ff00 */
[----:B------:R-:W-:Y:S01]  /*1000*/  UIADD3 UR4, UR4, UR5, URZ ;  /* 0x0000000504047290 */ /* 0x000fe2000fffe03f */
[----:B------:R-:W-:Y:S01]  /*1010*/  CS2R R148, SRZ ;  /* 0x0000000000947805 */ /* 0x000fe2000001ff00 */
[----:B------:R-:W-:Y:S01]  /*1020*/  ULDC UR45, c[0x0][0x404] ;  /* 0x00010100002d7ab9 */ /* 0x000fe20000000800 */
[----:B------:R-:W-:Y:S01]  /*1030*/  ULDC UR6, c[0x0][0x2e0] ;  /* 0x0000b80000067ab9 */ /* 0x000fe20000000800 */
[----:B------:R-:W-:Y:S01]  /*1040*/  USEL UR45, UR45, 0x1, UP0 ;  /* 0x000000012d2d7887 */ /* 0x000fe20008000000 */
[----:B------:R-:W-:Y:S01]  /*1050*/  CS2R R146, SRZ ;  /* 0x0000000000927805 */ /* 0x000fe2000001ff00 */
[----:B------:R-:W-:Y:S01]  /*1060*/  USHF.L.U32 UR42, UR4, 0x7, URZ ;  /* 0x00000007042a7899 */ /* 0x000fe2000800063f */
[----:B------:R-:W-:Y:S01]  /*1070*/  CS2R R144, SRZ ;  /* 0x0000000000907805 */ /* 0x000fe2000001ff00 */
[----:B------:R-:W-:Y:S01]  /*1080*/  ULDC UR7, c[0x0][0x288] ;  /* 0x0000a20000077ab9 */ /* 0x000fe20000000800 */
[----:B------:R-:W-:Y:S01]  /*1090*/  UIMAD UR45, UR45, UR6, URZ ;  /* 0x000000062d2d72a4 */ /* 0x000fe2000f8e023f */
[----:B------:R-:W-:Y:S01]  /*10a0*/  CS2R R142, SRZ ;  /* 0x00000000008e7805 */ /* 0x000fe2000001ff00 */
[----:B------:R-:W-:Y:S01]  /*10b0*/  UIADD3 UR5, UR42, 0xdf, -UR7 ;  /* 0x000000df2a057890 */ /* 0x000fe2000fffe807 */
[----:B------:R-:W-:Y:S01]  /*10c0*/  CS2R R140, SRZ ;  /* 0x00000000008c7805 */ /* 0x000fe2000001ff00 */
[----:B------:R-:W-:Y:S01]  /*10d0*/  UIADD3 UR4, UR45, 0x5f, URZ ;  /* 0x0000005f2d047890 */ /* 0x000fe2000fffe03f */
[----:B------:R-:W-:Y:S01]  /*10e0*/  CS2R R138, SRZ ;  /* 0x00000000008a7805 */ /* 0x000fe2000001ff00 */
[----:B------:R-:W-:Y:S01]  /*10f0*/  UIADD3 UR6, UR45, UR5, URZ ;  /* 0x000000052d067290 */ /* 0x000fe2000fffe03f */
[----:B------:R-:W-:Y:S01]  /*1100*/  CS2R R136, SRZ ;  /* 0x0000000000887805 */ /* 0x000fe2000001ff00 */
[----:B------:R-:W-:Y:S01]  /*1110*/  UIMAD.WIDE UR4, UR4, 0x2aaaaaab, URZ ;  /* 0x2aaaaaab040478a5 */ /* 0x000fe2000f8e023f */
[----:B------:R-:W-:Y:S01]  /*1120*/  CS2R R134, SRZ ;  /* 0x0000000000867805 */ /* 0x000fe2000001ff00 */
[----:B------:R-:W-:Y:S01]  /*1130*/  UIMAD.WIDE UR6, UR6, 0x2aaaaaab, URZ ;  /* 0x2aaaaaab060678a5 */ /* 0x000fe2000f8e023f */
[----:B------:R-:W-:Y:S01]  /*1140*/  CS2R R132, SRZ ;  /* 0x0000000000847805 */ /* 0x000fe2000001ff00 */
[----:B------:R-:W-:Y:S01]  /*1150*/  USHF.R.U32.HI UR4, URZ, 0x1f, UR5 ;  /* 0x0000001f3f047899 */ /* 0x000fe20008011605 */
[----:B------:R-:W-:Y:S01]  /*1160*/  CS2R R130, SRZ ;  /* 0x0000000000827805 */ /* 0x000fe2000001ff00 */
[----:B------:R-:W-:Y:S01]  /*1170*/  USHF.R.U32.HI UR6, URZ, 0x1f, UR7 ;  /* 0x0000001f3f067899 */ /* 0x000fe20008011607 */
[----:B------:R-:W-:Y:S01]  /*1180*/  CS2R R128, SRZ ;  /* 0x0000000000807805 */ /* 0x000fe2000001ff00 */
[----:B------:R-:W-:Y:S01]  /*1190*/  ULEA.HI.SX32 UR41, UR5, UR4, 0x1c ;  /* 0x0000000405297291 */ /* 0x000fe2000f8fe23f */
[----:B------:R-:W-:Y:S01]  /*11a0*/  CS2R R126, SRZ ;  /* 0x00000000007e7805 */ /* 0x000fe2000001ff00 */
[----:B------:R-:W-:Y:S01]  /*11b0*/  ULEA.HI.SX32 UR6, UR7, UR6, 0x1c ;  /* 0x0000000607067291 */ /* 0x000fe2000f8fe23f */
[----:B------:R-:W-:Y:S01]  /*11c0*/  CS2R R124, SRZ ;  /* 0x00000000007c7805 */ /* 0x000fe2000001ff00 */
[----:B------:R-:W-:Y:S01]  /*11d0*/  ULDC UR43, c[0x0][0xdb8] ;  /* 0x00036e00002b7ab9 */ /* 0x000fe20000000800 */
[----:B------:R-:W-:Y:S01]  /*11e0*/  ULDC UR10, c[0x0][0xdc4] ;  /* 0x00037100000a7ab9 */ /* 0x000fe20000000800 */
[----:B------:R-:W-:Y:S01]  /*11f0*/  UISETP.LT.AND UP0, UPT, UR41, UR6, UPT ;  /* 0x000000062900728c */ /* 0x000fe2000bf01270 */
[----:B------:R-:W-:Y:S01]  /*1200*/  CS2R R122, SRZ ;  /* 0x00000000007a7805 */ /* 0x000fe2000001ff00 */
[----:B------:R-:W-:Y:S01]  /*1210*/  UISETP.NE.AND UP1, UPT, UR43, 0x1, UPT ;  /* 0x000000012b00788c */ /* 0x000fe2000bf25270 */
[----:B------:R-:W-:Y:S01]  /*1220*/  CS2R R120, SRZ ;  /* 0x0000000000787805 */ /* 0x000fe2000001ff00 */
[----:B------:R-:W-:Y:S01]  /*1230*/  USEL UR41, UR41, UR6, UP0 ;  /* 0x0000000629297287 */ /* 0x000fe20008000000 */
[----:B------:R-:W-:Y:S01]  /*1240*/  CS2R R118, SRZ ;  /* 0x0000000000767805 */ /* 0x000fe2000001ff00 */
[----:B------:R-:W-:Y:S01]  /*1250*/  UIMAD UR9, UR8, UR10, UR9 ;  /* 0x0000000a080972a4 */ /* 0x000fe2000f8e0209 */
[----:B------:R-:W-:Y:S01]  /*1260*/  CS2R R116, SRZ ;  /* 0x0000000000747805 */ /* 0x000fe2000001ff00 */
[----:B------:R-:W-:Y:S01]  /*1270*/  UISETP.GE.AND UP0, UPT, UR41, 0x1, UPT ;  /* 0x000000012900788c */ /* 0x000fe2000bf06270 */
[----:B------:R-:W-:-:S02]  /*1280*/  CS2R R114, SRZ ;  /* 0x0000000000727805 */ /* 0x000fc4000001ff00 */
[----:B------:R-:W-:Y:S02]  /*1290*/  CS2R R112, SRZ ;  /* 0x0000000000707805 */ /* 0x000fe4000001ff00 */
[----:B------:R-:W-:Y:S02]  /*12a0*/  CS2R R110, SRZ ;  /* 0x00000000006e7805 */ /* 0x000fe4000001ff00 */
[----:B------:R-:W-:Y:S01]  /*12b0*/  CS2R R108, SRZ ;  /* 0x00000000006c7805 */ /* 0x000fe2000001ff00 */
[----:B------:R-:W-:Y:S01]  /*12c0*/  @UP1 ULDC UR8, c[0x0][0xdbc] ;  /* 0x00036f0000081ab9 */ /* 0x000fe20000000800 */
[----:B------:R-:W-:Y:S01]  /*12d0*/  PLOP3.LUT P1, PT, PT, PT, UP0, 0x80, 0x0 ;  /* 0x000000000000781c */ /* 0x000fe20003f2f008 */
[----:B------:R-:W-:Y:S01]  /*12e0*/  UIMAD.WIDE.U32 UR4, UR9, UR8, URZ ;  /* 0x00000008090472a5 */ /* 0x000fe2000f8e003f */
[----:B------:R-:W-:Y:S01]  /*12f0*/  CS2R R106, SRZ ;  /* 0x00000000006a7805 */ /* 0x000fe2000001ff00 */
[----:B------:R-:W-:Y:S01]  /*1300*/  @UP1 ULDC UR7, c[0x0][0xdc0] ;  /* 0x0003700000071ab9 */ /* 0x000fe20000000800 */
[----:B------:R-:W-:Y:S01]  /*1310*/  UMOV UR44, UR9 ;  /* 0x00000009002c7c82 */ /* 0x000fe20008000000 */
[----:B------:R-:W-:Y:S01]  /*1320*/  @UP1 USHF.R.U32.HI UR44, URZ, UR7, UR5 ;  /* 0x000000073f2c1299 */ /* 0x000fe20008011605 */
[----:B------:R-:W-:-:S02]  /*1330*/  CS2R R104, SRZ ;  /* 0x0000000000687805 */ /* 0x000fc4000001ff00 */
[----:B------:R-:W-:Y:S02]  /*1340*/  MOV R94, RZ ;  /* 0x000000ff005e7202 */ /* 0x000fe40000000f00 */
[----:B------:R-:W-:Y:S01]  /*1350*/  CS2R R98, SRZ ;  /* 0x0000000000627805 */ /* 0x000fe2000001ff00 */
[----:B------:R-:W-:Y:S01]  /*1360*/  UIADD3 UR4, -UR44, URZ, URZ ;  /* 0x0000003f2c047290 */ /* 0x000fe2000fffe13f */
[----:B------:R-:W-:Y:S02]  /*1370*/  CS2R R100, SRZ ;  /* 0x0000000000647805 */ /* 0x000fe4000001ff00 */
[----:B------:R-:W-:Y:S02]  /*1380*/  CS2R R86, SRZ ;  /* 0x0000000000567805 */ /* 0x000fe4000001ff00 */
[----:B------:R-:W-:Y:S01]  /*1390*/  CS2R R96, SRZ ;  /* 0x0000000000607805 */ /* 0x000fe2000001ff00 */
[----:B------:R-:W-:Y:S01]  /*13a0*/  UIMAD UR43, UR43, UR4, UR9 ;  /* 0x000000042b2b72a4 */ /* 0x000fe2000f8e0209 */
        /* <DEDUP_REMOVED lines=34> */
[----:B------:R-:W-:Y:S01]  /*15d0*/  MOV R175, RZ ;  /* 0x000000ff00af7202 */ /* 0x000fe20000000f00 */
[----:B------:R-:W-:Y:S02]  /*15e0*/  IMAD.MOV.U32 R6, RZ, RZ, RZ ;  /* 0x000000ffff067224 */ /* 0x000fe400078e00ff */
[----:B------:R-:W-:Y:S01]  /*15f0*/  IMAD.MOV.U32 R0, RZ, RZ, RZ ;  /* 0x000000ffff007224 */ /* 0x000fe200078e00ff */
[----:B------:R-:W-:Y:S06]  /*1600*/  @!P1 BRA `(.L_x_3267) ;  /* 0x0000007800ec9947 */ /* 0x000fec0003800000 */
[----:B------:R-:W1:Y:S01]  /*1610*/  SHFL.IDX PT, R0, R203, RZ, 0x1f ;  /* 0x00001fffcb007589 */ /* 0x000e6200000e0000 */
[----:B------:R-:W-:-:S04]  /*1620*/  UIADD3 UR6, UR49, 0x18400, URZ ;  /* 0x0001840031067890 */ /* 0x000fc8000fffe03f */
[----:B------:R-:W-:-:S06]  /*1630*/  ULOP3.LUT UP0, URZ, UR6, 0x1bf, URZ, 0xc0, !UPT ;  /* 0x000001bf063f7892 */ /* 0x000fcc000f80c03f */
[----:B------:R-:W-:Y:S02]  /*1640*/  PLOP3.LUT P0, PT, PT, PT, UP0, 0x80, 0x0 ;  /* 0x000000000000781c */ /* 0x000fe40003f0f008 */
        /* <DEDUP_REMOVED lines=13> */
[----:B------:R-:W-:Y:S01]  /*1720*/  MOV R5, UR5 ;  /* 0x0000000500057c02 */ /* 0x000fe20008000f00 */
[----:B------:R-:W-:Y:S01]  /*1730*/  ULDC.64 UR4, c[0x4][0x98] ;  /* 0x0100260000047ab9 */ /* 0x000fe20000000a00 */
        /* <DEDUP_REMOVED lines=9> */
.L_x_3268:
[----:B------:R-:W-:Y:S01]  /*17d0*/  ULEA.HI UR4, UR39, UR39, URZ, 0x1 ;  /* 0x0000002727047291 */ /* 0x000fe2000f8f083f */
[----:B------:R-:W-:-:S03]  /*17e0*/  IADD3 R6, R23, 0x8, RZ ;  /* 0x0000000817067810 */ /* 0x000fc60007ffe0ff */
[----:B------:R-:W-:-:S04]  /*17f0*/  ULOP3.LUT UR4, UR4, 0xfffffffe, URZ, 0xc0, !UPT ;  /* 0xfffffffe04047892 */ /* 0x000fc8000f8ec03f */
[----:B------:R-:W-:-:S06]  /*1800*/  UIADD3 UR4, UR39, -UR4, URZ ;  /* 0x8000000427047290 */ /* 0x000fcc000fffe03f */
[----:B------:R-:W-:-:S05]  /*1810*/  IMAD.U32 R0, RZ, RZ, UR4 ;  /* 0x00000004ff007e24 */ /* 0x000fca000f8e00ff */
[----:B------:R-:W-:-:S04]  /*1820*/  SHF.L.U32 R0, R0, 0x1f, RZ ;  /* 0x0000001f00007819 */ /* 0x000fc800000006ff */
[----:B------:R-:W1:Y:S02]  /*1830*/  SYNCS.PHASECHK.TRANS64.TRYWAIT P0, [UR49+0x22800], R0 ;  /* 0x02280000ff0075a7 */ /* 0x000e640008000171 */
[----:B-1----:R-:W-:Y:S05]  /*1840*/  @!P0 BRA `(.L_x_3269) ;  /* 0x000000bc00ec8947 */ /* 0x002fea0003800000 */
.L_x_3370:
[----:B-1----:R-:W-:Y:S01]  /*1850*/  IMAD.U32 R0, RZ, RZ, UR48 ;  /* 0x00000030ff007e24 */ /* 0x002fe2000f8e00ff */
[----:B------:R-:W-:Y:S05]  /*1860*/  WARPSYNC.ALL ;  /* 0x0000000000007948 */ /* 0x000fea0003800000 */
[----:B------:R1:W-:Y:S01]  /*1870*/  BAR.SYNC.DEFER_BLOCKING R6, 0x100 ;  /* 0x000400060000751d */ /* 0x0003e20000010000 */
[----:B------:R-:W-:-:S13]  /*1880*/  ISETP.NE.AND P0, PT, R0, 0x3, PT ;  /* 0x000000030000780c */ /* 0x000fda0003f05270 */
[----:B-1----:R-:W-:Y:S05]  /*1890*/  @!P0 BRA `(.L_x_3270) ;  /* 0x0000000000048947 */ /* 0x002fea0003800000 */
[----:B------:R-:W-:Y:S01]  /*18a0*/  BPT.TRAP 0x1 ;  /* 0x000000040000795c */ /* 0x000fe20000300000 */
.L_x_3270:
[----:B------:R-:W-:Y:S01]  /*18b0*/  ULEA UR21, UR37, UR49, 0x3 ;  /* 0x0000003125157291 */ /* 0x000fe2000f8e183f */
[----:B------:R-:W-:-:S05]  /*18c0*/  IMAD.U32 R7, RZ, RZ, UR38 ;  /* 0x00000026ff077e24 */ /* 0x000fca000f8e00ff */
[----:B------:R-:W-:-:S04]  /*18d0*/  SHF.L.U32 R7, R7, 0x1f, RZ ;  /* 0x0000001f07077819 */ /* 0x000fc800000006ff */
[----:B------:R1:W2:Y:S01]  /*18e0*/  SYNCS.PHASECHK.TRANS64.TRYWAIT P1, [UR21+0x22830], R7 ;  /* 0x02283007ff0075a7 */ /* 0x0002a20008020155 */
[----:B------:R-:W-:Y:S05]  /*18f0*/  @!P0 BRA `(.L_x_3271) ;  /* 0x0000000000048947 */ /* 0x000fea0003800000 */
[----:B------:R-:W-:Y:S01]  /*1900*/  BPT.TRAP 0x1 ;  /* 0x000000040000795c */ /* 0x000fe20000300000 */
.L_x_3271:
[----:B--2---:R-:W-:Y:S05]  /*1910*/  @P1 BRA `(.L_x_3272) ;  /* 0x0000000000081947 */ /* 0x004fea0003800000 */
[----:B------:R-:W2:Y:S02]  /*1920*/  SYNCS.PHASECHK.TRANS64.TRYWAIT P1, [UR21+0x22830], R7 ;  /* 0x02283007ff0075a7 */ /* 0x000ea40008020155 */
[----:B--2---:R-:W-:Y:S05]  /*1930*/  @!P1 BRA `(.L_x_3273) ;  /* 0x000000bc00c89947 */ /* 0x004fea0003800000 */
.L_x_3272:
[----:B------:R-:W-:Y:S01]  /*1940*/  UIADD3 UR4, UR49, 0x1c400, URZ ;  /* 0x0001c40031047890 */ /* 0x000fe2000fffe03f */
[----:B------:R-:W-:Y:S01]  /*1950*/  WARPGROUP.ARRIVE ;  /* 0x00000000000079c5 */ /* 0x000fe20000000000 */
[----:B------:R-:W-:Y:S01]  /*1960*/  ULOP3.LUT UR16, UR52, 0x10000, URZ, 0xfc, !UPT ;  /* 0x0001000034107892 */ /* 0x000fe2000f8efc3f */
[----:B------:R-:W-:Y:S01]  /*1970*/  VIADD R4, R22, UR42 ;  /* 0x0000002a16047c36 */ /* 0x000fe20008000000 */
        /* <DEDUP_REMOVED lines=20> */
[----:B------:R-:W-:Y:S01]  /*1ac0*/  ULDC UR27, c[0x0][0x988] ;  /* 0x00026200001b7ab9 */ /* 0x000fe20000000800 */
[----:B------:R-:W-:-:S02]  /*1ad0*/  WARPGROUP.DEPBAR.LE gsb0, 0x0 ;  /* 0x00008000000079c5 */ /* 0x000fc40000010000 */
[----:B------:R-:W-:-:S06]  /*1ae0*/  WARPGROUP.ARRIVE ;  /* 0x00000000000079c5 */ /* 0x000fcc0000000000 */
[----:B------:R-:W-:Y:S01]  /*1af0*/  HGMMA.64x96x16.F32.BF16 R24, gdesc[UR4], R24, gsb0 ;  /* 0x01600000041879f0 */ /* 0x000fe20008001818 */
[----:B------:R-:W-:Y:S02]  /*1b00*/  UIMAD UR6, UR41, -0x60, UR45 ;  /* 0xffffffa0290678a4 */ /* 0x000fe4000f8e022d */
[----:B------:R-:W-:Y:S02]  /*1b10*/  WARPGROUP.DEPBAR.LE gsb0, 0x0 ;  /* 0x00008000000079c5 */ /* 0x000fe40000010000 */
[----:B------:R-:W-:-:S06]  /*1b20*/  WARPGROUP.ARRIVE ;  /* 0x00000000000079c5 */ /* 0x000fcc0000000000 */
[----:B------:R-:W-:Y:S01]  /*1b30*/  HGMMA.64x96x16.F32.BF16 R24, gdesc[UR8], R24, gsb0 ;  /* 0x01600000081879f0 */ /* 0x000fe20008001818 */
[----:B------:R-:W-:Y:S01]  /*1b40*/  ULDC UR11, c[0x0][0x288] ;  /* 0x0000a200000b7ab9 */ /* 0x000fe20000000800 */
[----:B------:R-:W-:Y:S01]  /*1b50*/  ULDC UR10, c[0x0][0x9d8] ;  /* 0x00027600000a7ab9 */ /* 0x000fe20000000800 */
[----:B------:R-:W-:Y:S02]  /*1b60*/  UIADD3 UR7, -UR11, 0x61, UR6 ;  /* 0x000000610b077890 */ /* 0x000fe4000fffe106 */
[----:B------:R-:W-:-:S04]  /*1b70*/  UIADD3 UR6, UR6, 0x60, URZ ;  /* 0x0000006006067890 */ /* 0x000fc8000fffe03f */
[----:B------:R-:W-:Y:S02]  /*1b80*/  MOV R3, UR7 ;  /* 0x0000000700037c02 */ /* 0x000fe40008000f00 */
[----:B------:R-:W-:-:S03]  /*1b90*/  IMAD.U32 R5, RZ, RZ, UR6 ;  /* 0x00000006ff057e24 */ /* 0x000fc6000f8e00ff */
[C---:B------:R-:W-:Y:S02]  /*1ba0*/  IMAD R3, R2.reuse, -0x2, R3 ;  /* 0xfffffffe02037824 */ /* 0x040fe400078e0203 */
[----:B--2---:R-:W-:-:S03]  /*1bb0*/  IMAD R0, R2, -0x2, R5 ;  /* 0xfffffffe02007824 */ /* 0x004fc600078e0205 */
[----:B------:R-:W-:-:S04]  /*1bc0*/  IADD3 R5, R3, 0x8, R4 ;  /* 0x0000000803057810 */ /* 0x000fc80007ffe004 */
[----:B------:R-:W-:Y:S02]  /*1bd0*/  VIMNMX R5, R0, R5, PT ;  /* 0x0000000500057248 */ /* 0x000fe40003fe0100 */
[----:B------:R-:W-:Y:S02]  /*1be0*/  VIADDMNMX R0, R4, R3, R0, PT ;  /* 0x0000000304007246 */ /* 0x000fe40003800100 */
[C---:B------:R-:W-:Y:S02]  /*1bf0*/  ISETP.GT.AND P1, PT, R5.reuse, RZ, PT ;  /* 0x000000ff0500720c */ /* 0x040fe40003f24270 */
[C---:B------:R-:W-:Y:S02]  /*1c00*/  ISETP.GT.AND P2, PT, R5.reuse, 0x1, PT ;  /* 0x000000010500780c */ /* 0x040fe40003f44270 */
[----:B------:R-:W-:Y:S02]  /*1c10*/  ISETP.GT.AND P3, PT, R5, 0x8, PT ;  /* 0x000000080500780c */ /* 0x000fe40003f64270 */
[----:B------:R-:W-:-:S02]  /*1c20*/  ISETP.GT.AND P4, PT, R0, 0x8, PT ;  /* 0x000000080000780c */ /* 0x000fc40003f84270 */
[----:B------:R-:W-:Y:S01]  /*1c30*/  ISETP.GT.AND P5, PT, R0, 0x9, PT ;  /* 0x000000090000780c */ /* 0x000fe20003fa4270 */
        /* <DEDUP_REMOVED lines=35> */
[----:B----4-:R-:W-:Y:S01]  /*1e70*/  FSEL R27, R27, -INF , P2 ;  /* 0xff8000001b1b7808 */ /* 0x010fe20001000000 */
[----:B------:R-:W-:Y:S01]  /*1e80*/  FMUL.FTZ R25, R25, UR10 ;  /* 0x0000000a19197c20 */ /* 0x000fe20008410000 */
[----:B------:R-:W-:Y:S01]  /*1e90*/  ISETP.GT.AND P2, PT, R5, 0x10, PT ;  /* 0x000000100500780c */ /* 0x000fe20003f44270 */
[----:B------:R-:W-:Y:S01]  /*1ea0*/  FMUL.FTZ R28, R28, UR10 ;  /* 0x0000000a1c1c7c20 */ /* 0x000fe20008410000 */
[----:B------:R-:W-:Y:S01]  /*1eb0*/  FMNMX.FTZ R9, R26, R27, !PT ;  /* 0x0000001b1a097209 */ /* 0x000fe20007810000 */
[----:B------:R-:W-:Y:S01]  /*1ec0*/  FMUL.FTZ R29, R29, UR10 ;  /* 0x0000000a1d1d7c20 */ /* 0x000fe20008410000 */
[----:B------:R-:W-:Y:S01]  /*1ed0*/  FMUL.FTZ R32, R32, UR10 ;  /* 0x0000000a20207c20 */ /* 0x000fe20008410000 */
[----:B------:R-:W4:Y:S01]  /*1ee0*/  MUFU.TANH R34, R34 ;  /* 0x0000002200227308 */ /* 0x000f220000002400 */
[----:B-----5:R-:W-:Y:S01]  /*1ef0*/  FSEL R30, R30, -INF , P3 ;  /* 0xff8000001e1e7808 */ /* 0x020fe20001800000 */
[----:B------:R-:W-:Y:S01]  /*1f00*/  FMUL.FTZ R33, R33, UR10 ;  /* 0x0000000a21217c20 */ /* 0x000fe20008410000 */
[----:B------:R-:W-:Y:S01]  /*1f10*/  ISETP.GT.AND P3, PT, R0, 0x1, PT ;  /* 0x000000010000780c */ /* 0x000fe20003f64270 */
[----:B------:R-:W-:Y:S01]  /*1f20*/  FMUL.FTZ R36, R36, UR10 ;  /* 0x0000000a24247c20 */ /* 0x000fe20008410000 */
[----:B------:R-:W-:Y:S01]  /*1f30*/  FMNMX.FTZ R8, R30, R9, !PT ;  /* 0x000000091e087209 */ /* 0x000fe20007810000 */
[----:B------:R-:W-:Y:S01]  /*1f40*/  FMUL.FTZ R37, R37, UR10 ;  /* 0x0000000a25257c20 */ /* 0x000fe20008410000 */
[----:B------:R-:W-:Y:S01]  /*1f50*/  FMUL.FTZ R40, R40, UR10 ;  /* 0x0000000a28287c20 */ /* 0x000fe20008410000 */
[----:B------:R-:W5:Y:S01]  /*1f60*/  MUFU.TANH R35, R35 ;  /* 0x0000002300237308 */ /* 0x000f620000002400 */
[----:B--2---:R-:W-:Y:S01]  /*1f70*/  FSEL R31, R31, -INF , P1 ;  /* 0xff8000001f1f7808 */ /* 0x004fe20000800000 */
[----:B------:R-:W-:Y:S01]  /*1f80*/  FMUL.FTZ R41, R41, UR10 ;  /* 0x0000000a29297c20 */ /* 0x000fe20008410000 */
[----:B------:R-:W-:Y:S01]  /*1f90*/  ISETP.GT.AND P1, PT, R5, 0x11, PT ;  /* 0x000000110500780c */ /* 0x000fe20003f24270 */
[----:B------:R-:W-:Y:S01]  /*1fa0*/  FMUL.FTZ R44, R44, UR10 ;  /* 0x0000000a2c2c7c20 */ /* 0x000fe20008410000 */
[----:B------:R-:W-:Y:S01]  /*1fb0*/  FMNMX.FTZ R9, R31, R8, !PT ;  /* 0x000000081f097209 */ /* 0x000fe20007810000 */
        /* <DEDUP_REMOVED lines=24> */
[----:B------:R-:W-:-:S02]  /*2140*/  FMUL.FTZ R69, R69, UR10 ;  /* 0x0000000a45457c20 */ /* 0x000fc40008410000 */
[----:B------:R-:W2:Y:S01]  /*2150*/  MUFU.TANH R43, R43 ;  /* 0x0000002b002b7308 */ /* 0x000ea20000002400 */
[----:B----4-:R-:W-:Y:S02]  /*2160*/  FSEL R39, R39, -INF , P1 ;  /* 0xff80000027277808 */ /* 0x010fe40000800000 */
[----:B------:R-:W-:Y:S02]  /*2170*/  ISETP.GT.AND P1, PT, R5, 0x21, PT ;  /* 0x000000210500780c */ /* 0x000fe40003f24270 */
[----:B------:R-:W-:-:S03]  /*2180*/  FMNMX.FTZ R9, R39, R8, !PT ;  /* 0x0000000827097209 */ /* 0x000fc60007810000 */
[----:B------:R-:W4:Y:S01]  /*2190*/  MUFU.TANH R46, R46 ;  /* 0x0000002e002e7308 */ /* 0x000f220000002400 */
[----:B-----5:R-:W-:Y:S02]  /*21a0*/  FSEL R42, R42, -INF , P2 ;  /* 0xff8000002a2a7808 */ /* 0x020fe40001000000 */
[----:B------:R-:W-:Y:S02]  /*21b0*/  ISETP.GT.AND P2, PT, R5, 0x28, PT ;  /* 0x000000280500780c */ /* 0x000fe40003f44270 */
[----:B------:R-:W-:-:S03]  /*21c0*/  FMNMX.FTZ R8, R42, R9, !PT ;  /* 0x000000092a087209 */ /* 0x000fc60007810000 */
[----:B------:R-:W5:Y:S01]  /*21d0*/  MUFU.TANH R47, R47 ;  /* 0x0000002f002f7308 */ /* 0x000f620000002400 */
[----:B--2---:R-:W-:Y:S02]  /*21e0*/  FSEL R43, R43, -INF , P1 ;  /* 0xff8000002b2b7808 */ /* 0x004fe40000800000 */
[----:B------:R-:W-:Y:S02]  /*21f0*/  ISETP.GT.AND P1, PT, R5, 0x29, PT ;  /* 0x000000290500780c */ /* 0x000fe40003f24270 */
[----:B------:R-:W-:-:S03]  /*2200*/  FMNMX.FTZ R9, R43, R8, !PT ;  /* 0x000000082b097209 */ /* 0x000fc60007810000 */
        /* <DEDUP_REMOVED lines=50> */
[----:B------:R-:W-:Y:S02]  /*2530*/  ISETP.GT.AND P2, PT, R0, RZ, PT ;  /* 0x000000ff0000720c */ /* 0x000fe40003f44270 */
[----:B------:R-:W-:-:S03]  /*2540*/  FMNMX.FTZ R8, R70, R5, !PT ;  /* 0x0000000546087209 */ /* 0x000fc60007810000 */
[----:B------:R-:W4:Y:S01]  /*2550*/  MUFU.TANH R25, R25 ;  /* 0x0000001900197308 */ /* 0x000f220000002400 */
[----:B-----5:R-:W-:Y:S02]  /*2560*/  FSEL R71, R71, -INF , P1 ;  /* 0xff80000047477808 */ /* 0x020fe40000800000 */
[----:B------:R-:W-:Y:S02]  /*2570*/  ISETP.GT.AND P1, PT, R0, 0x10, PT ;  /* 0x000000100000780c */ /* 0x000fe40003f24270 */
[----:B------:R-:W-:-:S03]  /*2580*/  FMNMX.FTZ R8, R71, R8, !PT ;  /* 0x0000000847087209 */ /* 0x000fc60007810000 */
[----:B------:R-:W5:Y:S01]  /*2590*/  MUFU.TANH R28, R28 ;  /* 0x0000001c001c7308 */ /* 0x000f620000002400 */
[----:B--2---:R-:W-:Y:S01]  /*25a0*/  FSEL R24, R24, -INF , P2 ;  /* 0xff80000018187808 */ /* 0x004fe20001000000 */
[----:B------:R-:W2:Y:S06]  /*25b0*/  SHFL.BFLY PT, R5, R8, 0x2, 0x1f ;  /* 0x0c401f0008057f89 */ /* 0x000eac00000e0000 */
[----:B------:R-:W1:Y:S01]  /*25c0*/  MUFU.TANH R29, R29 ;  /* 0x0000001d001d7308 */ /* 0x000e620000002400 */
[----:B----4-:R-:W-:-:S04]  /*25d0*/  FSEL R25, R25, -INF , P3 ;  /* 0xff80000019197808 */ /* 0x010fc80001800000 */
[----:B------:R-:W-:-:S03]  /*25e0*/  FMNMX.FTZ R3, R24, R25, !PT ;  /* 0x0000001918037209 */ /* 0x000fc60007810000 */
[----:B------:R-:W4:Y:S01]  /*25f0*/  MUFU.TANH R32, R32 ;  /* 0x0000002000207308 */ /* 0x000f220000002400 */
[----:B-----5:R-:W-:-:S07]  /*2600*/  FSEL R28, R28, -INF , P4 ;  /* 0xff8000001c1c7808 */ /* 0x020fce0002000000 */
[----:B------:R-:W-:Y:S01]  /*2610*/  MUFU.TANH R33, R33 ;  /* 0x0000002100217308 */ /* 0x000fe20000002400 */
[----:B-1----:R-:W-:Y:S02]  /*2620*/  FSEL R29, R29, -INF , P5 ;  /* 0xff8000001d1d7808 */ /* 0x002fe40002800000 */
[----:B--2---:R-:W-:-:S05]  /*2630*/  FMNMX.FTZ R5, R8, R5, !PT ;  /* 0x0000000508057209 */ /* 0x004fca0007810000 */
[----:B------:R-:W1:Y:S01]  /*2640*/  SHFL.BFLY PT, R8, R5, 0x1, 0x1f ;  /* 0x0c201f0005087f89 */ /* 0x000e6200000e0000 */
[----:B------:R-:W2:Y:S01]  /*2650*/  MUFU.TANH R36, R36 ;  /* 0x0000002400247308 */ /* 0x000ea20000002400 */
[----:B----4-:R-:W-:Y:S02]  /*2660*/  FSEL R32, R32, -INF , P1 ;  /* 0xff80000020207808 */ /* 0x010fe40000800000 */
[----:B------:R-:W-:-:S05]  /*2670*/  ISETP.GT.AND P1, PT, R0, 0x18, PT ;  /* 0x000000180000780c */ /* 0x000fca0003f24270 */
[----:B------:R-:W4:Y:S08]  /*2680*/  MUFU.TANH R37, R37 ;  /* 0x0000002500257308 */ /* 0x000f300000002400 */
[----:B------:R-:W5:Y:S01]  /*2690*/  MUFU.TANH R40, R40 ;  /* 0x0000002800287308 */ /* 0x000f620000002400 */
[----:B--2---:R-:W-:Y:S02]  /*26a0*/  FSEL R36, R36, -INF , P1 ;  /* 0xff80000024247808 */ /* 0x004fe40000800000 */
[----:B------:R-:W-:-:S02]  /*26b0*/  ISETP.GT.AND P1, PT, R0, 0x20, PT ;  /* 0x000000200000780c */ /* 0x000fc40003f24270 */
[----:B-1----:R-:W-:-:S03]  /*26c0*/  FMNMX.FTZ R4, R5, R8, !PT ;  /* 0x0000000805047209 */ /* 0x002fc60007810000 */
[----:B------:R-:W1:Y:S01]  /*26d0*/  MUFU.TANH R41, R41 ;  /* 0x0000002900297308 */ /* 0x000e620000002400 */
[----:B------:R-:W-:Y:S02]  /*26e0*/  FMNMX.FTZ R8, R28, R3, !PT ;  /* 0x000000031c087209 */ /* 0x000fe40007810000 */
[C---:B------:R-:W-:Y:S01]  /*26f0*/  FSETP.NEU.FTZ.AND P2, PT, R4.reuse, -INF , PT ;  /* 0xff8000000400780b */ /* 0x040fe20003f5d000 */
[----:B------:R-:W-:Y:S01]  /*2700*/  FMUL.FTZ R5, R4, UR27 ;  /* 0x0000001b04057c20 */ /* 0x000fe20008410000 */
[----:B------:R-:W-:-:S03]  /*2710*/  FMNMX.FTZ R3, R29, R8, !PT ;  /* 0x000000081d037209 */ /* 0x000fc60007810000 */
[----:B------:R-:W2:Y:S01]  /*2720*/  MUFU.TANH R44, R44 ;  /* 0x0000002c002c7308 */ /* 0x000ea20000002400 */
[----:B------:R-:W-:Y:S02]  /*2730*/  FSEL R9, R5, RZ, P2 ;  /* 0x000000ff05097208 */ /* 0x000fe40001000000 */
[----:B------:R-:W-:Y:S02]  /*2740*/  ISETP.GT.AND P2, PT, R0, 0x11, PT ;  /* 0x000000110000780c */ /* 0x000fe40003f44270 */
[----:B------:R-:W-:Y:S01]  /*2750*/  FMNMX.FTZ R8, R32, R3, !PT ;  /* 0x0000000320087209 */ /* 0x000fe20007810000 */
[--C-:B------:R-:W-:Y:S01]  /*2760*/  FFMA.FTZ R26, R26, UR27, -R9.reuse ;  /* 0x0000001b1a1a7c23 */ /* 0x100fe20008010809 */
[----:B------:R-:W-:Y:S01]  /*2770*/  FSEL R33, R33, -INF , P2 ;  /* 0xff80000021217808 */ /* 0x000fe20001000000 */
[----:B------:R-:W3:Y:S01]  /*2780*/  MUFU.TANH R45, R45 ;  /* 0x0000002d002d7308 */ /* 0x000ee20000002400 */
[----:B------:R-:W-:Y:S01]  /*2790*/  ISETP.GT.AND P2, PT, R0, 0x19, PT ;  /* 0x000000190000780c */ /* 0x000fe20003f44270 */
[--C-:B------:R-:W-:Y:S01]  /*27a0*/  FFMA.FTZ R27, R27, UR27, -R9.reuse ;  /* 0x0000001b1b1b7c23 */ /* 0x100fe20008010809 */
[----:B------:R-:W-:Y:S01]  /*27b0*/  FMNMX.FTZ R3, R33, R8, !PT ;  /* 0x0000000821037209 */ /* 0x000fe20007810000 */
[--C-:B------:R-:W-:Y:S01]  /*27c0*/  FFMA.FTZ R30, R30, UR27, -R9.reuse ;  /* 0x0000001b1e1e7c23 */ /* 0x100fe20008010809 */
[----:B----4-:R-:W-:Y:S01]  /*27d0*/  FSEL R37, R37, -INF , P2 ;  /* 0xff80000025257808 */ /* 0x010fe20001000000 */
[--C-:B------:R-:W-:Y:S01]  /*27e0*/  FFMA.FTZ R31, R31, UR27, -R9.reuse ;  /* 0x0000001b1f1f7c23 */ /* 0x100fe20008010809 */
[----:B------:R-:W-:Y:S01]  /*27f0*/  FMNMX.FTZ R8, R36, R3, !PT ;  /* 0x0000000324087209 */ /* 0x000fe20007810000 */
[----:B------:R-:W4:Y:S01]  /*2800*/  MUFU.TANH R48, R48 ;  /* 0x0000003000307308 */ /* 0x000f220000002400 */
[----:B------:R-:W-:Y:S01]  /*2810*/  ISETP.GT.AND P2, PT, R0, 0x21, PT ;  /* 0x000000210000780c */ /* 0x000fe20003f44270 */
[--C-:B------:R-:W-:Y:S01]  /*2820*/  FFMA.FTZ R34, R34, UR27, -R9.reuse ;  /* 0x0000001b22227c23 */ /* 0x100fe20008010809 */
[----:B-----5:R-:W-:Y:S01]  /*2830*/  FSEL R40, R40, -INF , P1 ;  /* 0xff80000028287808 */ /* 0x020fe20000800000 */
[--C-:B------:R-:W-:Y:S01]  /*2840*/  FFMA.FTZ R35, R35, UR27, -R9.reuse ;  /* 0x0000001b23237c23 */ /* 0x100fe20008010809 */
[----:B------:R-:W-:Y:S01]  /*2850*/  FMNMX.FTZ R3, R37, R8, !PT ;  /* 0x0000000825037209 */ /* 0x000fe20007810000 */
[--C-:B------:R-:W-:Y:S01]  /*2860*/  FFMA.FTZ R38, R38, UR27, -R9.reuse ;  /* 0x0000001b26267c23 */ /* 0x100fe20008010809 */
[----:B------:R-:W-:Y:S01]  /*2870*/  ISETP.GT.AND P1, PT, R0, 0x28, PT ;  /* 0x000000280000780c */ /* 0x000fe20003f24270 */
[----:B------:R-:W5:Y:S01]  /*2880*/  MUFU.TANH R49, R49 ;  /* 0x0000003100317308 */ /* 0x000f620000002400 */
[----:B-1----:R-:W-:Y:S01]  /*2890*/  FSEL R41, R41, -INF , P2 ;  /* 0xff80000029297808 */ /* 0x002fe20001000000 */
[--C-:B------:R-:W-:Y:S01]  /*28a0*/  FFMA.FTZ R39, R39, UR27, -R9.reuse ;  /* 0x0000001b27277c23 */ /* 0x100fe20008010809 */
[----:B------:R-:W-:Y:S01]  /*28b0*/  FMNMX.FTZ R8, R40, R3, !PT ;  /* 0x0000000328087209 */ /* 0x000fe20007810000 */
[--C-:B------:R-:W-:Y:S01]  /*28c0*/  FFMA.FTZ R42, R42, UR27, -R9.reuse ;  /* 0x0000001b2a2a7c23 */ /* 0x100fe20008010809 */
[----:B------:R-:W-:Y:S01]  /*28d0*/  ISETP.GT.AND P2, PT, R0, 0x29, PT ;  /* 0x000000290000780c */ /* 0x000fe20003f44270 */
[--C-:B------:R-:W-:Y:S01]  /*28e0*/  FFMA.FTZ R43, R43, UR27, -R9.reuse ;  /* 0x0000001b2b2b7c23 */ /* 0x100fe20008010809 */
[----:B--2---:R-:W-:Y:S01]  /*28f0*/  FSEL R44, R44, -INF , P1 ;  /* 0xff8000002c2c7808 */ /* 0x004fe20000800000 */
[----:B------:R-:W1:Y:S01]  /*2900*/  MUFU.TANH R52, R52 ;  /* 0x0000003400347308 */ /* 0x000e620000002400 */
[----:B------:R-:W-:Y:S01]  /*2910*/  FMNMX.FTZ R3, R41, R8, !PT ;  /* 0x0000000829037209 */ /* 0x000fe20007810000 */
[--C-:B------:R-:W-:Y:S01]  /*2920*/  FFMA.FTZ R46, R46, UR27, -R9.reuse ;  /* 0x0000001b2e2e7c23 */ /* 0x100fe20008010809 */
[----:B------:R-:W-:Y:S01]  /*2930*/  ISETP.GT.AND P1, PT, R0, 0x30, PT ;  /* 0x000000300000780c */ /* 0x000fe20003f24270 */
[--C-:B------:R-:W-:Y:S01]  /*2940*/  FFMA.FTZ R47, R47, UR27, -R9.reuse ;  /* 0x0000001b2f2f7c23 */ /* 0x100fe20008010809 */
[----:B---3--:R-:W-:Y:S01]  /*2950*/  FSEL R45, R45, -INF , P2 ;  /* 0xff8000002d2d7808 */ /* 0x008fe20001000000 */
[--C-:B------:R-:W-:Y:S01]  /*2960*/  FFMA.FTZ R50, R50, UR27, -R9.reuse ;  /* 0x0000001b32327c23 */ /* 0x100fe20008010809 */
[----:B------:R-:W-:Y:S01]  /*2970*/  FMNMX.FTZ R8, R44, R3, !PT ;  /* 0x000000032c087209 */ /* 0x000fe20007810000 */
[----:B------:R-:W2:Y:S01]  /*2980*/  MUFU.TANH R53, R53 ;  /* 0x0000003500357308 */ /* 0x000ea20000002400 */
[----:B------:R-:W-:Y:S01]  /*2990*/  ISETP.GT.AND P2, PT, R0, 0x31, PT ;  /* 0x000000310000780c */ /* 0x000fe20003f44270 */
[--C-:B------:R-:W-:Y:S01]  /*29a0*/  FFMA.FTZ R51, R51, UR27, -R9.reuse ;  /* 0x0000001b33337c23 */ /* 0x100fe20008010809 */
[----:B----4-:R-:W-:Y:S01]  /*29b0*/  FSEL R48, R48, -INF , P1 ;  /* 0xff80000030307808 */ /* 0x010fe20000800000 */
[--C-:B------:R-:W-:Y:S01]  /*29c0*/  FFMA.FTZ R54, R54, UR27, -R9.reuse ;  /* 0x0000001b36367c23 */ /* 0x100fe20008010809 */
[----:B------:R-:W-:Y:S01]  /*29d0*/  FMNMX.FTZ R3, R45, R8, !PT ;  /* 0x000000082d037209 */ /* 0x000fe20007810000 */
[--C-:B------:R-:W-:Y:S01]  /*29e0*/  FFMA.FTZ R55, R55, UR27, -R9.reuse ;  /* 0x0000001b37377c23 */ /* 0x100fe20008010809 */
[----:B------:R-:W-:Y:S01]  /*29f0*/  ISETP.GT.AND P1, PT, R0, 0x38, PT ;  /* 0x000000380000780c */ /* 0x000fe20003f24270 */
[----:B------:R-:W3:Y:S01]  /*2a00*/  MUFU.TANH R56, R56 ;  /* 0x0000003800387308 */ /* 0x000ee20000002400 */
[----:B-----5:R-:W-:Y:S01]  /*2a10*/  FSEL R49, R49, -INF , P2 ;  /* 0xff80000031317808 */ /* 0x020fe20001000000 */
[--C-:B------:R-:W-:Y:S01]  /*2a20*/  FFMA.FTZ R58, R58, UR27, -R9.reuse ;  /* 0x0000001b3a3a7c23 */ /* 0x100fe20008010809 */
[----:B------:R-:W-:Y:S01]  /*2a30*/  FMNMX.FTZ R8, R48, R3, !PT ;  /* 0x0000000330087209 */ /* 0x000fe20007810000 */
[--C-:B------:R-:W-:Y:S01]  /*2a40*/  FFMA.FTZ R59, R59, UR27, -R9.reuse ;  /* 0x0000001b3b3b7c23 */ /* 0x100fe20008010809 */
[----:B------:R-:W-:Y:S01]  /*2a50*/  ISETP.GT.AND P2, PT, R0, 0x39, PT ;  /* 0x000000390000780c */ /* 0x000fe20003f44270 */
[--C-:B------:R-:W-:Y:S01]  /*2a60*/  FFMA.FTZ R62, R62, UR27, -R9.reuse ;  /* 0x0000001b3e3e7c23 */ /* 0x100fe20008010809 */
[----:B-1----:R-:W-:Y:S01]  /*2a70*/  FSEL R52, R52, -INF , P1 ;  /* 0xff80000034347808 */ /* 0x002fe20000800000 */
[----:B------:R-:W1:Y:S01]  /*2a80*/  MUFU.TANH R57, R57 ;  /* 0x0000003900397308 */ /* 0x000e620000002400 */
[----:B------:R-:W-:Y:S01]  /*2a90*/  FMNMX.FTZ R3, R49, R8, !PT ;  /* 0x0000000831037209 */ /* 0x000fe20007810000 */
[--C-:B------:R-:W-:Y:S01]  /*2aa0*/  FFMA.FTZ R63, R63, UR27, -R9.reuse ;  /* 0x0000001b3f3f7c23 */ /* 0x100fe20008010809 */
[----:B------:R-:W-:Y:S01]  /*2ab0*/  ISETP.GT.AND P1, PT, R0, 0x40, PT ;  /* 0x000000400000780c */ /* 0x000fe20003f24270 */
[--C-:B------:R-:W-:Y:S01]  /*2ac0*/  FFMA.FTZ R66, R66, UR27, -R9.reuse ;  /* 0x0000001b42427c23 */ /* 0x100fe20008010809 */
[----:B--2---:R-:W-:Y:S01]  /*2ad0*/  FSEL R53, R53, -INF , P2 ;  /* 0xff80000035357808 */ /* 0x004fe20001000000 */
[--C-:B------:R-:W-:Y:S01]  /*2ae0*/  FFMA.FTZ R67, R67, UR27, -R9.reuse ;  /* 0x0000001b43437c23 */ /* 0x100fe20008010809 */
[----:B------:R-:W-:Y:S01]  /*2af0*/  FMNMX.FTZ R8, R52, R3, !PT ;  /* 0x0000000334087209 */ /* 0x000fe20007810000 */
[----:B------:R-:W2:Y:S01]  /*2b00*/  MUFU.TANH R60, R60 ;  /* 0x0000003c003c7308 */ /* 0x000ea20000002400 */
[----:B------:R-:W-:Y:S01]  /*2b10*/  ISETP.GT.AND P2, PT, R0, 0x41, PT ;  /* 0x000000410000780c */ /* 0x000fe20003f44270 */
[--C-:B------:R-:W-:Y:S01]  /*2b20*/  FFMA.FTZ R70, R70, UR27, -R9.reuse ;  /* 0x0000001b46467c23 */ /* 0x100fe20008010809 */
[----:B---3--:R-:W-:Y:S01]  /*2b30*/  FSEL R56, R56, -INF , P1 ;  /* 0xff80000038387808 */ /* 0x008fe20000800000 */
[----:B------:R-:W-:Y:S01]  /*2b40*/  FFMA.FTZ R9, R71, UR27, -R9 ;  /* 0x0000001b47097c23 */ /* 0x000fe20008010809 */
[----:B------:R-:W-:-:S02]  /*2b50*/  FMNMX.FTZ R3, R53, R8, !PT ;  /* 0x0000000835037209 */ /* 0x000fc40007810000 */
[----:B------:R-:W-:Y:S01]  /*2b60*/  ISETP.GT.AND P1, PT, R0, 0x48, PT ;  /* 0x000000480000780c */ /* 0x000fe20003f24270 */
[----:B------:R-:W3:Y:S01]  /*2b70*/  MUFU.TANH R61, R61 ;  /* 0x0000003d003d7308 */ /* 0x000ee20000002400 */
[----:B-1----:R-:W-:Y:S02]  /*2b80*/  FSEL R57, R57, -INF , P2 ;  /* 0xff80000039397808 */ /* 0x002fe40001000000 */
[----:B------:R-:W-:Y:S02]  /*2b90*/  FMNMX.FTZ R8, R56, R3, !PT ;  /* 0x0000000338087209 */ /* 0x000fe40007810000 */
[----:B------:R-:W-:Y:S02]  /*2ba0*/  ISETP.GT.AND P2, PT, R0, 0x49, PT ;  /* 0x000000490000780c */ /* 0x000fe40003f44270 */
[----:B------:R-:W-:Y:S01]  /*2bb0*/  FMNMX.FTZ R3, R57, R8, !PT ;  /* 0x0000000839037209 */ /* 0x000fe20007810000 */
[----:B------:R-:W1:Y:S01]  /*2bc0*/  MUFU.TANH R64, R64 ;  /* 0x0000004000407308 */ /* 0x000e620000002400 */
[----:B--2---:R-:W-:-:S02]  /*2bd0*/  FSEL R60, R60, -INF , P1 ;  /* 0xff8000003c3c7808 */ /* 0x004fc40000800000 */
[----:B------:R-:W-:Y:S02]  /*2be0*/  ISETP.GT.AND P1, PT, R0, 0x50, PT ;  /* 0x000000500000780c */ /* 0x000fe40003f24270 */
[----:B------:R-:W-:-:S03]  /*2bf0*/  FMNMX.FTZ R8, R60, R3, !PT ;  /* 0x000000033c087209 */ /* 0x000fc60007810000 */
[----:B------:R-:W2:Y:S01]  /*2c00*/  MUFU.TANH R65, R65 ;  /* 0x0000004100417308 */ /* 0x000ea20000002400 */
[----:B---3--:R-:W-:Y:S02]  /*2c10*/  FSEL R61, R61, -INF , P2 ;  /* 0xff8000003d3d7808 */ /* 0x008fe40001000000 */
[----:B------:R-:W-:Y:S02]  /*2c20*/  ISETP.GT.AND P2, PT, R0, 0x51, PT ;  /* 0x000000510000780c */ /* 0x000fe40003f44270 */
[----:B------:R-:W-:-:S03]  /*2c30*/  FMNMX.FTZ R3, R61, R8, !PT ;  /* 0x000000083d037209 */ /* 0x000fc60007810000 */
[----:B------:R-:W3:Y:S01]  /*2c40*/  MUFU.TANH R68, R68 ;  /* 0x0000004400447308 */ /* 0x000ee20000002400 */
[----:B-1----:R-:W-:Y:S02]  /*2c50*/  FSEL R64, R64, -INF , P1 ;  /* 0xff80000040407808 */ /* 0x002fe40000800000 */
[----:B------:R-:W-:Y:S02]  /*2c60*/  ISETP.GT.AND P1, PT, R0, 0x58, PT ;  /* 0x000000580000780c */ /* 0x000fe40003f24270 */
[----:B------:R-:W-:-:S03]  /*2c70*/  FMNMX.FTZ R8, R64, R3, !PT ;  /* 0x0000000340087209 */ /* 0x000fc60007810000 */
[----:B------:R-:W1:Y:S01]  /*2c80*/  MUFU.TANH R69, R69 ;  /* 0x0000004500457308 */ /* 0x000e620000002400 */
[----:B--2---:R-:W-:Y:S02]  /*2c90*/  FSEL R65, R65, -INF , P2 ;  /* 0xff80000041417808 */ /* 0x004fe40001000000 */
[----:B------:R-:W-:Y:S02]  /*2ca0*/  ISETP.GT.AND P2, PT, R0, 0x59, PT ;  /* 0x000000590000780c */ /* 0x000fe40003f44270 */
[----:B------:R-:W-:Y:S02]  /*2cb0*/  FMNMX.FTZ R3, R65, R8, !PT ;  /* 0x0000000841037209 */ /* 0x000fe40007810000 */
[----:B------:R-:W-:Y:S01]  /*2cc0*/  MOV R8, UR21 ;  /* 0x0000001500087c02 */ /* 0x000fe20008000f00 */
[----:B------:R-:W-:Y:S01]  /*2cd0*/  MUFU.EX2 R26, R26 ;  /* 0x0000001a001a7308 */ /* 0x000fe20000000800 */
[----:B---3--:R-:W-:-:S04]  /*2ce0*/  FSEL R68, R68, -INF , P1 ;  /* 0xff80000044447808 */ /* 0x008fc80000800000 */
[----:B------:R-:W-:-:S03]  /*2cf0*/  FMNMX.FTZ R0, R68, R3, !PT ;  /* 0x0000000344007209 */ /* 0x000fc60007810000 */
[----:B------:R-:W2:Y:S01]  /*2d00*/  MUFU.EX2 R27, R27 ;  /* 0x0000001b001b7308 */ /* 0x000ea20000000800 */
[----:B-1----:R-:W-:-:S04]  /*2d10*/  FSEL R69, R69, -INF , P2 ;  /* 0xff80000045457808 */ /* 0x002fc80001000000 */
[----:B------:R-:W-:-:S03]  /*2d20*/  FMNMX.FTZ R0, R69, R0, !PT ;  /* 0x0000000045007209 */ /* 0x000fc60007810000 */
[----:B------:R-:W-:Y:S02]  /*2d30*/  MUFU.EX2 R30, R30 ;  /* 0x0000001e001e7308 */ /* 0x000fe40000000800 */
[----:B------:R-:W1:Y:S06]  /*2d40*/  SHFL.BFLY PT, R3, R0, 0x2, 0x1f ;  /* 0x0c401f0000037f89 */ /* 0x000e6c00000e0000 */
[----:B------:R-:W3:Y:S01]  /*2d50*/  MUFU.EX2 R31, R31 ;  /* 0x0000001f001f7308 */ /* 0x000ee20000000800 */
[----:B--2---:R-:W-:-:S07]  /*2d60*/  F2FP.BF16.F32.PACK_AB R153, R27, R26 ;  /* 0x0000001a1b99723e */ /* 0x004fce00000010ff */
[----:B------:R-:W-:Y:S08]  /*2d70*/  MUFU.EX2 R34, R34 ;  /* 0x0000002200227308 */ /* 0x000ff00000000800 */
[----:B------:R-:W2:Y:S01]  /*2d80*/  MUFU.EX2 R35, R35 ;  /* 0x0000002300237308 */ /* 0x000ea20000000800 */
[----:B---3--:R-:W-:Y:S02]  /*2d90*/  F2FP.BF16.F32.PACK_AB R155, R31, R30 ;  /* 0x0000001e1f9b723e */ /* 0x008fe400000010ff */
[----:B-1----:R-:W-:-:S05]  /*2da0*/  FMNMX.FTZ R3, R0, R3, !PT ;  /* 0x0000000300037209 */ /* 0x002fca0007810000 */
[----:B------:R-:W1:Y:S01]  /*2db0*/  SHFL.BFLY PT, R0, R3, 0x1, 0x1f ;  /* 0x0c201f0003007f89 */ /* 0x000e6200000e0000 */
[----:B------:R3:W-:Y:S08]  /*2dc0*/  MUFU.EX2 R175, R9 ;  /* 0x0000000900af7308 */ /* 0x0007f00000000800 */
[----:B------:R-:W-:Y:S01]  /*2dd0*/  MUFU.EX2 R38, R38 ;  /* 0x0000002600267308 */ /* 0x000fe20000000800 */
[----:B---3--:R-:W-:Y:S01]  /*2de0*/  FADD.FTZ R9, R26, R27 ;  /* 0x0000001b1a097221 */ /* 0x008fe20000010000 */
[----:B--2---:R-:W-:-:S06]  /*2df0*/  F2FP.BF16.F32.PACK_AB R157, R35, R34 ;  /* 0x00000022239d723e */ /* 0x004fcc00000010ff */
[----:B------:R-:W2:Y:S01]  /*2e00*/  MUFU.EX2 R39, R39 ;  /* 0x0000002700277308 */ /* 0x000ea20000000800 */
[----:B-1----:R-:W-:-:S07]  /*2e10*/  FMNMX.FTZ R5, R3, R0, !PT ;  /* 0x0000000003057209 */ /* 0x002fce0007810000 */
[----:B------:R-:W1:Y:S01]  /*2e20*/  MUFU.EX2 R42, R42 ;  /* 0x0000002a002a7308 */ /* 0x000e620000000800 */
[C---:B------:R-:W-:Y:S01]  /*2e30*/  FSETP.NEU.FTZ.AND P1, PT, R5.reuse, -INF , PT ;  /* 0xff8000000500780b */ /* 0x040fe20003f3d000 */
[----:B------:R-:W-:-:S06]  /*2e40*/  FMUL.FTZ R0, R5, UR27 ;  /* 0x0000001b05007c20 */ /* 0x000fcc0008410000 */
[----:B------:R-:W-:Y:S01]  /*2e50*/  MUFU.EX2 R43, R43 ;  /* 0x0000002b002b7308 */ /* 0x000fe20000000800 */
[----:B------:R-:W-:Y:S01]  /*2e60*/  FSEL R3, R0, RZ, P1 ;  /* 0x000000ff00037208 */ /* 0x000fe20000800000 */
[----:B------:R-:W-:Y:S01]  /*2e70*/  FADD.FTZ R0, R30, R9 ;  /* 0x000000091e007221 */ /* 0x000fe20000010000 */
[----:B------:R-:W-:Y:S02]  /*2e80*/  LOP3.LUT P1, RZ, R10, 0x7f, RZ, 0xc0, !PT ;  /* 0x0000007f0aff7812 */ /* 0x000fe4000782c0ff */
[----:B--2---:R-:W-:Y:S01]  /*2e90*/  F2FP.BF16.F32.PACK_AB R159, R39, R38 ;  /* 0x00000026279f723e */ /* 0x004fe200000010ff */
[--C-:B------:R-:W-:Y:S01]  /*2ea0*/  FFMA.FTZ R24, R24, UR27, -R3.reuse ;  /* 0x0000001b18187c23 */ /* 0x100fe20008010803 */
[--C-:B------:R-:W-:Y:S01]  /*2eb0*/  FFMA.FTZ R25, R25, UR27, -R3.reuse ;  /* 0x0000001b19197c23 */ /* 0x100fe20008010803 */
[--C-:B------:R-:W-:Y:S01]  /*2ec0*/  FFMA.FTZ R28, R28, UR27, -R3.reuse ;  /* 0x0000001b1c1c7c23 */ /* 0x100fe20008010803 */
[--C-:B------:R-:W-:Y:S01]  /*2ed0*/  FFMA.FTZ R29, R29, UR27, -R3.reuse ;  /* 0x0000001b1d1d7c23 */ /* 0x100fe20008010803 */
[--C-:B------:R-:W-:Y:S01]  /*2ee0*/  FFMA.FTZ R32, R32, UR27, -R3.reuse ;  /* 0x0000001b20207c23 */ /* 0x100fe20008010803 */
[--C-:B------:R-:W-:Y:S01]  /*2ef0*/  FFMA.FTZ R33, R33, UR27, -R3.reuse ;  /* 0x0000001b21217c23 */ /* 0x100fe20008010803 */
[----:B------:R-:W-:Y:S01]  /*2f00*/  MUFU.EX2 R24, R24 ;  /* 0x0000001800187308 */ /* 0x000fe20000000800 */
[----:B------:R-:W-:Y:S01]  /*2f10*/  FADD.FTZ R9, R31, R0 ;  /* 0x000000001f097221 */ /* 0x000fe20000010000 */
[--C-:B------:R-:W-:Y:S01]  /*2f20*/  FFMA.FTZ R36, R36, UR27, -R3.reuse ;  /* 0x0000001b24247c23 */ /* 0x100fe20008010803 */
[--C-:B------:R-:W-:Y:S01]  /*2f30*/  FFMA.FTZ R37, R37, UR27, -R3.reuse ;  /* 0x0000001b25257c23 */ /* 0x100fe20008010803 */
[----:B------:R-:W-:Y:S01]  /*2f40*/  FFMA.FTZ R40, R40, UR27, -R3 ;  /* 0x0000001b28287c23 */ /* 0x000fe20008010803 */
[----:B------:R-:W-:Y:S01]  /*2f50*/  FADD.FTZ R0, R34, R9 ;  /* 0x0000000922007221 */ /* 0x000fe20000010000 */
[--C-:B------:R-:W-:Y:S01]  /*2f60*/  FFMA.FTZ R41, R41, UR27, -R3.reuse ;  /* 0x0000001b29297c23 */ /* 0x100fe20008010803 */
[--C-:B------:R-:W-:Y:S01]  /*2f70*/  FFMA.FTZ R44, R44, UR27, -R3.reuse ;  /* 0x0000001b2c2c7c23 */ /* 0x100fe20008010803 */
[----:B------:R-:W2:Y:S01]  /*2f80*/  MUFU.EX2 R25, R25 ;  /* 0x0000001900197308 */ /* 0x000ea20000000800 */
[----:B------:R-:W-:Y:S01]  /*2f90*/  FADD.FTZ R13, R35, R0 ;  /* 0x00000000230d7221 */ /* 0x000fe20000010000 */
[--C-:B------:R-:W-:Y:S01]  /*2fa0*/  FFMA.FTZ R45, R45, UR27, -R3.reuse ;  /* 0x0000001b2d2d7c23 */ /* 0x100fe20008010803 */
[----:B------:R-:W-:Y:S01]  /*2fb0*/  FFMA.FTZ R48, R48, UR27, -R3 ;  /* 0x0000001b30307c23 */ /* 0x000fe20008010803 */
[----:B------:R-:W-:Y:S01]  /*2fc0*/  IADD3 R9, -R23, 0xb, RZ ;  /* 0x0000000b17097810 */ /* 0x000fe20007ffe1ff */
[----:B------:R-:W-:Y:S01]  /*2fd0*/  FADD.FTZ R10, R38, R13 ;  /* 0x0000000d260a7221 */ /* 0x000fe20000010000 */
[--C-:B------:R-:W-:Y:S01]  /*2fe0*/  FFMA.FTZ R49, R49, UR27, -R3.reuse ;  /* 0x0000001b31317c23 */ /* 0x100fe20008010803 */
[--C-:B------:R-:W-:Y:S01]  /*2ff0*/  FFMA.FTZ R52, R52, UR27, -R3.reuse ;  /* 0x0000001b34347c23 */ /* 0x100fe20008010803 */
[----:B------:R-:W3:Y:S01]  /*3000*/  MUFU.EX2 R28, R28 ;  /* 0x0000001c001c7308 */ /* 0x000ee20000000800 */
[----:B------:R-:W-:Y:S01]  /*3010*/  FADD.FTZ R13, R39, R10 ;  /* 0x0000000a270d7221 */ /* 0x000fe20000010000 */
[--C-:B------:R-:W-:Y:S01]  /*3020*/  FFMA.FTZ R53, R53, UR27, -R3.reuse ;  /* 0x0000001b35357c23 */ /* 0x100fe20008010803 */
[--C-:B------:R-:W-:Y:S01]  /*3030*/  FFMA.FTZ R56, R56, UR27, -R3.reuse ;  /* 0x0000001b38387c23 */ /* 0x100fe20008010803 */
[----:B------:R-:W-:Y:S01]  /*3040*/  FFMA.FTZ R57, R57, UR27, -R3 ;  /* 0x0000001b39397c23 */ /* 0x000fe20008010803 */
[----:B-1----:R-:W-:Y:S01]  /*3050*/  FADD.FTZ R12, R42, R13 ;  /* 0x0000000d2a0c7221 */ /* 0x002fe20000010000 */
[--C-:B------:R-:W-:Y:S01]  /*3060*/  FFMA.FTZ R60, R60, UR27, -R3.reuse ;  /* 0x0000001b3c3c7c23 */ /* 0x100fe20008010803 */
[----:B------:R-:W-:Y:S01]  /*3070*/  FFMA.FTZ R61, R61, UR27, -R3 ;  /* 0x0000001b3d3d7c23 */ /* 0x000fe20008010803 */
[----:B------:R-:W1:Y:S01]  /*3080*/  MUFU.EX2 R29, R29 ;  /* 0x0000001d001d7308 */ /* 0x000e620000000800 */
[----:B--2---:R-:W-:Y:S01]  /*3090*/  FADD.FTZ R11, R24, R25 ;  /* 0x00000019180b7221 */ /* 0x004fe20000010000 */
[----:B------:R-:W-:Y:S01]  /*30a0*/  FADD.FTZ R13, R43, R12 ;  /* 0x0000000c2b0d7221 */ /* 0x000fe20000010000 */
[--C-:B------:R-:W-:Y:S01]  /*30b0*/  FFMA.FTZ R64, R64, UR27, -R3.reuse ;  /* 0x0000001b40407c23 */ /* 0x100fe20008010803 */
[--C-:B------:R-:W-:Y:S01]  /*30c0*/  FFMA.FTZ R65, R65, UR27, -R3.reuse ;  /* 0x0000001b41417c23 */ /* 0x100fe20008010803 */
[--C-:B------:R-:W-:Y:S01]  /*30d0*/  FFMA.FTZ R68, R68, UR27, -R3.reuse ;  /* 0x0000001b44447c23 */ /* 0x100fe20008010803 */
[----:B------:R-:W-:Y:S01]  /*30e0*/  FFMA.FTZ R3, R69, UR27, -R3 ;  /* 0x0000001b45037c23 */ /* 0x000fe20008010803 */
[----:B------:R-:W-:Y:S01]  /*30f0*/  F2FP.BF16.F32.PACK_AB R161, R43, R42 ;  /* 0x0000002a2ba1723e */ /* 0x000fe200000010ff */
[----:B------:R-:W2:Y:S01]  /*3100*/  MUFU.EX2 R32, R32 ;  /* 0x0000002000207308 */ /* 0x000ea20000000800 */
[----:B---3--:R-:W-:Y:S01]  /*3110*/  FADD.FTZ R0, R28, R11 ;  /* 0x0000000b1c007221 */ /* 0x008fe20000010000 */
[----:B------:R-:W-:-:S06]  /*3120*/  F2FP.BF16.F32.PACK_AB R152, R25, R24 ;  /* 0x000000181998723e */ /* 0x000fcc00000010ff */
[----:B------:R-:W3:Y:S01]  /*3130*/  MUFU.EX2 R33, R33 ;  /* 0x0000002100217308 */ /* 0x000ee20000000800 */
[C---:B-1----:R-:W-:Y:S01]  /*3140*/  FADD.FTZ R11, R29.reuse, R0 ;  /* 0x000000001d0b7221 */ /* 0x042fe20000010000 */
[----:B------:R-:W-:Y:S01]  /*3150*/  @!P1 VIADD R0, R8, 0x22840 ;  /* 0x0002284008009836 */ /* 0x000fe20000000000 */
[----:B------:R-:W-:-:S04]  /*3160*/  F2FP.BF16.F32.PACK_AB R154, R29, R28 ;  /* 0x0000001c1d9a723e */ /* 0x000fc800000010ff */
[----:B------:R-:W-:Y:S01]  /*3170*/  @!P1 PRMT R0, RZ, 0x654, R0 ;  /* 0x00000654ff009816 */ /* 0x000fe20000000000 */
[----:B------:R-:W1:Y:S01]  /*3180*/  MUFU.EX2 R36, R36 ;  /* 0x0000002400247308 */ /* 0x000e620000000800 */
[----:B--2---:R-:W-:Y:S01]  /*3190*/  FADD.FTZ R10, R32, R11 ;  /* 0x0000000b200a7221 */ /* 0x004fe20000010000 */
[----:B------:R2:W-:Y:S06]  /*31a0*/  BAR.ARV R9, 0x100 ;  /* 0x000400090000751d */ /* 0x0005ec0000002000 */
[----:B------:R-:W4:Y:S01]  /*31b0*/  MUFU.EX2 R46, R46 ;  /* 0x0000002e002e7308 */ /* 0x000f220000000800 */
[C---:B---3--:R-:W-:Y:S01]  /*31c0*/  FADD.FTZ R11, R33.reuse, R10 ;  /* 0x0000000a210b7221 */ /* 0x048fe20000010000 */
[----:B------:R3:W-:Y:S01]  /*31d0*/  @!P1 SYNCS.ARRIVE.TRANS64.RED.A1T0 RZ, [R0+URZ], RZ ;  /* 0x000000ff00ff99a7 */ /* 0x0007e2000810043f */
[----:B------:R-:W-:-:S05]  /*31e0*/  F2FP.BF16.F32.PACK_AB R156, R33, R32 ;  /* 0x00000020219c723e */ /* 0x000fca00000010ff */
[----:B------:R-:W5:Y:S01]  /*31f0*/  MUFU.EX2 R37, R37 ;  /* 0x0000002500257308 */ /* 0x000f620000000800 */
[----:B-1----:R-:W-:-:S07]  /*3200*/  FADD.FTZ R10, R36, R11 ;  /* 0x0000000b240a7221 */ /* 0x002fce0000010000 */
[----:B------:R-:W1:Y:S01]  /*3210*/  MUFU.EX2 R47, R47 ;  /* 0x0000002f002f7308 */ /* 0x000e620000000800 */
[----:B----4-:R-:W-:-:S07]  /*3220*/  FADD.FTZ R12, R46, R13 ;  /* 0x0000000d2e0c7221 */ /* 0x010fce0000010000 */
[----:B------:R-:W3:Y:S01]  /*3230*/  MUFU.EX2 R40, R40 ;  /* 0x0000002800287308 */ /* 0x000ee20000000800 */
[C---:B-----5:R-:W-:Y:S01]  /*3240*/  FADD.FTZ R11, R37.reuse, R10 ;  /* 0x0000000a250b7221 */ /* 0x060fe20000010000 */
        /* <DEDUP_REMOVED lines=59> */
[----:B----4-:R-:W-:Y:S01]  /*3600*/  FADD.FTZ R13, R61, R0 ;  /* 0x000000003d0d7221 */ /* 0x010fe20000010000 */
[C---:B------:R-:W-:Y:S01]  /*3610*/  FADD.FTZ R0, R175.reuse, R10 ;  /* 0x0000000aaf007221 */ /* 0x040fe20000010000 */
[----:B------:R-:W-:Y:S02]  /*3620*/  F2FP.BF16.F32.PACK_AB R175, R175, R70 ;  /* 0x00000046afaf723e */ /* 0x000fe400000010ff */
[----:B------:R-:W-:-:S03]  /*3630*/  F2FP.BF16.F32.PACK_AB R170, R61, R60 ;  /* 0x0000003c3daa723e */ /* 0x000fc600000010ff */
        /* <DEDUP_REMOVED lines=10> */
.L_x_3274:
[----:B------:R1:W2:Y:S01]  /*36e0*/  SYNCS.PHASECHK.TRANS64.TRYWAIT P2, [UR21+0x22850], R7 ;  /* 0x02285007ff0075a7 */ /* 0x0002a20008040155 */
[----:B------:R-:W-:Y:S05]  /*36f0*/  @!P0 BRA `(.L_x_3275) ;  /* 0x0000000000048947 */ /* 0x000fea0003800000 */
[----:B------:R-:W-:Y:S01]  /*3700*/  BPT.TRAP 0x1 ;  /* 0x000000040000795c */ /* 0x000fe20000300000 */
.L_x_3275:
[----:B--2---:R-:W-:Y:S05]  /*3710*/  @P2 BRA `(.L_x_3276) ;  /* 0x0000000000082947 */ /* 0x004fea0003800000 */
[----:B------:R-:W2:Y:S02]  /*3720*/  SYNCS.PHASECHK.TRANS64.TRYWAIT P2, [UR21+0x22850], R7 ;  /* 0x02285007ff0075a7 */ /* 0x000ea40008040155 */
[----:B--2---:R-:W-:Y:S05]  /*3730*/  @!P2 BRA `(.L_x_3277) ;  /* 0x000000a00060a947 */ /* 0x004fea0003800000 */
.L_x_3276:
[----:B------:R3:W-:Y:S01]  /*3740*/  BAR.SYNC.DEFER_BLOCKING R6, 0x100 ;  /* 0x000400060000751d */ /* 0x0007e20000010000 */
[----:B------:R-:W-:Y:S01]  /*3750*/  UIADD3 UR6, UR49, 0x400, URZ ;  /* 0x0000040031067890 */ /* 0x000fe2000fffe03f */
[----:B--2---:R-:W-:Y:S01]  /*3760*/  @!P1 VIADD R8, R8, 0x22860 ;  /* 0x0002286008089836 */ /* 0x004fe20000000000 */
[----:B------:R-:W-:Y:S02]  /*3770*/  UIADD3 UR29, UR41, -0x2, URZ ;  /* 0xfffffffe291d7890 */ /* 0x000fe4000fffe03f */
[----:B------:R-:W-:Y:S01]  /*3780*/  USHF.R.U32.HI UR6, URZ, 0x4, UR6 ;  /* 0x000000043f067899 */ /* 0x000fe20008011606 */
[----:B------:R-:W-:Y:S01]  /*3790*/  UMOV UR7, 0x40000040 ;  /* 0x4000004000077882 */ /* 0x000fe20000000000 */
[----:B------:R-:W-:Y:S02]  /*37a0*/  @!P1 PRMT R8, RZ, 0x654, R8 ;  /* 0x00000654ff089816 */ /* 0x000fe40000000008 */
        /* <DEDUP_REMOVED lines=36> */
[----:B------:R-:W-:-:S04]  /*39f0*/  UIADD3 UR6, UR42, -UR11, UR45 ;  /* 0x8000000b2a067290 */ /* 0x000fc8000fffe02d */
[----:B------:R-:W-:-:S04]  /*3a00*/  UIMAD.WIDE UR6, UR6, 0x2aaaaaab, URZ ;  /* 0x2aaaaaab060678a5 */ /* 0x000fc8000f8e023f */
[----:B------:R-:W-:-:S04]  /*3a10*/  USHF.R.U32.HI UR6, URZ, 0x1f, UR7 ;  /* 0x0000001f3f067899 */ /* 0x000fc80008011607 */
[----:B------:R-:W-:-:S04]  /*3a20*/  ULEA.HI.SX32 UR6, UR7, UR6, 0x1c ;  /* 0x0000000607067291 */ /* 0x000fc8000f8fe23f */
[----:B------:R-:W-:-:S04]  /*3a30*/  UISETP.LT.AND UP0, UPT, URZ, UR6, UPT ;  /* 0x000000063f00728c */ /* 0x000fc8000bf01270 */
[----:B------:R-:W-:-:S04]  /*3a40*/  USEL UR28, URZ, UR6, !UP0 ;  /* 0x000000063f1c7287 */ /* 0x000fc8000c000000 */
[----:B------:R-:W-:-:S06]  /*3a50*/  UISETP.GE.AND UP0, UPT, UR29, UR28, UPT ;  /* 0x0000001c1d00728c */ /* 0x000fcc000bf06270 */
[----:B------:R-:W-:Y:S01]  /*3a60*/  PLOP3.LUT P2, PT, PT, PT, UP0, 0x80, 0x0 ;  /* 0x000000000000781c */ /* 0x000fe20003f4f008 */
[----:B------:R-:W-:Y:S02]  /*3a70*/  WARPGROUP.DEPBAR.LE gsb0, 0x0 ;  /* 0x00008000000079c5 */ /* 0x000fe40000010000 */
[----:B------:R3:W-:Y:S10]  /*3a80*/  @!P1 SYNCS.ARRIVE.TRANS64.RED.A1T0 RZ, [R8+URZ], RZ ;  /* 0x000000ff08ff99a7 */ /* 0x0007f4000810043f */
[----:B---3--:R-:W-:Y:S05]  /*3a90*/  @!P2 BRA `(.L_x_3278) ;  /* 0x000000280084a947 */ /* 0x008fea0003800000 */
[----:B------:R-:W-:Y:S01]  /*3aa0*/  MOV R8, R4 ;  /* 0x0000000400087202 */ /* 0x000fe20000000f00 */
[----:B-1----:R-:W-:Y:S01]  /*3ab0*/  IMAD.MOV.U32 R7, RZ, RZ, R5 ;  /* 0x000000ffff077224 */ /* 0x002fe200078e0005 */
[----:B------:R-:W-:Y:S01]  /*3ac0*/  ULDC UR24, c[0x0][0x404] ;  /* 0x0001010000187ab9 */ /* 0x000fe20000000800 */
[----:B------:R-:W-:Y:S01]  /*3ad0*/  ULDC UR25, c[0x0][0x2e0] ;  /* 0x0000b80000197ab9 */ /* 0x000fe20000000800 */
[----:B------:R-:W-:Y:S01]  /*3ae0*/  ULDC UR26, c[0x0][0x9d8] ;  /* 0x00027600001a7ab9 */ /* 0x000fe20000000800 */
[----:B------:R-:W-:Y:S01]  /*3af0*/  ULDC UR27, c[0x0][0x988] ;  /* 0x00026200001b7ab9 */ /* 0x000fe20000000800 */
[----:B------:R-:W-:-:S05]  /*3b00*/  ULDC.64 UR22, c[0x0][0x3f8] ;  /* 0x0000fe0000167ab9 */ /* 0x000fca0000000a00 */
.L_x_3287:
[----:B------:R-:W-:-:S04]  /*3b10*/  UIADD3 UR37, UR37, 0x1, URZ ;  /* 0x0000000125257890 */ /* 0x000fc8000fffe03f */
[----:B------:R-:W-:-:S04]  /*3b20*/  UISETP.NE.AND UP0, UPT, UR37, 0x2, UPT ;  /* 0x000000022500788c */ /* 0x000fc8000bf05270 */
[----:B------:R-:W-:Y:S02]  /*3b30*/  USEL UR6, URZ, 0x1, UP0 ;  /* 0x000000013f067887 */ /* 0x000fe40008000000 */
[----:B------:R-:W-:Y:S02]  /*3b40*/  USEL UR37, UR37, URZ, UP0 ;  /* 0x0000003f25257287 */ /* 0x000fe40008000000 */
[----:B------:R-:W-:Y:S01]  /*3b50*/  ULOP3.LUT UR38, UR38, UR6, URZ, 0x3c, !UPT ;  /* 0x0000000626267292 */ /* 0x000fe2000f8e3c3f */
[----:B--2---:R-:W-:Y:S11]  /*3b60*/  @!P0 BRA `(.L_x_3279) ;  /* 0x0000000000048947 */ /* 0x004ff60003800000 */
[----:B------:R-:W-:Y:S01]  /*3b70*/  BPT.TRAP 0x1 ;  /* 0x000000040000795c */ /* 0x000fe20000300000 */
.L_x_3279:
[----:B------:R-:W-:Y:S01]  /*3b80*/  ULEA UR30, UR37, UR49, 0x3 ;  /* 0x00000031251e7291 */ /* 0x000fe2000f8e183f */
[----:B------:R-:W-:-:S05]  /*3b90*/  IMAD.U32 R6, RZ, RZ, UR38 ;  /* 0x00000026ff067e24 */ /* 0x000fca000f8e00ff */
[----:B------:R-:W-:-:S04]  /*3ba0*/  SHF.L.U32 R6, R6, 0x1f, RZ ;  /* 0x0000001f06067819 */ /* 0x000fc800000006ff */
[----:B------:R1:W2:Y:S01]  /*3bb0*/  SYNCS.PHASECHK.TRANS64.TRYWAIT P2, [UR30+0x22830], R6 ;  /* 0x02283006ff0075a7 */ /* 0x0002a2000804015e */
[----:B------:R-:W-:Y:S05]  /*3bc0*/  @!P0 BRA `(.L_x_3280) ;  /* 0x0000000000048947 */ /* 0x000fea0003800000 */
[----:B------:R-:W-:Y:S01]  /*3bd0*/  BPT.TRAP 0x1 ;  /* 0x000000040000795c */ /* 0x000fe20000300000 */
.L_x_3280:
[----:B--2---:R-:W-:Y:S05]  /*3be0*/  @P2 BRA `(.L_x_3281) ;  /* 0x0000000000082947 */ /* 0x004fea0003800000 */
[----:B------:R-:W2:Y:S02]  /*3bf0*/  SYNCS.PHASECHK.TRANS64.TRYWAIT P2, [UR30+0x22830], R6 ;  /* 0x02283006ff0075a7 */ /* 0x000ea4000804015e */
[----:B--2---:R-:W-:Y:S05]  /*3c00*/  @!P2 BRA `(.L_x_3282) ;  /* 0x0000009c0040a947 */ /* 0x004fea0003800000 */
.L_x_3281:
[----:B------:R-:W-:Y:S01]  /*3c10*/  UIMAD UR18, UR37, 0x300, UR20 ;  /* 0x00000300251278a4 */ /* 0x000fe2000f8e0214 */
[----:B------:R-:W-:Y:S01]  /*3c20*/  WARPGROUP.ARRIVE ;  /* 0x00000000000079c5 */ /* 0x000fe20000000000 */
[----:B------:R-:W-:Y:S01]  /*3c30*/  UMOV UR19, 0x40000040 ;  /* 0x4000004000137882 */ /* 0x000fe20000000000 */
[----:B------:R-:W-:Y:S01]  /*3c40*/  UMOV UR7, 0x40000040 ;  /* 0x4000004000077882 */ /* 0x000fe20000000000 */
[----:B------:R-:W-:Y:S01]  /*3c50*/  UIADD3 UR6, UR18, 0x2, URZ ;  /* 0x0000000212067890 */ /* 0x000fe2000fffe03f */
[----:B------:R-:W3:Y:S01]  /*3c60*/  LDC R13, c[0x0][0x288] ;  /* 0x0000a200ff0d7b82 */ /* 0x000ee20000000800 */
[----:B------:R-:W-:Y:S01]  /*3c70*/  UIADD3 UR10, UR18, 0x4, URZ ;  /* 0x00000004120a7890 */ /* 0x000fe2000fffe03f */
[----:B------:R-:W-:Y:S02]  /*3c80*/  UMOV UR11, 0x40000040 ;  /* 0x40000040000b7882 */ /* 0x000fe40000000000 */
[----:B------:R-:W-:Y:S01]  /*3c90*/  HGMMA.64x96x16.F32.BF16 R152, gdesc[UR16], RZ, !UPT, gsb0 ;  /* 0x01600000109879f0 */ /* 0x000fe2000c0018ff */
[----:B------:R-:W-:Y:S01]  /*3ca0*/  UIADD3 UR14, UR18, 0x6, URZ ;  /* 0x00000006120e7890 */ /* 0x000fe2000fffe03f */
[----:B------:R-:W-:Y:S01]  /*3cb0*/  UMOV UR15, 0x40000040 ;  /* 0x40000040000f7882 */ /* 0x000fe20000000000 */
[----:B------:R-:W-:-:S04]  /*3cc0*/  UISETP.NE.U32.AND UP0, UPT, UR22, URZ, UPT ;  /* 0x0000003f1600728c */ /* 0x000fc8000bf05070 */
[----:B------:R-:W-:Y:S01]  /*3cd0*/  UISETP.NE.AND.EX UP0, UPT, UR23, URZ, UPT, UP0 ;  /* 0x0000003f1700728c */ /* 0x000fe2000bf05300 */
[----:B------:R-:W-:Y:S02]  /*3ce0*/  WARPGROUP.DEPBAR.LE gsb0, 0x0 ;  /* 0x00008000000079c5 */ /* 0x000fe40000010000 */
[----:B------:R-:W-:-:S06]  /*3cf0*/  WARPGROUP.ARRIVE ;  /* 0x00000000000079c5 */ /* 0x000fcc0000000000 */
[----:B------:R-:W-:Y:S01]  /*3d00*/  HGMMA.64x96x16.F32.BF16 R152, gdesc[UR4], R152, gsb0 ;  /* 0x01600000049879f0 */ /* 0x000fe20008001898 */
[----:B------:R-:W-:Y:S02]  /*3d10*/  UIMAD UR6, UR29, -0x60, UR42 ;  /* 0xffffffa01d0678a4 */ /* 0x000fe4000f8e022a */
[----:B------:R-:W-:Y:S02]  /*3d20*/  USEL UR7, UR24, 0x1, UP0 ;  /* 0x0000000118077887 */ /* 0x000fe40008000000 */
[----:B------:R-:W-:-:S04]  /*3d30*/  UIADD3 UR6, UR6, 0x1, URZ ;  /* 0x0000000106067890 */ /* 0x000fc8000fffe03f */
[----:B------:R-:W-:-:S06]  /*3d40*/  UIMAD UR6, UR7, UR25, UR6 ;  /* 0x00000019070672a4 */ /* 0x000fcc000f8e0206 */
[----:B---3--:R-:W-:-:S05]  /*3d50*/  IADD3 R13, -R13, UR6, RZ ;  /* 0x000000060d0d7c10 */ /* 0x008fca000fffe1ff */
[----:B------:R-:W-:Y:S01]  /*3d60*/  IMAD R13, R2, -0x2, R13 ;  /* 0xfffffffe020d7824 */ /* 0x000fe200078e020d */
        /* <DEDUP_REMOVED lines=13> */
[----:B------:R-:W-:Y:S01]  /*3e40*/  MUFU.TANH R4, R4 ;  /* 0x0000000400047308 */ /* 0x000fe20000002400 */
[----:B------:R-:W-:Y:S01]  /*3e50*/  FMUL.FTZ R163, R167, UR26 ;  /* 0x0000001aa7a37c20 */ /* 0x000fe20008410000 */
[----:B------:R-:W-:Y:S01]  /*3e60*/  IADD3 R167, R22, R13, RZ ;  /* 0x0000000d16a77210 */ /* 0x000fe20007ffe0ff */
[----:B------:R-:W-:Y:S01]  /*3e70*/  FMUL.FTZ R172, R172, UR26 ;  /* 0x0000001aacac7c20 */ /* 0x000fe20008410000 */
[----:B------:R-:W-:Y:S01]  /*3e80*/  FMUL.FTZ R9, R161, UR26 ;  /* 0x0000001aa1097c20 */ /* 0x000fe20008410000 */
[----:B------:R-:W-:Y:S01]  /*3e90*/  FMUL.FTZ R11, R164, UR26 ;  /* 0x0000001aa40b7c20 */ /* 0x000fe20008410000 */
[----:B------:R-:W-:Y:S01]  /*3ea0*/  ISETP.GT.AND P2, PT, R167, RZ, PT ;  /* 0x000000ffa700720c */ /* 0x000fe20003f44270 */
[----:B------:R-:W-:Y:S01]  /*3eb0*/  FMUL.FTZ R12, R165, UR26 ;  /* 0x0000001aa50c7c20 */ /* 0x000fe20008410000 */
[----:B------:R-:W2:Y:S01]  /*3ec0*/  MUFU.TANH R5, R5 ;  /* 0x0000000500057308 */ /* 0x000ea20000002400 */
[----:B------:R-:W-:Y:S01]  /*3ed0*/  ISETP.GT.AND P3, PT, R167, 0x1, PT ;  /* 0x00000001a700780c */ /* 0x000fe20003f64270 */
[----:B------:R-:W-:Y:S01]  /*3ee0*/  FMUL.FTZ R168, R168, UR26 ;  /* 0x0000001aa8a87c20 */ /* 0x000fe20008410000 */
[----:B------:R-:W-:Y:S01]  /*3ef0*/  FMUL.FTZ R180, R180, UR26 ;  /* 0x0000001ab4b47c20 */ /* 0x000fe20008410000 */
[----:B------:R-:W-:Y:S01]  /*3f00*/  FMUL.FTZ R157, R159, UR26 ;  /* 0x0000001a9f9d7c20 */ /* 0x000fe20008410000 */
[----:B------:R-:W-:Y:S01]  /*3f10*/  FMUL.FTZ R159, R169, UR26 ;  /* 0x0000001aa99f7c20 */ /* 0x000fe20008410000 */
[----:B------:R-:W-:Y:S01]  /*3f20*/  FMUL.FTZ R176, R176, UR26 ;  /* 0x0000001ab0b07c20 */ /* 0x000fe20008410000 */
[----:B------:R-:W-:Y:S01]  /*3f30*/  FMUL.FTZ R206, R154, UR26 ;  /* 0x0000001a9ace7c20 */ /* 0x000fe20008410000 */
[----:B------:R-:W-:Y:S01]  /*3f40*/  MUFU.TANH R210, R210 ;  /* 0x000000d200d27308 */ /* 0x000fe20000002400 */
        /* <DEDUP_REMOVED lines=23> */
[----:B------:R4:W-:Y:S01]  /*40c0*/  MUFU.TANH R156, R172 ;  /* 0x000000ac009c7308 */ /* 0x0009e20000002400 */
[----:B---3--:R-:W-:Y:S01]  /*40d0*/  FSEL R208, R208, -INF , P3 ;  /* 0xff800000d0d07808 */ /* 0x008fe20001800000 */
[----:B------:R-:W-:Y:S01]  /*40e0*/  FMUL.FTZ R182, R182, UR26 ;  /* 0x0000001ab6b67c20 */ /* 0x000fe20008410000 */
[----:B------:R-:W-:Y:S01]  /*40f0*/  ISETP.GT.AND P3, PT, R167, 0x11, PT ;  /* 0x00000011a700780c */ /* 0x000fe20003f64270 */
[----:B------:R-:W-:-:S04]  /*4100*/  FMUL.FTZ R187, R187, UR26 ;  /* 0x0000001abbbb7c20 */ /* 0x000fc80008410000 */
[----:B------:R-:W-:Y:S01]  /*4110*/  MUFU.TANH R9, R9 ;  /* 0x0000000900097308 */ /* 0x000fe20000002400 */
[----:B----4-:R-:W-:Y:S02]  /*4120*/  FSEL R172, R4, -INF , P2 ;  /* 0xff80000004ac7808 */ /* 0x010fe40001000000 */
[C---:B------:R-:W-:Y:S02]  /*4130*/  ISETP.GT.AND P2, PT, R167.reuse, 0x8, PT ;  /* 0x00000008a700780c */ /* 0x040fe40003f44270 */
[----:B------:R-:W-:Y:S02]  /*4140*/  FMNMX.FTZ R5, R172, R7, !PT ;  /* 0x00000007ac057209 */ /* 0x000fe40007810000 */
[----:B------:R-:W-:Y:S01]  /*4150*/  FSEL R210, R210, -INF , P2 ;  /* 0xff800000d2d27808 */ /* 0x000fe20001000000 */
[----:B------:R-:W3:Y:S01]  /*4160*/  MUFU.TANH R11, R11 ;  /* 0x0000000b000b7308 */ /* 0x000ee20000002400 */
[----:B------:R-:W-:Y:S02]  /*4170*/  FMNMX.FTZ R5, R212, R5, !PT ;  /* 0x00000005d4057209 */ /* 0x000fe40007810000 */
[----:B------:R-:W-:-:S02]  /*4180*/  ISETP.GT.AND P2, PT, R167, 0x10, PT ;  /* 0x00000010a700780c */ /* 0x000fc40003f44270 */
[----:B------:R-:W-:-:S03]  /*4190*/  FMNMX.FTZ R5, R210, R5, !PT ;  /* 0x00000005d2057209 */ /* 0x000fc60007810000 */
[----:B------:R-:W-:Y:S01]  /*41a0*/  MUFU.TANH R12, R12 ;  /* 0x0000000c000c7308 */ /* 0x000fe20000002400 */
[----:B------:R-:W-:-:S07]  /*41b0*/  FMNMX.FTZ R5, R208, R5, !PT ;  /* 0x00000005d0057209 */ /* 0x000fce0007810000 */
[----:B------:R-:W4:Y:S08]  /*41c0*/  MUFU.TANH R168, R168 ;  /* 0x000000a800a87308 */ /* 0x000f300000002400 */
[----:B------:R2:W-:Y:S08]  /*41d0*/  MUFU.TANH R152, R180 ;  /* 0x000000b400987308 */ /* 0x0005f00000002400 */
[----:B------:R-:W5:Y:S01]  /*41e0*/  MUFU.TANH R159, R159 ;  /* 0x0000009f009f7308 */ /* 0x000f620000002400 */
[----:B--2---:R-:W-:-:S02]  /*41f0*/  FSEL R180, R10, -INF , P2 ;  /* 0xff8000000ab47808 */ /* 0x004fc40001000000 */
[----:B------:R-:W-:Y:S02]  /*4200*/  ISETP.GT.AND P2, PT, R167, 0x18, PT ;  /* 0x00000018a700780c */ /* 0x000fe40003f44270 */
[----:B------:R-:W-:Y:S02]  /*4210*/  FMNMX.FTZ R5, R180, R5, !PT ;  /* 0x00000005b4057209 */ /* 0x000fe40007810000 */
[----:B---3--:R-:W-:Y:S01]  /*4220*/  FSEL R174, R11, -INF , P2 ;  /* 0xff8000000bae7808 */ /* 0x008fe20001000000 */
[----:B------:R2:W-:Y:S01]  /*4230*/  MUFU.TANH R153, R176 ;  /* 0x000000b000997308 */ /* 0x0005e20000002400 */
[----:B------:R-:W-:-:S04]  /*4240*/  ISETP.GT.AND P2, PT, R167, 0x20, PT ;  /* 0x00000020a700780c */ /* 0x000fc80003f44270 */
[----:B----4-:R-:W-:Y:S02]  /*4250*/  FSEL R168, R168, -INF , P2 ;  /* 0xff800000a8a87808 */ /* 0x010fe40001000000 */
[----:B------:R-:W-:Y:S01]  /*4260*/  ISETP.GT.AND P2, PT, R167, 0x28, PT ;  /* 0x00000028a700780c */ /* 0x000fe20003f44270 */
[----:B------:R-:W3:Y:S01]  /*4270*/  MUFU.TANH R154, R154 ;  /* 0x0000009a009a7308 */ /* 0x000ee20000002400 */
[----:B--2---:R-:W-:Y:S02]  /*4280*/  FSEL R176, R9, -INF , P3 ;  /* 0xff80000009b07808 */ /* 0x004fe40001800000 */
[----:B------:R-:W-:Y:S02]  /*4290*/  ISETP.GT.AND P3, PT, R167, 0x19, PT ;  /* 0x00000019a700780c */ /* 0x000fe40003f64270 */
[----:B------:R-:W-:Y:S02]  /*42a0*/  FMNMX.FTZ R5, R176, R5, !PT ;  /* 0x00000005b0057209 */ /* 0x000fe40007810000 */
[----:B------:R-:W-:Y:S01]  /*42b0*/  FSEL R170, R12, -INF , P3 ;  /* 0xff8000000caa7808 */ /* 0x000fe20001800000 */
[----:B------:R-:W2:Y:S01]  /*42c0*/  MUFU.TANH R21, R177 ;  /* 0x000000b100157308 */ /* 0x000ea20000002400 */
[----:B------:R-:W-:-:S02]  /*42d0*/  FMNMX.FTZ R5, R174, R5, !PT ;  /* 0x00000005ae057209 */ /* 0x000fc40007810000 */
[----:B------:R-:W-:Y:S02]  /*42e0*/  ISETP.GT.AND P3, PT, R167, 0x21, PT ;  /* 0x00000021a700780c */ /* 0x000fe40003f64270 */
[----:B------:R-:W-:Y:S02]  /*42f0*/  FMNMX.FTZ R5, R170, R5, !PT ;  /* 0x00000005aa057209 */ /* 0x000fe40007810000 */
[----:B-----5:R-:W-:Y:S01]  /*4300*/  FSEL R159, R159, -INF , P3 ;  /* 0xff8000009f9f7808 */ /* 0x020fe20001800000 */
[----:B------:R4:W5:Y:S01]  /*4310*/  MUFU.TANH R15, R181 ;  /* 0x000000b5000f7308 */ /* 0x0009620000002400 */
[----:B------:R-:W-:Y:S02]  /*4320*/  FMNMX.FTZ R4, R168, R5, !PT ;  /* 0x00000005a8047209 */ /* 0x000fe40007810000 */
[----:B------:R-:W-:Y:S02]  /*4330*/  ISETP.GT.AND P3, PT, R167, 0x29, PT ;  /* 0x00000029a700780c */ /* 0x000fe40003f64270 */
[----:B------:R-:W-:-:S02]  /*4340*/  FSEL R156, R156, -INF , P2 ;  /* 0xff8000009c9c7808 */ /* 0x000fc40001000000 */
[----:B------:R-:W-:Y:S01]  /*4350*/  FMNMX.FTZ R5, R159, R4, !PT ;  /* 0x000000049f057209 */ /* 0x000fe20007810000 */
[----:B------:R-:W1:Y:S01]  /*4360*/  MUFU.TANH R20, R184 ;  /* 0x000000b800147308 */ /* 0x000e620000002400 */
[----:B------:R-:W-:Y:S01]  /*4370*/  ISETP.GT.AND P2, PT, R167, 0x30, PT ;  /* 0x00000030a700780c */ /* 0x000fe20003f44270 */
[----:B----4-:R-:W-:Y:S01]  /*4380*/  FMUL.FTZ R181, R175, UR26 ;  /* 0x0000001aafb57c20 */ /* 0x010fe20008410000 */
[----:B---3--:R-:W-:Y:S02]  /*4390*/  FSEL R154, R154, -INF , P3 ;  /* 0xff8000009a9a7808 */ /* 0x008fe40001800000 */
[----:B------:R-:W-:Y:S02]  /*43a0*/  FMNMX.FTZ R5, R156, R5, !PT ;  /* 0x000000059c057209 */ /* 0x000fe40007810000 */
[----:B------:R-:W-:Y:S01]  /*43b0*/  ISETP.GT.AND P3, PT, R167, 0x31, PT ;  /* 0x00000031a700780c */ /* 0x000fe20003f64270 */
[----:B------:R3:W4:Y:S01]  /*43c0*/  MUFU.TANH R13, R185 ;  /* 0x000000b9000d7308 */ /* 0x0007220000002400 */
[----:B------:R-:W-:-:S02]  /*43d0*/  FSEL R153, R153, -INF , P2 ;  /* 0xff80000099997808 */ /* 0x000fc40001000000 */
[----:B------:R-:W-:Y:S02]  /*43e0*/  FMNMX.FTZ R4, R154, R5, !PT ;  /* 0x000000059a047209 */ /* 0x000fe40007810000 */
[----:B------:R-:W-:Y:S02]  /*43f0*/  ISETP.GT.AND P2, PT, R167, 0x38, PT ;  /* 0x00000038a700780c */ /* 0x000fe40003f44270 */
[----:B--2---:R-:W-:Y:S01]  /*4400*/  FSEL R21, R21, -INF , P3 ;  /* 0xff80000015157808 */ /* 0x004fe20001800000 */
[----:B------:R2:W4:Y:S01]  /*4410*/  MUFU.TANH R14, R188 ;  /* 0x000000bc000e7308 */ /* 0x0005220000002400 */
[----:B------:R-:W-:Y:S01]  /*4420*/  FMNMX.FTZ R4, R153, R4, !PT ;  /* 0x0000000499047209 */ /* 0x000fe20007810000 */
[----:B---3--:R-:W-:Y:S01]  /*4430*/  FMUL.FTZ R185, R183, UR26 ;  /* 0x0000001ab7b97c20 */ /* 0x008fe20008410000 */
[----:B------:R-:W-:Y:S01]  /*4440*/  ISETP.GT.AND P3, PT, R167, 0x39, PT ;  /* 0x00000039a700780c */ /* 0x000fe20003f64270 */
[----:B------:R-:W-:Y:S01]  /*4450*/  FMUL.FTZ R183, R186, UR26 ;  /* 0x0000001abab77c20 */ /* 0x000fe20008410000 */
[----:B------:R-:W-:Y:S01]  /*4460*/  FSEL R152, R152, -INF , P2 ;  /* 0xff80000098987808 */ /* 0x000fe20001000000 */
[----:B------:R-:W-:Y:S01]  /*4470*/  FMUL.FTZ R186, R190, UR26 ;  /* 0x0000001abeba7c20 */ /* 0x000fe20008410000 */
[----:B------:R-:W-:Y:S01]  /*4480*/  FMNMX.FTZ R5, R21, R4, !PT ;  /* 0x0000000415057209 */ /* 0x000fe20007810000 */
[----:B------:R3:W4:Y:S01]  /*4490*/  MUFU.TANH R11, R189 ;  /* 0x000000bd000b7308 */ /* 0x0007220000002400 */
[----:B------:R-:W-:Y:S01]  /*44a0*/  ISETP.GT.AND P2, PT, R167, 0x40, PT ;  /* 0x00000040a700780c */ /* 0x000fe20003f44270 */
[----:B--2---:R-:W-:Y:S01]  /*44b0*/  FMUL.FTZ R188, R194, UR26 ;  /* 0x0000001ac2bc7c20 */ /* 0x004fe20008410000 */
[----:B-----5:R-:W-:Y:S01]  /*44c0*/  FSEL R15, R15, -INF , P3 ;  /* 0xff8000000f0f7808 */ /* 0x020fe20001800000 */
[----:B------:R-:W-:Y:S01]  /*44d0*/  FMUL.FTZ R190, R195, UR26 ;  /* 0x0000001ac3be7c20 */ /* 0x000fe20008410000 */
[----:B------:R-:W-:-:S02]  /*44e0*/  FMNMX.FTZ R4, R152, R5, !PT ;  /* 0x0000000598047209 */ /* 0x000fc40007810000 */
[----:B------:R-:W-:Y:S01]  /*44f0*/  ISETP.GT.AND P3, PT, R167, 0x41, PT ;  /* 0x00000041a700780c */ /* 0x000fe20003f64270 */
[----:B------:R2:W5:Y:S01]  /*4500*/  MUFU.TANH R12, R192 ;  /* 0x000000c0000c7308 */ /* 0x0005620000002400 */
[----:B-1----:R-:W-:Y:S01]  /*4510*/  FSEL R20, R20, -INF , P2 ;  /* 0xff80000014147808 */ /* 0x002fe20001000000 */
[----:B---3--:R-:W-:Y:S01]  /*4520*/  FMUL.FTZ R189, R191, UR26 ;  /* 0x0000001abfbd7c20 */ /* 0x008fe20008410000 */
[----:B------:R-:W-:Y:S01]  /*4530*/  FMNMX.FTZ R5, R15, R4, !PT ;  /* 0x000000040f057209 */ /* 0x000fe20007810000 */
[----:B------:R-:W-:Y:S01]  /*4540*/  FMUL.FTZ R191, R198, UR26 ;  /* 0x0000001ac6bf7c20 */ /* 0x000fe20008410000 */
[----:B------:R-:W-:Y:S02]  /*4550*/  ISETP.GT.AND P2, PT, R167, 0x48, PT ;  /* 0x00000048a700780c */ /* 0x000fe40003f44270 */
[----:B----4-:R-:W-:Y:S01]  /*4560*/  FSEL R13, R13, -INF , P3 ;  /* 0xff8000000d0d7808 */ /* 0x010fe20001800000 */
[----:B------:R1:W3:Y:S01]  /*4570*/  MUFU.TANH R10, R193 ;  /* 0x000000c1000a7308 */ /* 0x0002e20000002400 */
[----:B------:R-:W-:Y:S01]  /*4580*/  FMNMX.FTZ R184, R20, R5, !PT ;  /* 0x0000000514b87209 */ /* 0x000fe20007810000 */
[C---:B--2---:R-:W-:Y:S01]  /*4590*/  VIADD R192, R167.reuse, 0x8 ;  /* 0x00000008a7c07836 */ /* 0x044fe20000000000 */
[----:B------:R-:W-:-:S02]  /*45a0*/  ISETP.GT.AND P3, PT, R167, 0x49, PT ;  /* 0x00000049a700780c */ /* 0x000fc40003f64270 */
[----:B------:R-:W-:Y:S02]  /*45b0*/  FSEL R14, R14, -INF , P2 ;  /* 0xff8000000e0e7808 */ /* 0x000fe40001000000 */
[----:B------:R-:W-:Y:S01]  /*45c0*/  FMNMX.FTZ R5, R13, R184, !PT ;  /* 0x000000b80d057209 */ /* 0x000fe20007810000 */
[----:B------:R-:W2:Y:S01]  /*45d0*/  MUFU.TANH R4, R196 ;  /* 0x000000c400047308 */ /* 0x000ea20000002400 */
[----:B------:R-:W-:Y:S01]  /*45e0*/  ISETP.GT.AND P2, PT, R167, 0x50, PT ;  /* 0x00000050a700780c */ /* 0x000fe20003f44270 */
[----:B-1----:R-:W-:Y:S01]  /*45f0*/  FMUL.FTZ R193, R199, UR26 ;  /* 0x0000001ac7c17c20 */ /* 0x002fe20008410000 */
[----:B------:R-:W-:Y:S02]  /*4600*/  FSEL R11, R11, -INF , P3 ;  /* 0xff8000000b0b7808 */ /* 0x000fe40001800000 */
[----:B------:R-:W-:Y:S02]  /*4610*/  FMNMX.FTZ R184, R14, R5, !PT ;  /* 0x000000050eb87209 */ /* 0x000fe40007810000 */
[----:B------:R-:W-:Y:S01]  /*4620*/  ISETP.GT.AND P3, PT, R167, 0x51, PT ;  /* 0x00000051a700780c */ /* 0x000fe20003f64270 */
[----:B------:R-:W1:Y:S01]  /*4630*/  MUFU.TANH R9, R197 ;  /* 0x000000c500097308 */ /* 0x000e620000002400 */
[----:B-----5:R-:W-:-:S02]  /*4640*/  FSEL R12, R12, -INF , P2 ;  /* 0xff8000000c0c7808 */ /* 0x020fc40001000000 */
[----:B------:R-:W-:Y:S01]  /*4650*/  FMNMX.FTZ R5, R11, R184, !PT ;  /* 0x000000b80b057209 */ /* 0x000fe20007810000 */
[----:B------:R-:W-:Y:S01]  /*4660*/  FMUL.FTZ R184, R178, UR26 ;  /* 0x0000001ab2b87c20 */ /* 0x000fe20008410000 */
[C---:B------:R-:W-:Y:S02]  /*4670*/  ISETP.GT.AND P2, PT, R167.reuse, 0x58, PT ;  /* 0x00000058a700780c */ /* 0x040fe40003f44270 */
[----:B---3--:R-:W-:Y:S01]  /*4680*/  FSEL R10, R10, -INF , P3 ;  /* 0xff8000000a0a7808 */ /* 0x008fe20001800000 */
[----:B------:R-:W3:Y:S01]  /*4690*/  MUFU.TANH R206, R206 ;  /* 0x000000ce00ce7308 */ /* 0x000ee20000002400 */
[----:B------:R-:W-:Y:S02]  /*46a0*/  FMNMX.FTZ R5, R12, R5, !PT ;  /* 0x000000050c057209 */ /* 0x000fe40007810000 */
[----:B------:R-:W-:Y:S02]  /*46b0*/  ISETP.GT.AND P3, PT, R167, 0x59, PT ;  /* 0x00000059a700780c */ /* 0x000fe40003f64270 */
[----:B--2---:R-:W-:-:S02]  /*46c0*/  FSEL R4, R4, -INF , P2 ;  /* 0xff80000004047808 */ /* 0x004fc40001000000 */
[----:B------:R-:W-:Y:S01]  /*46d0*/  FMNMX.FTZ R5, R10, R5, !PT ;  /* 0x000000050a057209 */ /* 0x000fe20007810000 */
[----:B------:R-:W2:Y:S01]  /*46e0*/  MUFU.TANH R155, R155 ;  /* 0x0000009b009b7308 */ /* 0x000ea20000002400 */
[----:B-1----:R-:W-:Y:S02]  /*46f0*/  FSEL R9, R9, -INF , P3 ;  /* 0xff80000009097808 */ /* 0x002fe40001800000 */
[----:B------:R-:W-:Y:S02]  /*4700*/  FMNMX.FTZ R178, R4, R5, !PT ;  /* 0x0000000504b27209 */ /* 0x000fe40007810000 */
[C---:B------:R-:W-:Y:S02]  /*4710*/  ISETP.GT.AND P3, PT, R192.reuse, RZ, PT ;  /* 0x000000ffc000720c */ /* 0x040fe40003f64270 */
[----:B------:R-:W-:Y:S01]  /*4720*/  FMNMX.FTZ R178, R9, R178, !PT ;  /* 0x000000b209b27209 */ /* 0x000fe20007810000 */
[----:B------:R-:W1:Y:S01]  /*4730*/  MUFU.TANH R158, R158 ;  /* 0x0000009e009e7308 */ /* 0x000e620000002400 */
[----:B------:R-:W-:-:S02]  /*4740*/  ISETP.GT.AND P4, PT, R192, 0x1, PT ;  /* 0x00000001c000780c */ /* 0x000fc40003f84270 */
[----:B---3--:R-:W-:Y:S01]  /*4750*/  FSEL R167, R206, -INF , P3 ;  /* 0xff800000cea77808 */ /* 0x008fe20001800000 */
[----:B------:R-:W3:Y:S01]  /*4760*/  SHFL.BFLY PT, R5, R178, 0x2, 0x1f ;  /* 0x0c401f00b2057f89 */ /* 0x000ee200000e0000 */
[----:B------:R-:W-:-:S03]  /*4770*/  ISETP.GT.AND P3, PT, R192, 0x8, PT ;  /* 0x00000008c000780c */ /* 0x000fc60003f64270 */
[----:B------:R-:W4:Y:S01]  /*4780*/  MUFU.TANH R157, R157 ;  /* 0x0000009d009d7308 */ /* 0x000f220000002400 */
[----:B--2---:R-:W-:Y:S02]  /*4790*/  FSEL R155, R155, -INF , P4 ;  /* 0xff8000009b9b7808 */ /* 0x004fe40002000000 */
[----:B------:R-:W-:-:S05]  /*47a0*/  ISETP.GT.AND P4, PT, R192, 0x9, PT ;  /* 0x00000009c000780c */ /* 0x000fca0003f84270 */
[----:B------:R-:W2:Y:S01]  /*47b0*/  MUFU.TANH R161, R161 ;  /* 0x000000a100a17308 */ /* 0x000ea20000002400 */
[----:B-1----:R-:W-:Y:S02]  /*47c0*/  FSEL R158, R158, -INF , P3 ;  /* 0xff8000009e9e7808 */ /* 0x002fe40001800000 */
[----:B------:R-:W-:-:S05]  /*47d0*/  ISETP.GT.AND P3, PT, R192, 0x10, PT ;  /* 0x00000010c000780c */ /* 0x000fca0003f64270 */
[----:B------:R-:W1:Y:S01]  /*47e0*/  MUFU.TANH R160, R160 ;  /* 0x000000a000a07308 */ /* 0x000e620000002400 */
[----:B----4-:R-:W-:Y:S02]  /*47f0*/  FSEL R157, R157, -INF , P4 ;  /* 0xff8000009d9d7808 */ /* 0x010fe40002000000 */
[----:B------:R-:W-:Y:S02]  /*4800*/  ISETP.GT.AND P4, PT, R192, 0x11, PT ;  /* 0x00000011c000780c */ /* 0x000fe40003f84270 */
[----:B---3--:R-:W-:-:S03]  /*4810*/  FMNMX.FTZ R169, R178, R5, !PT ;  /* 0x00000005b2a97209 */ /* 0x008fc60007810000 */
[----:B------:R-:W3:Y:S01]  /*4820*/  MUFU.TANH R162, R162 ;  /* 0x000000a200a27308 */ /* 0x000ee20000002400 */
[----:B--2---:R-:W-:Y:S01]  /*4830*/  FSEL R161, R161, -INF , P3 ;  /* 0xff800000a1a17808 */ /* 0x004fe20001800000 */
[----:B------:R-:W2:Y:S01]  /*4840*/  SHFL.BFLY PT, R178, R169, 0x1, 0x1f ;  /* 0x0c201f00a9b27f89 */ /* 0x000ea200000e0000 */
[----:B------:R-:W-:-:S05]  /*4850*/  ISETP.GT.AND P3, PT, R192, 0x18, PT ;  /* 0x00000018c000780c */ /* 0x000fca0003f64270 */
[----:B------:R-:W4:Y:S01]  /*4860*/  MUFU.TANH R163, R163 ;  /* 0x000000a300a37308 */ /* 0x000f220000002400 */
[----:B-1----:R-:W-:Y:S02]  /*4870*/  FSEL R160, R160, -INF , P4 ;  /* 0xff800000a0a07808 */ /* 0x002fe40002000000 */
[----:B------:R-:W-:-:S05]  /*4880*/  ISETP.GT.AND P4, PT, R192, 0x19, PT ;  /* 0x00000019c000780c */ /* 0x000fca0003f84270 */
[----:B------:R-:W1:Y:S01]  /*4890*/  MUFU.TANH R164, R164 ;  /* 0x000000a400a47308 */ /* 0x000e620000002400 */
[----:B---3--:R-:W-:Y:S02]  /*48a0*/  FSEL R162, R162, -INF , P3 ;  /* 0xff800000a2a27808 */ /* 0x008fe40001800000 */
[----:B------:R-:W-:-:S05]  /*48b0*/  ISETP.GT.AND P3, PT, R192, 0x20, PT ;  /* 0x00000020c000780c */ /* 0x000fca0003f64270 */
[----:B------:R-:W3:Y:S01]  /*48c0*/  MUFU.TANH R165, R165 ;  /* 0x000000a500a57308 */ /* 0x000ee20000002400 */
[----:B--2---:R-:W-:Y:S02]  /*48d0*/  FMNMX.FTZ R5, R169, R178, !PT ;  /* 0x000000b2a9057209 */ /* 0x004fe40007810000 */
[----:B------:R-:W-:Y:S02]  /*48e0*/  FMNMX.FTZ R178, R167, R8, !PT ;  /* 0x00000008a7b27209 */ /* 0x000fe40007810000 */
[C---:B------:R-:W-:Y:S01]  /*48f0*/  FSETP.NEU.FTZ.AND P2, PT, R5.reuse, -INF , PT ;  /* 0xff8000000500780b */ /* 0x040fe20003f5d000 */
[----:B------:R-:W-:Y:S01]  /*4900*/  FMUL.FTZ R169, R5, UR27 ;  /* 0x0000001b05a97c20 */ /* 0x000fe20008410000 */
[----:B------:R-:W-:Y:S01]  /*4910*/  FMNMX.FTZ R171, R155, R178, !PT ;  /* 0x000000b29bab7209 */ /* 0x000fe20007810000 */
[----:B------:R-:W2:Y:S03]  /*4920*/  MUFU.TANH R166, R166 ;  /* 0x000000a600a67308 */ /* 0x000ea60000002400 */
[----:B------:R-:W-:-:S02]  /*4930*/  FMNMX.FTZ R178, R158, R171, !PT ;  /* 0x000000ab9eb27209 */ /* 0x000fc40007810000 */
[----:B------:R-:W-:Y:S02]  /*4940*/  FSEL R169, R169, RZ, P2 ;  /* 0x000000ffa9a97208 */ /* 0x000fe40001000000 */
[----:B------:R-:W-:Y:S01]  /*4950*/  FMNMX.FTZ R178, R157, R178, !PT ;  /* 0x000000b29db27209 */ /* 0x000fe20007810000 */
[----:B------:R-:W5:Y:S02]  /*4960*/  MUFU.TANH R181, R181 ;  /* 0x000000b500b57308 */ /* 0x000f640000002400 */
[--C-:B------:R-:W-:Y:S01]  /*4970*/  FFMA.FTZ R194, R176, UR27, -R169.reuse ;  /* 0x0000001bb0c27c23 */ /* 0x100fe200080108a9 */
[----:B------:R-:W-:Y:S01]  /*4980*/  FMNMX.FTZ R173, R161, R178, !PT ;  /* 0x000000b2a1ad7209 */ /* 0x000fe20007810000 */
[--C-:B------:R-:W-:Y:S01]  /*4990*/  FFMA.FTZ R172, R172, UR27, -R169.reuse ;  /* 0x0000001bacac7c23 */ /* 0x100fe200080108a9 */
[--C-:B------:R-:W-:Y:S01]  /*49a0*/  FFMA.FTZ R171, R212, UR27, -R169.reuse ;  /* 0x0000001bd4ab7c23 */ /* 0x100fe200080108a9 */
[--C-:B------:R-:W-:Y:S01]  /*49b0*/  FFMA.FTZ R210, R210, UR27, -R169.reuse ;  /* 0x0000001bd2d27c23 */ /* 0x100fe200080108a9 */
[----:B------:R-:W-:Y:S01]  /*49c0*/  FMNMX.FTZ R175, R160, R173, !PT ;  /* 0x000000ada0af7209 */ /* 0x000fe20007810000 */
[----:B------:R-:W5:Y:S01]  /*49d0*/  MUFU.TANH R184, R184 ;  /* 0x000000b800b87308 */ /* 0x000f620000002400 */
[----:B----4-:R-:W-:Y:S01]  /*49e0*/  FSEL R173, R163, -INF , P4 ;  /* 0xff800000a3ad7808 */ /* 0x010fe20002000000 */
        /* <DEDUP_REMOVED lines=14> */
[----:B------:R-:W3:Y:S01]  /*4ad0*/  MUFU.TANH R182, R182 ;  /* 0x000000b600b67308 */ /* 0x000ee20000002400 */
[----:B--2---:R-:W-:Y:S01]  /*4ae0*/  FSEL R177, R166, -INF , P3 ;  /* 0xff800000a6b17808 */ /* 0x004fe20001800000 */
[----:B------:R-:W-:Y:S01]  /*4af0*/  FFMA.FTZ R166, R180, UR27, -R169 ;  /* 0x0000001bb4a67c23 */ /* 0x000fe200080108a9 */
[----:B------:R-:W-:-:S02]  /*4b00*/  ISETP.GT.AND P4, PT, R192, 0x29, PT ;  /* 0x00000029c000780c */ /* 0x000fc40003f84270 */
[----:B------:R-:W-:Y:S02]  /*4b10*/  FMNMX.FTZ R180, R165, R178, !PT ;  /* 0x000000b2a5b47209 */ /* 0x000fe40007810000 */
[----:B-----5:R-:W-:Y:S01]  /*4b20*/  FSEL R178, R181, -INF , P4 ;  /* 0xff800000b5b27808 */ /* 0x020fe20002000000 */
[----:B------:R-:W2:Y:S01]  /*4b30*/  MUFU.TANH R185, R185 ;  /* 0x000000b900b97308 */ /* 0x000ea20000002400 */
[C---:B------:R-:W-:Y:S02]  /*4b40*/  ISETP.GT.AND P3, PT, R192.reuse, 0x30, PT ;  /* 0x00000030c000780c */ /* 0x040fe40003f64270 */
[----:B------:R-:W-:Y:S02]  /*4b50*/  FMNMX.FTZ R181, R177, R180, !PT ;  /* 0x000000b4b1b57209 */ /* 0x000fe40007810000 */
[----:B------:R-:W-:Y:S02]  /*4b60*/  ISETP.GT.AND P4, PT, R192, 0x31, PT ;  /* 0x00000031c000780c */ /* 0x000fe40003f84270 */
[----:B------:R-:W-:Y:S01]  /*4b70*/  FSEL R180, R184, -INF , P3 ;  /* 0xff800000b8b47808 */ /* 0x000fe20001800000 */
[----:B------:R-:W4:Y:S01]  /*4b80*/  MUFU.TANH R183, R183 ;  /* 0x000000b700b77308 */ /* 0x000f220000002400 */
[----:B------:R-:W-:-:S02]  /*4b90*/  FMNMX.FTZ R181, R178, R181, !PT ;  /* 0x000000b5b2b57209 */ /* 0x000fc40007810000 */
[----:B------:R-:W-:Y:S02]  /*4ba0*/  ISETP.GT.AND P3, PT, R192, 0x38, PT ;  /* 0x00000038c000780c */ /* 0x000fe40003f64270 */
[----:B-1----:R-:W-:Y:S02]  /*4bb0*/  FSEL R176, R179, -INF , P4 ;  /* 0xff800000b3b07808 */ /* 0x002fe40002000000 */
[----:B------:R-:W-:Y:S01]  /*4bc0*/  FMNMX.FTZ R195, R180, R181, !PT ;  /* 0x000000b5b4c37209 */ /* 0x000fe20007810000 */
[----:B------:R-:W1:Y:S01]  /*4bd0*/  MUFU.TANH R187, R187 ;  /* 0x000000bb00bb7308 */ /* 0x000e620000002400 */
[----:B------:R-:W-:Y:S02]  /*4be0*/  ISETP.GT.AND P4, PT, R192, 0x39, PT ;  /* 0x00000039c000780c */ /* 0x000fe40003f84270 */
[----:B---3--:R-:W-:Y:S02]  /*4bf0*/  FSEL R181, R182, -INF , P3 ;  /* 0xff800000b6b57808 */ /* 0x008fe40001800000 */
[----:B------:R-:W-:Y:S01]  /*4c00*/  FMNMX.FTZ R184, R176, R195, !PT ;  /* 0x000000c3b0b87209 */ /* 0x000fe20007810000 */
[----:B------:R-:W-:Y:S01]  /*4c10*/  FFMA.FTZ R195, R154, UR27, -R169 ;  /* 0x0000001b9ac37c23 */ /* 0x000fe200080108a9 */
[----:B--2---:R-:W-:Y:S01]  /*4c20*/  FSEL R182, R185, -INF , P4 ;  /* 0xff800000b9b67808 */ /* 0x004fe20002000000 */
[----:B------:R-:W2:Y:S01]  /*4c30*/  MUFU.TANH R186, R186 ;  /* 0x000000ba00ba7308 */ /* 0x000ea20000002400 */
[----:B------:R-:W-:-:S02]  /*4c40*/  ISETP.GT.AND P3, PT, R192, 0x40, PT ;  /* 0x00000040c000780c */ /* 0x000fc40003f64270 */
[----:B------:R-:W-:Y:S02]  /*4c50*/  FMNMX.FTZ R185, R181, R184, !PT ;  /* 0x000000b8b5b97209 */ /* 0x000fe40007810000 */
[----:B------:R-:W-:Y:S02]  /*4c60*/  ISETP.GT.AND P4, PT, R192, 0x41, PT ;  /* 0x00000041c000780c */ /* 0x000fe40003f84270 */
[----:B----4-:R-:W-:Y:S01]  /*4c70*/  FSEL R184, R183, -INF , P3 ;  /* 0xff800000b7b87808 */ /* 0x010fe20001800000 */
[----:B------:R-:W3:Y:S01]  /*4c80*/  MUFU.TANH R189, R189 ;  /* 0x000000bd00bd7308 */ /* 0x000ee20000002400 */
[----:B------:R-:W-:Y:S01]  /*4c90*/  FMNMX.FTZ R185, R182, R185, !PT ;  /* 0x000000b9b6b97209 */ /* 0x000fe20007810000 */
[----:B------:R-:W-:Y:S01]  /*4ca0*/  FFMA.FTZ R183, R170, UR27, -R169 ;  /* 0x0000001baab77c23 */ /* 0x000fe200080108a9 */
[----:B------:R-:W-:Y:S02]  /*4cb0*/  ISETP.GT.AND P3, PT, R192, 0x48, PT ;  /* 0x00000048c000780c */ /* 0x000fe40003f64270 */
[----:B-1----:R-:W-:-:S02]  /*4cc0*/  FSEL R170, R187, -INF , P4 ;  /* 0xff800000bbaa7808 */ /* 0x002fc40002000000 */
[----:B------:R-:W-:Y:S01]  /*4cd0*/  FMNMX.FTZ R187, R184, R185, !PT ;  /* 0x000000b9b8bb7209 */ /* 0x000fe20007810000 */
[----:B------:R-:W-:Y:S01]  /*4ce0*/  MUFU.TANH R188, R188 ;  /* 0x000000bc00bc7308 */ /* 0x000fe20000002400 */
[----:B--2---:R-:W-:Y:S02]  /*4cf0*/  FSEL R185, R186, -INF , P3 ;  /* 0xff800000bab97808 */ /* 0x004fe40001800000 */
[----:B------:R-:W-:Y:S02]  /*4d00*/  ISETP.GT.AND P4, PT, R192, 0x49, PT ;  /* 0x00000049c000780c */ /* 0x000fe40003f84270 */
[----:B------:R-:W-:Y:S02]  /*4d10*/  FMNMX.FTZ R186, R170, R187, !PT ;  /* 0x000000bbaaba7209 */ /* 0x000fe40007810000 */
[----:B------:R-:W-:Y:S01]  /*4d20*/  ISETP.GT.AND P3, PT, R192, 0x50, PT ;  /* 0x00000050c000780c */ /* 0x000fe20003f64270 */
[----:B------:R-:W1:Y:S01]  /*4d30*/  MUFU.TANH R190, R190 ;  /* 0x000000be00be7308 */ /* 0x000e620000002400 */
[----:B---3--:R-:W-:-:S02]  /*4d40*/  FSEL R187, R189, -INF , P4 ;  /* 0xff800000bdbb7808 */ /* 0x008fc40002000000 */
[----:B------:R-:W-:-:S05]  /*4d50*/  ISETP.GT.AND P4, PT, R192, 0x51, PT ;  /* 0x00000051c000780c */ /* 0x000fca0003f84270 */
[----:B------:R-:W2:Y:S08]  /*4d60*/  MUFU.TANH R191, R191 ;  /* 0x000000bf00bf7308 */ /* 0x000eb00000002400 */
[----:B------:R-:W3:Y:S01]  /*4d70*/  MUFU.TANH R193, R193 ;  /* 0x000000c100c17308 */ /* 0x000ee20000002400 */
[----:B-1----:R-:W-:Y:S02]  /*4d80*/  FSEL R190, R190, -INF , P4 ;  /* 0xff800000bebe7808 */ /* 0x002fe40002000000 */
[----:B------:R-:W-:-:S05]  /*4d90*/  ISETP.GT.AND P4, PT, R192, 0x59, PT ;  /* 0x00000059c000780c */ /* 0x000fca0003f84270 */
[----:B------:R1:W-:Y:S08]  /*4da0*/  MUFU.EX2 R179, R194 ;  /* 0x000000c200b37308 */ /* 0x0003f00000000800 */
[----:B------:R-:W-:Y:S01]  /*4db0*/  MUFU.EX2 R172, R172 ;  /* 0x000000ac00ac7308 */ /* 0x000fe20000000800 */
[----:B-1----:R-:W-:Y:S02]  /*4dc0*/  FMNMX.FTZ R194, R185, R186, !PT ;  /* 0x000000bab9c27209 */ /* 0x002fe40007810000 */
[----:B------:R-:W-:Y:S01]  /*4dd0*/  FSEL R186, R188, -INF , P3 ;  /* 0xff800000bcba7808 */ /* 0x000fe20001800000 */
[--C-:B------:R-:W-:Y:S01]  /*4de0*/  FFMA.FTZ R188, R156, UR27, -R169.reuse ;  /* 0x0000001b9cbc7c23 */ /* 0x100fe200080108a9 */
[----:B------:R-:W-:Y:S01]  /*4df0*/  FMNMX.FTZ R189, R187, R194, !PT ;  /* 0x000000c2bbbd7209 */ /* 0x000fe20007810000 */
[--C-:B------:R-:W-:Y:S01]  /*4e00*/  FFMA.FTZ R194, R15, UR27, -R169.reuse ;  /* 0x0000001b0fc27c23 */ /* 0x100fe200080108a9 */
[----:B------:R-:W-:Y:S01]  /*4e10*/  ISETP.GT.AND P3, PT, R192, 0x58, PT ;  /* 0x00000058c000780c */ /* 0x000fe20003f64270 */
[--C-:B------:R-:W-:Y:S01]  /*4e20*/  FFMA.FTZ R15, R20, UR27, -R169.reuse ;  /* 0x0000001b140f7c23 */ /* 0x100fe200080108a9 */
[----:B------:R-:W-:Y:S01]  /*4e30*/  FMNMX.FTZ R189, R186, R189, !PT ;  /* 0x000000bdbabd7209 */ /* 0x000fe20007810000 */
[--C-:B------:R-:W-:Y:S01]  /*4e40*/  FFMA.FTZ R20, R13, UR27, -R169.reuse ;  /* 0x0000001b0d147c23 */ /* 0x100fe200080108a9 */
[----:B--2---:R-:W-:Y:S01]  /*4e50*/  FSEL R191, R191, -INF , P3 ;  /* 0xff800000bfbf7808 */ /* 0x004fe20001800000 */
[--C-:B------:R-:W-:Y:S01]  /*4e60*/  FFMA.FTZ R13, R14, UR27, -R169.reuse ;  /* 0x0000001b0e0d7c23 */ /* 0x100fe200080108a9 */
[----:B------:R-:W-:Y:S01]  /*4e70*/  FMNMX.FTZ R192, R190, R189, !PT ;  /* 0x000000bdbec07209 */ /* 0x000fe20007810000 */
[--C-:B------:R-:W-:Y:S01]  /*4e80*/  FFMA.FTZ R14, R11, UR27, -R169.reuse ;  /* 0x0000001b0b0e7c23 */ /* 0x100fe200080108a9 */
[----:B---3--:R-:W-:Y:S01]  /*4e90*/  FSEL R156, R193, -INF , P4 ;  /* 0xff800000c19c7808 */ /* 0x008fe20002000000 */
[--C-:B------:R-:W-:Y:S01]  /*4ea0*/  FFMA.FTZ R11, R12, UR27, -R169.reuse ;  /* 0x0000001b0c0b7c23 */ /* 0x100fe200080108a9 */
[----:B------:R-:W-:Y:S01]  /*4eb0*/  FMNMX.FTZ R189, R191, R192, !PT ;  /* 0x000000c0bfbd7209 */ /* 0x000fe20007810000 */
[--C-:B------:R-:W-:Y:S01]  /*4ec0*/  FFMA.FTZ R192, R21, UR27, -R169.reuse ;  /* 0x0000001b15c07c23 */ /* 0x100fe200080108a9 */
[--C-:B------:R-:W-:Y:S01]  /*4ed0*/  FFMA.FTZ R21, R152, UR27, -R169.reuse ;  /* 0x0000001b98157c23 */ /* 0x100fe200080108a9 */
[--C-:B------:R-:W-:Y:S01]  /*4ee0*/  FFMA.FTZ R12, R4, UR27, -R169.reuse ;  /* 0x0000001b040c7c23 */ /* 0x100fe200080108a9 */
[----:B------:R-:W-:Y:S01]  /*4ef0*/  FMNMX.FTZ R154, R156, R189, !PT ;  /* 0x000000bd9c9a7209 */ /* 0x000fe20007810000 */
[----:B------:R-:W-:Y:S04]  /*4f00*/  MUFU.EX2 R171, R171 ;  /* 0x000000ab00ab7308 */ /* 0x000fe80000000800 */
[----:B------:R-:W1:Y:S04]  /*4f10*/  SHFL.BFLY PT, R193, R154, 0x2, 0x1f ;  /* 0x0c401f009ac17f89 */ /* 0x000e6800000e0000 */
[----:B------:R2:W-:Y:S08]  /*4f20*/  MUFU.EX2 R163, R210 ;  /* 0x000000d200a37308 */ /* 0x0005f00000000800 */
[----:B------:R-:W-:Y:S08]  /*4f30*/  MUFU.EX2 R164, R164 ;  /* 0x000000a400a47308 */ /* 0x000ff00000000800 */
[----:B------:R-:W-:Y:S01]  /*4f40*/  MUFU.EX2 R166, R166 ;  /* 0x000000a600a67308 */ /* 0x000fe20000000800 */
[----:B-1----:R-:W-:Y:S01]  /*4f50*/  FMNMX.FTZ R193, R154, R193, !PT ;  /* 0x000000c19ac17209 */ /* 0x002fe20007810000 */
[----:B------:R-:W-:-:S06]  /*4f60*/  FFMA.FTZ R154, R9, UR27, -R169 ;  /* 0x0000001b099a7c23 */ /* 0x000fcc00080108a9 */
[----:B------:R-:W-:Y:S01]  /*4f70*/  MUFU.EX2 R174, R174 ;  /* 0x000000ae00ae7308 */ /* 0x000fe20000000800 */
[----:B------:R-:W1:Y:S07]  /*4f80*/  SHFL.BFLY PT, R152, R193, 0x1, 0x1f ;  /* 0x0c201f00c1987f89 */ /* 0x000e6e00000e0000 */
[----:B------:R-:W-:Y:S08]  /*4f90*/  MUFU.EX2 R183, R183 ;  /* 0x000000b700b77308 */ /* 0x000ff00000000800 */
[----:B------:R-:W-:Y:S08]  /*4fa0*/  MUFU.EX2 R168, R168 ;  /* 0x000000a800a87308 */ /* 0x000ff00000000800 */
[----:B------:R-:W-:Y:S01]  /*4fb0*/  MUFU.EX2 R159, R159 ;  /* 0x0000009f009f7308 */ /* 0x000fe20000000800 */
[----:B-1----:R-:W-:-:S02]  /*4fc0*/  FMNMX.FTZ R4, R193, R152, !PT ;  /* 0x00000098c1047209 */ /* 0x002fc40007810000 */
[----:B------:R-:W-:Y:S02]  /*4fd0*/  FSEL R152, R5, RZ, P2 ;  /* 0x000000ff05987208 */ /* 0x000fe40001000000 */
[C---:B------:R-:W-:Y:S01]  /*4fe0*/  FSETP.NEU.FTZ.AND P2, PT, R4.reuse, -INF , PT ;  /* 0xff8000000400780b */ /* 0x040fe20003f5d000 */
[----:B------:R-:W-:Y:S02]  /*4ff0*/  FMUL.FTZ R169, R4, UR27 ;  /* 0x0000001b04a97c20 */ /* 0x000fe40008410000 */
[----:B------:R-:W-:Y:S01]  /*5000*/  FADD.FTZ R9, -R152, R7 ;  /* 0x0000000798097221 */ /* 0x000fe20000010100 */
[----:B------:R-:W-:Y:S02]  /*5010*/  MUFU.EX2 R188, R188 ;  /* 0x000000bc00bc7308 */ /* 0x000fe40000000800 */
[----:B------:R-:W-:Y:S01]  /*5020*/  FSEL R152, R169, RZ, P2 ;  /* 0x000000ffa9987208 */ /* 0x000fe20001000000 */
[----:B------:R-:W-:-:S04]  /*5030*/  FMUL.FTZ R9, R9, UR27 ;  /* 0x0000001b09097c20 */ /* 0x000fc80008410000 */
[--C-:B--2---:R-:W-:Y:S01]  /*5040*/  FFMA.FTZ R210, R165, UR27, -R152.reuse ;  /* 0x0000001ba5d27c23 */ /* 0x104fe20008010898 */
[----:B------:R1:W2:Y:S01]  /*5050*/  MUFU.EX2 R169, R9 ;  /* 0x0000000900a97308 */ /* 0x0002a20000000800 */
[--C-:B------:R-:W-:Y:S01]  /*5060*/  FFMA.FTZ R165, R177, UR27, -R152.reuse ;  /* 0x0000001bb1a57c23 */ /* 0x100fe20008010898 */
[--C-:B------:R-:W-:Y:S01]  /*5070*/  FFMA.FTZ R177, R181, UR27, -R152.reuse ;  /* 0x0000001bb5b17c23 */ /* 0x100fe20008010898 */
[--C-:B------:R-:W-:Y:S01]  /*5080*/  FFMA.FTZ R181, R184, UR27, -R152.reuse ;  /* 0x0000001bb8b57c23 */ /* 0x100fe20008010898 */
[--C-:B------:R-:W-:Y:S01]  /*5090*/  FFMA.FTZ R184, R185, UR27, -R152.reuse ;  /* 0x0000001bb9b87c23 */ /* 0x100fe20008010898 */
[----:B------:R-:W-:Y:S02]  /*50a0*/  IMAD.U32 R185, RZ, RZ, UR30 ;  /* 0x0000001effb97e24 */ /* 0x000fe4000f8e00ff */
[--C-:B------:R-:W-:Y:S01]  /*50b0*/  FFMA.FTZ R167, R167, UR27, -R152.reuse ;  /* 0x0000001ba7a77c23 */ /* 0x100fe20008010898 */
[--C-:B------:R-:W-:Y:S01]  /*50c0*/  FFMA.FTZ R196, R155, UR27, -R152.reuse ;  /* 0x0000001b9bc47c23 */ /* 0x100fe20008010898 */
[----:B------:R2:W-:Y:S01]  /*50d0*/  MUFU.EX2 R7, R154 ;  /* 0x0000009a00077308 */ /* 0x0005e20000000800 */
[----:B-1----:R-:W-:Y:S01]  /*50e0*/  IADD3 R9, -R23, 0xb, RZ ;  /* 0x0000000b17097810 */ /* 0x002fe20007ffe1ff */
[--C-:B------:R-:W-:Y:S01]  /*50f0*/  FFMA.FTZ R155, R158, UR27, -R152.reuse ;  /* 0x0000001b9e9b7c23 */ /* 0x100fe20008010898 */
[--C-:B------:R-:W-:Y:S01]  /*5100*/  FFMA.FTZ R198, R157, UR27, -R152.reuse ;  /* 0x0000001b9dc67c23 */ /* 0x100fe20008010898 */
[--C-:B------:R-:W-:Y:S01]  /*5110*/  FFMA.FTZ R157, R161, UR27, -R152.reuse ;  /* 0x0000001ba19d7c23 */ /* 0x100fe20008010898 */
[--C-:B------:R-:W-:Y:S01]  /*5120*/  FFMA.FTZ R206, R160, UR27, -R152.reuse ;  /* 0x0000001ba0ce7c23 */ /* 0x100fe20008010898 */
[--C-:B------:R-:W-:Y:S01]  /*5130*/  FFMA.FTZ R161, R162, UR27, -R152.reuse ;  /* 0x0000001ba2a17c23 */ /* 0x100fe20008010898 */
[----:B------:R-:W-:Y:S01]  /*5140*/  FFMA.FTZ R208, R173, UR27, -R152 ;  /* 0x0000001badd07c23 */ /* 0x000fe20008010898 */
[----:B------:R-:W1:Y:S01]  /*5150*/  MUFU.EX2 R189, R195 ;  /* 0x000000c300bd7308 */ /* 0x000e620000000800 */
[----:B--2---:R-:W-:Y:S01]  /*5160*/  FFMA.FTZ R154, R169, R3, R172 ;  /* 0x00000003a99a7223 */ /* 0x004fe200000100ac */
[--C-:B------:R-:W-:Y:S01]  /*5170*/  FFMA.FTZ R173, R175, UR27, -R152.reuse ;  /* 0x0000001bafad7c23 */ /* 0x100fe20008010898 */
[--C-:B------:R-:W-:Y:S01]  /*5180*/  FFMA.FTZ R178, R178, UR27, -R152.reuse ;  /* 0x0000001bb2b27c23 */ /* 0x100fe20008010898 */
[----:B------:R-:W-:Y:S01]  /*5190*/  FFMA.FTZ R175, R180, UR27, -R152 ;  /* 0x0000001bb4af7c23 */ /* 0x000fe20008010898 */
[----:B------:R-:W-:Y:S01]  /*51a0*/  FADD.FTZ R154, R171, R154 ;  /* 0x0000009aab9a7221 */ /* 0x000fe20000010000 */
[--C-:B------:R-:W-:Y:S01]  /*51b0*/  FFMA.FTZ R176, R176, UR27, -R152.reuse ;  /* 0x0000001bb0b07c23 */ /* 0x100fe20008010898 */
[----:B------:R-:W-:Y:S01]  /*51c0*/  FFMA.FTZ R180, R182, UR27, -R152 ;  /* 0x0000001bb6b47c23 */ /* 0x000fe20008010898 */
[----:B------:R-:W2:Y:S01]  /*51d0*/  MUFU.EX2 R153, R153 ;  /* 0x0000009900997308 */ /* 0x000ea20000000800 */
[----:B------:R-:W-:Y:S01]  /*51e0*/  FADD.FTZ R3, R163, R154 ;  /* 0x0000009aa3037221 */ /* 0x000fe20000010000 */
[--C-:B------:R-:W-:Y:S01]  /*51f0*/  FFMA.FTZ R182, R170, UR27, -R152.reuse ;  /* 0x0000001baab67c23 */ /* 0x100fe20008010898 */
[--C-:B------:R-:W-:Y:S01]  /*5200*/  FFMA.FTZ R187, R187, UR27, -R152.reuse ;  /* 0x0000001bbbbb7c23 */ /* 0x100fe20008010898 */
[--C-:B------:R-:W-:Y:S01]  /*5210*/  FFMA.FTZ R186, R186, UR27, -R152.reuse ;  /* 0x0000001bbaba7c23 */ /* 0x100fe20008010898 */
[----:B------:R-:W-:Y:S01]  /*5220*/  FADD.FTZ R3, R164, R3 ;  /* 0x00000003a4037221 */ /* 0x000fe20000010000 */
[--C-:B------:R-:W-:Y:S01]  /*5230*/  FFMA.FTZ R190, R190, UR27, -R152.reuse ;  /* 0x0000001bbebe7c23 */ /* 0x100fe20008010898 */
[----:B------:R-:W-:Y:S01]  /*5240*/  FFMA.FTZ R191, R191, UR27, -R152 ;  /* 0x0000001bbfbf7c23 */ /* 0x000fe20008010898 */
[----:B------:R-:W3:Y:S01]  /*5250*/  MUFU.EX2 R192, R192 ;  /* 0x000000c000c07308 */ /* 0x000ee20000000800 */
[----:B------:R-:W-:Y:S01]  /*5260*/  FADD.FTZ R154, R166, R3 ;  /* 0x00000003a69a7221 */ /* 0x000fe20000010000 */
[----:B------:R-:W-:Y:S01]  /*5270*/  F2FP.BF16.F32.PACK_AB R160, R159, R168 ;  /* 0x000000a89fa0723e */ /* 0x000fe200000010ff */
[-C--:B------:R-:W-:Y:S01]  /*5280*/  FMUL.FTZ R24, R24, R169.reuse ;  /* 0x000000a918187220 */ /* 0x080fe20000410000 */
[-C--:B------:R-:W-:Y:S01]  /*5290*/  FMUL.FTZ R25, R25, R169.reuse ;  /* 0x000000a919197220 */ /* 0x080fe20000410000 */
[----:B------:R-:W-:Y:S01]  /*52a0*/  FADD.FTZ R3, R179, R154 ;  /* 0x0000009ab3037221 */ /* 0x000fe20000010000 */
[-C--:B------:R-:W-:Y:S01]  /*52b0*/  FMUL.FTZ R28, R28, R169.reuse ;  /* 0x000000a91c1c7220 */ /* 0x080fe20000410000 */
[-C--:B------:R-:W-:Y:S01]  /*52c0*/  FMUL.FTZ R29, R29, R169.reuse ;  /* 0x000000a91d1d7220 */ /* 0x080fe20000410000 */
[----:B------:R-:W4:Y:S01]  /*52d0*/  MUFU.EX2 R21, R21 ;  /* 0x0000001500157308 */ /* 0x000f220000000800 */
        /* <DEDUP_REMOVED lines=27> */
[-C--:B------:R-:W-:Y:S01]  /*5490*/  FMUL.FTZ R65, R65, R169.reuse ;  /* 0x000000a941417220 */ /* 0x080fe20000410000 */
[----:B---3--:R-:W-:Y:S01]  /*54a0*/  FADD.FTZ R154, R192, R3 ;  /* 0x00000003c09a7221 */ /* 0x008fe20000010000 */
[----:B------:R-:W-:Y:S01]  /*54b0*/  @!P1 IADD3 R3, R185, 0x22840, RZ ;  /* 0x00022840b9039810 */ /* 0x000fe20007ffe0ff */
[-C--:B------:R-:W-:Y:S01]  /*54c0*/  FMUL.FTZ R68, R68, R169.reuse ;  /* 0x000000a944447220 */ /* 0x080fe20000410000 */
[----:B------:R-:W2:Y:S01]  /*54d0*/  MUFU.EX2 R13, R13 ;  /* 0x0000000d000d7308 */ /* 0x000ea20000000800 */
[----:B----4-:R-:W-:Y:S01]  /*54e0*/  FADD.FTZ R193, R21, R154 ;  /* 0x0000009a15c17221 */ /* 0x010fe20000010000 */
[----:B------:R-:W-:Y:S01]  /*54f0*/  @!P1 PRMT R3, RZ, 0x654, R3 ;  /* 0x00000654ff039816 */ /* 0x000fe20000000003 */
[----:B------:R3:W-:Y:S06]  /*5500*/  BAR.ARV R9, 0x100 ;  /* 0x000400090000751d */ /* 0x0007ec0000002000 */
[----:B------:R-:W4:Y:S01]  /*5510*/  MUFU.EX2 R14, R14 ;  /* 0x0000000e000e7308 */ /* 0x000f220000000800 */
[----:B-----5:R-:W-:Y:S01]  /*5520*/  FADD.FTZ R154, R194, R193 ;  /* 0x000000c1c29a7221 */ /* 0x020fe20000010000 */
[----:B------:R-:W-:Y:S01]  /*5530*/  FSEL R193, R4, RZ, P2 ;  /* 0x000000ff04c17208 */ /* 0x000fe20001000000 */
[----:B------:R5:W-:Y:S01]  /*5540*/  @!P1 SYNCS.ARRIVE.TRANS64.RED.A1T0 RZ, [R3+URZ], RZ ;  /* 0x000000ff03ff99a7 */ /* 0x000be2000810043f */
[-C--:B------:R-:W-:Y:S01]  /*5550*/  FMUL.FTZ R69, R69, R169.reuse ;  /* 0x000000a945457220 */ /* 0x080fe20000410000 */
[----:B------:R-:W-:Y:S01]  /*5560*/  FADD.FTZ R195, R15, R154 ;  /* 0x0000009a0fc37221 */ /* 0x000fe20000010000 */
[-C--:B------:R-:W-:Y:S01]  /*5570*/  FMUL.FTZ R72, R72, R169.reuse ;  /* 0x000000a948487220 */ /* 0x080fe20000410000 */
[----:B------:R-:W-:Y:S01]  /*5580*/  FMUL.FTZ R73, R73, R169 ;  /* 0x000000a949497220 */ /* 0x000fe20000410000 */
[----:B------:R-:W3:Y:S01]  /*5590*/  MUFU.EX2 R11, R11 ;  /* 0x0000000b000b7308 */ /* 0x000ee20000000800 */
[----:B-1----:R-:W-:Y:S01]  /*55a0*/  FADD.FTZ R154, R20, R195 ;  /* 0x000000c3149a7221 */ /* 0x002fe20000010000 */
[----:B------:R-:W-:Y:S01]  /*55b0*/  FFMA.FTZ R195, R156, UR27, -R152 ;  /* 0x0000001b9cc37c23 */ /* 0x000fe20008010898 */
[----:B-----5:R-:W-:Y:S01]  /*55c0*/  FADD.FTZ R3, -R193, R8 ;  /* 0x00000008c1037221 */ /* 0x020fe20000010100 */
[----:B------:R-:W-:Y:S01]  /*55d0*/  F2FP.BF16.F32.PACK_AB R152, R171, R172 ;  /* 0x000000acab98723e */ /* 0x000fe200000010ff */
[----:B--2---:R-:W-:Y:S01]  /*55e0*/  FADD.FTZ R197, R13, R154 ;  /* 0x0000009a0dc57221 */ /* 0x004fe20000010000 */
[----:B------:R-:W-:Y:S01]  /*55f0*/  F2FP.BF16.F32.PACK_AB R154, R164, R163 ;  /* 0x000000a3a49a723e */ /* 0x000fe200000010ff */
[----:B------:R-:W-:Y:S01]  /*5600*/  FMUL.FTZ R3, R3, UR27 ;  /* 0x0000001b03037c20 */ /* 0x000fe20008410000 */
[----:B------:R-:W1:Y:S01]  /*5610*/  MUFU.EX2 R10, R10 ;  /* 0x0000000a000a7308 */ /* 0x000e620000000800 */
[----:B----4-:R-:W-:Y:S01]  /*5620*/  FADD.FTZ R158, R14, R197 ;  /* 0x000000c50e9e7221 */ /* 0x010fe20000010000 */
[----:B------:R-:W-:Y:S01]  /*5630*/  F2FP.BF16.F32.PACK_AB R164, R192, R153 ;  /* 0x00000099c0a4723e */ /* 0x000fe200000010ff */
[-C--:B------:R-:W-:Y:S01]  /*5640*/  FMUL.FTZ R76, R76, R169.reuse ;  /* 0x000000a94c4c7220 */ /* 0x080fe20000410000 */
[----:B------:R-:W-:Y:S01]  /*5650*/  F2FP.BF16.F32.PACK_AB R156, R179, R166 ;  /* 0x000000a6b39c723e */ /* 0x000fe200000010ff */
[-C--:B------:R-:W-:Y:S01]  /*5660*/  FMUL.FTZ R77, R77, R169.reuse ;  /* 0x000000a94d4d7220 */ /* 0x080fe20000410000 */
[-C--:B------:R-:W-:Y:S01]  /*5670*/  FMUL.FTZ R80, R80, R169.reuse ;  /* 0x000000a950507220 */ /* 0x080fe20000410000 */
[-C--:B------:R-:W-:Y:S01]  /*5680*/  FMUL.FTZ R81, R81, R169.reuse ;  /* 0x000000a951517220 */ /* 0x080fe20000410000 */
[----:B------:R-:W2:Y:S01]  /*5690*/  MUFU.EX2 R12, R12 ;  /* 0x0000000c000c7308 */ /* 0x000ea20000000800 */
[----:B---3--:R-:W-:Y:S01]  /*56a0*/  FADD.FTZ R163, R11, R158 ;  /* 0x0000009e0ba37221 */ /* 0x008fe20000010000 */
[----:B------:R-:W-:Y:S01]  /*56b0*/  F2FP.BF16.F32.PACK_AB R158, R183, R174 ;  /* 0x000000aeb79e723e */ /* 0x000fe200000010ff */
[-C--:B------:R-:W-:Y:S01]  /*56c0*/  FMUL.FTZ R84, R84, R169.reuse ;  /* 0x000000a954547220 */ /* 0x080fe20000410000 */
[-C--:B------:R-:W-:Y:S01]  /*56d0*/  FMUL.FTZ R85, R85, R169.reuse ;  /* 0x000000a955557220 */ /* 0x080fe20000410000 */
[-C--:B------:R-:W-:Y:S01]  /*56e0*/  FMUL.FTZ R88, R88, R169.reuse ;  /* 0x000000a958587220 */ /* 0x080fe20000410000 */
[-C--:B------:R-:W-:Y:S01]  /*56f0*/  FMUL.FTZ R89, R89, R169.reuse ;  /* 0x000000a959597220 */ /* 0x080fe20000410000 */
[----:B------:R-:W-:Y:S01]  /*5700*/  FMUL.FTZ R92, R92, R169 ;  /* 0x000000a95c5c7220 */ /* 0x000fe20000410000 */
[----:B------:R-:W-:Y:S01]  /*5710*/  MUFU.EX2 R167, R167 ;  /* 0x000000a700a77308 */ /* 0x000fe20000000800 */
[C---:B-1----:R-:W-:Y:S01]  /*5720*/  FADD.FTZ R163, R10.reuse, R163 ;  /* 0x000000a30aa37221 */ /* 0x042fe20000010000 */
[----:B------:R-:W-:Y:S01]  /*5730*/  F2FP.BF16.F32.PACK_AB R172, R10, R11 ;  /* 0x0000000b0aac723e */ /* 0x000fe200000010ff */
[-C--:B------:R-:W-:Y:S01]  /*5740*/  FMUL.FTZ R93, R93, R169.reuse ;  /* 0x000000a95d5d7220 */ /* 0x080fe20000410000 */
[-C--:B------:R-:W-:Y:S01]  /*5750*/  FMUL.FTZ R96, R96, R169.reuse ;  /* 0x000000a960607220 */ /* 0x080fe20000410000 */
[-C--:B------:R-:W-:Y:S01]  /*5760*/  FMUL.FTZ R97, R97, R169.reuse ;  /* 0x000000a961617220 */ /* 0x080fe20000410000 */
[-C--:B------:R-:W-:Y:S01]  /*5770*/  FMUL.FTZ R100, R100, R169.reuse ;  /* 0x000000a964647220 */ /* 0x080fe20000410000 */
        /* <DEDUP_REMOVED lines=18> */
[----:B---3--:R-:W-:Y:S01]  /*58a0*/  FFMA.FTZ R7, R8, R0, R167 ;  /* 0x0000000008077223 */ /* 0x008fe200000100a7 */
        /* <DEDUP_REMOVED lines=16> */
[----:B------:R-:W-:Y:S01]  /*59b0*/  FMUL.FTZ R149, R149, R169 ;  /* 0x000000a995957220 */ /* 0x000fe20000410000 */
[----:B------:R-:W-:Y:S01]  /*59c0*/  F2FP.BF16.F32.PACK_AB R153, R196, R167 ;  /* 0x000000a7c499723e */ /* 0x000fe200000010ff */
[----:B------:R-:W-:Y:S01]  /*59d0*/  FMUL.FTZ R26, R26, R8 ;  /* 0x000000081a1a7220 */ /* 0x000fe20000410000 */
[----:B------:R-:W-:Y:S01]  /*59e0*/  F2FP.BF16.F32.PACK_AB R162, R189, R188 ;  /* 0x000000bcbda2723e */ /* 0x000fe200000010ff */
[-C--:B------:R-:W-:Y:S01]  /*59f0*/  FMUL.FTZ R27, R27, R8.reuse ;  /* 0x000000081b1b7220 */ /* 0x080fe20000410000 */
[----:B------:R-:W-:Y:S01]  /*5a00*/  F2FP.BF16.F32.PACK_AB R166, R194, R21 ;  /* 0x00000015c2a6723e */ /* 0x000fe200000010ff */
[----:B------:R-:W1:Y:S01]  /*5a10*/  MUFU.EX2 R206, R206 ;  /* 0x000000ce00ce7308 */ /* 0x000e620000000800 */
[----:B---3--:R-:W-:Y:S01]  /*5a20*/  FADD.FTZ R0, R198, R7 ;  /* 0x00000007c6007221 */ /* 0x008fe20000010000 */
[----:B------:R-:W-:Y:S01]  /*5a30*/  F2FP.BF16.F32.PACK_AB R168, R20, R15 ;  /* 0x0000000f14a8723e */ /* 0x000fe200000010ff */
[-C--:B------:R-:W-:Y:S01]  /*5a40*/  FMUL.FTZ R30, R30, R8.reuse ;  /* 0x000000081e1e7220 */ /* 0x080fe20000410000 */
[----:B------:R-:W-:Y:S01]  /*5a50*/  F2FP.BF16.F32.PACK_AB R170, R14, R13 ;  /* 0x0000000d0eaa723e */ /* 0x000fe200000010ff */
[-C--:B------:R-:W-:Y:S01]  /*5a60*/  FMUL.FTZ R31, R31, R8.reuse ;  /* 0x000000081f1f7220 */ /* 0x080fe20000410000 */
[----:B------:R-:W-:Y:S01]  /*5a70*/  F2FP.BF16.F32.PACK_AB R155, R198, R155 ;  /* 0x0000009bc69b723e */ /* 0x000fe200000010ff */
        /* <DEDUP_REMOVED lines=86> */
[----:B------:R-:W-:-:S03]  /*5fe0*/  FMUL.FTZ R151, R151, R8 ;  /* 0x0000000897977220 */ /* 0x000fc60000410000 */
[----:B------:R-:W1:Y:S01]  /*5ff0*/  MUFU.EX2 R182, R182 ;  /* 0x000000b600b67308 */ /* 0x000e620000000800 */
[C---:B---3--:R-:W-:Y:S01]  /*6000*/  FADD.FTZ R0, R180.reuse, R7 ;  /* 0x00000007b4007221 */ /* 0x048fe20000010000 */
[----:B------:R-:W-:-:S06]  /*6010*/  F2FP.BF16.F32.PACK_AB R167, R180, R177 ;  /* 0x000000b1b4a7723e */ /* 0x000fcc00000010ff */
[----:B------:R-:W3:Y:S01]  /*6020*/  MUFU.EX2 R184, R184 ;  /* 0x000000b800b87308 */ /* 0x000ee20000000800 */
[----:B--2---:R-:W-:-:S07]  /*6030*/  FADD.FTZ R7, R181, R0 ;  /* 0x00000000b5077221 */ /* 0x004fce0000010000 */
[----:B------:R-:W2:Y:S01]  /*6040*/  MUFU.EX2 R187, R187 ;  /* 0x000000bb00bb7308 */ /* 0x000ea20000000800 */
[C---:B-1----:R-:W-:Y:S01]  /*6050*/  FADD.FTZ R7, R182.reuse, R7 ;  /* 0x00000007b6077221 */ /* 0x042fe20000010000 */
[----:B------:R-:W-:-:S06]  /*6060*/  F2FP.BF16.F32.PACK_AB R169, R182, R181 ;  /* 0x000000b5b6a9723e */ /* 0x000fcc00000010ff */
[----:B------:R-:W1:Y:S01]  /*6070*/  MUFU.EX2 R186, R186 ;  /* 0x000000ba00ba7308 */ /* 0x000e620000000800 */
[----:B---3--:R-:W-:-:S07]  /*6080*/  FADD.FTZ R0, R184, R7 ;  /* 0x00000007b8007221 */ /* 0x008fce0000010000 */
[----:B------:R-:W3:Y:S01]  /*6090*/  MUFU.EX2 R193, R190 ;  /* 0x000000be00c17308 */ /* 0x000ee20000000800 */
[C---:B--2---:R-:W-:Y:S01]  /*60a0*/  FADD.FTZ R7, R187.reuse, R0 ;  /* 0x00000000bb077221 */ /* 0x044fe20000010000 */
[----:B------:R-:W-:-:S06]  /*60b0*/  F2FP.BF16.F32.PACK_AB R171, R187, R184 ;  /* 0x000000b8bbab723e */ /* 0x000fcc00000010ff */
[----:B------:R-:W2:Y:S01]  /*60c0*/  MUFU.EX2 R191, R191 ;  /* 0x000000bf00bf7308 */ /* 0x000ea20000000800 */
[----:B-1----:R-:W-:-:S07]  /*60d0*/  FADD.FTZ R0, R186, R7 ;  /* 0x00000007ba007221 */ /* 0x002fce0000010000 */
[----:B------:R-:W1:Y:S01]  /*60e0*/  MUFU.EX2 R10, R195 ;  /* 0x000000c3000a7308 */ /* 0x000e620000000800 */
[C---:B---3--:R-:W-:Y:S01]  /*60f0*/  FADD.FTZ R0, R193.reuse, R0 ;  /* 0x00000000c1007221 */ /* 0x048fe20000010000 */
[----:B------:R-:W-:-:S03]  /*6100*/  F2FP.BF16.F32.PACK_AB R173, R193, R186 ;  /* 0x000000bac1ad723e */ /* 0x000fc600000010ff */
[----:B--2---:R-:W-:-:S04]  /*6110*/  FADD.FTZ R7, R191, R0 ;  /* 0x00000000bf077221 */ /* 0x004fc80000010000 */
[C---:B-1----:R-:W-:Y:S01]  /*6120*/  FADD.FTZ R0, R10.reuse, R7 ;  /* 0x000000070a007221 */ /* 0x042fe20000010000 */
[----:B------:R-:W-:Y:S01]  /*6130*/  F2FP.BF16.F32.PACK_AB R175, R10, R191 ;  /* 0x000000bf0aaf723e */ /* 0x000fe200000010ff */
[----:B------:R-:W-:Y:S06]  /*6140*/  @!P0 BRA `(.L_x_3283) ;  /* 0x0000000000048947 */ /* 0x000fec0003800000 */
[----:B------:R-:W-:Y:S01]  /*6150*/  BPT.TRAP 0x1 ;  /* 0x000000040000795c */ /* 0x000fe20000300000 */
.L_x_3283:
[----:B------:R1:W2:Y:S01]  /*6160*/  SYNCS.PHASECHK.TRANS64.TRYWAIT P2, [UR30+0x22850], R6 ;  /* 0x02285006ff0075a7 */ /* 0x0002a2000804015e */
[----:B------:R-:W-:Y:S05]  /*6170*/  @!P0 BRA `(.L_x_3284) ;  /* 0x0000000000048947 */ /* 0x000fea0003800000 */
[----:B------:R-:W-:Y:S01]  /*6180*/  BPT.TRAP 0x1 ;  /* 0x000000040000795c */ /* 0x000fe20000300000 */
.L_x_3284:
[----:B--2---:R-:W-:Y:S05]  /*6190*/  @P2 BRA `(.L_x_3285) ;  /* 0x0000000000082947 */ /* 0x004fea0003800000 */
[----:B------:R-:W2:Y:S02]  /*61a0*/  SYNCS.PHASECHK.TRANS64.TRYWAIT P2, [UR30+0x22850], R6 ;  /* 0x02285006ff0075a7 */ /* 0x000ea4000804015e */
[----:B--2---:R-:W-:Y:S05]  /*61b0*/  @!P2 BRA `(.L_x_3286) ;  /* 0x0000007400eca947 */ /* 0x004fea0003800000 */
.L_x_3285:
[----:B-12---:R-:W-:Y:S01]  /*61c0*/  VIADD R6, R23, 0x8 ;  /* 0x0000000817067836 */ /* 0x006fe20000000000 */
[----:B------:R-:W-:Y:S01]  /*61d0*/  UIMAD UR10, UR37, 0xc00, UR21 ;  /* 0x00000c00250a78a4 */ /* 0x000fe2000f8e0215 */
[----:B------:R-:W-:Y:S01]  /*61e0*/  @!P1 VIADD R185, R185, 0x22860 ;  /* 0x00022860b9b99836 */ /* 0x000fe20000000000 */
[----:B------:R-:W-:Y:S01]  /*61f0*/  UMOV UR7, 0x40000040 ;  /* 0x4000004000077882 */ /* 0x000fe20000000000 */
[----:B------:R-:W-:Y:S01]  /*6200*/  UISETP.GT.AND UP0, UPT, UR29, UR28, UPT ;  /* 0x0000001c1d00728c */ /* 0x000fe2000bf04270 */
[----:B------:R2:W-:Y:S01]  /*6210*/  BAR.SYNC.DEFER_BLOCKING R6, 0x100 ;  /* 0x000400060000751d */ /* 0x0005e20000010000 */
[----:B------:R-:W-:Y:S01]  /*6220*/  UIADD3 UR29, UR29, -0x1, URZ ;  /* 0xffffffff1d1d7890 */ /* 0x000fe2000fffe03f */
[----:B------:R-:W-:Y:S01]  /*6230*/  @!P1 PRMT R185, RZ, 0x654, R185 ;  /* 0x00000654ffb99816 */ /* 0x000fe200000000b9 */
[----:B------:R-:W-:Y:S01]  /*6240*/  IMAD.MOV.U32 R7, RZ, RZ, R5 ;  /* 0x000000ffff077224 */ /* 0x000fe200078e0005 */
[----:B------:R-:W-:Y:S02]  /*6250*/  MOV R8, R4 ;  /* 0x0000000400087202 */ /* 0x000fe40000000f00 */
[----:B------:R-:W-:Y:S01]  /*6260*/  UMOV UR6, UR10 ;  /* 0x0000000a00067c82 */ /* 0x000fe20008000000 */
[----:B------:R-:W-:Y:S01]  /*6270*/  PLOP3.LUT P2, PT, PT, PT, UP0, 0x80, 0x0 ;  /* 0x000000000000781c */ /* 0x000fe20003f4f008 */
        /* <DEDUP_REMOVED lines=35> */
.L_x_3278:
[----:B------:R-:W-:-:S13]  /*64b0*/  ISETP.LE.AND P2, PT, RZ, UR29, PT ;  /* 0x0000001dff007c0c */ /* 0x000fda000bf43270 */
[----:B------:R-:W-:Y:S05]  /*64c0*/  @!P2 BRA `(.L_x_3288) ;  /* 0x0000002000b0a947 */ /* 0x000fea0003800000 */
[----:B-1----:R-:W-:Y:S01]  /*64d0*/  IMAD.MOV.U32 R7, RZ, RZ, R4 ;  /* 0x000000ffff077224 */ /* 0x002fe200078e0004 */
[----:B------:R-:W-:Y:S01]  /*64e0*/  MOV R206, R5 ;  /* 0x0000000500ce7202 */ /* 0x000fe20000000f00 */
[----:B------:R-:W-:Y:S01]  /*64f0*/  ULDC UR22, c[0x0][0x9d8] ;  /* 0x0002760000167ab9 */ /* 0x000fe20000000800 */
[----:B------:R-:W-:-:S05]  /*6500*/  ULDC UR27, c[0x0][0x988] ;  /* 0x00026200001b7ab9 */ /* 0x000fca0000000800 */
.L_x_3297:
[----:B------:R-:W-:-:S04]  /*6510*/  UIADD3 UR37, UR37, 0x1, URZ ;  /* 0x0000000125257890 */ /* 0x000fc8000fffe03f */
[----:B------:R-:W-:-:S04]  /*6520*/  UISETP.NE.AND UP0, UPT, UR37, 0x2, UPT ;  /* 0x000000022500788c */ /* 0x000fc8000bf05270 */
[----:B------:R-:W-:Y:S02]  /*6530*/  USEL UR6, URZ, 0x1, UP0 ;  /* 0x000000013f067887 */ /* 0x000fe40008000000 */
[----:B------:R-:W-:Y:S02]  /*6540*/  USEL UR37, UR37, URZ, UP0 ;  /* 0x0000003f25257287 */ /* 0x000fe40008000000 */
[----:B------:R-:W-:Y:S01]  /*6550*/  ULOP3.LUT UR38, UR38, UR6, URZ, 0x3c, !UPT ;  /* 0x0000000626267292 */ /* 0x000fe2000f8e3c3f */
[----:B---3--:R-:W-:Y:S11]  /*6560*/  @!P0 BRA `(.L_x_3289) ;  /* 0x0000000000048947 */ /* 0x008ff60003800000 */
[----:B------:R-:W-:Y:S01]  /*6570*/  BPT.TRAP 0x1 ;  /* 0x000000040000795c */ /* 0x000fe20000300000 */
.L_x_3289:
[----:B------:R-:W-:Y:S01]  /*6580*/  ULEA UR23, UR37, UR49, 0x3 ;  /* 0x0000003125177291 */ /* 0x000fe2000f8e183f */
[----:B--2---:R-:W-:-:S05]  /*6590*/  IMAD.U32 R6, RZ, RZ, UR38 ;  /* 0x00000026ff067e24 */ /* 0x004fca000f8e00ff */
[----:B------:R-:W-:-:S04]  /*65a0*/  SHF.L.U32 R6, R6, 0x1f, RZ ;  /* 0x0000001f06067819 */ /* 0x000fc800000006ff */
[----:B------:R1:W2:Y:S01]  /*65b0*/  SYNCS.PHASECHK.TRANS64.TRYWAIT P2, [UR23+0x22830], R6 ;  /* 0x02283006ff0075a7 */ /* 0x0002a20008040157 */
[----:B------:R-:W-:Y:S05]  /*65c0*/  @!P0 BRA `(.L_x_3290) ;  /* 0x0000000000048947 */ /* 0x000fea0003800000 */
[----:B------:R-:W-:Y:S01]  /*65d0*/  BPT.TRAP 0x1 ;  /* 0x000000040000795c */ /* 0x000fe20000300000 */
.L_x_3290:
[----:B--2---:R-:W-:Y:S05]  /*65e0*/  @P2 BRA `(.L_x_3291) ;  /* 0x0000000000082947 */ /* 0x004fea0003800000 */
[----:B------:R-:W2:Y:S02]  /*65f0*/  SYNCS.PHASECHK.TRANS64.TRYWAIT P2, [UR23+0x22830], R6 ;  /* 0x02283006ff0075a7 */ /* 0x000ea40008040157 */
[----:B--2---:R-:W-:Y:S05]  /*6600*/  @!P2 BRA `(.L_x_3292) ;  /* 0x0000007000eca947 */ /* 0x004fea0003800000 */
.L_x_3291:
        /* <DEDUP_REMOVED lines=77> */
[----:B------:R-:W-:-:S05]  /*6ae0*/  IMAD.U32 R199, RZ, RZ, UR23 ;  /* 0x00000017ffc77e24 */ /* 0x000fca000f8e00ff */
        /* <DEDUP_REMOVED lines=32> */
[----:B----4-:R-:W-:-:S07]  /*6cf0*/  FMNMX.FTZ R162, R188, R5, !PT ;  /* 0x00000005bca27209 */ /* 0x010fce0007810000 */
[----:B------:R-:W4:Y:S01]  /*6d00*/  MUFU.TANH R192, R192 ;  /* 0x000000c000c07308 */ /* 0x000f220000002400 */
[----:B--2---:R-:W-:-:S07]  /*6d10*/  FMNMX.FTZ R162, R193, R162, !PT ;  /* 0x000000a2c1a27209 */ /* 0x004fce0007810000 */
[----:B------:R-:W2:Y:S01]  /*6d20*/  MUFU.TANH R8, R8 ;  /* 0x0000000800087308 */ /* 0x000ea20000002400 */
[----:B---3--:R-:W-:Y:S01]  /*6d30*/  FMNMX.FTZ R5, R189, R162, !PT ;  /* 0x000000a2bd057209 */ /* 0x008fe20007810000 */
[----:B------:R-:W-:-:S06]  /*6d40*/  FMUL.FTZ R162, R182, UR22 ;  /* 0x00000016b6a27c20 */ /* 0x000fcc0008410000 */
[----:B------:R-:W3:Y:S01]  /*6d50*/  MUFU.TANH R9, R9 ;  /* 0x0000000900097308 */ /* 0x000ee20000002400 */
[----:B----4-:R-:W-:-:S05]  /*6d60*/  FMNMX.FTZ R5, R192, R5, !PT ;  /* 0x00000005c0057209 */ /* 0x010fca0007810000 */
        /* <DEDUP_REMOVED lines=10> */
[----:B--2---:R-:W-:Y:S01]  /*6e10*/  FMNMX.FTZ R175, R11, R174, !PT ;  /* 0x000000ae0baf7209 */ /* 0x004fe20007810000 */
[----:B------:R-:W2:Y:S06]  /*6e20*/  SHFL.BFLY PT, R5, R172, 0x1, 0x1f ;  /* 0x0c201f00ac057f89 */ /* 0x000eac00000e0000 */
[----:B------:R-:W5:Y:S08]  /*6e30*/  MUFU.TANH R14, R14 ;  /* 0x0000000e000e7308 */ /* 0x000f700000002400 */
[----:B------:R-:W1:Y:S08]  /*6e40*/  MUFU.TANH R15, R15 ;  /* 0x0000000f000f7308 */ /* 0x000e700000002400 */
[----:B------:R-:W1:Y:S01]  /*6e50*/  MUFU.TANH R20, R20 ;  /* 0x0000001400147308 */ /* 0x000e620000002400 */
[----:B--2---:R-:W-:-:S05]  /*6e60*/  FMNMX.FTZ R5, R172, R5, !PT ;  /* 0x00000005ac057209 */ /* 0x004fca0007810000 */
[C---:B------:R-:W-:Y:S02]  /*6e70*/  FMUL.FTZ R190, R5.reuse, UR27 ;  /* 0x0000001b05be7c20 */ /* 0x040fe40008410000 */
[----:B------:R-:W2:Y:S01]  /*6e80*/  MUFU.TANH R21, R21 ;  /* 0x0000001500157308 */ /* 0x000ea20000002400 */
[----:B------:R-:W-:Y:S01]  /*6e90*/  FADD.FTZ R172, -R5, R206 ;  /* 0x000000ce05ac7221 */ /* 0x000fe20000010100 */
[--C-:B------:R-:W-:Y:S01]  /*6ea0*/  FFMA.FTZ R176, R4, UR27, -R190.reuse ;  /* 0x0000001b04b07c23 */ /* 0x100fe200080108be */
[----:B---3--:R-:W-:Y:S02]  /*6eb0*/  FMNMX.FTZ R4, R12, R175, !PT ;  /* 0x000000af0c047209 */ /* 0x008fe40007810000 */
[----:B------:R-:W-:Y:S01]  /*6ec0*/  FMUL.FTZ R172, R172, UR27 ;  /* 0x0000001bacac7c20 */ /* 0x000fe20008410000 */
[--C-:B------:R-:W-:Y:S01]  /*6ed0*/  FFMA.FTZ R173, R207, UR27, -R190.reuse ;  /* 0x0000001bcfad7c23 */ /* 0x100fe200080108be */
[--C-:B------:R-:W-:Y:S01]  /*6ee0*/  FFMA.FTZ R154, R154, UR27, -R190.reuse ;  /* 0x0000001b9a9a7c23 */ /* 0x100fe200080108be */
[----:B----4-:R-:W-:Y:S01]  /*6ef0*/  FMNMX.FTZ R175, R13, R4, !PT ;  /* 0x000000040daf7209 */ /* 0x010fe20007810000 */
[----:B------:R-:W3:Y:S01]  /*6f00*/  MUFU.TANH R152, R152 ;  /* 0x0000009800987308 */ /* 0x000ee20000002400 */
[--C-:B------:R-:W-:Y:S01]  /*6f10*/  FFMA.FTZ R153, R153, UR27, -R190.reuse ;  /* 0x0000001b99997c23 */ /* 0x100fe200080108be */
[--C-:B------:R-:W-:Y:S01]  /*6f20*/  FFMA.FTZ R156, R156, UR27, -R190.reuse ;  /* 0x0000001b9c9c7c23 */ /* 0x100fe200080108be */
[----:B-----5:R-:W-:Y:S01]  /*6f30*/  FMNMX.FTZ R4, R14, R175, !PT ;  /* 0x000000af0e047209 */ /* 0x020fe20007810000 */
        /* <DEDUP_REMOVED lines=11> */
[----:B--2---:R-:W-:Y:S01]  /*6ff0*/  FMNMX.FTZ R175, R21, R4, !PT ;  /* 0x0000000415af7209 */ /* 0x004fe20007810000 */
[----:B------:R-:W2:Y:S01]  /*7000*/  MUFU.TANH R160, R160 ;  /* 0x000000a000a07308 */ /* 0x000ea20000002400 */
[--C-:B------:R-:W-:Y:S01]  /*7010*/  FFMA.FTZ R184, R184, UR27, -R190.reuse ;  /* 0x0000001bb8b87c23 */ /* 0x100fe200080108be */
[--C-:B------:R-:W-:Y:S01]  /*7020*/  FFMA.FTZ R185, R185, UR27, -R190.reuse ;  /* 0x0000001bb9b97c23 */ /* 0x100fe200080108be */
[----:B---3--:R-:W-:Y:S01]  /*7030*/  FMNMX.FTZ R4, R152, R175, !PT ;  /* 0x000000af98047209 */ /* 0x008fe20007810000 */
[--C-:B------:R-:W-:Y:S01]  /*7040*/  FFMA.FTZ R186, R216, UR27, -R190.reuse ;  /* 0x0000001bd8ba7c23 */ /* 0x100fe200080108be */
[----:B------:R-:W-:-:S03]  /*7050*/  FFMA.FTZ R189, R189, UR27, -R190 ;  /* 0x0000001bbdbd7c23 */ /* 0x000fc600080108be */
        /* <DEDUP_REMOVED lines=11> */
[----:B---3--:R-:W-:Y:S01]  /*7110*/  FMNMX.FTZ R4, R164, R175, !PT ;  /* 0x000000afa4047209 */ /* 0x008fe20007810000 */
[----:B------:R-:W-:-:S06]  /*7120*/  FFMA.FTZ R175, R208, UR27, -R190 ;  /* 0x0000001bd0af7c23 */ /* 0x000fcc00080108be */
[----:B------:R-:W3:Y:S01]  /*7130*/  MUFU.TANH R167, R167 ;  /* 0x000000a700a77308 */ /* 0x000ee20000002400 */
[----:B-1----:R-:W-:-:S07]  /*7140*/  FMNMX.FTZ R177, R165, R4, !PT ;  /* 0x00000004a5b17209 */ /* 0x002fce0007810000 */
[----:B------:R-:W1:Y:S01]  /*7150*/  MUFU.TANH R168, R168 ;  /* 0x000000a800a87308 */ /* 0x000e620000002400 */
[----:B--2---:R-:W-:-:S07]  /*7160*/  FMNMX.FTZ R4, R166, R177, !PT ;  /* 0x000000b1a6047209 */ /* 0x004fce0007810000 */
[----:B------:R-:W2:Y:S01]  /*7170*/  MUFU.TANH R169, R169 ;  /* 0x000000a900a97308 */ /* 0x000ea20000002400 */
[----:B---3--:R-:W-:-:S07]  /*7180*/  FMNMX.FTZ R177, R167, R4, !PT ;  /* 0x00000004a7b17209 */ /* 0x008fce0007810000 */
[----:B------:R-:W3:Y:S01]  /*7190*/  MUFU.TANH R170, R170 ;  /* 0x000000aa00aa7308 */ /* 0x000ee20000002400 */
[----:B-1----:R-:W-:Y:S01]  /*71a0*/  FMNMX.FTZ R4, R168, R177, !PT ;  /* 0x000000b1a8047209 */ /* 0x002fe20007810000 */
[----:B------:R-:W-:-:S06]  /*71b0*/  FFMA.FTZ R177, R210, UR27, -R190 ;  /* 0x0000001bd2b17c23 */ /* 0x000fcc00080108be */
[----:B------:R-:W1:Y:S01]  /*71c0*/  MUFU.TANH R171, R171 ;  /* 0x000000ab00ab7308 */ /* 0x000e620000002400 */
[----:B--2---:R-:W-:-:S07]  /*71d0*/  FMNMX.FTZ R179, R169, R4, !PT ;  /* 0x00000004a9b37209 */ /* 0x004fce0007810000 */
[----:B------:R2:W-:Y:S01]  /*71e0*/  MUFU.EX2 R174, R176 ;  /* 0x000000b000ae7308 */ /* 0x0005e20000000800 */
[----:B---3--:R-:W-:Y:S01]  /*71f0*/  FMNMX.FTZ R4, R170, R179, !PT ;  /* 0x000000b3aa047209 */ /* 0x008fe20007810000 */
[----:B------:R-:W-:-:S06]  /*7200*/  FFMA.FTZ R179, R212, UR27, -R190 ;  /* 0x0000001bd4b37c23 */ /* 0x000fcc00080108be */
[----:B------:R-:W3:Y:S01]  /*7210*/  MUFU.EX2 R172, R172 ;  /* 0x000000ac00ac7308 */ /* 0x000ee20000000800 */
[----:B-1----:R-:W-:Y:S01]  /*7220*/  FMNMX.FTZ R4, R171, R4, !PT ;  /* 0x00000004ab047209 */ /* 0x002fe20007810000 */
[----:B--2---:R-:W-:-:S04]  /*7230*/  FFMA.FTZ R176, R209, UR27, -R190 ;  /* 0x0000001bd1b07c23 */ /* 0x004fc800080108be */
[----:B------:R-:W1:Y:S02]  /*7240*/  SHFL.BFLY PT, R187, R4, 0x2, 0x1f ;  /* 0x0c401f0004bb7f89 */ /* 0x000e6400000e0000 */
[----:B------:R-:W2:Y:S08]  /*7250*/  MUFU.EX2 R173, R173 ;  /* 0x000000ad00ad7308 */ /* 0x000eb00000000800 */
        /* <DEDUP_REMOVED lines=14> */
[----:B-1----:R-:W-:Y:S01]  /*7340*/  FMNMX.FTZ R191, R4, R187, !PT ;  /* 0x000000bb04bf7209 */ /* 0x002fe20007810000 */
[--C-:B------:R-:W-:Y:S01]  /*7350*/  FFMA.FTZ R187, R188, UR27, -R190.reuse ;  /* 0x0000001bbcbb7c23 */ /* 0x100fe200080108be */
[--C-:B------:R-:W-:Y:S01]  /*7360*/  FFMA.FTZ R188, R193, UR27, -R190.reuse ;  /* 0x0000001bc1bc7c23 */ /* 0x100fe200080108be */
[----:B------:R-:W-:Y:S01]  /*7370*/  FFMA.FTZ R190, R192, UR27, -R190 ;  /* 0x0000001bc0be7c23 */ /* 0x000fe200080108be */
[----:B------:R-:W-:Y:S01]  /*7380*/  MUFU.EX2 R156, R156 ;  /* 0x0000009c009c7308 */ /* 0x000fe20000000800 */
[----:B------:R-:W1:Y:S01]  /*7390*/  SHFL.BFLY PT, R4, R191, 0x1, 0x1f ;  /* 0x0c201f00bf047f89 */ /* 0x000e6200000e0000 */
        /* <DEDUP_REMOVED lines=37> */
[----:B------:R-:W-:Y:S01]  /*75f0*/  @!P1 IADD3 R152, R199, 0x22840, RZ ;  /* 0x00022840c7989810 */ /* 0x000fe20007ffe0ff */
[----:B------:R-:W-:Y:S01]  /*7600*/  MUFU.EX2 R7, R7 ;  /* 0x0000000700077308 */ /* 0x000fe20000000800 */
[--C-:B------:R-:W-:Y:S01]  /*7610*/  FFMA.FTZ R11, R11, UR27, -R192.reuse ;  /* 0x0000001b0b0b7c23 */ /* 0x100fe200080108c0 */
[----:B------:R-:W-:Y:S01]  /*7620*/  IADD3 R9, -R23, 0xb, RZ ;  /* 0x0000000b17097810 */ /* 0x000fe20007ffe1ff */
[----:B------:R-:W-:Y:S01]  /*7630*/  FFMA.FTZ R12, R12, UR27, -R192 ;  /* 0x0000001b0c0c7c23 */ /* 0x000fe200080108c0 */
[----:B------:R-:W-:Y:S01]  /*7640*/  @!P1 PRMT R152, RZ, 0x654, R152 ;  /* 0x00000654ff989816 */ /* 0x000fe20000000098 */
[--C-:B------:R-:W-:Y:S01]  /*7650*/  FFMA.FTZ R13, R13, UR27, -R192.reuse ;  /* 0x0000001b0d0d7c23 */ /* 0x100fe200080108c0 */
[--C-:B------:R-:W-:Y:S01]  /*7660*/  FFMA.FTZ R14, R14, UR27, -R192.reuse ;  /* 0x0000001b0e0e7c23 */ /* 0x100fe200080108c0 */
[----:B------:R1:W-:Y:S06]  /*7670*/  BAR.ARV R9, 0x100 ;  /* 0x000400090000751d */ /* 0x0003ec0000002000 */
[----:B------:R-:W2:Y:S01]  /*7680*/  MUFU.EX2 R8, R8 ;  /* 0x0000000800087308 */ /* 0x000ea20000000800 */
[----:B------:R4:W-:Y:S01]  /*7690*/  @!P1 SYNCS.ARRIVE.TRANS64.RED.A1T0 RZ, [R152+URZ], RZ ;  /* 0x000000ff98ff99a7 */ /* 0x0009e2000810043f */
[--C-:B------:R-:W-:Y:S01]  /*76a0*/  FFMA.FTZ R15, R15, UR27, -R192.reuse ;  /* 0x0000001b0f0f7c23 */ /* 0x100fe200080108c0 */
[--C-:B------:R-:W-:Y:S01]  /*76b0*/  FFMA.FTZ R20, R20, UR27, -R192.reuse ;  /* 0x0000001b14147c23 */ /* 0x100fe200080108c0 */
[--C-:B------:R-:W-:Y:S01]  /*76c0*/  FFMA.FTZ R21, R21, UR27, -R192.reuse ;  /* 0x0000001b15157c23 */ /* 0x100fe200080108c0 */
[--C-:B------:R-:W-:Y:S01]  /*76d0*/  FFMA.FTZ R194, R159, UR27, -R192.reuse ;  /* 0x0000001b9fc27c23 */ /* 0x100fe200080108c0 */
[--C-:B------:R-:W-:Y:S01]  /*76e0*/  FFMA.FTZ R195, R160, UR27, -R192.reuse ;  /* 0x0000001ba0c37c23 */ /* 0x100fe200080108c0 */
[--C-:B------:R-:W-:Y:S01]  /*76f0*/  FFMA.FTZ R196, R161, UR27, -R192.reuse ;  /* 0x0000001ba1c47c23 */ /* 0x100fe200080108c0 */
[----:B------:R-:W5:Y:S01]  /*7700*/  MUFU.EX2 R191, R191 ;  /* 0x000000bf00bf7308 */ /* 0x000f620000000800 */
[----:B----4-:R-:W-:Y:S01]  /*7710*/  FADD.FTZ R152, R154, R3 ;  /* 0x000000039a987221 */ /* 0x010fe20000010000 */
[----:B---3--:R-:W-:Y:S01]  /*7720*/  F2FP.BF16.F32.PACK_AB R154, R153, R154 ;  /* 0x0000009a999a723e */ /* 0x008fe200000010ff */
[--C-:B------:R-:W-:Y:S01]  /*7730*/  FFMA.FTZ R197, R162, UR27, -R192.reuse ;  /* 0x0000001ba2c57c23 */ /* 0x100fe200080108c0 */
[----:B------:R-:W-:Y:S01]  /*7740*/  FFMA.FTZ R198, R163, UR27, -R192 ;  /* 0x0000001ba3c67c23 */ /* 0x000fe200080108c0 */
[----:B------:R-:W-:Y:S01]  /*7750*/  FADD.FTZ R3, R153, R152 ;  /* 0x0000009899037221 */ /* 0x000fe20000010000 */
[--C-:B------:R-:W-:Y:S01]  /*7760*/  FFMA.FTZ R206, R164, UR27, -R192.reuse ;  /* 0x0000001ba4ce7c23 */ /* 0x100fe200080108c0 */
[----:B------:R-:W-:Y:S01]  /*7770*/  FFMA.FTZ R207, R165, UR27, -R192 ;  /* 0x0000001ba5cf7c23 */ /* 0x000fe200080108c0 */
[----:B------:R-:W3:Y:S01]  /*7780*/  MUFU.EX2 R10, R10 ;  /* 0x0000000a000a7308 */ /* 0x000ee20000000800 */
[----:B--2---:R-:W-:Y:S01]  /*7790*/  FFMA.FTZ R0, R7, R0, R8 ;  /* 0x0000000007007223 */ /* 0x004fe20000010008 */
[----:B------:R-:W-:Y:S01]  /*77a0*/  FADD.FTZ R152, R156, R3 ;  /* 0x000000039c987221 */ /* 0x000fe20000010000 */
[--C-:B------:R-:W-:Y:S01]  /*77b0*/  FFMA.FTZ R208, R166, UR27, -R192.reuse ;  /* 0x0000001ba6d07c23 */ /* 0x100fe200080108c0 */
[--C-:B------:R-:W-:Y:S01]  /*77c0*/  FFMA.FTZ R209, R167, UR27, -R192.reuse ;  /* 0x0000001ba7d17c23 */ /* 0x100fe200080108c0 */
[----:B------:R-:W-:Y:S01]  /*77d0*/  FFMA.FTZ R168, R168, UR27, -R192 ;  /* 0x0000001ba8a87c23 */ /* 0x000fe200080108c0 */
[----:B------:R-:W-:Y:S01]  /*77e0*/  FADD.FTZ R3, R155, R152 ;  /* 0x000000989b037221 */ /* 0x000fe20000010000 */
[----:B------:R-:W-:Y:S01]  /*77f0*/  FFMA.FTZ R169, R169, UR27, -R192 ;  /* 0x0000001ba9a97c23 */ /* 0x000fe200080108c0 */
[----:B------:R-:W2:Y:S01]  /*7800*/  MUFU.EX2 R11, R11 ;  /* 0x0000000b000b7308 */ /* 0x000ea20000000800 */
[----:B-----5:R-:W-:Y:S01]  /*7810*/  FADD.FTZ R153, R191, R0 ;  /* 0x00000000bf997221 */ /* 0x020fe20000010000 */
[----:B------:R-:W-:Y:S01]  /*7820*/  FADD.FTZ R152, R158, R3 ;  /* 0x000000039e987221 */ /* 0x000fe20000010000 */
[--C-:B------:R-:W-:Y:S01]  /*7830*/  FFMA.FTZ R159, R170, UR27, -R192.reuse ;  /* 0x0000001baa9f7c23 */ /* 0x100fe200080108c0 */
[----:B------:R-:W-:Y:S01]  /*7840*/  FFMA.FTZ R171, R171, UR27, -R192 ;  /* 0x0000001babab7c23 */ /* 0x000fe200080108c0 */
[C---:B------:R-:W-:Y:S01]  /*7850*/  F2FP.BF16.F32.PACK_AB R158, R157.reuse, R158 ;  /* 0x0000009e9d9e723e */ /* 0x040fe200000010ff */
[----:B------:R-:W-:Y:S01]  /*7860*/  FADD.FTZ R152, R157, R152 ;  /* 0x000000989d987221 */ /* 0x000fe20000010000 */
[-C--:B------:R-:W-:Y:S01]  /*7870*/  FMUL.FTZ R26, R26, R7.reuse ;  /* 0x000000071a1a7220 */ /* 0x080fe20000410000 */
[----:B------:R-:W4:Y:S01]  /*7880*/  MUFU.EX2 R12, R12 ;  /* 0x0000000c000c7308 */ /* 0x000f220000000800 */
[----:B---3--:R-:W-:Y:S01]  /*7890*/  FADD.FTZ R0, R10, R153 ;  /* 0x000000990a007221 */ /* 0x008fe20000010000 */
[----:B------:R-:W-:Y:S01]  /*78a0*/  FADD.FTZ R3, R175, R152 ;  /* 0x00000098af037221 */ /* 0x000fe20000010000 */
        /* <DEDUP_REMOVED lines=82> */
[----:B------:R-:W-:Y:S01]  /*7dd0*/  FMUL.FTZ R151, R151, R7 ;  /* 0x0000000797977220 */ /* 0x000fe20000410000 */
        /* <DEDUP_REMOVED lines=38> */
[----:B------:R-:W-:Y:S01]  /*8040*/  FMUL.FTZ R149, R149, R172 ;  /* 0x000000ac95957220 */ /* 0x000fe20000410000 */
[----:B------:R-:W-:-:S02]  /*8050*/  F2FP.BF16.F32.PACK_AB R156, R155, R156 ;  /* 0x0000009c9b9c723e */ /* 0x000fc400000010ff */
[----:B------:R-:W-:Y:S01]  /*8060*/  F2FP.BF16.F32.PACK_AB R162, R178, R177 ;  /* 0x000000b1b2a2723e */ /* 0x000fe200000010ff */
[----:B------:R-:W3:Y:S01]  /*8070*/  MUFU.EX2 R196, R196 ;  /* 0x000000c400c47308 */ /* 0x000ee20000000800 */
[----:B--2---:R-:W-:Y:S01]  /*8080*/  FADD.FTZ R153, R195, R0 ;  /* 0x00000000c3997221 */ /* 0x004fe20000010000 */
[----:B------:R-:W-:Y:S02]  /*8090*/  F2FP.BF16.F32.PACK_AB R164, R180, R179 ;  /* 0x000000b3b4a4723e */ /* 0x000fe400000010ff */
[----:B------:R-:W-:Y:S02]  /*80a0*/  F2FP.BF16.F32.PACK_AB R155, R11, R10 ;  /* 0x0000000a0b9b723e */ /* 0x000fe400000010ff */
[----:B------:R-:W-:Y:S02]  /*80b0*/  F2FP.BF16.F32.PACK_AB R161, R21, R20 ;  /* 0x0000001415a1723e */ /* 0x000fe400000010ff */
[----:B------:R-:W2:Y:S01]  /*80c0*/  MUFU.EX2 R183, R183 ;  /* 0x000000b700b77308 */ /* 0x000ea20000000800 */
[C---:B----4-:R-:W-:Y:S01]  /*80d0*/  FADD.FTZ R152, R182.reuse, R3 ;  /* 0x00000003b6987221 */ /* 0x050fe20000010000 */
[----:B------:R-:W-:-:S02]  /*80e0*/  F2FP.BF16.F32.PACK_AB R166, R182, R181 ;  /* 0x000000b5b6a6723e */ /* 0x000fc400000010ff */
[----:B------:R-:W-:-:S04]  /*80f0*/  F2FP.BF16.F32.PACK_AB R163, R194, R193 ;  /* 0x000000c1c2a3723e */ /* 0x000fc800000010ff */
[----:B------:R-:W4:Y:S01]  /*8100*/  MUFU.EX2 R197, R197 ;  /* 0x000000c500c57308 */ /* 0x000f220000000800 */
[C---:B---3--:R-:W-:Y:S01]  /*8110*/  FADD.FTZ R0, R196.reuse, R153 ;  /* 0x00000099c4007221 */ /* 0x048fe20000010000 */
[----:B------:R-:W-:-:S06]  /*8120*/  F2FP.BF16.F32.PACK_AB R165, R196, R195 ;  /* 0x000000c3c4a5723e */ /* 0x000fcc00000010ff */
[----:B------:R-:W3:Y:S01]  /*8130*/  MUFU.EX2 R184, R184 ;  /* 0x000000b800b87308 */ /* 0x000ee20000000800 */
[----:B--2---:R-:W-:-:S07]  /*8140*/  FADD.FTZ R3, R183, R152 ;  /* 0x00000098b7037221 */ /* 0x004fce0000010000 */
[----:B------:R-:W2:Y:S01]  /*8150*/  MUFU.EX2 R198, R198 ;  /* 0x000000c600c67308 */ /* 0x000ea20000000800 */
[----:B----4-:R-:W-:-:S07]  /*8160*/  FADD.FTZ R153, R197, R0 ;  /* 0x00000000c5997221 */ /* 0x010fce0000010000 */
[----:B------:R-:W4:Y:S01]  /*8170*/  MUFU.EX2 R185, R185 ;  /* 0x000000b900b97308 */ /* 0x000f220000000800 */
[----:B---3--:R-:W-:-:S07]  /*8180*/  FADD.FTZ R152, R184, R3 ;  /* 0x00000003b8987221 */ /* 0x008fce0000010000 */
[----:B------:R-:W3:Y:S01]  /*8190*/  MUFU.EX2 R206, R206 ;  /* 0x000000ce00ce7308 */ /* 0x000ee20000000800 */
[C---:B--2---:R-:W-:Y:S01]  /*81a0*/  FADD.FTZ R153, R198.reuse, R153 ;  /* 0x00000099c6997221 */ /* 0x044fe20000010000 */
[----:B------:R-:W-:-:S06]  /*81b0*/  F2FP.BF16.F32.PACK_AB R167, R198, R197 ;  /* 0x000000c5c6a7723e */ /* 0x000fcc00000010ff */
[----:B------:R-:W2:Y:S01]  /*81c0*/  MUFU.EX2 R186, R186 ;  /* 0x000000ba00ba7308 */ /* 0x000ea20000000800 */
[----:B----4-:R-:W-:Y:S01]  /*81d0*/  FADD.FTZ R3, R185, R152 ;  /* 0x00000098b9037221 */ /* 0x010fe20000010000 */
[----:B------:R-:W-:-:S06]  /*81e0*/  F2FP.BF16.F32.PACK_AB R152, R174, R173 ;  /* 0x000000adae98723e */ /* 0x000fcc00000010ff */
[----:B------:R-:W4:Y:S01]  /*81f0*/  MUFU.EX2 R207, R207 ;  /* 0x000000cf00cf7308 */ /* 0x000f220000000800 */
[----:B---3--:R-:W-:-:S07]  /*8200*/  FADD.FTZ R0, R206, R153 ;  /* 0x00000099ce007221 */ /* 0x008fce0000010000 */
[----:B------:R-:W3:Y:S01]  /*8210*/  MUFU.EX2 R187, R187 ;  /* 0x000000bb00bb7308 */ /* 0x000ee20000000800 */
[C---:B--2---:R-:W-:Y:S01]  /*8220*/  FADD.FTZ R160, R186.reuse, R3 ;  /* 0x00000003baa07221 */ /* 0x044fe20000010000 */
[----:B------:R-:W-:-:S06]  /*8230*/  F2FP.BF16.F32.PACK_AB R170, R186, R185 ;  /* 0x000000b9baaa723e */ /* 0x000fcc00000010ff */
[----:B------:R-:W2:Y:S01]  /*8240*/  MUFU.EX2 R208, R208 ;  /* 0x000000d000d07308 */ /* 0x000ea20000000800 */
[----:B----4-:R-:W-:-:S07]  /*8250*/  FADD.FTZ R153, R207, R0 ;  /* 0x00000000cf997221 */ /* 0x010fce0000010000 */
[----:B------:R-:W4:Y:S01]  /*8260*/  MUFU.EX2 R209, R209 ;  /* 0x000000d100d17308 */ /* 0x000f220000000800 */
[----:B---3--:R-:W-:Y:S01]  /*8270*/  FADD.FTZ R3, R187, R160 ;  /* 0x000000a0bb037221 */ /* 0x008fe20000010000 */
[----:B------:R-:W-:-:S06]  /*8280*/  F2FP.BF16.F32.PACK_AB R160, R176, R175 ;  /* 0x000000afb0a0723e */ /* 0x000fcc00000010ff */
[----:B------:R-:W3:Y:S01]  /*8290*/  MUFU.EX2 R192, R168 ;  /* 0x000000a800c07308 */ /* 0x000ee20000000800 */
[----:B--2---:R-:W-:Y:S01]  /*82a0*/  FADD.FTZ R0, R208, R153 ;  /* 0x00000099d0007221 */ /* 0x004fe20000010000 */
[----:B------:R-:W-:-:S06]  /*82b0*/  F2FP.BF16.F32.PACK_AB R153, R191, R8 ;  /* 0x00000008bf99723e */ /* 0x000fcc00000010ff */
[----:B------:R-:W2:Y:S01]  /*82c0*/  MUFU.EX2 R188, R188 ;  /* 0x000000bc00bc7308 */ /* 0x000ea20000000800 */
[----:B----4-:R-:W-:-:S07]  /*82d0*/  FADD.FTZ R157, R209, R0 ;  /* 0x00000000d19d7221 */ /* 0x010fce0000010000 */
[----:B------:R4:W5:Y:S01]  /*82e0*/  MUFU.EX2 R173, R169 ;  /* 0x000000a900ad7308 */ /* 0x0009620000000800 */
[----:B---3--:R-:W-:Y:S01]  /*82f0*/  FADD.FTZ R0, R192, R157 ;  /* 0x0000009dc0007221 */ /* 0x008fe20000010000 */
[----:B------:R-:W-:-:S06]  /*8300*/  F2FP.BF16.F32.PACK_AB R157, R13, R12 ;  /* 0x0000000c0d9d723e */ /* 0x000fcc00000010ff */
[----:B------:R-:W3:Y:S01]  /*8310*/  MUFU.EX2 R189, R189 ;  /* 0x000000bd00bd7308 */ /* 0x000ee20000000800 */
[C---:B--2---:R-:W-:Y:S01]  /*8320*/  FADD.FTZ R168, R188.reuse, R3 ;  /* 0x00000003bca87221 */ /* 0x044fe20000010000 */
[----:B------:R-:W-:Y:S02]  /*8330*/  F2FP.BF16.F32.PACK_AB R172, R188, R187 ;  /* 0x000000bbbcac723e */ /* 0x000fe400000010ff */
[----:B----4-:R-:W-:-:S04]  /*8340*/  F2FP.BF16.F32.PACK_AB R169, R207, R206 ;  /* 0x000000cecfa9723e */ /* 0x010fc800000010ff */
[----:B------:R2:W4:Y:S01]  /*8350*/  MUFU.EX2 R175, R159 ;  /* 0x0000009f00af7308 */ /* 0x0005220000000800 */
[C---:B-----5:R-:W-:Y:S01]  /*8360*/  FADD.FTZ R0, R173.reuse, R0 ;  /* 0x00000000ad007221 */ /* 0x060fe20000010000 */
[----:B------:R-:W-:-:S06]  /*8370*/  F2FP.BF16.F32.PACK_AB R173, R173, R192 ;  /* 0x000000c0adad723e */ /* 0x000fcc00000010ff */
[----:B------:R-:W5:Y:S01]  /*8380*/  MUFU.EX2 R190, R190 ;  /* 0x000000be00be7308 */ /* 0x000f620000000800 */
[----:B---3--:R-:W-:Y:S01]  /*8390*/  FADD.FTZ R3, R189, R168 ;  /* 0x000000a8bd037221 */ /* 0x008fe20000010000 */
[----:B------:R-:W-:Y:S02]  /*83a0*/  F2FP.BF16.F32.PACK_AB R168, R184, R183 ;  /* 0x000000b7b8a8723e */ /* 0x000fe400000010ff */
[----:B--2---:R-:W-:-:S04]  /*83b0*/  F2FP.BF16.F32.PACK_AB R159, R15, R14 ;  /* 0x0000000e0f9f723e */ /* 0x004fc800000010ff */
[----:B------:R2:W3:Y:S01]  /*83c0*/  MUFU.EX2 R176, R171 ;  /* 0x000000ab00b07308 */ /* 0x0004e20000000800 */
[----:B----4-:R-:W-:Y:S01]  /*83d0*/  FADD.FTZ R7, R175, R0 ;  /* 0x00000000af077221 */ /* 0x010fe20000010000 */
[C---:B-----5:R-:W-:Y:S01]  /*83e0*/  FADD.FTZ R3, R190.reuse, R3 ;  /* 0x00000003be037221 */ /* 0x060fe20000010000 */
[----:B------:R-:W-:Y:S02]  /*83f0*/  F2FP.BF16.F32.PACK_AB R174, R190, R189 ;  /* 0x000000bdbeae723e */ /* 0x000fe400000010ff */
[----:B--2---:R-:W-:Y:S01]  /*8400*/  F2FP.BF16.F32.PACK_AB R171, R209, R208 ;  /* 0x000000d0d1ab723e */ /* 0x004fe200000010ff */
[C---:B---3--:R-:W-:Y:S01]  /*8410*/  FADD.FTZ R0, R176.reuse, R7 ;  /* 0x00000007b0007221 */ /* 0x048fe20000010000 */
[----:B------:R-:W-:Y:S01]  /*8420*/  F2FP.BF16.F32.PACK_AB R175, R176, R175 ;  /* 0x000000afb0af723e */ /* 0x000fe200000010ff */
[----:B-1----:R-:W-:Y:S06]  /*8430*/  @!P0 BRA `(.L_x_3293) ;  /* 0x0000000000048947 */ /* 0x002fec0003800000 */
[----:B------:R-:W-:Y:S01]  /*8440*/  BPT.TRAP 0x1 ;  /* 0x000000040000795c */ /* 0x000fe20000300000 */
.L_x_3293:
[----:B------:R1:W2:Y:S01]  /*8450*/  SYNCS.PHASECHK.TRANS64.TRYWAIT P2, [UR23+0x22850], R6 ;  /* 0x02285006ff0075a7 */ /* 0x0002a20008040157 */
[----:B------:R-:W-:Y:S05]  /*8460*/  @!P0 BRA `(.L_x_3294) ;  /* 0x0000000000048947 */ /* 0x000fea0003800000 */
[----:B------:R-:W-:Y:S01]  /*8470*/  BPT.TRAP 0x1 ;  /* 0x000000040000795c */ /* 0x000fe20000300000 */
.L_x_3294:
[----:B--2---:R-:W-:Y:S05]  /*8480*/  @P2 BRA `(.L_x_3295) ;  /* 0x0000000000082947 */ /* 0x004fea0003800000 */
[----:B------:R-:W2:Y:S02]  /*8490*/  SYNCS.PHASECHK.TRANS64.TRYWAIT P2, [UR23+0x22850], R6 ;  /* 0x02285006ff0075a7 */ /* 0x000ea40008040157 */
[----:B--2---:R-:W-:Y:S05]  /*84a0*/  @!P2 BRA `(.L_x_3296) ;  /* 0x00000054005ca947 */ /* 0x004fea0003800000 */
.L_x_3295:
[----:B-12---:R-:W-:Y:S01]  /*84b0*/  VIADD R6, R23, 0x8 ;  /* 0x0000000817067836 */ /* 0x006fe20000000000 */
[----:B------:R-:W-:-:S04]  /*84c0*/  UIMAD UR10, UR37, 0xc00, UR21 ;  /* 0x00000c00250a78a4 */ /* 0x000fc8000f8e0215 */
[----:B------:R3:W-:Y:S01]  /*84d0*/  BAR.SYNC.DEFER_BLOCKING R6, 0x100 ;  /* 0x000400060000751d */ /* 0x0007e20000010000 */
[----:B------:R-:W-:Y:S01]  /*84e0*/  ISETP.LT.AND P2, PT, RZ, UR29, PT ;  /* 0x0000001dff007c0c */ /* 0x000fe2000bf41270 */
[----:B------:R-:W-:Y:S01]  /*84f0*/  @!P1 VIADD R199, R199, 0x22860 ;  /* 0x00022860c7c79836 */ /* 0x000fe20000000000 */
[----:B------:R-:W-:Y:S01]  /*8500*/  UIADD3 UR29, UR29, -0x1, URZ ;  /* 0xffffffff1d1d7890 */ /* 0x000fe2000fffe03f */
[----:B------:R-:W-:Y:S01]  /*8510*/  MOV R7, R4 ;  /* 0x0000000400077202 */ /* 0x000fe20000000f00 */
[----:B------:R-:W-:Y:S01]  /*8520*/  IMAD.MOV.U32 R206, RZ, RZ, R5 ;  /* 0x000000ffffce7224 */ /* 0x000fe200078e0005 */
[----:B------:R-:W-:Y:S01]  /*8530*/  UMOV UR6, UR10 ;  /* 0x0000000a00067c82 */ /* 0x000fe20008000000 */
[----:B------:R-:W-:Y:S01]  /*8540*/  UMOV UR7, 0x40000040 ;  /* 0x4000004000077882 */ /* 0x000fe20000000000 */
        /* <DEDUP_REMOVED lines=36> */
.L_x_3288:
[----:B--23--:R-:W2:Y:S01]  /*8790*/  SHFL.BFLY PT, R6, R3, 0x2, 0x1f ;  /* 0x0c401f0003067f89 */ /* 0x00cea200000e0000 */
[----:B------:R-:W-:Y:S01]  /*87a0*/  IMAD.MOV.U32 R13, RZ, RZ, RZ ;  /* 0x000000ffff0d7224 */ /* 0x000fe200078e00ff */
[----:B------:R-:W-:Y:S01]  /*87b0*/  UIADD3 UR37, UR37, 0x1, URZ ;  /* 0x0000000125257890 */ /* 0x000fe2000fffe03f */
[----:B------:R-:W-:Y:S01]  /*87c0*/  MOV R178, UR27 ;  /* 0x0000001b00b27c02 */ /* 0x000fe20008000f00 */
[----:B------:R-:W3:Y:S01]  /*87d0*/  SHFL.BFLY PT, R11, R0, 0x2, 0x1f ;  /* 0x0c401f00000b7f89 */ /* 0x000ee200000e0000 */
        /* <DEDUP_REMOVED lines=8> */
[----:B--2---:R-:W-:Y:S01]  /*8860*/  FADD.FTZ R6, R6, R3 ;  /* 0x0000000306067221 */ /* 0x004fe20000010000 */
[----:B------:R-:W-:Y:S01]  /*8870*/  IMAD.MOV.U32 R3, RZ, RZ, -0x800000 ;  /* 0xff800000ff037424 */ /* 0x000fe200078e00ff */
[----:B------:R-:W-:Y:S01]  /*8880*/  USEL UR37, UR37, URZ, UP0 ;  /* 0x0000003f25257287 */ /* 0x000fe20008000000 */
[----:B---3--:R-:W-:-:S02]  /*8890*/  FADD.FTZ R11, R11, R0 ;  /* 0x000000000b0b7221 */ /* 0x008fc40000010000 */
[----:B-1----:R-:W1:Y:S01]  /*88a0*/  SHFL.BFLY PT, R7, R6, 0x1, 0x1f ;  /* 0x0c201f0006077f89 */ /* 0x002e6200000e0000 */
[----:B------:R-:W-:-:S03]  /*88b0*/  ULOP3.LUT UR38, UR38, UR4, URZ, 0x3c, !UPT ;  /* 0x0000000426267292 */ /* 0x000fc6000f8e3c3f */
[----:B------:R-:W2:Y:S01]  /*88c0*/  SHFL.BFLY PT, R8, R11, 0x1, 0x1f ;  /* 0x0c201f000b087f89 */ /* 0x000ea200000e0000 */
[----:B-1----:R-:W-:Y:S01]  /*88d0*/  FADD.FTZ R174, R6, R7 ;  /* 0x0000000706ae7221 */ /* 0x002fe20000010000 */
[----:B------:R-:W-:Y:S01]  /*88e0*/  MOV R7, RZ ;  /* 0x000000ff00077202 */ /* 0x000fe20000000f00 */
[----:B--2---:R-:W-:-:S03]  /*88f0*/  FADD.FTZ R176, R11, R8 ;  /* 0x000000080bb07221 */ /* 0x004fc60000010000 */
[----:B------:R-:W-:Y:S02]  /*8900*/  FSETP.NE.FTZ.AND P1, PT, R174, RZ, PT ;  /* 0x000000ffae00720b */ /* 0x000fe40003f35000 */
[----:B------:R-:W-:-:S11]  /*8910*/  FSETP.NE.FTZ.AND P2, PT, R176, RZ, PT ;  /* 0x000000ffb000720b */ /* 0x000fd60003f55000 */
[----:B------:R-:W1:Y:S01]  /*8920*/  @P1 MUFU.RCP R13, R174 ;  /* 0x000000ae000d1308 */ /* 0x000e620000001000 */
[----:B------:R-:W-:Y:S01]  /*8930*/  @P1 FMUL.FTZ R172, R172, 0.69314718246459960938 ;  /* 0x3f317218acac1820 */ /* 0x000fe20000410000 */
[----:B------:R-:W-:-:S06]  /*8940*/  @P2 FMUL.FTZ R178, R178, 0.69314718246459960938 ;  /* 0x3f317218b2b22820 */ /* 0x000fcc0000410000 */
[----:B------:R-:W2:Y:S08]  /*8950*/  @P2 MUFU.RCP R7, R176 ;  /* 0x000000b000072308 */ /* 0x000eb00000001000 */
[----:B------:R-:W3:Y:S01]  /*8960*/  @P1 MUFU.LG2 R174, R174 ;  /* 0x000000ae00ae1308 */ /* 0x000ee20000000c00 */
[-C--:B-1----:R-:W-:Y:S01]  /*8970*/  FMUL.FTZ R0, R24, R13.reuse ;  /* 0x0000000d18007220 */ /* 0x082fe20000410000 */
[-C--:B------:R-:W-:Y:S01]  /*8980*/  FMUL.FTZ R6, R28, R13.reuse ;  /* 0x0000000d1c067220 */ /* 0x080fe20000410000 */
[-C--:B------:R-:W-:Y:S01]  /*8990*/  FMUL.FTZ R25, R25, R13.reuse ;  /* 0x0000000d19197220 */ /* 0x080fe20000410000 */
[-C--:B------:R-:W-:Y:S01]  /*89a0*/  FMUL.FTZ R29, R29, R13.reuse ;  /* 0x0000000d1d1d7220 */ /* 0x080fe20000410000 */
[-C--:B------:R-:W-:Y:S01]  /*89b0*/  FMUL.FTZ R32, R32, R13.reuse ;  /* 0x0000000d20207220 */ /* 0x080fe20000410000 */
[-C--:B------:R-:W-:Y:S01]  /*89c0*/  FMUL.FTZ R33, R33, R13.reuse ;  /* 0x0000000d21217220 */ /* 0x080fe20000410000 */
[----:B------:R-:W-:Y:S01]  /*89d0*/  FMUL.FTZ R36, R36, R13 ;  /* 0x0000000d24247220 */ /* 0x000fe20000410000 */
[----:B------:R-:W1:Y:S01]  /*89e0*/  @P2 MUFU.LG2 R176, R176 ;  /* 0x000000b000b02308 */ /* 0x000e620000000c00 */
[-C--:B--2---:R-:W-:Y:S01]  /*89f0*/  FMUL.FTZ R175, R27, R7.reuse ;  /* 0x000000071baf7220 */ /* 0x084fe20000410000 */
[-C--:B------:R-:W-:Y:S01]  /*8a00*/  FMUL.FTZ R173, R31, R7.reuse ;  /* 0x000000071fad7220 */ /* 0x080fe20000410000 */
[-C--:B------:R-:W-:Y:S01]  /*8a10*/  FMUL.FTZ R157, R87, R7.reuse ;  /* 0x00000007579d7220 */ /* 0x080fe20000410000 */
[----:B------:R-:W-:Y:S01]  /*8a20*/  FMUL.FTZ R155, R91, R7 ;  /* 0x000000075b9b7220 */ /* 0x000fe20000410000 */
        /* <DEDUP_REMOVED lines=121> */
.L_x_3267:
        /* <DEDUP_REMOVED lines=11> */
[----:B------:R-:W-:Y:S01]  /*9270*/  VIADD R95, R22, UR42 ;  /* 0x0000002a165f7c36 */ /* 0x000fe20008000000 */
[----:B------:R-:W-:Y:S01]  /*9280*/  LOP3.LUT R26, R27, 0x380, RZ, 0xc0, !PT ;  /* 0x000003801b1a7812 */ /* 0x000fe200078ec0ff */
[----:B------:R-:W-:Y:S01]  /*9290*/  USHF.R.S32.HI UR5, URZ, 0x1f, UR43 ;  /* 0x0000001f3f057899 */ /* 0x000fe2000801142b */
[----:B------:R-:W-:Y:S01]  /*92a0*/  IADD3 R39, P3, R16, 0x4000, RZ ;  /* 0x0000400010277810 */ /* 0x000fe20007f7e0ff */
[----:B------:R-:W-:Y:S01]  /*92b0*/  ULDC UR10, c[0x0][0xa88] ;  /* 0x0002a200000a7ab9 */ /* 0x000fe20000000800 */
[----:B------:R-:W-:Y:S01]  /*92c0*/  SHF.R.U64 R26, R26, 0x3, RZ ;  /* 0x000000031a1a7819 */ /* 0x000fe200000012ff */
[----:B------:R-:W-:Y:S01]  /*92d0*/  ULDC.64 UR6, c[0x0][0xb70] ;  /* 0x0002dc0000067ab9 */ /* 0x000fe20000000a00 */
[----:B------:R-:W-:Y:S01]  /*92e0*/  LOP3.LUT R34, R35, 0x380, RZ, 0xc0, !PT ;  /* 0x0000038023227812 */ /* 0x000fe200078ec0ff */
[----:B------:R-:W-:Y:S01]  /*92f0*/  UIMAD UR5, UR5, UR6, URZ ;  /* 0x00000006050572a4 */ /* 0x000fe2000f8e023f */
[----:B------:R-:W-:Y:S01]  /*9300*/  LOP3.LUT R26, R26, R27, RZ, 0x3c, !PT ;  /* 0x0000001b1a1a7212 */ /* 0x000fe200078e3cff */
[----:B------:R-:W-:Y:S01]  /*9310*/  IMAD.X R27, RZ, RZ, R17, P6 ;  /* 0x000000ffff1b7224 */ /* 0x000fe200030e0611 */
[C---:B------:R-:W-:Y:S01]  /*9320*/  IADD3 R47, P6, R16.reuse, 0x4040, RZ ;  /* 0x00004040102f7810 */ /* 0x040fe20007fde0ff */
[----:B------:R-:W-:Y:S01]  /*9330*/  UIMAD.WIDE.U32 UR8, UR43, UR6, URZ ;  /* 0x000000062b0872a5 */ /* 0x000fe2000f8e003f */
[----:B------:R-:W-:Y:S01]  /*9340*/  LOP3.LUT R38, R39, 0x380, RZ, 0xc0, !PT ;  /* 0x0000038027267812 */ /* 0x000fe200078ec0ff */
[----:B------:R-:W-:Y:S01]  /*9350*/  UIMAD UR5, UR43, UR7, UR5 ;  /* 0x000000072b0572a4 */ /* 0x000fe2000f8e0205 */
[----:B------:R-:W-:-:S02]  /*9360*/  IADD3 R31, P5, R16, 0x40, RZ ;  /* 0x00000040101f7810 */ /* 0x000fc40007fbe0ff */
[----:B------:R-:W-:Y:S01]  /*9370*/  LOP3.LUT R46, R47, 0x380, RZ, 0xc0, !PT ;  /* 0x000003802f2e7812 */ /* 0x000fe200078ec0ff */
[----:B------:R-:W-:Y:S01]  /*9380*/  UIADD3 UR5, UR9, UR5, URZ ;  /* 0x0000000509057290 */ /* 0x000fe2000fffe03f */
[----:B------:R-:W-:Y:S01]  /*9390*/  SHF.R.U64 R34, R34, 0x3, RZ ;  /* 0x0000000322227819 */ /* 0x000fe200000012ff */
[----:B------:R-:W-:Y:S01]  /*93a0*/  ULDC.64 UR6, c[0x0][0xb40] ;  /* 0x0002d00000067ab9 */ /* 0x000fe20000000a00 */
[----:B------:R-:W-:Y:S02]  /*93b0*/  SHF.R.U64 R38, R38, 0x3, RZ ;  /* 0x0000000326267819 */ /* 0x000fe400000012ff */
[----:B------:R-:W-:Y:S02]  /*93c0*/  IADD3 R43, P2, R16, 0x4020, RZ ;  /* 0x00004020102b7810 */ /* 0x000fe40007f5e0ff */
[----:B------:R-:W-:Y:S02]  /*93d0*/  LOP3.LUT R30, R31, 0x380, RZ, 0xc0, !PT ;  /* 0x000003801f1e7812 */ /* 0x000fe400078ec0ff */
[----:B------:R-:W-:-:S02]  /*93e0*/  SHF.R.U64 R46, R46, 0x3, RZ ;  /* 0x000000032e2e7819 */ /* 0x000fc400000012ff */
[----:B------:R-:W-:Y:S02]  /*93f0*/  LOP3.LUT R34, R34, R35, RZ, 0x3c, !PT ;  /* 0x0000002322227212 */ /* 0x000fe400078e3cff */
[----:B------:R-:W-:Y:S01]  /*9400*/  LOP3.LUT R38, R38, R39, RZ, 0x3c, !PT ;  /* 0x0000002726267212 */ /* 0x000fe200078e3cff */
[----:B------:R-:W-:Y:S01]  /*9410*/  IMAD.X R39, RZ, RZ, R17, P3 ;  /* 0x000000ffff277224 */ /* 0x000fe200018e0611 */
[----:B------:R-:W-:Y:S02]  /*9420*/  IADD3.X R35, RZ, R17, RZ, P4, !PT ;  /* 0x00000011ff237210 */ /* 0x000fe400027fe4ff */
[----:B------:R-:W-:Y:S02]  /*9430*/  LOP3.LUT R42, R43, 0x380, RZ, 0xc0, !PT ;  /* 0x000003802b2a7812 */ /* 0x000fe400078ec0ff */
[----:B------:R-:W-:Y:S02]  /*9440*/  SHF.R.U64 R30, R30, 0x3, RZ ;  /* 0x000000031e1e7819 */ /* 0x000fe400000012ff */
[----:B------:R-:W-:-:S02]  /*9450*/  IADD3 R55, P4, R16, 0x8000, RZ ;  /* 0x0000800010377810 */ /* 0x000fc40007f9e0ff */
[----:B------:R-:W-:Y:S02]  /*9460*/  IADD3 R59, P3, R16, 0x8020, RZ ;  /* 0x00008020103b7810 */ /* 0x000fe40007f7e0ff */
[----:B------:R-:W-:Y:S02]  /*9470*/  LOP3.LUT R46, R46, R47, RZ, 0x3c, !PT ;  /* 0x0000002f2e2e7212 */ /* 0x000fe400078e3cff */
[----:B------:R-:W-:Y:S02]  /*9480*/  LOP3.LUT R5, R16, 0x380, RZ, 0xc0, !PT ;  /* 0x0000038010057812 */ /* 0x000fe400078ec0ff */
[----:B------:R-:W-:Y:S02]  /*9490*/  IADD3.X R47, RZ, R17, RZ, P6, !PT ;  /* 0x00000011ff2f7210 */ /* 0x000fe400037fe4ff */
[----:B------:R-:W-:Y:S02]  /*94a0*/  SHF.R.U64 R42, R42, 0x3, RZ ;  /* 0x000000032a2a7819 */ /* 0x000fe400000012ff */
[----:B------:R-:W-:-:S02]  /*94b0*/  IADD3 R67, P6, R16, 0x8060, RZ ;  /* 0x0000806010437810 */ /* 0x000fc40007fde0ff */
[----:B------:R-:W-:Y:S01]  /*94c0*/  LOP3.LUT R30, R30, R31, RZ, 0x3c, !PT ;  /* 0x0000001f1e1e7212 */ /* 0x000fe200078e3cff */
[----:B------:R-:W-:Y:S01]  /*94d0*/  IMAD.X R31, RZ, RZ, R17, P5 ;  /* 0x000000ffff1f7224 */ /* 0x000fe200028e0611 */
[----:B------:R-:W-:Y:S02]  /*94e0*/  LOP3.LUT R54, R55, 0x380, RZ, 0xc0, !PT ;  /* 0x0000038037367812 */ /* 0x000fe400078ec0ff */
[----:B------:R-:W-:Y:S02]  /*94f0*/  LOP3.LUT R58, R59, 0x380, RZ, 0xc0, !PT ;  /* 0x000003803b3a7812 */ /* 0x000fe400078ec0ff */
[----:B------:R-:W-:Y:S02]  /*9500*/  LOP3.LUT P0, RZ, R202, 0x3, RZ, 0xc0, !PT ;  /* 0x00000003caff7812 */ /* 0x000fe4000780c0ff */
[----:B------:R-:W-:Y:S02]  /*9510*/  IADD3 R4, R95, 0x8, RZ ;  /* 0x000000085f047810 */ /* 0x000fe40007ffe0ff */
[----:B------:R-:W-:-:S02]  /*9520*/  IADD3 R51, P5, R16, 0x4060, RZ ;  /* 0x0000406010337810 */ /* 0x000fc40007fbe0ff */
[----:B------:R-:W-:Y:S02]  /*9530*/  SHF.R.U64 R5, R5, 0x3, RZ ;  /* 0x0000000305057819 */ /* 0x000fe400000012ff */
[----:B------:R-:W-:Y:S01]  /*9540*/  LOP3.LUT R42, R42, R43, RZ, 0x3c, !PT ;  /* 0x0000002b2a2a7212 */ /* 0x000fe200078e3cff */
[----:B------:R-:W-:Y:S01]  /*9550*/  IMAD.X R43, RZ, RZ, R17, P2 ;  /* 0x000000ffff2b7224 */ /* 0x000fe200010e0611 */
[----:B------:R-:W-:Y:S02]  /*9560*/  LOP3.LUT R66, R67, 0x380, RZ, 0xc0, !PT ;  /* 0x0000038043427812 */ /* 0x000fe400078ec0ff */
[----:B------:R-:W-:Y:S02]  /*9570*/  SHF.R.U64 R54, R54, 0x3, RZ ;  /* 0x0000000336367819 */ /* 0x000fe400000012ff */
[----:B------:R-:W-:Y:S02]  /*9580*/  SHF.R.U64 R58, R58, 0x3, RZ ;  /* 0x000000033a3a7819 */ /* 0x000fe400000012ff */
[----:B------:R-:W-:-:S02]  /*9590*/  ISETP.GE.OR P1, PT, R4, UR10, P0 ;  /* 0x0000000a04007c0c */ /* 0x000fc40008726670 */
[----:B------:R-:W-:Y:S02]  /*95a0*/  IADD3 R63, P2, R16, 0x8040, RZ ;  /* 0x00008040103f7810 */ /* 0x000fe40007f5e0ff */
[----:B------:R-:W-:Y:S02]  /*95b0*/  LOP3.LUT R50, R51, 0x380, RZ, 0xc0, !PT ;  /* 0x0000038033327812 */ /* 0x000fe400078ec0ff */
[----:B------:R-:W-:Y:S01]  /*95c0*/  LOP3.LUT R4, R5, R16, RZ, 0x3c, !PT ;  /* 0x0000001005047212 */ /* 0x000fe200078e3cff */
[--C-:B------:R-:W-:Y:S01]  /*95d0*/  IMAD.MOV.U32 R5, RZ, RZ, R17.reuse ;  /* 0x000000ffff057224 */ /* 0x100fe200078e0011 */
[----:B------:R-:W-:Y:S02]  /*95e0*/  SHF.R.U64 R66, R66, 0x3, RZ ;  /* 0x0000000342427819 */ /* 0x000fe400000012ff */
[----:B------:R-:W-:Y:S02]  /*95f0*/  LOP3.LUT R54, R54, R55, RZ, 0x3c, !PT ;  /* 0x0000003736367212 */ /* 0x000fe400078e3cff */
[----:B------:R-:W-:Y:S01]  /*9600*/  LOP3.LUT R58, R58, R59, RZ, 0x3c, !PT ;  /* 0x0000003b3a3a7212 */ /* 0x000fe200078e3cff */
[----:B------:R-:W-:Y:S01]  /*9610*/  IMAD.X R59, RZ, RZ, R17, P3 ;  /* 0x000000ffff3b7224 */ /* 0x000fe200018e0611 */
[----:B------:R-:W-:-:S02]  /*9620*/  LOP3.LUT R62, R63, 0x380, RZ, 0xc0, !PT ;  /* 0x000003803f3e7812 */ /* 0x000fc400078ec0ff */
[----:B------:R-:W-:Y:S02]  /*9630*/  IADD3.X R55, RZ, R17, RZ, P4, !PT ;  /* 0x00000011ff377210 */ /* 0x000fe400027fe4ff */
[----:B------:R-:W-:Y:S02]  /*9640*/  SHF.R.U64 R50, R50, 0x3, RZ ;  /* 0x0000000332327819 */ /* 0x000fe400000012ff */
[C---:B------:R-:W-:Y:S02]  /*9650*/  IADD3 R83, P4, R16.reuse, 0xc020, RZ ;  /* 0x0000c02010537810 */ /* 0x040fe40007f9e0ff */
[----:B------:R-:W-:Y:S02]  /*9660*/  IADD3 R75, P3, R16, 0xc040, RZ ;  /* 0x0000c040104b7810 */ /* 0x000fe40007f7e0ff */
[----:B------:R-:W-:Y:S02]  /*9670*/  LOP3.LUT R66, R66, R67, RZ, 0x3c, !PT ;  /* 0x0000004342427212 */ /* 0x000fe400078e3cff */
[----:B------:R-:W-:-:S02]  /*9680*/  MOV R67, R4 ;  /* 0x0000000400437202 */ /* 0x000fc40000000f00 */
[----:B------:R-:W-:Y:S02]  /*9690*/  SHF.R.U64 R62, R62, 0x3, RZ ;  /* 0x000000033e3e7819 */ /* 0x000fe400000012ff */
[----:B------:R-:W-:Y:S02]  /*96a0*/  F2FP.BF16.F32.PACK_AB R4, R25, R0 ;  /* 0x000000001904723e */ /* 0x000fe400000010ff */
[----:B------:R-:W-:Y:S02]  /*96b0*/  F2FP.BF16.F32.PACK_AB R5, R175, R168 ;  /* 0x000000a8af05723e */ /* 0x000fe400000010ff */
[----:B------:R-:W-:Y:S02]  /*96c0*/  F2FP.BF16.F32.PACK_AB R6, R29, R6 ;  /* 0x000000061d06723e */ /* 0x000fe400000010ff */
[----:B------:R-:W-:Y:S02]  /*96d0*/  F2FP.BF16.F32.PACK_AB R7, R173, R170 ;  /* 0x000000aaad07723e */ /* 0x000fe400000010ff */
[----:B------:R-:W-:Y:S01]  /*96e0*/  LOP3.LUT R50, R50, R51, RZ, 0x3c, !PT ;  /* 0x0000003332327212 */ /* 0x000fe200078e3cff */
[----:B------:R-:W-:Y:S01]  /*96f0*/  IMAD.X R51, RZ, RZ, R17, P5 ;  /* 0x000000ffff337224 */ /* 0x000fe200028e0611 */
[----:B------:R-:W-:Y:S01]  /*9700*/  LOP3.LUT R82, R83, 0x380, RZ, 0xc0, !PT ;  /* 0x0000038053527812 */ /* 0x000fe200078ec0ff */
[----:B------:R1:W-:Y:S01]  /*9710*/  STSM.16.M88.4 [R67], R4 ;  /* 0x0000000443007844 */ /* 0x0003e20000000200 */
[----:B------:R-:W-:-:S02]  /*9720*/  LOP3.LUT R74, R75, 0x380, RZ, 0xc0, !PT ;  /* 0x000003804b4a7812 */ /* 0x000fc400078ec0ff */
[----:B------:R-:W-:Y:S02]  /*9730*/  IADD3 R71, P5, R16, 0xc000, RZ ;  /* 0x0000c00010477810 */ /* 0x000fe40007fbe0ff */
[----:B------:R-:W-:Y:S01]  /*9740*/  LOP3.LUT R62, R62, R63, RZ, 0x3c, !PT ;  /* 0x0000003f3e3e7212 */ /* 0x000fe200078e3cff */
[----:B------:R-:W-:Y:S01]  /*9750*/  IMAD.X R63, RZ, RZ, R17, P2 ;  /* 0x000000ffff3f7224 */ /* 0x000fe200010e0611 */
[----:B------:R-:W-:Y:S02]  /*9760*/  SHF.R.U64 R82, R82, 0x3, RZ ;  /* 0x0000000352527819 */ /* 0x000fe400000012ff */
[----:B------:R-:W-:Y:S02]  /*9770*/  SHF.R.U64 R74, R74, 0x3, RZ ;  /* 0x000000034a4a7819 */ /* 0x000fe400000012ff */
[----:B------:R-:W-:Y:S02]  /*9780*/  IADD3 R79, P2, R16, 0xc060, RZ ;  /* 0x0000c060104f7810 */ /* 0x000fe40007f5e0ff */
[----:B------:R-:W-:-:S02]  /*9790*/  LOP3.LUT R70, R71, 0x380, RZ, 0xc0, !PT ;  /* 0x0000038047467812 */ /* 0x000fc400078ec0ff */
[----:B------:R-:W-:Y:S01]  /*97a0*/  LOP3.LUT R82, R82, R83, RZ, 0x3c, !PT ;  /* 0x0000005352527212 */ /* 0x000fe200078e3cff */
[----:B------:R-:W-:Y:S01]  /*97b0*/  IMAD.X R83, RZ, RZ, R17, P4 ;  /* 0x000000ffff537224 */ /* 0x000fe200020e0611 */
[----:B-1----:R-:W-:Y:S02]  /*97c0*/  F2FP.BF16.F32.PACK_AB R4, R33, R32 ;  /* 0x000000202104723e */ /* 0x002fe400000010ff */
[----:B------:R-:W1:Y:S01]  /*97d0*/  LDC.64 R32, c[0x0][0xb78] ;  /* 0x0002de00ff207b82 */ /* 0x000e620000000a00 */
[----:B------:R-:W-:Y:S02]  /*97e0*/  LOP3.LUT R74, R74, R75, RZ, 0x3c, !PT ;  /* 0x0000004b4a4a7212 */ /* 0x000fe400078e3cff */
[----:B------:R-:W-:Y:S02]  /*97f0*/  LOP3.LUT R78, R79, 0x380, RZ, 0xc0, !PT ;  /* 0x000003804f4e7812 */ /* 0x000fe400078ec0ff */
[----:B------:R-:W-:Y:S02]  /*9800*/  MOV R168, R26 ;  /* 0x0000001a00a87202 */ /* 0x000fe40000000f00 */
[----:B------:R-:W-:-:S02]  /*9810*/  IADD3.X R75, RZ, R17, RZ, P3, !PT ;  /* 0x00000011ff4b7210 */ /* 0x000fc40001ffe4ff */
[----:B------:R-:W-:Y:S02]  /*9820*/  F2FP.BF16.F32.PACK_AB R5, R166, R153 ;  /* 0x00000099a605723e */ /* 0x000fe400000010ff */
[----:B------:R-:W-:Y:S02]  /*9830*/  F2FP.BF16.F32.PACK_AB R6, R37, R36 ;  /* 0x000000242506723e */ /* 0x000fe400000010ff */
[----:B------:R-:W-:Y:S02]  /*9840*/  F2FP.BF16.F32.PACK_AB R7, R171, R152 ;  /* 0x00000098ab07723e */ /* 0x000fe400000010ff */
[----:B------:R-:W-:Y:S02]  /*9850*/  SHF.R.U64 R70, R70, 0x3, RZ ;  /* 0x0000000346467819 */ /* 0x000fe400000012ff */
[----:B------:R-:W-:Y:S01]  /*9860*/  MOV R103, R30 ;  /* 0x0000001e00677202 */ /* 0x000fe20000000f00 */
[----:B------:R1:W-:Y:S01]  /*9870*/  STSM.16.M88.4 [R168], R4 ;  /* 0x00000004a8007844 */ /* 0x0003e20000000200 */
[----:B------:R-:W-:-:S02]  /*9880*/  F2FP.BF16.F32.PACK_AB R8, R41, R8 ;  /* 0x000000082908723e */ /* 0x000fc400000010ff */
[----:B------:R-:W-:Y:S01]  /*9890*/  F2FP.BF16.F32.PACK_AB R9, R164, R9 ;  /* 0x00000009a409723e */ /* 0x000fe200000010ff */
[----:B------:R-:W2:Y:S01]  /*98a0*/  SHFL.IDX PT, R6, R204, RZ, 0x1f ;  /* 0x00001fffcc067589 */ /* 0x000ea200000e0000 */
[----:B------:R-:W-:Y:S02]  /*98b0*/  F2FP.BF16.F32.PACK_AB R10, R45, R10 ;  /* 0x0000000a2d0a723e */ /* 0x000fe400000010ff */
[----:B------:R-:W-:Y:S02]  /*98c0*/  F2FP.BF16.F32.PACK_AB R11, R162, R11 ;  /* 0x0000000ba20b723e */ /* 0x000fe400000010ff */
[----:B------:R-:W-:Y:S01]  /*98d0*/  MOV R102, R34 ;  /* 0x0000002200667202 */ /* 0x000fe20000000f00 */
[----:B------:R-:W-:Y:S01]  /*98e0*/  IMAD.U32 R35, RZ, RZ, UR9 ;  /* 0x00000009ff237e24 */ /* 0x000fe2000f8e00ff */
[----:B------:R-:W-:Y:S01]  /*98f0*/  F2FP.BF16.F32.PACK_AB R12, R49, R12 ;  /* 0x0000000c310c723e */ /* 0x000fe200000010ff */
        /* <DEDUP_REMOVED lines=10> */
[----:B------:R-:W-:Y:S02]  /*99a0*/  SHF.R.U64 R78, R78, 0x3, RZ ;  /* 0x000000034e4e7819 */ /* 0x000fe400000012ff */
[----:B------:R-:W-:Y:S01]  /*99b0*/  MOV R42, R42 ;  /* 0x0000002a002a7202 */ /* 0x000fe20000000f00 */
[----:B------:R3:W-:Y:S01]  /*99c0*/  STSM.16.M88.4 [R39], R24 ;  /* 0x0000001827007844 */ /* 0x0007e20000000200 */
[----:B------:R-:W-:Y:S02]  /*99d0*/  MOV R0, R74 ;  /* 0x0000004a00007202 */ /* 0x000fe40000000f00 */
[----:B------:R-:W-:Y:S02]  /*99e0*/  F2FP.BF16.F32.PACK_AB R28, R65, R28 ;  /* 0x0000001c411c723e */ /* 0x000fe400000010ff */
[----:B------:R-:W-:-:S02]  /*99f0*/  F2FP.BF16.F32.PACK_AB R29, R165, R52 ;  /* 0x00000034a51d723e */ /* 0x000fc400000010ff */
[----:B------:R-:W-:Y:S02]  /*9a00*/  F2FP.BF16.F32.PACK_AB R30, R69, R68 ;  /* 0x00000044451e723e */ /* 0x000fe400000010ff */
[----:B------:R-:W-:Y:S02]  /*9a10*/  F2FP.BF16.F32.PACK_AB R31, R163, R48 ;  /* 0x00000030a31f723e */ /* 0x000fe400000010ff */
[----:B------:R-:W-:Y:S02]  /*9a20*/  F2FP.BF16.F32.PACK_AB R72, R73, R72 ;  /* 0x000000484948723e */ /* 0x000fe400000010ff */
[----:B------:R-:W-:Y:S01]  /*9a30*/  LOP3.LUT R70, R70, R71, RZ, 0x3c, !PT ;  /* 0x0000004746467212 */ /* 0x000fe200078e3cff */
[----:B------:R-:W-:Y:S01]  /*9a40*/  IMAD.X R71, RZ, RZ, R17, P5 ;  /* 0x000000ffff477224 */ /* 0x000fe200028e0611 */
[----:B------:R-:W-:Y:S01]  /*9a50*/  MOV R46, R46 ;  /* 0x0000002e002e7202 */ /* 0x000fe20000000f00 */
        /* <DEDUP_REMOVED lines=9> */
[----:B------:R-:W-:Y:S02]  /*9af0*/  IADD3.X R67, RZ, R17, RZ, P6, !PT ;  /* 0x00000011ff437210 */ /* 0x000fe400037fe4ff */
        /* <DEDUP_REMOVED lines=12> */
[----:B------:R-:W-:Y:S01]  /*9bc0*/  LOP3.LUT R78, R78, R79, RZ, 0x3c, !PT ;  /* 0x0000004f4e4e7212 */ /* 0x000fe200078e3cff */
[----:B------:R-:W-:Y:S01]  /*9bd0*/  IMAD.X R79, RZ, RZ, R17, P2 ;  /* 0x000000ffff4f7224 */ /* 0x000fe200010e0611 */
        /* <DEDUP_REMOVED lines=32> */
[----:B------:R-:W-:Y:S01]  /*9de0*/  MOV R35, UR5 ;  /* 0x0000000500237c02 */ /* 0x000fe20008000f00 */
[----:B------:R-:W-:Y:S01]  /*9df0*/  USHF.R.S32.HI UR5, URZ, 0x1f, UR44 ;  /* 0x0000001f3f057899 */ /* 0x000fe2000801142c */
[----:B------:R-:W-:Y:S01]  /*9e00*/  MOV R78, R78 ;  /* 0x0000004e004e7202 */ /* 0x000fe20000000f00 */
[----:B------:R3:W-:Y:S01]  /*9e10*/  STSM.16.M88.4 [R0], R136 ;  /* 0x0000008800007844 */ /* 0x0007e20000000200 */
[----:B------:R-:W-:Y:S02]  /*9e20*/  F2FP.BF16.F32.PACK_AB R146, R149, R148 ;  /* 0x000000949592723e */ /* 0x000fe400000010ff */
[----:B------:R-:W-:Y:S01]  /*9e30*/  F2FP.BF16.F32.PACK_AB R147, R151, R150 ;  /* 0x000000969793723e */ /* 0x000fe200000010ff */
[----:B-1----:R-:W-:Y:S01]  /*9e40*/  IMAD R4, R32, UR5, RZ ;  /* 0x0000000520047c24 */ /* 0x002fe2000f8e02ff */
[----:B------:R-:W-:-:S02]  /*9e50*/  MOV R34, UR8 ;  /* 0x0000000800227c02 */ /* 0x000fc40008000f00 */
[----:B------:R-:W-:Y:S01]  /*9e60*/  ISETP.GE.OR P0, PT, R95, UR10, P0 ;  /* 0x0000000a5f007c0c */ /* 0x000fe20008706670 */
[----:B------:R3:W-:Y:S01]  /*9e70*/  STSM.16.M88.4 [R78], R144 ;  /* 0x000000904e007844 */ /* 0x0007e20000000200 */
[----:B------:R-:W-:Y:S01]  /*9e80*/  IMAD R4, R33, UR44, R4 ;  /* 0x0000002c21047c24 */ /* 0x000fe2000f8e0204 */
[----:B------:R-:W-:Y:S01]  /*9e90*/  SHF.R.S32.HI R5, RZ, 0x1f, R95 ;  /* 0x0000001fff057819 */ /* 0x000fe2000001145f */
[----:B------:R-:W-:Y:S01]  /*9ea0*/  IMAD.WIDE.U32 R32, R32, UR44, R34 ;  /* 0x0000002c20207c25 */ /* 0x000fe2000f8e0022 */
[----:B------:R-:W-:Y:S01]  /*9eb0*/  @!PT LDS RZ, [RZ] ;  /* 0x00000000fffff984 */ /* 0x000fe20000000800 */
[----:B------:R-:W-:Y:S01]  /*9ec0*/  @!PT LDS RZ, [RZ] ;  /* 0x00000000fffff984 */ /* 0x000fe20000000800 */
[----:B------:R-:W-:Y:S01]  /*9ed0*/  @!PT LDS RZ, [RZ] ;  /* 0x00000000fffff984 */ /* 0x000fe20000000800 */
[----:B------:R1:W-:Y:S06]  /*9ee0*/  MEMBAR.ALL.CTA ;  /* 0x0000000000007992 */ /* 0x0003ec0000008000 */
[----:B-1----:R-:W1:Y:S02]  /*9ef0*/  FENCE.VIEW.ASYNC.S ;  /* 0x00000000000073c6 */ /* 0x002e640000000000 */
[----:B-1----:R-:W-:Y:S06]  /*9f00*/  BAR.ARV 0x1, 0x120 ;  /* 0x0044800000007b1d */ /* 0x002fec0000002000 */
[----:B------:R-:W-:-:S04]  /*9f10*/  IADD3 R95, P2, R95, R32, RZ ;  /* 0x000000205f5f7210 */ /* 0x000fc80007f5e0ff */
[----:B------:R-:W-:Y:S02]  /*9f20*/  IADD3.X R32, R5, R33, R4, P2, !PT ;  /* 0x0000002105207210 */ /* 0x000fe400017fe404 */
[----:B------:R-:W-:-:S04]  /*9f30*/  LEA R4, P2, R95, UR6, 0x2 ;  /* 0x000000065f047c11 */ /* 0x000fc8000f8410ff */
[----:B------:R-:W-:-:S05]  /*9f40*/  LEA.HI.X R5, R95, UR7, R32, 0x2, P2 ;  /* 0x000000075f057c11 */ /* 0x000fca00090f1420 */
[----:B------:R3:W-:Y:S04]  /*9f50*/  @!P1 STG.E desc[UR46][R4.64+0x20], R20 ;  /* 0x0000201404009986 */ /* 0x0007e8000c10192e */
[----:B------:R3:W-:Y:S01]  /*9f60*/  @!P0 STG.E desc[UR46][R4.64], R3 ;  /* 0x0000000304008986 */ /* 0x0007e2000c10192e */
[----:B--2---:R-:W-:-:S13]  /*9f70*/  ISETP.NE.AND P0, PT, R6, 0x7, PT ;  /* 0x000000070600780c */ /* 0x004fda0003f05270 */
[----:B---3--:R-:W-:Y:S05]  /*9f80*/  @P0 BRA `(.L_x_3299) ;  /* 0x0000000800fc0947 */ /* 0x008fea0003800000 */
        /* <DEDUP_REMOVED lines=30> */
.L_x_3301:
[----:B------:R-:W-:Y:S05]  /*a170*/  BSYNC B0 ;  /* 0x0000000000007941 */ /* 0x000fea0003800000 */
.L_x_3300:
[----:B------:R-:W-:Y:S05]  /*a180*/  BRA `(.L_x_3299) ;  /* 0x00000008007c7947 */ /* 0x000fea0003800000 */
.L_x_3298:
[----:B------:R-:W1:Y:S01]  /*a190*/  LDC.64 R10, c[0x0][0xae0] ;  /* 0x0002b800ff0a7b82 */ /* 0x000e620000000a00 */
        /* <DEDUP_REMOVED lines=23> */
[----:B----4-:R-:W-:-:S03]  /*a310*/  IMAD R0, R14, UR6, RZ ;  /* 0x000000060e007c24 */ /* 0x010fc6000f8e02ff */
[----:B------:R-:W-:Y:S01]  /*a320*/  IADD3 R5, R5, R3, RZ ;  /* 0x0000000305057210 */ /* 0x000fe20007ffe0ff */
[----:B------:R-:W-:Y:S02]  /*a330*/  IMAD R3, R15, UR44, R0 ;  /* 0x0000002c0f037c24 */ /* 0x000fe4000f8e0200 */
[----:B------:R-:W-:-:S04]  /*a340*/  IMAD.WIDE.U32 R4, R14, UR44, R4 ;  /* 0x0000002c0e047c25 */ /* 0x000fc8000f8e0004 */
[----:B------:R-:W-:Y:S01]  /*a350*/  IMAD.IADD R3, R5, 0x1, R3 ;  /* 0x0000000105037824 */ /* 0x000fe200078e0203 */
[----:B------:R-:W-:-:S04]  /*a360*/  LEA R6, P0, R4, UR8, 0x2 ;  /* 0x0000000804067c11 */ /* 0x000fc8000f8010ff */
[----:B------:R-:W-:Y:S02]  /*a370*/  LEA.HI.X R7, R4, UR9, R3, 0x2, P0 ;  /* 0x0000000904077c11 */ /* 0x000fe400080f1403 */
[----:B------:R-:W-:-:S05]  /*a380*/  MOV R3, 0xff800000 ;  /* 0xff80000000037802 */ /* 0x000fca0000000f00 */
[----:B------:R1:W-:Y:S02]  /*a390*/  STG.E desc[UR46][R6.64], R3 ;  /* 0x0000000306007986 */ /* 0x0003e4000c10192e */
.L_x_3303:
[----:B------:R-:W-:Y:S05]  /*a3a0*/  BSYNC B0 ;  /* 0x0000000000007941 */ /* 0x000fea0003800000 */
.L_x_3302:
[----:B------:R-:W-:Y:S01]  /*a3b0*/  ULDC UR5, c[0x0][0xa88] ;  /* 0x0002a20000057ab9 */ /* 0x000fe20000000800 */
[C---:B------:R-:W-:Y:S01]  /*a3c0*/  VIADD R0, R200.reuse, 0x20 ;  /* 0x00000020c8007836 */ /* 0x040fe20000000000 */
[----:B------:R-:W-:Y:S01]  /*a3d0*/  UIADD3 UR42, -UR42, UR5, URZ ;  /* 0x000000052a2a7290 */ /* 0x000fe2000fffe13f */
[----:B-1----:R-:W-:Y:S01]  /*a3e0*/  IMAD R3, R11, UR43, R10 ;  /* 0x0000002b0b037c24 */ /* 0x002fe2000f8e020a */
[----:B------:R-:W-:Y:S01]  /*a3f0*/  ULOP3.LUT UR40, URZ, UR40, URZ, 0x33, !UPT ;  /* 0x000000283f287292 */ /* 0x000fe2000f8e333f */
[----:B------:R-:W-:Y:S01]  /*a400*/  SHF.R.S32.HI R201, RZ, 0x1f, R200 ;  /* 0x0000001fffc97819 */ /* 0x000fe200000114c8 */
[----:B------:R-:W-:Y:S01]  /*a410*/  BSSY B0, `(.L_x_3304) ;  /* 0x0000024000007945 */ /* 0x000fe20003800000 */
[----:B------:R-:W-:Y:S01]  /*a420*/  IMAD.IADD R9, R9, 0x1, R3 ;  /* 0x0000000109097824 */ /* 0x000fe200078e0203 */
[C---:B------:R-:W-:Y:S01]  /*a430*/  ISETP.GE.AND P2, PT, R200.reuse, UR42, PT ;  /* 0x0000002ac8007c0c */ /* 0x040fe2000bf46270 */
[----:B------:R-:W-:Y:S01]  /*a440*/  VIADD R10, R200, 0x60 ;  /* 0x00000060c80a7836 */ /* 0x000fe20000000000 */
[----:B------:R-:W-:Y:S01]  /*a450*/  ISETP.GE.AND P0, PT, R0, UR42, PT ;  /* 0x0000002a00007c0c */ /* 0x000fe2000bf06270 */
[----:B---3--:R-:W-:Y:S01]  /*a460*/  IMAD R0, R12, UR6, RZ ;  /* 0x000000060c007c24 */ /* 0x008fe2000f8e02ff */
[----:B--2---:R-:W-:Y:S01]  /*a470*/  IADD3 R7, R20, UR40, RZ ;  /* 0x0000002814077c10 */ /* 0x004fe2000fffe0ff */
[----:B------:R-:W-:Y:S01]  /*a480*/  IMAD.WIDE.U32 R8, R12, UR44, R8 ;  /* 0x0000002c0c087c25 */ /* 0x000fe2000f8e0008 */
[----:B------:R-:W-:-:S03]  /*a490*/  IADD3 R4, R200, 0x40, RZ ;  /* 0x00000040c8047810 */ /* 0x000fc60007ffe0ff */
[----:B------:R-:W-:Y:S01]  /*a4a0*/  IMAD R3, R13, UR44, R0 ;  /* 0x0000002c0d037c24 */ /* 0x000fe2000f8e0200 */
[----:B------:R-:W-:Y:S01]  /*a4b0*/  ISETP.GE.AND P1, PT, R4, UR42, PT ;  /* 0x0000002a04007c0c */ /* 0x000fe2000bf26270 */
[----:B------:R-:W-:-:S03]  /*a4c0*/  IMAD.WIDE R6, R7, 0x80, R200 ;  /* 0x0000008007067825 */ /* 0x000fc600078e02c8 */
[----:B------:R-:W-:Y:S01]  /*a4d0*/  IADD3 R11, R9, R3, RZ ;  /* 0x00000003090b7210 */ /* 0x000fe20007ffe0ff */
[----:B------:R-:W-:Y:S08]  /*a4e0*/  @P2 BRA `(.L_x_3305) ;  /* 0x0000000000582947 */ /* 0x000ff00003800000 */
[C---:B------:R-:W-:Y:S01]  /*a4f0*/  VIADD R0, R18.reuse, 0x40 ;  /* 0x0000004012007836 */ /* 0x040fe20000000000 */
[----:B------:R-:W-:Y:S01]  /*a500*/  IADD3 R3, R18, 0x80, RZ ;  /* 0x0000008012037810 */ /* 0x000fe20007ffe0ff */
[----:B------:R-:W-:Y:S01]  /*a510*/  ULDC UR5, c[0x0][0xa8c] ;  /* 0x0002a30000057ab9 */ /* 0x000fe20000000800 */
[----:B------:R-:W-:Y:S01]  /*a520*/  ULDC.64 UR6, c[0x0][0xad8] ;  /* 0x0002b60000067ab9 */ /* 0x000fe20000000a00 */
[----:B------:R-:W-:Y:S01]  /*a530*/  MOV R4, R8 ;  /* 0x0000000800047202 */ /* 0x000fe20000000f00 */
[----:B------:R-:W-:Y:S01]  /*a540*/  IMAD.MOV.U32 R5, RZ, RZ, R11 ;  /* 0x000000ffff057224 */ /* 0x000fe200078e000b */
[----:B------:R-:W-:Y:S01]  /*a550*/  ISETP.GE.AND P3, PT, R0, UR5, PT ;  /* 0x0000000500007c0c */ /* 0x000fe2000bf66270 */
[C---:B------:R-:W-:Y:S01]  /*a560*/  VIADD R0, R18.reuse, 0xc0 ;  /* 0x000000c012007836 */ /* 0x040fe20000000000 */
[----:B------:R-:W-:Y:S01]  /*a570*/  ISETP.GE.AND P4, PT, R3, UR5, PT ;  /* 0x0000000503007c0c */ /* 0x000fe2000bf86270 */
[----:B------:R-:W-:Y:S01]  /*a580*/  IMAD R3, R7, UR6, RZ ;  /* 0x0000000607037c24 */ /* 0x000fe2000f8e02ff */
[----:B------:R-:W-:Y:S01]  /*a590*/  ISETP.GE.AND P2, PT, R18, UR5, PT ;  /* 0x0000000512007c0c */ /* 0x000fe2000bf46270 */
[----:B------:R-:W-:Y:S01]  /*a5a0*/  IMAD.WIDE.U32 R4, R6, UR6, R4 ;  /* 0x0000000606047c25 */ /* 0x000fe2000f8e0004 */
[----:B------:R-:W-:-:S03]  /*a5b0*/  ISETP.GE.AND P5, PT, R0, UR5, PT ;  /* 0x0000000500007c0c */ /* 0x000fc6000bfa6270 */
        /* <DEDUP_REMOVED lines=9> */
.L_x_3305:
[----:B------:R-:W-:Y:S05]  /*a650*/  BSYNC B0 ;  /* 0x0000000000007941 */ /* 0x000fea0003800000 */
.L_x_3304:
[----:B------:R-:W-:Y:S01]  /*a660*/  BSSY B0, `(.L_x_3306) ;  /* 0x000001b000007945 */ /* 0x000fe20003800000 */
[----:B------:R-:W-:-:S03]  /*a670*/  ISETP.GE.AND P2, PT, R10, UR42, PT ;  /* 0x0000002a0a007c0c */ /* 0x000fc6000bf46270 */
[----:B------:R-:W-:Y:S10]  /*a680*/  @P0 BRA `(.L_x_3307) ;  /* 0x0000000000600947 */ /* 0x000ff40003800000 */
[----:B------:R-:W-:Y:S01]  /*a690*/  IADD3 R3, P0, R6, 0x20, RZ ;  /* 0x0000002006037810 */ /* 0x000fe20007f1e0ff */
[C---:B------:R-:W-:Y:S01]  /*a6a0*/  VIADD R4, R18.reuse, 0x40 ;  /* 0x0000004012047836 */ /* 0x040fe20000000000 */
[----:B------:R-:W-:Y:S01]  /*a6b0*/  IADD3 R5, R18, 0x80, RZ ;  /* 0x0000008012057810 */ /* 0x000fe20007ffe0ff */
[----:B------:R-:W-:Y:S01]  /*a6c0*/  ULDC UR5, c[0x0][0xa8c] ;  /* 0x0002a30000057ab9 */ /* 0x000fe20000000800 */
[----:B------:R-:W-:Y:S01]  /*a6d0*/  ULDC.64 UR6, c[0x0][0xad8] ;  /* 0x0002b60000067ab9 */ /* 0x000fe20000000a00 */
[----:B------:R-:W-:Y:S01]  /*a6e0*/  IMAD.X R0, RZ, RZ, R7, P0 ;  /* 0x000000ffff007224 */ /* 0x000fe200000e0607 */
[----:B------:R-:W-:Y:S02]  /*a6f0*/  ISETP.GE.AND P5, PT, R5, UR5, PT ;  /* 0x0000000505007c0c */ /* 0x000fe4000bfa6270 */
[----:B------:R-:W-:Y:S01]  /*a700*/  ISETP.GE.AND P4, PT, R4, UR5, PT ;  /* 0x0000000504007c0c */ /* 0x000fe2000bf86270 */
[----:B------:R-:W-:Y:S01]  /*a710*/  IMAD.MOV.U32 R4, RZ, RZ, R8 ;  /* 0x000000ffff047224 */ /* 0x000fe200078e0008 */
[----:B------:R-:W-:Y:S01]  /*a720*/  MOV R5, R11 ;  /* 0x0000000b00057202 */ /* 0x000fe20000000f00 */
[----:B------:R-:W-:Y:S01]  /*a730*/  IMAD R0, R0, UR6, RZ ;  /* 0x0000000600007c24 */ /* 0x000fe2000f8e02ff */
[----:B------:R-:W-:-:S02]  /*a740*/  IADD3 R10, R18, 0xc0, RZ ;  /* 0x000000c0120a7810 */ /* 0x000fc40007ffe0ff */
[----:B------:R-:W-:Y:S01]  /*a750*/  ISETP.GE.AND P3, PT, R18, UR5, PT ;  /* 0x0000000512007c0c */ /* 0x000fe2000bf66270 */
[----:B------:R-:W-:Y:S01]  /*a760*/  IMAD.WIDE.U32 R4, R3, UR6, R4 ;  /* 0x0000000603047c25 */ /* 0x000fe2000f8e0004 */
[----:B------:R-:W-:-:S03]  /*a770*/  ISETP.GE.AND P6, PT, R10, UR5, PT ;  /* 0x000000050a007c0c */ /* 0x000fc6000bfc6270 */
        /* <DEDUP_REMOVED lines=9> */
.L_x_3307:
[----:B------:R-:W-:Y:S05]  /*a810*/  BSYNC B0 ;  /* 0x0000000000007941 */ /* 0x000fea0003800000 */
.L_x_3306:
[----:B------:R-:W-:Y:S04]  /*a820*/  BSSY B0, `(.L_x_3308) ;  /* 0x000001a000007945 */ /* 0x000fe80003800000 */
[----:B------:R-:W-:Y:S05]  /*a830*/  @P1 BRA `(.L_x_3309) ;  /* 0x0000000000601947 */ /* 0x000fea0003800000 */
[----:B------:R-:W-:Y:S01]  /*a840*/  IADD3 R3, P0, R6, 0x40, RZ ;  /* 0x0000004006037810 */ /* 0x000fe20007f1e0ff */
[C---:B------:R-:W-:Y:S01]  /*a850*/  VIADD R5, R18.reuse, 0x80 ;  /* 0x0000008012057836 */ /* 0x040fe20000000000 */
[----:B------:R-:W-:Y:S01]  /*a860*/  IADD3 R4, R18, 0x40, RZ ;  /* 0x0000004012047810 */ /* 0x000fe20007ffe0ff */
[----:B------:R-:W-:Y:S01]  /*a870*/  ULDC UR5, c[0x0][0xa8c] ;  /* 0x0002a30000057ab9 */ /* 0x000fe20000000800 */
[----:B------:R-:W-:Y:S01]  /*a880*/  IADD3.X R0, RZ, R7, RZ, P0, !PT ;  /* 0x00000007ff007210 */ /* 0x000fe200007fe4ff */
[----:B------:R-:W-:Y:S01]  /*a890*/  ULDC.64 UR6, c[0x0][0xad8] ;  /* 0x0002b60000067ab9 */ /* 0x000fe20000000a00 */
[----:B------:R-:W-:Y:S01]  /*a8a0*/  ISETP.GE.AND P3, PT, R4, UR5, PT ;  /* 0x0000000504007c0c */ /* 0x000fe2000bf66270 */
[----:B------:R-:W-:Y:S01]  /*a8b0*/  VIADD R10, R18, 0xc0 ;  /* 0x000000c0120a7836 */ /* 0x000fe20000000000 */
        /* <DEDUP_REMOVED lines=9> */
[----:B-12---:R-:W-:Y:S02]  /*a950*/  LEA R12, P0, R4, UR6, 0x1 ;  /* 0x00000006040c7c11 */ /* 0x006fe4000f8008ff */
[----:B------:R-:W-:-:S04]  /*a960*/  IADD3 R3, R5, R3, RZ ;  /* 0x0000000305037210 */ /* 0x000fc80007ffe0ff */
[----:B------:R-:W-:-:S05]  /*a970*/  LEA.HI.X R13, R4, UR7, R3, 0x1, P0 ;  /* 0x00000007040d7c11 */ /* 0x000fca00080f0c03 */
[----:B------:R3:W-:Y:S04]  /*a980*/  @!P1 STG.E.128 desc[UR46][R12.64], RZ ;  /* 0x000000ff0c009986 */ /* 0x0007e8000c101d2e */
[----:B------:R3:W-:Y:S04]  /*a990*/  @!P3 STG.E.128 desc[UR46][R12.64+0x80], RZ ;  /* 0x000080ff0c00b986 */ /* 0x0007e8000c101d2e */
[----:B------:R3:W-:Y:S04]  /*a9a0*/  @!P4 STG.E.128 desc[UR46][R12.64+0x100], RZ ;  /* 0x000100ff0c00c986 */ /* 0x0007e8000c101d2e */
[----:B------:R3:W-:Y:S02]  /*a9b0*/  @!P5 STG.E.128 desc[UR46][R12.64+0x180], RZ ;  /* 0x000180ff0c00d986 */ /* 0x0007e4000c101d2e */
.L_x_3309:
[----:B------:R-:W-:Y:S05]  /*a9c0*/  BSYNC B0 ;  /* 0x0000000000007941 */ /* 0x000fea0003800000 */
.L_x_3308:
[----:B------:R-:W-:Y:S04]  /*a9d0*/  BSSY B0, `(.L_x_3299) ;  /* 0x000001a000007945 */ /* 0x000fe80003800000 */
[----:B------:R-:W-:Y:S05]  /*a9e0*/  @P2 BRA `(.L_x_3310) ;  /* 0x0000000000602947 */ /* 0x000fea0003800000 */
[----:B------:R-:W-:Y:S01]  /*a9f0*/  IADD3 R3, P0, R6, 0x60, RZ ;  /* 0x0000006006037810 */ /* 0x000fe20007f1e0ff */
[----:B------:R-:W-:Y:S01]  /*aa00*/  VIADD R0, R18, 0x40 ;  /* 0x0000004012007836 */ /* 0x000fe20000000000 */
[----:B------:R-:W-:Y:S01]  /*aa10*/  MOV R5, R11 ;  /* 0x0000000b00057202 */ /* 0x000fe20000000f00 */
[----:B------:R-:W-:Y:S01]  /*aa20*/  ULDC UR5, c[0x0][0xa8c] ;  /* 0x0002a30000057ab9 */ /* 0x000fe20000000800 */
[----:B------:R-:W-:Y:S01]  /*aa30*/  IADD3.X R6, RZ, R7, RZ, P0, !PT ;  /* 0x00000007ff067210 */ /* 0x000fe200007fe4ff */
[----:B------:R-:W-:Y:S01]  /*aa40*/  ULDC.64 UR6, c[0x0][0xad8] ;  /* 0x0002b60000067ab9 */ /* 0x000fe20000000a00 */
[----:B------:R-:W-:Y:S01]  /*aa50*/  IMAD.MOV.U32 R4, RZ, RZ, R8 ;  /* 0x000000ffff047224 */ /* 0x000fe200078e0008 */
[----:B------:R-:W-:Y:S01]  /*aa60*/  ISETP.GE.AND P2, PT, R0, UR5, PT ;  /* 0x0000000500007c0c */ /* 0x000fe2000bf46270 */
[C---:B------:R-:W-:Y:S01]  /*aa70*/  VIADD R7, R18.reuse, 0x80 ;  /* 0x0000008012077836 */ /* 0x040fe20000000000 */
[----:B------:R-:W-:Y:S01]  /*aa80*/  IADD3 R0, R18, 0xc0, RZ ;  /* 0x000000c012007810 */ /* 0x000fe20007ffe0ff */
[----:B------:R-:W-:Y:S01]  /*aa90*/  IMAD R6, R6, UR6, RZ ;  /* 0x0000000606067c24 */ /* 0x000fe2000f8e02ff */
[----:B------:R-:W-:Y:S01]  /*aaa0*/  ISETP.GE.AND P1, PT, R18, UR5, PT ;  /* 0x0000000512007c0c */ /* 0x000fe2000bf26270 */
[----:B------:R-:W-:Y:S01]  /*aab0*/  IMAD.WIDE.U32 R4, R3, UR6, R4 ;  /* 0x0000000603047c25 */ /* 0x000fe2000f8e0004 */
[----:B------:R-:W-:-:S02]  /*aac0*/  ISETP.GE.AND P3, PT, R7, UR5, PT ;  /* 0x0000000507007c0c */ /* 0x000fc4000bf66270 */
        /* <DEDUP_REMOVED lines=10> */
.L_x_3310:
[----:B------:R-:W-:Y:S05]  /*ab70*/  BSYNC B0 ;  /* 0x0000000000007941 */ /* 0x000fea0003800000 */
.L_x_3299:
[----:B------:R-:W5:Y:S02]  /*ab80*/  LDC R0, c[0x0][0xda8] ;  /* 0x00036a00ff007b82 */ /* 0x000f640000000800 */
[----:B-----5:R-:W-:-:S13]  /*ab90*/  ISETP.LE.AND P0, PT, R0, UR4, PT ;  /* 0x0000000400007c0c */ /* 0x020fda000bf03270 */
[----:B------:R-:W-:Y:S05]  /*aba0*/  @!P0 BRA `(.L_x_3311) ;  /* 0xffffff6000808947 */ /* 0x000fea000383ffff */
[----:B------:R-:W-:Y:S05]  /*abb0*/  EXIT ;  /* 0x000000000000794d */ /* 0x000fea0003800000 */
.L_x_3263:
        /* <DEDUP_REMOVED lines=8> */
[----:B------:R-:W-:Y:S01]  /*ac40*/  MOV R17, 0x1 ;  /* 0x0000000100117802 */ /* 0x000fe20000000f00 */
[----:B------:R-:W-:-:S05]  /*ac50*/  IMAD.MOV.U32 R16, RZ, RZ, RZ ;  /* 0x000000ffff107224 */ /* 0x000fca00078e00ff */
[----:B------:R-:W1:Y:S02]  /*ac60*/  LDC R0, c[0x0][0xda8] ;  /* 0x00036a00ff007b82 */ /* 0x000e640000000800 */
[----:B-1----:R-:W-:-:S13]  /*ac70*/  ISETP.LE.AND P0, PT, R0, UR4, PT ;  /* 0x0000000400007c0c */ /* 0x002fda000bf03270 */
[----:B------:R-:W-:Y:S05]  /*ac80*/  @P0 BRA `(.L_x_3312) ;  /* 0x00000028000c0947 */ /* 0x000fea0003800000 */
[----:B------:R-:W1:Y:S01]  /*ac90*/  S2R R2, SR_TID.X ;  /* 0x0000000000027919 */ /* 0x000e620000002100 */
[----:B------:R-:W-:Y:S01]  /*aca0*/  MOV R18, UR4 ;  /* 0x0000000400127c02 */ /* 0x000fe20008000f00 */
[----:B------:R-:W-:Y:S01]  /*acb0*/  IMAD.MOV.U32 R16, RZ, RZ, RZ ;  /* 0x000000ffff107224 */ /* 0x000fe200078e00ff */
[----:B------:R-:W-:Y:S01]  /*acc0*/  MOV R17, 0x1 ;  /* 0x0000000100117802 */ /* 0x000fe20000000f00 */
[----:B------:R-:W-:Y:S01]  /*acd0*/  ULDC UR39, c[0x0][0xc] ;  /* 0x0000030000277ab9 */ /* 0x000fe20000000800 */
[----:B------:R-:W-:Y:S01]  /*ace0*/  ULDC.64 UR48, c[0x0][0x198] ;  /* 0x0000660000307ab9 */ /* 0x000fe20000000a00 */
[----:B------:R-:W-:Y:S01]  /*acf0*/  UMOV UR44, URZ ;  /* 0x0000003f002c7c82 */ /* 0x000fe20008000000 */
[----:B-1----:R-:W-:-:S07]  /*ad00*/  LOP3.LUT R19, R2, 0x1f, RZ, 0xc0, !PT ;  /* 0x0000001f02137812 */ /* 0x002fce00078ec0ff */
.L_x_3360:
        /* <DEDUP_REMOVED lines=21> */
.L_x_3313:
[----:B------:R-:W-:Y:S01]  /*ae60*/  ULDC UR11, c[0x0][0xdc4] ;  /* 0x00037100000b7ab9 */ /* 0x000fe20000000800 */
[----:B------:R-:W-:Y:S01]  /*ae70*/  UMOV UR8, UR9 ;  /* 0x0000000900087c82 */ /* 0x000fe20008000000 */
[----:B------:R-:W-:-:S11]  /*ae80*/  UISETP.NE.AND UP0, UPT, UR11, 0x1, UPT ;  /* 0x000000010b00788c */ /* 0x000fd6000bf05270 */
[----:B------:R-:W-:Y:S02]  /*ae90*/  @UP0 ULDC.64 UR12, c[0x0][0xdc8] ;  /* 0x00037200000c0ab9 */ /* 0x000fe40000000a00 */
[----:B------:R-:W-:-:S04]  /*aea0*/  UIMAD.WIDE.U32 UR6, UR9, UR12, URZ ;  /* 0x0000000c090672a5 */ /* 0x000fc8000f8e003f */
[----:B------:R-:W-:-:S04]  /*aeb0*/  @UP0 USHF.R.U32.HI UR8, URZ, UR13, UR7 ;  /* 0x0000000d3f080299 */ /* 0x000fc80008011607 */
[----:B------:R-:W-:-:S12]  /*aec0*/  UIMAD UR6, UR8, UR11, URZ ;  /* 0x0000000b080672a4 */ /* 0x000fd8000f8e023f */
.L_x_3314:
[----:B------:R-:W-:Y:S01]  /*aed0*/  ULDC.64 UR12, c[0x0][0x3f8] ;  /* 0x0000fe00000c7ab9 */ /* 0x000fe20000000a00 */
[----:B------:R-:W-:Y:S01]  /*aee0*/  ULOP3.LUT UR8, URZ, UR8, URZ, 0x33, !UPT ;  /* 0x000000083f087292 */ /* 0x000fe2000f8e333f */
[----:B------:R-:W-:Y:S01]  /*aef0*/  BSSY B6, `(.L_x_3315) ;  /* 0x000024d000067945 */ /* 0x000fe20003800000 */
[----:B------:R-:W-:Y:S02]  /*af00*/  UISETP.NE.U32.AND UP0, UPT, UR12, URZ, UPT ;  /* 0x0000003f0c00728c */ /* 0x000fe4000bf05070 */
[----:B------:R-:W-:Y:S02]  /*af10*/  UIADD3 UR11, UR9, -UR6, URZ ;  /* 0x80000006090b7290 */ /* 0x000fe4000fffe03f */
[----:B------:R-:W-:Y:S01]  /*af20*/  UISETP.NE.AND.EX UP0, UPT, UR13, URZ, UPT, UP0 ;  /* 0x0000003f0d00728c */ /* 0x000fe2000bf05300 */
[----:B------:R-:W-:Y:S01]  /*af30*/  ULDC UR6, c[0x0][0xdac] ;  /* 0x00036b0000067ab9 */ /* 0x000fe20000000800 */
[----:B------:R-:W-:Y:S01]  /*af40*/  ULDC UR7, c[0x0][0x404] ;  /* 0x0001010000077ab9 */ /* 0x000fe20000000800 */
[----:B------:R-:W-:Y:S01]  /*af50*/  UIADD3 UR8, UR8, UR6, URZ ;  /* 0x0000000608087290 */ /* 0x000fe2000fffe03f */
[----:B------:R-:W-:-:S02]  /*af60*/  ULDC UR9, c[0x0][0x2e0] ;  /* 0x0000b80000097ab9 */ /* 0x000fc40000000800 */
[----:B------:R-:W-:Y:S01]  /*af70*/  ULDC UR6, c[0x0][0x288] ;  /* 0x0000a20000067ab9 */ /* 0x000fe20000000800 */
[----:B------:R-:W-:Y:S02]  /*af80*/  USHF.L.U32 UR41, UR8, 0x7, URZ ;  /* 0x0000000708297899 */ /* 0x000fe4000800063f */
[----:B------:R-:W-:Y:S02]  /*af90*/  USEL UR8, UR7, 0x1, UP0 ;  /* 0x0000000107087887 */ /* 0x000fe40008000000 */
[----:B------:R-:W-:Y:S02]  /*afa0*/  UIADD3 UR7, UR41, 0xdf, -UR6 ;  /* 0x000000df29077890 */ /* 0x000fe4000fffe806 */
[----:B------:R-:W-:Y:S02]  /*afb0*/  UIMAD UR6, UR8, UR9, 0x5f ;  /* 0x0000005f080674a4 */ /* 0x000fe4000f8e0209 */
[----:B------:R-:W-:Y:S02]  /*afc0*/  UIMAD UR8, UR8, UR9, UR7 ;  /* 0x00000009080872a4 */ /* 0x000fe4000f8e0207 */
[----:B------:R-:W-:Y:S01]  /*afd0*/  UIMAD.WIDE UR6, UR6, 0x2aaaaaab, URZ ;  /* 0x2aaaaaab060678a5 */ /* 0x000fe2000f8e023f */
[----:B------:R-:W-:Y:S01]  /*afe0*/  ULDC UR12, c[0x0][0xdc4] ;  /* 0x00037100000c7ab9 */ /* 0x000fe20000000800 */
[----:B------:R-:W-:-:S02]  /*aff0*/  UIMAD.WIDE UR8, UR8, 0x2aaaaaab, URZ ;  /* 0x2aaaaaab080878a5 */ /* 0x000fc4000f8e023f */
[----:B------:R-:W-:Y:S02]  /*b000*/  UIMAD UR12, UR10, UR12, UR11 ;  /* 0x0000000c0a0c72a4 */ /* 0x000fe4000f8e020b */
[----:B------:R-:W-:Y:S01]  /*b010*/  USHF.R.U32.HI UR8, URZ, 0x1f, UR9 ;  /* 0x0000001f3f087899 */ /* 0x000fe20008011609 */
[----:B------:R-:W-:Y:S01]  /*b020*/  UMOV UR10, UR7 ;  /* 0x00000007000a7c82 */ /* 0x000fe20008000000 */
[----:B------:R-:W-:Y:S01]  /*b030*/  ULDC UR13, c[0x0][0xdb8] ;  /* 0x00036e00000d7ab9 */ /* 0x000fe20000000800 */
[----:B------:R-:W-:Y:S02]  /*b040*/  USHF.R.U32.HI UR11, URZ, 0x1f, UR10 ;  /* 0x0000001f3f0b7899 */ /* 0x000fe4000801160a */
[----:B------:R-:W-:Y:S02]  /*b050*/  ULEA.HI.SX32 UR8, UR9, UR8, 0x1c ;  /* 0x0000000809087291 */ /* 0x000fe4000f8fe23f */
[----:B------:R-:W-:Y:S02]  /*b060*/  ULEA.HI.SX32 UR11, UR10, UR11, 0x1c ;  /* 0x0000000b0a0b7291 */ /* 0x000fe4000f8fe23f */
[----:B------:R-:W-:-:S02]  /*b070*/  UISETP.NE.AND UP1, UPT, UR13, 0x1, UPT ;  /* 0x000000010d00788c */ /* 0x000fc4000bf25270 */
[----:B------:R-:W-:Y:S01]  /*b080*/  UISETP.LT.AND UP0, UPT, UR11, UR8, UPT ;  /* 0x000000080b00728c */ /* 0x000fe2000bf01270 */
[----:B------:R-:W-:-:S03]  /*b090*/  UMOV UR43, UR12 ;  /* 0x0000000c002b7c82 */ /* 0x000fc60008000000 */
[----:B------:R-:W-:-:S05]  /*b0a0*/  USEL UR38, UR11, UR8, UP0 ;  /* 0x000000080b267287 */ /* 0x000fca0008000000 */
[----:B------:R-:W-:Y:S01]  /*b0b0*/  @UP1 ULDC UR14, c[0x0][0xdbc] ;  /* 0x00036f00000e1ab9 */ /* 0x000fe20000000800 */
[----:B------:R-:W-:Y:S01]  /*b0c0*/  ISETP.LT.AND P0, PT, RZ, UR38, PT ;  /* 0x00000026ff007c0c */ /* 0x000fe2000bf01270 */
[----:B------:R-:W-:Y:S01]  /*b0d0*/  UIMAD.WIDE.U32 UR6, UR12, UR14, URZ ;  /* 0x0000000e0c0672a5 */ /* 0x000fe2000f8e003f */
[----:B------:R-:W-:-:S03]  /*b0e0*/  @UP1 ULDC UR9, c[0x0][0xdc0] ;  /* 0x0003700000091ab9 */ /* 0x000fc60000000800 */
[----:B------:R-:W-:-:S04]  /*b0f0*/  @UP1 USHF.R.U32.HI UR43, URZ, UR9, UR7 ;  /* 0x000000093f2b1299 */ /* 0x000fc80008011607 */
[----:B------:R-:W-:-:S04]  /*b100*/  UIADD3 UR42, -UR43, URZ, URZ ;  /* 0x0000003f2b2a7290 */ /* 0x000fc8000fffe13f */
[----:B------:R-:W-:Y:S01]  /*b110*/  UIMAD UR42, UR13, UR42, UR12 ;  /* 0x0000002a0d2a72a4 */ /* 0x000fe2000f8e020c */
[----:B------:R-:W-:Y:S11]  /*b120*/  @P0 BRA `(.L_x_3316) ;  /* 0x0000000000400947 */ /* 0x000ff60003800000 */
        /* <DEDUP_REMOVED lines=16> */
.L_x_3316:
        /* <DEDUP_REMOVED lines=11> */
[----:B------:R-:W-:Y:S01]  /*b2e0*/  MOV R4, UR6 ;  /* 0x0000000600047c02 */ /* 0x000fe20008000f00 */
[----:B------:R-:W-:Y:S01]  /*b2f0*/  IMAD.U32 R5, RZ, RZ, UR7 ;  /* 0x00000007ff057e24 */ /* 0x000fe2000f8e00ff */
[----:B------:R-:W1:Y:S01]  /*b300*/  LDC.64 R2, c[0x4][R2] ;  /* 0x0100000002027b82 */ /* 0x000e620000000a00 */
[----:B------:R-:W-:Y:S01]  /*b310*/  MOV R6, UR8 ;  /* 0x0000000800067c02 */ /* 0x000fe20008000f00 */
[----:B------:R-:W-:Y:S01]  /*b320*/  IMAD.U32 R7, RZ, RZ, UR9 ;  /* 0x00000009ff077e24 */ /* 0x000fe2000f8e00ff */
[----:B------:R-:W-:Y:S01]  /*b330*/  MOV R10, UR4 ;  /* 0x00000004000a7c02 */ /* 0x000fe20008000f00 */
[----:B------:R-:W-:Y:S01]  /*b340*/  IMAD.U32 R11, RZ, RZ, UR5 ;  /* 0x00000005ff0b7e24 */ /* 0x000fe2000f8e00ff */
[----:B------:R-:W-:Y:S01]  /*b350*/  MOV R8, 0x70 ;  /* 0x0000007000087802 */ /* 0x000fe20000000f00 */
[----:B------:R-:W-:Y:S01]  /*b360*/  IMAD.MOV.U32 R12, RZ, RZ, 0x1 ;  /* 0x00000001ff0c7424 */ /* 0x000fe200078e00ff */
[----:B------:R-:W-:-:S07]  /*b370*/  MOV R13, RZ ;  /* 0x000000ff000d7202 */ /* 0x000fce0000000f00 */
[----:B------:R-:W-:-:S07]  /*b380*/  LEPC R20, `(.L_x_3318) ;  /* 0x000000001014794e */ /* 0x000fce0000000000 */
[----:B-1----:R-:W-:Y:S05]  /*b390*/  CALL.ABS.NOINC R2 ;  /* 0x0000000002007343 */ /* 0x002fea0003c00000 */
.L_x_3318:
        /* <DEDUP_REMOVED lines=14> */
[----:B------:R-:W-:Y:S01]  /*b480*/  MOV R11, UR5 ;  /* 0x00000005000b7c02 */ /* 0x000fe20008000f00 */
[----:B------:R-:W-:Y:S01]  /*b490*/  IMAD.MOV.U32 R8, RZ, RZ, 0x70 ;  /* 0x00000070ff087424 */ /* 0x000fe200078e00ff */
[----:B------:R-:W-:Y:S01]  /*b4a0*/  MOV R12, 0x1 ;  /* 0x00000001000c7802 */ /* 0x000fe20000000f00 */
[----:B-1----:R-:W-:-:S07]  /*b4b0*/  IMAD.MOV.U32 R13, RZ, RZ, RZ ;  /* 0x000000ffff0d7224 */ /* 0x002fce00078e00ff */
[----:B------:R-:W-:-:S07]  /*b4c0*/  LEPC R20, `(.L_x_3320) ;  /* 0x000000001014794e */ /* 0x000fce0000000000 */
[----:B--2---:R-:W-:Y:S05]  /*b4d0*/  CALL.ABS.NOINC R2 ;  /* 0x0000000002007343 */ /* 0x004fea0003c00000 */
.L_x_3320:
        /* <DEDUP_REMOVED lines=16> */
.L_x_3319:
[----:B------:R-:W-:Y:S01]  /*b5e0*/  ULDC.64 UR4, c[0x0][0x9f8] ;  /* 0x00027e0000047ab9 */ /* 0x000fe20000000a00 */
[----:B------:R-:W-:Y:S01]  /*b5f0*/  IMAD.U32 R5, RZ, RZ, UR43 ;  /* 0x0000002bff057e24 */ /* 0x000fe2000f8e00ff */
[----:B------:R-:W-:Y:S01]  /*b600*/  ISETP.NE.U32.AND P0, PT, RZ, UR4, PT ;  /* 0x00000004ff007c0c */ /* 0x000fe2000bf05070 */
[----:B------:R-:W1:Y:S01]  /*b610*/  LDC R0, c[0x0][0x428] ;  /* 0x00010a00ff007b82 */ /* 0x000e620000000800 */
[----:B------:R-:W-:Y:S02]  /*b620*/  MOV R6, UR43 ;  /* 0x0000002b00067c02 */ /* 0x000fe40008000f00 */
        /* <DEDUP_REMOVED lines=8> */
[----:B------:R-:W-:Y:S01]  /*b6b0*/  MOV R10, UR38 ;  /* 0x00000026000a7c02 */ /* 0x000fe20008000f00 */
[----:B------:R-:W-:Y:S01]  /*b6c0*/  UMOV UR6, 0xffffffff ;  /* 0xffffffff00067882 */ /* 0x000fe20000000000 */
        /* <DEDUP_REMOVED lines=14> */
.L_x_3372:
[----:B------:R-:W-:Y:S01]  /*b7b0*/  UMOV UR4, 0xffffffff ;  /* 0xffffffff00047882 */ /* 0x000fe20000000000 */
[----:B------:R-:W-:Y:S02]  /*b7c0*/  SHF.R.S32.HI R7, RZ, 0x1f, R6 ;  /* 0x0000001fff077819 */ /* 0x000fe40000011406 */
[----:B------:R-:W-:Y:S05]  /*b7d0*/  BRA.DIV UR4, `(.L_x_3322) ;  /* 0x0000002204d07947 */ /* 0x000fea000b800000 */
[----:B------:R-:W-:-:S13]  /*b7e0*/  ELECT P6, URZ, PT ;  /* 0x00000000003f782f */ /* 0x000fda00038c0000 */
.L_x_3375:
[----:B------:R-:W-:Y:S05]  /*b7f0*/  @!P6 BRA `(.L_x_3323) ;  /* 0x0000000000c4e947 */ /* 0x000fea0003800000 */
[----:B------:R-:W-:Y:S01]  /*b800*/  MOV R4, R6 ;  /* 0x0000000600047202 */ /* 0x000fe20000000f00 */
        /* <DEDUP_REMOVED lines=10> */
[----:B------:R-:W-:Y:S02]  /*b8b0*/  SHF.R.S32.HI R5, RZ, 0x1f, R11 ;  /* 0x0000001fff057819 */ /* 0x000fe4000001140b */
[----:B------:R-:W-:-:S05]  /*b8c0*/  MOV R4, R11 ;  /* 0x0000000b00047202 */ /* 0x000fca0000000f00 */
[----:B------:R-:W-:-:S04]  /*b8d0*/  IMAD.WIDE.U32 R4, R6, UR4, R4 ;  /* 0x0000000406047c25 */ /* 0x000fc8000f8e0004 */
[----:B------:R-:W-:Y:S01]  /*b8e0*/  IMAD.IADD R5, R5, 0x1, R9 ;  /* 0x0000000105057824 */ /* 0x000fe200078e0209 */
[----:B------:R-:W-:-:S04]  /*b8f0*/  LEA R8, P2, R4, R2, 0x2 ;  /* 0x0000000204087211 */ /* 0x000fc800078410ff */
[----:B------:R-:W-:-:S05]  /*b900*/  LEA.HI.X R9, R4, R3, R5, 0x2, P2 ;  /* 0x0000000304097211 */ /* 0x000fca00010f1405 */
[----:B------:R1:W5:Y:S01]  /*b910*/  LDG.E R4, desc[UR46][R8.64] ;  /* 0x0000002e08047981 */ /* 0x000362000c1e1900 */
[----:B------:R-:W-:-:S05]  /*b920*/  IADD3 R5, -R11, RZ, RZ ;  /* 0x000000ff0b057210 */ /* 0x000fca0007ffe1ff */
[----:B------:R-:W-:-:S07]  /*b930*/  IMAD R10, R12, R5, R10 ;  /* 0x000000050c0a7224 */ /* 0x000fce00078e020a */
.L_x_3324:
[----:B------:R-:W2:Y:S01]  /*b940*/  S2R R5, SR_TID.X ;  /* 0x0000000000057919 */ /* 0x000ea20000002100 */
[----:B-1----:R-:W-:Y:S02]  /*b950*/  LEA R8, R16, UR37, 0x3 ;  /* 0x0000002510087c11 */ /* 0x002fe4000f8e18ff */
[----:B--2---:R-:W-:Y:S02]  /*b960*/  LOP3.LUT R9, R5, 0x7f, RZ, 0xc0, !PT ;  /* 0x0000007f05097812 */ /* 0x004fe400078ec0ff */
[----:B------:R-:W-:Y:S02]  /*b970*/  SHF.L.U32 R5, R17, 0x1f, RZ ;  /* 0x0000001f11057819 */ /* 0x000fe400000006ff */
[----:B------:R-:W-:Y:S02]  /*b980*/  ISETP.NE.AND P3, PT, R9, RZ, PT ;  /* 0x000000ff0900720c */ /* 0x000fe40003f65270 */
[----:B------:R-:W1:Y:S02]  /*b990*/  SYNCS.PHASECHK.TRANS64.TRYWAIT P2, [R8+URZ+0x22840], R5 ;  /* 0x02284005080075a7 */ /* 0x000e64000804017f */
[----:B-1----:R-:W-:Y:S09]  /*b9a0*/  @!P2 BRA `(.L_x_3325) ;  /* 0x00000020007ca947 */ /* 0x002ff20003800000 */
.L_x_3376:
[----:B------:R-:W-:Y:S05]  /*b9b0*/  @P3 BRA `(.L_x_3326) ;  /* 0x0000000000143947 */ /* 0x000fea0003800000 */
[----:B------:R-:W-:Y:S01]  /*b9c0*/  ISETP.NE.AND P2, PT, R19, RZ, PT ;  /* 0x000000ff1300720c */ /* 0x000fe20003f45270 */
[----:B-1----:R-:W-:-:S04]  /*b9d0*/  IMAD.MOV.U32 R5, RZ, RZ, 0x3000 ;  /* 0x00003000ff057424 */ /* 0x002fc800078e00ff */
[----:B------:R2:W-:Y:S08]  /*b9e0*/  SYNCS.ARRIVE.TRANS64 RZ, [R8+URZ+0x22830], R5 ;  /* 0x0228300508ff79a7 */ /* 0x0005f0000800003f */
[----:B------:R-:W-:Y:S05]  /*b9f0*/  @!P2 BRA `(.L_x_3326) ;  /* 0x000000000004a947 */ /* 0x000fea0003800000 */
[----:B------:R-:W-:Y:S01]  /*ba00*/  BPT.TRAP 0x1 ;  /* 0x000000040000795c */ /* 0x000fe20000300000 */
.L_x_3326:
        /* <DEDUP_REMOVED lines=16> */
.L_x_3323:
        /* <DEDUP_REMOVED lines=9> */
[----:B-12---:R-:W-:Y:S01]  /*bba0*/  @P2 MOV R5, 0x4000 ;  /* 0x0000400000052802 */ /* 0x006fe20000000f00 */
        /* <DEDUP_REMOVED lines=14> */
.L_x_3377:
        /* <DEDUP_REMOVED lines=10> */
.L_x_3378:
[----:B------:R-:W-:Y:S05]  /*bd30*/  @P3 BRA `(.L_x_3331) ;  /* 0x0000000000143947 */ /* 0x000fea0003800000 */
[----:B------:R-:W-:Y:S02]  /*bd40*/  ISETP.NE.AND P2, PT, R19, RZ, PT ;  /* 0x000000ff1300720c */ /* 0x000fe40003f45270 */
[----:B-1----:R-:W-:-:S04]  /*bd50*/  MOV R5, 0xc000 ;  /* 0x0000c00000057802 */ /* 0x002fc80000000f00 */
[----:B------:R2:W-:Y:S07]  /*bd60*/  SYNCS.ARRIVE.TRANS64 RZ, [R8+URZ+0x22850], R5 ;  /* 0x0228500508ff79a7 */ /* 0x0005ee000800003f */
[----:B------:R-:W-:Y:S05]  /*bd70*/  @!P2 BRA `(.L_x_3331) ;  /* 0x000000000004a947 */ /* 0x000fea0003800000 */
[----:B------:R-:W-:Y:S01]  /*bd80*/  BPT.TRAP 0x1 ;  /* 0x000000040000795c */ /* 0x000fe20000300000 */
.L_x_3331:
        /* <DEDUP_REMOVED lines=31> */
.L_x_3329:
[----:B------:R-:W-:Y:S05]  /*bf80*/  BSYNC B0 ;  /* 0x0000000000007941 */ /* 0x000fea0003800000 */
.L_x_3328:
[----:B------:R-:W-:-:S06]  /*bf90*/  UISETP.GE.AND UP0, UPT, UR38, 0x2, UPT ;  /* 0x000000022600788c */ /* 0x000fcc000bf06270 */
[----:B------:R-:W-:-:S13]  /*bfa0*/  PLOP3.LUT P2, PT, PT, PT, UP0, 0x80, 0x0 ;  /* 0x000000000000781c */ /* 0x000fda0003f4f008 */
[----:B------:R-:W-:Y:S05]  /*bfb0*/  @!P2 BRA `(.L_x_3332) ;  /* 0x0000001000aca947 */ /* 0x000fea0003800000 */
[----:B------:R-:W-:Y:S02]  /*bfc0*/  ULOP3.LUT UR6, UR38, 0x1, URZ, 0xc0, !UPT ;  /* 0x0000000126067892 */ /* 0x000fe4000f8ec03f */
[----:B------:R-:W-:Y:S02]  /*bfd0*/  IMAD.U32 R9, RZ, RZ, UR38 ;  /* 0x00000026ff097e24 */ /* 0x000fe4000f8e00ff */
[----:B------:R-:W-:-:S03]  /*bfe0*/  UISETP.NE.U32.AND UP0, UPT, UR6, 0x1, UPT ;  /* 0x000000010600788c */ /* 0x000fc6000bf05070 */
[----:B------:R-:W-:-:S03]  /*bff0*/  IADD3 R9, R9, -0x2, RZ ;  /* 0xfffffffe09097810 */ /* 0x000fc60007ffe0ff */
[----:B------:R-:W-:Y:S02]  /*c000*/  PLOP3.LUT P2, PT, PT, PT, UP0, 0x80, 0x0 ;  /* 0x000000000000781c */ /* 0x000fe40003f4f008 */
[----:B-12---:R-:W-:-:S11]  /*c010*/  IMAD.MOV.U32 R8, RZ, RZ, R9 ;  /* 0x000000ffff087224 */ /* 0x006fd600078e0009 */
[----:B------:R-:W-:Y:S05]  /*c020*/  @!P2 BRA `(.L_x_3333) ;  /* 0x000000040080a947 */ /* 0x000fea0003800000 */
[----:B------:R-:W-:Y:S01]  /*c030*/  IADD3 R16, R16, 0x1, RZ ;  /* 0x0000000110107810 */ /* 0x000fe20007ffe0ff */
[----:B------:R-:W-:Y:S03]  /*c040*/  BSSY B0, `(.L_x_3334) ;  /* 0x000005c000007945 */ /* 0x000fe60003800000 */
[----:B------:R-:W-:-:S04]  /*c050*/  ISETP.NE.AND P2, PT, R16, 0x2, PT ;  /* 0x000000021000780c */ /* 0x000fc80003f45270 */
[----:B------:R-:W-:Y:S02]  /*c060*/  SEL R8, RZ, 0x1, P2 ;  /* 0x00000001ff087807 */ /* 0x000fe40001000000 */
[----:B------:R-:W-:Y:S02]  /*c070*/  SEL R16, R16, RZ, P2 ;  /* 0x000000ff10107207 */ /* 0x000fe40001000000 */
[----:B------:R-:W-:Y:S01]  /*c080*/  LOP3.LUT R17, R17, R8, RZ, 0x3c, !PT ;  /* 0x0000000811117212 */ /* 0x000fe200078e3cff */
[----:B------:R-:W-:Y:S06]  /*c090*/  @!P6 BRA `(.L_x_3335) ;  /* 0x000000040058e947 */ /* 0x000fec0003800000 */
[----:B------:R-:W-:Y:S01]  /*c0a0*/  IMAD.MOV.U32 R8, RZ, RZ, R9 ;  /* 0x000000ffff087224 */ /* 0x000fe200078e0009 */
[----:B------:R-:W-:Y:S06]  /*c0b0*/  @!P0 BRA `(.L_x_3336) ;  /* 0x0000000000488947 */ /* 0x000fec0003800000 */
[----:B------:R-:W1:Y:S01]  /*c0c0*/  LDC R8, c[0x0][0x41c] ;  /* 0x00010700ff087b82 */ /* 0x000e620000000800 */
[----:B------:R-:W-:Y:S01]  /*c0d0*/  MOV R10, R9 ;  /* 0x00000009000a7202 */ /* 0x000fe20000000f00 */
        /* <DEDUP_REMOVED lines=9> */
[----:B------:R-:W-:-:S03]  /*c170*/  IMAD.WIDE.U32 R4, R6, UR6, R4 ;  /* 0x0000000606047c25 */ /* 0x000fc6000f8e0004 */
[----:B------:R-:W-:Y:S02]  /*c180*/  LEA R2, P2, R4, R2, 0x2 ;  /* 0x0000000204027211 */ /* 0x000fe400078410ff */
[----:B------:R-:W-:-:S04]  /*c190*/  IADD3 R5, R11, R5, RZ ;  /* 0x000000050b057210 */ /* 0x000fc80007ffe0ff */
[----:B------:R-:W-:-:S05]  /*c1a0*/  LEA.HI.X R3, R4, R3, R5, 0x2, P2 ;  /* 0x0000000304037211 */ /* 0x000fca00010f1405 */
[----:B------:R1:W5:Y:S01]  /*c1b0*/  LDG.E R4, desc[UR46][R2.64] ;  /* 0x0000002e02047981 */ /* 0x000362000c1e1900 */
[----:B------:R-:W-:-:S04]  /*c1c0*/  IMAD.MOV R5, RZ, RZ, -R10 ;  /* 0x000000ffff057224 */ /* 0x000fc800078e0a0a */
[----:B------:R-:W-:-:S07]  /*c1d0*/  IMAD R8, R8, R5, R9 ;  /* 0x0000000508087224 */ /* 0x000fce00078e0209 */
.L_x_3336:
[----:B-1----:R-:W1:Y:S01]  /*c1e0*/  S2R R2, SR_TID.X ;  /* 0x0000000000027919 */ /* 0x002e620000002100 */
[----:B------:R-:W-:Y:S02]  /*c1f0*/  SHF.L.U32 R3, R17, 0x1f, RZ ;  /* 0x0000001f11037819 */ /* 0x000fe400000006ff */
[----:B-1----:R-:W-:Y:S02]  /*c200*/  LOP3.LUT R5, R2, 0x7f, RZ, 0xc0, !PT ;  /* 0x0000007f02057812 */ /* 0x002fe400078ec0ff */
[----:B------:R-:W-:Y:S02]  /*c210*/  LEA R2, R16, UR37, 0x3 ;  /* 0x0000002510027c11 */ /* 0x000fe4000f8e18ff */
[----:B------:R-:W-:Y:S02]  /*c220*/  ISETP.NE.AND P2, PT, R5, RZ, PT ;  /* 0x000000ff0500720c */ /* 0x000fe40003f45270 */
[----:B------:R-:W1:Y:S02]  /*c230*/  SYNCS.PHASECHK.TRANS64.TRYWAIT P3, [R2+URZ+0x22840], R3 ;  /* 0x02284003020075a7 */ /* 0x000e64000806017f */
[----:B-1----:R-:W-:Y:S09]  /*c240*/  @!P3 BRA `(.L_x_3337) ;  /* 0x000000180094b947 */ /* 0x002ff20003800000 */
.L_x_3379:
[----:B------:R-:W-:Y:S05]  /*c250*/  @P2 BRA `(.L_x_3338) ;  /* 0x0000000000142947 */ /* 0x000fea0003800000 */
[----:B------:R-:W-:Y:S02]  /*c260*/  ISETP.NE.AND P3, PT, R19, RZ, PT ;  /* 0x000000ff1300720c */ /* 0x000fe40003f65270 */
[----:B------:R-:W-:-:S04]  /*c270*/  MOV R5, 0x3000 ;  /* 0x0000300000057802 */ /* 0x000fc80000000f00 */
[----:B------:R2:W-:Y:S07]  /*c280*/  SYNCS.ARRIVE.TRANS64 RZ, [R2+URZ+0x22830], R5 ;  /* 0x0228300502ff79a7 */ /* 0x0005ee000800003f */
[----:B------:R-:W-:Y:S05]  /*c290*/  @!P3 BRA `(.L_x_3338) ;  /* 0x000000000004b947 */ /* 0x000fea0003800000 */
[----:B------:R-:W-:Y:S01]  /*c2a0*/  BPT.TRAP 0x1 ;  /* 0x000000040000795c */ /* 0x000fe20000300000 */
.L_x_3338:
        /* <DEDUP_REMOVED lines=17> */
.L_x_3380:
[----:B------:R-:W-:Y:S05]  /*c3c0*/  @P2 BRA `(.L_x_3340) ;  /* 0x0000000000142947 */ /* 0x000fea0003800000 */
[----:B------:R-:W-:Y:S01]  /*c3d0*/  ISETP.NE.AND P2, PT, R19, RZ, PT ;  /* 0x000000ff1300720c */ /* 0x000fe20003f45270 */
[----:B-12---:R-:W-:-:S04]  /*c3e0*/  IMAD.MOV.U32 R3, RZ, RZ, 0xc000 ;  /* 0x0000c000ff037424 */ /* 0x006fc800078e00ff */
[----:B------:R3:W-:Y:S08]  /*c3f0*/  SYNCS.ARRIVE.TRANS64 RZ, [R2+URZ+0x22850], R3 ;  /* 0x0228500302ff79a7 */ /* 0x0007f0000800003f */
[----:B------:R-:W-:Y:S05]  /*c400*/  @!P2 BRA `(.L_x_3340) ;  /* 0x000000000004a947 */ /* 0x000fea0003800000 */
[----:B------:R-:W-:Y:S01]  /*c410*/  BPT.TRAP 0x1 ;  /* 0x000000040000795c */ /* 0x000fe20000300000 */
.L_x_3340:
        /* <DEDUP_REMOVED lines=30> */
.L_x_3335:
[----:B------:R-:W-:Y:S05]  /*c600*/  BSYNC B0 ;  /* 0x0000000000007941 */ /* 0x000fea0003800000 */
.L_x_3334:
[----:B------:R-:W-:-:S06]  /*c610*/  UIADD3 UR6, UR38, -0x3, URZ ;  /* 0xfffffffd26067890 */ /* 0x000fcc000fffe03f */
[----:B------:R-:W-:-:S07]  /*c620*/  MOV R8, UR6 ;  /* 0x0000000600087c02 */ /* 0x000fce0008000f00 */
.L_x_3333:
[----:B------:R-:W-:Y:S01]  /*c630*/  ISETP.NE.AND P2, PT, R9, RZ, PT ;  /* 0x000000ff0900720c */ /* 0x000fe20003f45270 */
[----:B------:R-:W-:-:S12]  /*c640*/  BSSY B0, `(.L_x_3332) ;  /* 0x00000c2000007945 */ /* 0x000fd80003800000 */
[----:B------:R-:W-:Y:S05]  /*c650*/  @!P2 BRA `(.L_x_3341) ;  /* 0x0000000c0000a947 */ /* 0x000fea0003800000 */
.L_x_3356:
        /* <DEDUP_REMOVED lines=8> */
[----:B------:R-:W-:Y:S01]  /*c6e0*/  MOV R10, R8 ;  /* 0x00000008000a7202 */ /* 0x000fe20000000f00 */
        /* <DEDUP_REMOVED lines=14> */
[----:B--2---:R-:W-:-:S04]  /*c7d0*/  LEA R4, P2, R2, R4, 0x2 ;  /* 0x0000000402047211 */ /* 0x004fc800078410ff */
[----:B------:R-:W-:-:S05]  /*c7e0*/  LEA.HI.X R5, R2, R5, R3, 0x2, P2 ;  /* 0x0000000502057211 */ /* 0x000fca00010f1403 */
[----:B------:R1:W5:Y:S01]  /*c7f0*/  LDG.E R4, desc[UR46][R4.64] ;  /* 0x0000002e04047981 */ /* 0x000362000c1e1900 */
[----:B------:R-:W-:-:S05]  /*c800*/  IADD3 R3, -R11, RZ, RZ ;  /* 0x000000ff0b037210 */ /* 0x000fca0007ffe1ff */
[----:B------:R-:W-:-:S07]  /*c810*/  IMAD R10, R10, R3, R8 ;  /* 0x000000030a0a7224 */ /* 0x000fce00078e0208 */
.L_x_3344:
[----:B------:R-:W1:Y:S01]  /*c820*/  S2R R2, SR_TID.X ;  /* 0x0000000000027919 */ /* 0x000e620000002100 */
[----:B------:R-:W-:Y:S02]  /*c830*/  LEA R3, R9, UR37, 0x3 ;  /* 0x0000002509037c11 */ /* 0x000fe4000f8e18ff */
[----:B-1----:R-:W-:Y:S02]  /*c840*/  LOP3.LUT R5, R2, 0x7f, RZ, 0xc0, !PT ;  /* 0x0000007f02057812 */ /* 0x002fe400078ec0ff */
[----:B------:R-:W-:Y:S02]  /*c850*/  SHF.L.U32 R2, R17, 0x1f, RZ ;  /* 0x0000001f11027819 */ /* 0x000fe400000006ff */
[----:B------:R-:W-:Y:S02]  /*c860*/  ISETP.NE.AND P2, PT, R5, RZ, PT ;  /* 0x000000ff0500720c */ /* 0x000fe40003f45270 */
[----:B------:R-:W1:Y:S02]  /*c870*/  SYNCS.PHASECHK.TRANS64.TRYWAIT P3, [R3+URZ+0x22840], R2 ;  /* 0x02284002030075a7 */ /* 0x000e64000806017f */
[----:B-1----:R-:W-:Y:S09]  /*c880*/  @!P3 BRA `(.L_x_3345) ;  /* 0x00000014002cb947 */ /* 0x002ff20003800000 */
.L_x_3381:
[----:B------:R-:W-:Y:S05]  /*c890*/  @P2 BRA `(.L_x_3346) ;  /* 0x0000000000142947 */ /* 0x000fea0003800000 */
[----:B------:R-:W-:Y:S01]  /*c8a0*/  ISETP.NE.AND P3, PT, R19, RZ, PT ;  /* 0x000000ff1300720c */ /* 0x000fe20003f65270 */
[----:B------:R-:W-:-:S04]  /*c8b0*/  IMAD.MOV.U32 R12, RZ, RZ, 0x3000 ;  /* 0x00003000ff0c7424 */ /* 0x000fc800078e00ff */
[----:B------:R2:W-:Y:S08]  /*c8c0*/  SYNCS.ARRIVE.TRANS64 RZ, [R3+URZ+0x22830], R12 ;  /* 0x0228300c03ff79a7 */ /* 0x0005f0000800003f */
[----:B------:R-:W-:Y:S05]  /*c8d0*/  @!P3 BRA `(.L_x_3346) ;  /* 0x000000000004b947 */ /* 0x000fea0003800000 */
[----:B------:R-:W-:Y:S01]  /*c8e0*/  BPT.TRAP 0x1 ;  /* 0x000000040000795c */ /* 0x000fe20000300000 */
.L_x_3346:
        /* <DEDUP_REMOVED lines=17> */
.L_x_3382:
[----:B------:R-:W-:Y:S05]  /*ca00*/  @P2 BRA `(.L_x_3348) ;  /* 0x0000000000142947 */ /* 0x000fea0003800000 */
[----:B------:R-:W-:Y:S02]  /*ca10*/  ISETP.NE.AND P2, PT, R19, RZ, PT ;  /* 0x000000ff1300720c */ /* 0x000fe40003f45270 */
[----:B-1-3--:R-:W-:-:S04]  /*ca20*/  MOV R2, 0xc000 ;  /* 0x0000c00000027802 */ /* 0x00afc80000000f00 */
[----:B------:R4:W-:Y:S07]  /*ca30*/  SYNCS.ARRIVE.TRANS64 RZ, [R3+URZ+0x22850], R2 ;  /* 0x0228500203ff79a7 */ /* 0x0009ee000800003f */
[----:B------:R-:W-:Y:S05]  /*ca40*/  @!P2 BRA `(.L_x_3348) ;  /* 0x000000000004a947 */ /* 0x000fea0003800000 */
[----:B------:R-:W-:Y:S01]  /*ca50*/  BPT.TRAP 0x1 ;  /* 0x000000040000795c */ /* 0x000fe20000300000 */
.L_x_3348:
        /* <DEDUP_REMOVED lines=30> */
.L_x_3343:
[----:B------:R-:W-:Y:S05]  /*cc40*/  BSYNC B1 ;  /* 0x0000000000017941 */ /* 0x000fea0003800000 */
.L_x_3342:
[----:B------:R-:W-:Y:S01]  /*cc50*/  VIADD R9, R9, 0x1 ;  /* 0x0000000109097836 */ /* 0x000fe20000000000 */
[----:B------:R-:W-:Y:S04]  /*cc60*/  BSSY B1, `(.L_x_3349) ;  /* 0x000005c000017945 */ /* 0x000fe80003800000 */
[----:B------:R-:W-:-:S04]  /*cc70*/  ISETP.NE.AND P2, PT, R9, 0x2, PT ;  /* 0x000000020900780c */ /* 0x000fc80003f45270 */
[----:B---34-:R-:W-:Y:S02]  /*cc80*/  SEL R2, RZ, 0x1, P2 ;  /* 0x00000001ff027807 */ /* 0x018fe40001000000 */
[----:B------:R-:W-:Y:S02]  /*cc90*/  SEL R16, R9, RZ, P2 ;  /* 0x000000ff09107207 */ /* 0x000fe40001000000 */
[----:B------:R-:W-:Y:S01]  /*cca0*/  LOP3.LUT R17, R17, R2, RZ, 0x3c, !PT ;  /* 0x0000000211117212 */ /* 0x000fe200078e3cff */
[----:B------:R-:W-:Y:S06]  /*ccb0*/  @!P6 BRA `(.L_x_3350) ;  /* 0x000000040058e947 */ /* 0x000fec0003800000 */
[----:B------:R-:W-:Y:S01]  /*ccc0*/  IADD3 R10, R8, -0x1, RZ ;  /* 0xffffffff080a7810 */ /* 0x000fe20007ffe0ff */
[----:B------:R-:W-:Y:S06]  /*ccd0*/  @!P0 BRA `(.L_x_3351) ;  /* 0x0000000000488947 */ /* 0x000fec0003800000 */
[----:B------:R-:W1:Y:S01]  /*cce0*/  LDC R9, c[0x0][0x41c] ;  /* 0x00010700ff097b82 */ /* 0x000e620000000800 */
[----:B------:R-:W-:Y:S02]  /*ccf0*/  IMAD.MOV.U32 R11, RZ, RZ, R10 ;  /* 0x000000ffff0b7224 */ /* 0x000fe400078e000a */
[----:B------:R-:W-:-:S04]  /*cd00*/  IMAD R13, R7, UR4, RZ ;  /* 0x00000004070d7c24 */ /* 0x000fc8000f8e02ff */
[----:B------:R-:W-:Y:S01]  /*cd10*/  IMAD R13, R6, UR5, R13 ;  /* 0x00000005060d7c24 */ /* 0x000fe2000f8e020d */
[----:B------:R-:W3:Y:S01]  /*cd20*/  LDC.64 R4, c[0x0][0x3f8] ;  /* 0x0000fe00ff047b82 */ /* 0x000ee20000000a00 */
[----:B-1----:R-:W-:-:S13]  /*cd30*/  ISETP.NE.AND P2, PT, R9, 0x1, PT ;  /* 0x000000010900780c */ /* 0x002fda0003f45270 */
[----:B--2---:R-:W1:Y:S02]  /*cd40*/  @P2 LDC.64 R2, c[0x0][0x420] ;  /* 0x00010800ff022b82 */ /* 0x004e640000000a00 */
[----:B-1----:R-:W-:-:S05]  /*cd50*/  @P2 IMAD.HI.U32 R2, R10, R2, RZ ;  /* 0x000000020a022227 */ /* 0x002fca00078e00ff */
[----:B------:R-:W-:-:S04]  /*cd60*/  @P2 SHF.R.U32.HI R11, RZ, R3, R2 ;  /* 0x00000003ff0b2219 */ /* 0x000fc80000011602 */
[----:B------:R-:W-:Y:S02]  /*cd70*/  SHF.R.S32.HI R3, RZ, 0x1f, R11 ;  /* 0x0000001fff037819 */ /* 0x000fe4000001140b */
[----:B------:R-:W-:-:S05]  /*cd80*/  MOV R2, R11 ;  /* 0x0000000b00027202 */ /* 0x000fca0000000f00 */
[----:B------:R-:W-:-:S04]  /*cd90*/  IMAD.WIDE.U32 R2, R6, UR4, R2 ;  /* 0x0000000406027c25 */ /* 0x000fc8000f8e0002 */
[----:B------:R-:W-:Y:S01]  /*cda0*/  IMAD.IADD R3, R13, 0x1, R3 ;  /* 0x000000010d037824 */ /* 0x000fe200078e0203 */
[----:B---3--:R-:W-:-:S04]  /*cdb0*/  LEA R4, P2, R2, R4, 0x2 ;  /* 0x0000000402047211 */ /* 0x008fc800078410ff */
[----:B------:R-:W-:-:S05]  /*cdc0*/  LEA.HI.X R5, R2, R5, R3, 0x2, P2 ;  /* 0x0000000502057211 */ /* 0x000fca00010f1403 */
[----:B------:R1:W5:Y:S01]  /*cdd0*/  LDG.E R4, desc[UR46][R4.64] ;  /* 0x0000002e04047981 */ /* 0x000362000c1e1900 */
[----:B------:R-:W-:-:S05]  /*cde0*/  IADD3 R2, -R11, RZ, RZ ;  /* 0x000000ff0b027210 */ /* 0x000fca0007ffe1ff */
[----:B------:R-:W-:-:S07]  /*cdf0*/  IMAD R10, R9, R2, R10 ;  /* 0x00000002090a7224 */ /* 0x000fce00078e020a */
.L_x_3351:
[----:B------:R-:W1:Y:S01]  /*ce00*/  S2R R2, SR_TID.X ;  /* 0x0000000000027919 */ /* 0x000e620000002100 */
[----:B--2---:R-:W-:Y:S02]  /*ce10*/  SHF.L.U32 R3, R17, 0x1f, RZ ;  /* 0x0000001f11037819 */ /* 0x004fe400000006ff */
[----:B-1----:R-:W-:Y:S02]  /*ce20*/  LOP3.LUT R5, R2, 0x7f, RZ, 0xc0, !PT ;  /* 0x0000007f02057812 */ /* 0x002fe400078ec0ff */
[----:B------:R-:W-:Y:S02]  /*ce30*/  LEA R2, R16, UR37, 0x3 ;  /* 0x0000002510027c11 */ /* 0x000fe4000f8e18ff */
[----:B------:R-:W-:Y:S02]  /*ce40*/  ISETP.NE.AND P2, PT, R5, RZ, PT ;  /* 0x000000ff0500720c */ /* 0x000fe40003f45270 */
[----:B------:R-:W1:Y:S02]  /*ce50*/  SYNCS.PHASECHK.TRANS64.TRYWAIT P3, [R2+URZ+0x22840], R3 ;  /* 0x02284003020075a7 */ /* 0x000e64000806017f */
[----:B-1----:R-:W-:Y:S09]  /*ce60*/  @!P3 BRA `(.L_x_3352) ;  /* 0x0000000c00dcb947 */ /* 0x002ff20003800000 */
.L_x_3383:
[----:B------:R-:W-:Y:S05]  /*ce70*/  @P2 BRA `(.L_x_3353) ;  /* 0x0000000000142947 */ /* 0x000fea0003800000 */
[----:B------:R-:W-:Y:S01]  /*ce80*/  ISETP.NE.AND P3, PT, R19, RZ, PT ;  /* 0x000000ff1300720c */ /* 0x000fe20003f65270 */
[----:B------:R-:W-:-:S04]  /*ce90*/  IMAD.MOV.U32 R5, RZ, RZ, 0x3000 ;  /* 0x00003000ff057424 */ /* 0x000fc800078e00ff */
[----:B------:R2:W-:Y:S08]  /*cea0*/  SYNCS.ARRIVE.TRANS64 RZ, [R2+URZ+0x22830], R5 ;  /* 0x0228300502ff79a7 */ /* 0x0005f0000800003f */
[----:B------:R-:W-:Y:S05]  /*ceb0*/  @!P3 BRA `(.L_x_3353) ;  /* 0x000000000004b947 */ /* 0x000fea0003800000 */
[----:B------:R-:W-:Y:S01]  /*cec0*/  BPT.TRAP 0x1 ;  /* 0x000000040000795c */ /* 0x000fe20000300000 */
.L_x_3353:
        /* <DEDUP_REMOVED lines=17> */
.L_x_3384:
[----:B------:R-:W-:Y:S05]  /*cfe0*/  @P2 BRA `(.L_x_3355) ;  /* 0x0000000000142947 */ /* 0x000fea0003800000 */
[----:B------:R-:W-:Y:S02]  /*cff0*/  ISETP.NE.AND P2, PT, R19, RZ, PT ;  /* 0x000000ff1300720c */ /* 0x000fe40003f45270 */
[----:B-1-3--:R-:W-:-:S04]  /*d000*/  MOV R3, 0xc000 ;  /* 0x0000c00000037802 */ /* 0x00afc80000000f00 */
[----:B------:R4:W-:Y:S07]  /*d010*/  SYNCS.ARRIVE.TRANS64 RZ, [R2+URZ+0x22850], R3 ;  /* 0x0228500302ff79a7 */ /* 0x0009ee000800003f */
[----:B------:R-:W-:Y:S05]  /*d020*/  @!P2 BRA `(.L_x_3355) ;  /* 0x000000000004a947 */ /* 0x000fea0003800000 */
[----:B------:R-:W-:Y:S01]  /*d030*/  BPT.TRAP 0x1 ;  /* 0x000000040000795c */ /* 0x000fe20000300000 */
.L_x_3355:
        /* <DEDUP_REMOVED lines=30> */
.L_x_3350:
[----:B------:R-:W-:Y:S05]  /*d220*/  BSYNC B1 ;  /* 0x0000000000017941 */ /* 0x000fea0003800000 */
.L_x_3349:
[C---:B------:R-:W-:Y:S01]  /*d230*/  ISETP.GT.AND P2, PT, R8.reuse, 0x1, PT ;  /* 0x000000010800780c */ /* 0x040fe20003f44270 */
[----:B------:R-:W-:-:S12]  /*d240*/  VIADD R8, R8, 0xfffffffe ;  /* 0xfffffffe08087836 */ /* 0x000fd80000000000 */
[----:B------:R-:W-:Y:S05]  /*d250*/  @P2 BRA `(.L_x_3356) ;  /* 0xfffffff400002947 */ /* 0x000fea000383ffff */
.L_x_3341:
[----:B------:R-:W-:Y:S05]  /*d260*/  BSYNC B0 ;  /* 0x0000000000007941 */ /* 0x000fea0003800000 */
.L_x_3332:
[----:B------:R-:W-:Y:S01]  /*d270*/  IADD3 R16, R16, 0x1, RZ ;  /* 0x0000000110107810 */ /* 0x000fe20007ffe0ff */
[----:B------:R-:W-:Y:S03]  /*d280*/  BSSY B0, `(.L_x_3357) ;  /* 0x0000011000007945 */ /* 0x000fe60003800000 */
        /* <DEDUP_REMOVED lines=16> */
.L_x_3358:
[----:B------:R-:W-:Y:S05]  /*d390*/  BSYNC B0 ;  /* 0x0000000000007941 */ /* 0x000fea0003800000 */
.L_x_3357:
[----:B------:R-:W-:Y:S01]  /*d3a0*/  SEL R16, R16, RZ, P0 ;  /* 0x000000ff10107207 */ /* 0x000fe20000000000 */
[----:B------:R-:W-:-:S07]  /*d3b0*/  IMAD.MOV.U32 R13, RZ, RZ, R18 ;  /* 0x000000ffff0d7224 */ /* 0x000fce00078e0012 */
.L_x_3317:
[----:B------:R-:W-:Y:S05]  /*d3c0*/  BSYNC B6 ;  /* 0x0000000000067941 */ /* 0x000fea0003800000 */
.L_x_3315:
[----:B------:R-:W-:-:S03]  /*d3d0*/  UMOV UR6, 0xffffffff ;  /* 0xffffffff00067882 */ /* 0x000fc60000000000 */
[----:B------:R-:W-:Y:S05]  /*d3e0*/  BRA.DIV UR6, `(.L_x_3359) ;  /* 0x0000000a06a47947 */ /* 0x000fea000b800000 */
[----:B------:R1:W1:Y:S02]  /*d3f0*/  SHFL.IDX PT, R14, R13, RZ, 0x1f ;  /* 0x00001fff0d0e7589 */ /* 0x00026400000e0000 */
.L_x_3387:
[----:B------:R-:W-:Y:S01]  /*d400*/  ISETP.NE.AND P0, PT, R19, RZ, PT ;  /* 0x000000ff1300720c */ /* 0x000fe20003f05270 */
[----:B------:R-:W-:Y:S05]  /*d410*/  WARPSYNC.ALL ;  /* 0x0000000000007948 */ /* 0x000fea0003800000 */
[----:B------:R-:W-:Y:S01]  /*d420*/  BAR.SYNC.DEFER_BLOCKING 0x4, 0x120 ;  /* 0x0104800000007b1d */ /* 0x000fe20000010000 */
[----:B-1----:R-:W-:-:S05]  /*d430*/  MOV R18, R14 ;  /* 0x0000000e00127202 */ /* 0x002fca0000000f00 */
        /* <DEDUP_REMOVED lines=8> */
.L_x_3312:
        /* <DEDUP_REMOVED lines=11> */
.L_x_3388:
        /* <DEDUP_REMOVED lines=10> */
[----:B------:R-:W-:-:S04]  /*d610*/  MOV R0, UR4 ;  /* 0x0000000400007c02 */ /* 0x000fc80008000f00 */
[----:B------:R-:W-:-:S13]  /*d620*/  ISETP.NE.AND P2, PT, R0, 0x3, PT ;  /* 0x000000030000780c */ /* 0x000fda0003f45270 */
[----:B------:R-:W-:Y:S05]  /*d630*/  @!P2 BRA `(.L_x_3364) ;  /* 0x000000000004a947 */ /* 0x000fea0003800000 */
[----:B------:R-:W-:Y:S01]  /*d640*/  BPT.TRAP 0x1 ;  /* 0x000000040000795c */ /* 0x000fe20000300000 */
.L_x_3364:
[----:B------:R-:W-:Y:S01]  /*d650*/  VIADD R3, R7, 0x22840 ;  /* 0x0002284007037836 */ /* 0x000fe20000000000 */
[----:B------:R-:W-:Y:S01]  /*d660*/  SHF.L.U32 R4, R17, 0x1f, RZ ;  /* 0x0000001f11047819 */ /* 0x000fe200000006ff */
[----:B------:R-:W-:-:S03]  /*d670*/  VIADD R0, R16, 0x1 ;  /* 0x0000000110007836 */ /* 0x000fc60000000000 */
[----:B------:R-:W-:Y:S02]  /*d680*/  LEA R5, R16, R3, 0x3 ;  /* 0x0000000310057211 */ /* 0x000fe400078e18ff */
[----:B------:R-:W-:Y:S02]  /*d690*/  ISETP.NE.AND P1, PT, R0, 0x2, PT ;  /* 0x000000020000780c */ /* 0x000fe40003f25270 */
[----:B------:R-:W1:Y:S02]  /*d6a0*/  SYNCS.PHASECHK.TRANS64.TRYWAIT P0, [R5+URZ], R4 ;  /* 0x00000004050075a7 */ /* 0x000e64000800017f */
[----:B------:R-:W-:-:S04]  /*d6b0*/  SEL R2, RZ, 0x1, P1 ;  /* 0x00000001ff027807 */ /* 0x000fc80000800000 */
[----:B------:R-:W-:Y:S02]  /*d6c0*/  LOP3.LUT R17, R17, R2, RZ, 0x3c, !PT ;  /* 0x0000000211117212 */ /* 0x000fe400078e3cff */
[----:B------:R-:W-:Y:S02]  /*d6d0*/  SEL R2, R0, RZ, P1 ;  /* 0x000000ff00027207 */ /* 0x000fe40000800000 */
[----:B------:R-:W-:Y:S02]  /*d6e0*/  SHF.L.U32 R0, R17, 0x1f, RZ ;  /* 0x0000001f11007819 */ /* 0x000fe400000006ff */
[----:B------:R-:W-:Y:S01]  /*d6f0*/  LEA R3, R2, R3, 0x3 ;  /* 0x0000000302037211 */ /* 0x000fe200078e18ff */
[----:B-1----:R-:W-:Y:S06]  /*d700*/  @!P0 BRA `(.L_x_3365) ;  /* 0x0000000800148947 */ /* 0x002fec0003800000 */
.L_x_3389:
[----:B------:R-:W2:Y:S02]  /*d710*/  SYNCS.PHASECHK.TRANS64.TRYWAIT P0, [R3+URZ], R0 ;  /* 0x00000000030075a7 */ /* 0x000ea4000800017f */
[----:B--2---:R-:W-:Y:S05]  /*d720*/  @!P0 BRA `(.L_x_3366) ;  /* 0x0000000800208947 */ /* 0x004fea0003800000 */
.L_x_3390:
[----:B------:R-:W-:Y:S05]  /*d730*/  @!P2 BRA `(.L_x_3367) ;  /* 0x000000000004a947 */ /* 0x000fea0003800000 */
[----:B------:R-:W-:Y:S01]  /*d740*/  BPT.TRAP 0x1 ;  /* 0x000000040000795c */ /* 0x000fe20000300000 */
.L_x_3367:
[----:B--2---:R-:W-:-:S05]  /*d750*/  VIADD R3, R7, 0x22860 ;  /* 0x0002286007037836 */ /* 0x004fca0000000000 */
[----:B-1----:R-:W-:-:S04]  /*d760*/  LEA R5, R16, R3, 0x3 ;  /* 0x0000000310057211 */ /* 0x002fc800078e18ff */
[----:B------:R-:W1:Y:S02]  /*d770*/  SYNCS.PHASECHK.TRANS64.TRYWAIT P0, [R5+URZ], R4 ;  /* 0x00000004050075a7 */ /* 0x000e64000800017f */
[----:B-1----:R-:W-:Y:S05]  /*d780*/  @!P0 BRA `(.L_x_3368) ;  /* 0x00000008001c8947 */ /* 0x002fea0003800000 */
.L_x_3391:
[----:B------:R-:W-:-:S07]  /*d790*/  IMAD R3, R2, 0x8, R3 ;  /* 0x0000000802037824 */ /* 0x000fce00078e0203 */
.L_x_3369:
[----:B--2---:R2:W3:Y:S02]  /*d7a0*/  SYNCS.PHASECHK.TRANS64.TRYWAIT P0, [R3+URZ], R0 ;  /* 0x00000000030075a7 */ /* 0x0044e4000800017f */
[----:B---3--:R-:W-:Y:S05]  /*d7b0*/  @!P0 NANOSLEEP.SYNCS 0x989680 ;  /* 0x009896800000895d */ /* 0x008fea0003900000 */
[----:B------:R-:W3:Y:S02]  /*d7c0*/  @!P0 SYNCS.PHASECHK.TRANS64 P0, [R3+URZ], R0 ;  /* 0x00000000030085a7 */ /* 0x000ee4000800007f */
[----:B---3--:R-:W-:Y:S05]  /*d7d0*/  @!P0 BRA `(.L_x_3369) ;  /* 0xfffffffc00f08947 */ /* 0x008fea000383ffff */
.L_x_3363:
[----:B------:R-:W-:Y:S05]  /*d7e0*/  BSYNC B0 ;  /* 0x0000000000007941 */ /* 0x000fea0003800000 */
.L_x_3362:
[----:B------:R-:W-:Y:S05]  /*d7f0*/  EXIT ;  /* 0x000000000000794d */ /* 0x000fea0003800000 */
.L_x_3269:
[----:B-1----:R-:W-:-:S04]  /*d800*/  MOV R3, UR49 ;  /* 0x0000003100037c02 */ /* 0x002fc80008000f00 */
[----:B------:R1:W2:Y:S03]  /*d810*/  SYNCS.PHASECHK.TRANS64.TRYWAIT P0, [R3+URZ+0x22800], R0 ;  /* 0x02280000030075a7 */ /* 0x0002a6000800017f */
[----:B--2---:R-:W-:Y:S05]  /*d820*/  @!P0 NANOSLEEP.SYNCS 0x989680 ;  /* 0x009896800000895d */ /* 0x004fea0003900000 */
[----:B------:R-:W2:Y:S02]  /*d830*/  @!P0 SYNCS.PHASECHK.TRANS64 P0, [R3+URZ+0x22800], R0 ;  /* 0x02280000030085a7 */ /* 0x000ea4000800007f */
[----:B--2---:R-:W-:Y:S05]  /*d840*/  @!P0 BRA `(.L_x_3269) ;  /* 0xfffffffc00ec8947 */ /* 0x004fea000383ffff */
[----:B------:R-:W-:Y:S05]  /*d850*/  BRA `(.L_x_3370) ;  /* 0xffffff3c00fc7947 */ /* 0x000fea000383ffff */
.L_x_3273:
[----:B--2---:R-:W-:-:S04]  /*d860*/  IMAD.U32 R0, RZ, RZ, UR21 ;  /* 0x00000015ff007e24 */ /* 0x004fc8000f8e00ff */
[----:B------:R2:W3:Y:S03]  /*d870*/  SYNCS.PHASECHK.TRANS64.TRYWAIT P1, [R0+URZ+0x22830], R7 ;  /* 0x02283007000075a7 */ /* 0x0004e6000802017f */
[----:B---3--:R-:W-:Y:S05]  /*d880*/  @!P1 NANOSLEEP.SYNCS 0x989680 ;  /* 0x009896800000995d */ /* 0x008fea0003900000 */
[----:B------:R-:W3:Y:S02]  /*d890*/  @!P1 SYNCS.PHASECHK.TRANS64 P1, [R0+URZ+0x22830], R7 ;  /* 0x02283007000095a7 */ /* 0x000ee4000802007f */
[----:B---3--:R-:W-:Y:S05]  /*d8a0*/  @!P1 BRA `(.L_x_3273) ;  /* 0xfffffffc00ec9947 */ /* 0x008fea000383ffff */
[----:B------:R-:W-:Y:S05]  /*d8b0*/  BRA `(.L_x_3272) ;  /* 0xffffff4000207947 */ /* 0x000fea000383ffff */
.L_x_3277:
[----:B--2---:R2:W3:Y:S02]  /*d8c0*/  SYNCS.PHASECHK.TRANS64.TRYWAIT P2, [R8+URZ+0x22850], R7 ;  /* 0x02285007080075a7 */ /* 0x0044e4000804017f */
[----:B---3--:R-:W-:Y:S05]  /*d8d0*/  @!P2 NANOSLEEP.SYNCS 0x989680 ;  /* 0x009896800000a95d */ /* 0x008fea0003900000 */
[----:B------:R-:W3:Y:S02]  /*d8e0*/  @!P2 SYNCS.PHASECHK.TRANS64 P2, [R8+URZ+0x22850], R7 ;  /* 0x022850070800a5a7 */ /* 0x000ee4000804007f */
[----:B---3--:R-:W-:Y:S05]  /*d8f0*/  @!P2 BRA `(.L_x_3277) ;  /* 0xfffffffc00f0a947 */ /* 0x008fea000383ffff */
[----:B------:R-:W-:Y:S05]  /*d900*/  BRA `(.L_x_3276) ;  /* 0xffffff5c008c7947 */ /* 0x000fea000383ffff */
.L_x_3282:
[----:B--2---:R-:W-:-:S04]  /*d910*/  MOV R5, UR30 ;  /* 0x0000001e00057c02 */ /* 0x004fc80008000f00 */
[----:B------:R2:W3:Y:S03]  /*d920*/  SYNCS.PHASECHK.TRANS64.TRYWAIT P2, [R5+URZ+0x22830], R6 ;  /* 0x02283006050075a7 */ /* 0x0004e6000804017f */
[----:B---3--:R-:W-:Y:S05]  /*d930*/  @!P2 NANOSLEEP.SYNCS 0x989680 ;  /* 0x009896800000a95d */ /* 0x008fea0003900000 */
[----:B------:R-:W3:Y:S02]  /*d940*/  @!P2 SYNCS.PHASECHK.TRANS64 P2, [R5+URZ+0x22830], R6 ;  /* 0x022830060500a5a7 */ /* 0x000ee4000804007f */
[----:B---3--:R-:W-:Y:S05]  /*d950*/  @!P2 BRA `(.L_x_3282) ;  /* 0xfffffffc00eca947 */ /* 0x008fea000383ffff */
[----:B------:R-:W-:Y:S05]  /*d960*/  BRA `(.L_x_3281) ;  /* 0xffffff6000a87947 */ /* 0x000fea000383ffff */
.L_x_3286:
[----:B--2---:R2:W3:Y:S02]  /*d970*/  SYNCS.PHASECHK.TRANS64.TRYWAIT P2, [R185+URZ+0x22850], R6 ;  /* 0x02285006b90075a7 */ /* 0x0044e4000804017f */
[----:B---3--:R-:W-:Y:S05]  /*d980*/  @!P2 NANOSLEEP.SYNCS 0x989680 ;  /* 0x009896800000a95d */ /* 0x008fea0003900000 */
[----:B------:R-:W3:Y:S02]  /*d990*/  @!P2 SYNCS.PHASECHK.TRANS64 P2, [R185+URZ+0x22850], R6 ;  /* 0x02285006b900a5a7 */ /* 0x000ee4000804007f */
[----:B---3--:R-:W-:Y:S05]  /*d9a0*/  @!P2 BRA `(.L_x_3286) ;  /* 0xfffffffc00f0a947 */ /* 0x008fea000383ffff */
[----:B------:R-:W-:Y:S05]  /*d9b0*/  BRA `(.L_x_3285) ;  /* 0xffffff8800007947 */ /* 0x000fea000383ffff */
.L_x_3292:
[----:B--2---:R-:W-:-:S04]  /*d9c0*/  IMAD.U32 R5, RZ, RZ, UR23 ;  /* 0x00000017ff057e24 */ /* 0x004fc8000f8e00ff */
[----:B------:R2:W3:Y:S03]  /*d9d0*/  SYNCS.PHASECHK.TRANS64.TRYWAIT P2, [R5+URZ+0x22830], R6 ;  /* 0x02283006050075a7 */ /* 0x0004e6000804017f */
[----:B---3--:R-:W-:Y:S05]  /*d9e0*/  @!P2 NANOSLEEP.SYNCS 0x989680 ;  /* 0x009896800000a95d */ /* 0x008fea0003900000 */
[----:B------:R-:W3:Y:S02]  /*d9f0*/  @!P2 SYNCS.PHASECHK.TRANS64 P2, [R5+URZ+0x22830], R6 ;  /* 0x022830060500a5a7 */ /* 0x000ee4000804007f */
[----:B---3--:R-:W-:Y:S05]  /*da00*/  @!P2 BRA `(.L_x_3292) ;  /* 0xfffffffc00eca947 */ /* 0x008fea000383ffff */
[----:B------:R-:W-:Y:S05]  /*da10*/  BRA `(.L_x_3291) ;  /* 0xffffff8800fc7947 */ /* 0x000fea000383ffff */
.L_x_3296:
[----:B--2---:R2:W3:Y:S02]  /*da20*/  SYNCS.PHASECHK.TRANS64.TRYWAIT P2, [R199+URZ+0x22850], R6 ;  /* 0x02285006c70075a7 */ /* 0x0044e4000804017f */
[----:B---3--:R-:W-:Y:S05]  /*da30*/  @!P2 NANOSLEEP.SYNCS 0x989680 ;  /* 0x009896800000a95d */ /* 0x008fea0003900000 */
[----:B------:R-:W3:Y:S02]  /*da40*/  @!P2 SYNCS.PHASECHK.TRANS64 P2, [R199+URZ+0x22850], R6 ;  /* 0x02285006c700a5a7 */ /* 0x000ee4000804007f */
[----:B---3--:R-:W-:Y:S05]  /*da50*/  @!P2 BRA `(.L_x_3296) ;  /* 0xfffffffc00f0a947 */ /* 0x008fea000383ffff */
[----:B------:R-:W-:Y:S05]  /*da60*/  BRA `(.L_x_3295) ;  /* 0xffffffa800907947 */ /* 0x000fea000383ffff */
.L_x_3321:
[----:B------:R-:W1:Y:S01]  /*da70*/  S2R R7, SR_TID.X ;  /* 0x0000000000077919 */ /* 0x000e620000002100 */
[----:B------:R-:W-:Y:S01]  /*da80*/  IMAD.MOV.U32 R12, RZ, RZ, RZ ;  /* 0x000000ffff0c7224 */ /* 0x000fe200078e00ff */
[----:B------:R-:W-:Y:S01]  /*da90*/  MOV R11, 0x1f ;  /* 0x0000001f000b7802 */ /* 0x000fe20000000f00 */
[----:B------:R-:W-:Y:S01]  /*daa0*/  IMAD.MOV.U32 R15, RZ, RZ, -0x1 ;  /* 0xffffffffff0f7424 */ /* 0x000fe200078e00ff */
[----:B-1----:R-:W-:-:S04]  /*dab0*/  SHF.R.U32.HI R7, RZ, 0x5, R7 ;  /* 0x00000005ff077819 */ /* 0x002fc80000011607 */
[----:B------:R-:W-:-:S04]  /*dac0*/  LOP3.LUT R7, R7, 0x3, RZ, 0xc0, !PT ;  /* 0x0000000307077812 */ /* 0x000fc800078ec0ff */
[----:B------:R-:W-:-:S07]  /*dad0*/  MOV R13, R7 ;  /* 0x00000007000d7202 */ /* 0x000fce0000000f00 */
[----:B------:R-:W-:Y:S05]  /*dae0*/  WARPSYNC.COLLECTIVE R15, `(.L_x_3371) ;  /* 0x000000000f087348 */ /* 0x000fea0003c00000 */
[----:B------:R1:W2:Y:S02]  /*daf0*/  SHFL.IDX P6, R14, R13, R12, R11 ;  /* 0x0000000c0d0e7389 */ /* 0x0002a400000c000b */
[----:B-12---:R-:W-:Y:S01]  /*db00*/  ENDCOLLECTIVE ;  /* 0x000000000000791b */ /* 0x006fe20003800000 */
.L_x_3371:
[----:B------:R-:W-:Y:S05]  /*db10*/  BRA `(.L_x_3372) ;  /* 0xffffffdc00247947 */ /* 0x000fea000383ffff */
.L_x_3322:
[----:B------:R-:W-:Y:S01]  /*db20*/  BSSY B0, `(.L_x_3373) ;  /* 0x0000006000007945 */ /* 0x000fe20003800000 */
[----:B------:R-:W-:-:S07]  /*db30*/  MOV R15, 0xffffffff ;  /* 0xffffffff000f7802 */ /* 0x000fce0000000f00 */
[----:B------:R-:W-:Y:S05]  /*db40*/  WARPSYNC.COLLECTIVE R15, `(.L_x_3374) ;  /* 0x000000000f0c7348 */ /* 0x000fea0003c00000 */
[----:B------:R-:W-:Y:S02]  /*db50*/  ELECT P6, UR62, PT ;  /* 0x00000000003e782f */ /* 0x000fe400038c0000 */
[----:B------:R-:W-:Y:S01]  /*db60*/  MOV R14, UR62 ;  /* 0x0000003e000e7c02 */ /* 0x000fe20008000f00 */
[----:B------:R-:W-:Y:S10]  /*db70*/  ENDCOLLECTIVE ;  /* 0x000000000000791b */ /* 0x000ff40003800000 */
.L_x_3374:
[----:B------:R-:W-:Y:S05]  /*db80*/  BSYNC B0 ;  /* 0x0000000000007941 */ /* 0x000fea0003800000 */
.L_x_3373:
[----:B------:R-:W-:Y:S05]  /*db90*/  BRA `(.L_x_3375) ;  /* 0xffffffdc00147947 */ /* 0x000fea000383ffff */
.L_x_3325:
[----:B-1----:R1:W2:Y:S02]  /*dba0*/  SYNCS.PHASECHK.TRANS64.TRYWAIT P2, [R8+URZ+0x22840], R5 ;  /* 0x02284005080075a7 */ /* 0x0022a4000804017f */
[----:B--2---:R-:W-:Y:S05]  /*dbb0*/  @!P2 NANOSLEEP.SYNCS 0x989680 ;  /* 0x009896800000a95d */ /* 0x004fea0003900000 */
[----:B------:R-:W2:Y:S02]  /*dbc0*/  @!P2 SYNCS.PHASECHK.TRANS64 P2, [R8+URZ+0x22840], R5 ;  /* 0x022840050800a5a7 */ /* 0x000ea4000804007f */
[----:B--2---:R-:W-:Y:S05]  /*dbd0*/  @!P2 BRA `(.L_x_3325) ;  /* 0xfffffffc00f0a947 */ /* 0x004fea000383ffff */
[----:B------:R-:W-:Y:S05]  /*dbe0*/  BRA `(.L_x_3376) ;  /* 0xffffffdc00707947 */ /* 0x000fea000383ffff */
.L_x_3327:
[----:B-1----:R-:W-:-:S04]  /*dbf0*/  IMAD.U32 R8, RZ, RZ, UR37 ;  /* 0x00000025ff087e24 */ /* 0x002fc8000f8e00ff */
[----:B------:R1:W2:Y:S03]  /*dc00*/  SYNCS.PHASECHK.TRANS64.TRYWAIT P2, [R8+URZ+0x22820], R5 ;  /* 0x02282005080075a7 */ /* 0x0002a6000804017f */
[----:B--2---:R-:W-:Y:S05]  /*dc10*/  @!P2 NANOSLEEP.SYNCS 0x989680 ;  /* 0x009896800000a95d */ /* 0x004fea0003900000 */
[----:B------:R-:W2:Y:S02]  /*dc20*/  @!P2 SYNCS.PHASECHK.TRANS64 P2, [R8+URZ+0x22820], R5 ;  /* 0x022820050800a5a7 */ /* 0x000ea4000804007f */
[----:B--2---:R-:W-:Y:S05]  /*dc30*/  @!P2 BRA `(.L_x_3327) ;  /* 0xfffffffc00eca947 */ /* 0x004fea000383ffff */
[----:B------:R-:W-:Y:S05]  /*dc40*/  BRA `(.L_x_3377) ;  /* 0xffffffe000107947 */ /* 0x000fea000383ffff */
.L_x_3330:
[----:B-1----:R1:W2:Y:S02]  /*dc50*/  SYNCS.PHASECHK.TRANS64.TRYWAIT P2, [R8+URZ+0x22860], R5 ;  /* 0x02286005080075a7 */ /* 0x0022a4000804017f */
[----:B--2---:R-:W-:Y:S05]  /*dc60*/  @!P2 NANOSLEEP.SYNCS 0x989680 ;  /* 0x009896800000a95d */ /* 0x004fea0003900000 */
[----:B------:R-:W2:Y:S02]  /*dc70*/  @!P2 SYNCS.PHASECHK.TRANS64 P2, [R8+URZ+0x22860], R5 ;  /* 0x022860050800a5a7 */ /* 0x000ea4000804007f */
[----:B--2---:R-:W-:Y:S05]  /*dc80*/  @!P2 BRA `(.L_x_3330) ;  /* 0xfffffffc00f0a947 */ /* 0x004fea000383ffff */
[----:B------:R-:W-:Y:S05]  /*dc90*/  BRA `(.L_x_3378) ;  /* 0xffffffe000247947 */ /* 0x000fea000383ffff */
.L_x_3337:
[----:B-1----:R1:W2:Y:S02]  /*dca0*/  SYNCS.PHASECHK.TRANS64.TRYWAIT P3, [R2+URZ+0x22840], R3 ;  /* 0x02284003020075a7 */ /* 0x0022a4000806017f */
[----:B--2---:R-:W-:Y:S05]  /*dcb0*/  @!P3 NANOSLEEP.SYNCS 0x989680 ;  /* 0x009896800000b95d */ /* 0x004fea0003900000 */
[----:B------:R-:W2:Y:S02]  /*dcc0*/  @!P3 SYNCS.PHASECHK.TRANS64 P3, [R2+URZ+0x22840], R3 ;  /* 0x022840030200b5a7 */ /* 0x000ea4000806007f */
[----:B--2---:R-:W-:Y:S05]  /*dcd0*/  @!P3 BRA `(.L_x_3337) ;  /* 0xfffffffc00f0b947 */ /* 0x004fea000383ffff */
[----:B------:R-:W-:Y:S05]  /*dce0*/  BRA `(.L_x_3379) ;  /* 0xffffffe400587947 */ /* 0x000fea000383ffff */
.L_x_3339:
[----:B--2---:R2:W3:Y:S02]  /*dcf0*/  SYNCS.PHASECHK.TRANS64.TRYWAIT P3, [R2+URZ+0x22860], R3 ;  /* 0x02286003020075a7 */ /* 0x0044e4000806017f */
[----:B---3--:R-:W-:Y:S05]  /*dd00*/  @!P3 NANOSLEEP.SYNCS 0x989680 ;  /* 0x009896800000b95d */ /* 0x008fea0003900000 */
[----:B------:R-:W3:Y:S02]  /*dd10*/  @!P3 SYNCS.PHASECHK.TRANS64 P3, [R2+URZ+0x22860], R3 ;  /* 0x022860030200b5a7 */ /* 0x000ee4000806007f */
[----:B---3--:R-:W-:Y:S05]  /*dd20*/  @!P3 BRA `(.L_x_3339) ;  /* 0xfffffffc00f0b947 */ /* 0x008fea000383ffff */
[----:B------:R-:W-:Y:S05]  /*dd30*/  BRA `(.L_x_3380) ;  /* 0xffffffe400a07947 */ /* 0x000fea000383ffff */
.L_x_3345:
[----:B-1----:R1:W2:Y:S02]  /*dd40*/  SYNCS.PHASECHK.TRANS64.TRYWAIT P3, [R3+URZ+0x22840], R2 ;  /* 0x02284002030075a7 */ /* 0x0022a4000806017f */
[----:B--2---:R-:W-:Y:S05]  /*dd50*/  @!P3 NANOSLEEP.SYNCS 0x989680 ;  /* 0x009896800000b95d */ /* 0x004fea0003900000 */
[----:B------:R-:W2:Y:S02]  /*dd60*/  @!P3 SYNCS.PHASECHK.TRANS64 P3, [R3+URZ+0x22840], R2 ;  /* 0x022840020300b5a7 */ /* 0x000ea4000806007f */
[----:B--2---:R-:W-:Y:S05]  /*dd70*/  @!P3 BRA `(.L_x_3345) ;  /* 0xfffffffc00f0b947 */ /* 0x004fea000383ffff */
[----:B------:R-:W-:Y:S05]  /*dd80*/  BRA `(.L_x_3381) ;  /* 0xffffffe800c07947 */ /* 0x000fea000383ffff */
.L_x_3347:
[----:B---3--:R3:W4:Y:S02]  /*dd90*/  SYNCS.PHASECHK.TRANS64.TRYWAIT P3, [R3+URZ+0x22860], R2 ;  /* 0x02286002030075a7 */ /* 0x008724000806017f */
[----:B----4-:R-:W-:Y:S05]  /*dda0*/  @!P3 NANOSLEEP.SYNCS 0x989680 ;  /* 0x009896800000b95d */ /* 0x010fea0003900000 */
[----:B------:R-:W4:Y:S02]  /*ddb0*/  @!P3 SYNCS.PHASECHK.TRANS64 P3, [R3+URZ+0x22860], R2 ;  /* 0x022860020300b5a7 */ /* 0x000f24000806007f */
[----:B----4-:R-:W-:Y:S05]  /*ddc0*/  @!P3 BRA `(.L_x_3347) ;  /* 0xfffffffc00f0b947 */ /* 0x010fea000383ffff */
[----:B------:R-:W-:Y:S05]  /*ddd0*/  BRA `(.L_x_3382) ;  /* 0xffffffec00087947 */ /* 0x000fea000383ffff */
.L_x_3352:
[----:B-1----:R1:W2:Y:S02]  /*dde0*/  SYNCS.PHASECHK.TRANS64.TRYWAIT P3, [R2+URZ+0x22840], R3 ;  /* 0x02284003020075a7 */ /* 0x0022a4000806017f */
[----:B--2---:R-:W-:Y:S05]  /*ddf0*/  @!P3 NANOSLEEP.SYNCS 0x989680 ;  /* 0x009896800000b95d */ /* 0x004fea0003900000 */
[----:B------:R-:W2:Y:S02]  /*de00*/  @!P3 SYNCS.PHASECHK.TRANS64 P3, [R2+URZ+0x22840], R3 ;  /* 0x022840030200b5a7 */ /* 0x000ea4000806007f */
[----:B--2---:R-:W-:Y:S05]  /*de10*/  @!P3 BRA `(.L_x_3352) ;  /* 0xfffffffc00f0b947 */ /* 0x004fea000383ffff */
[----:B------:R-:W-:Y:S05]  /*de20*/  BRA `(.L_x_3383) ;  /* 0xfffffff000107947 */ /* 0x000fea000383ffff */
.L_x_3354:
[----:B---3--:R3:W4:Y:S02]  /*de30*/  SYNCS.PHASECHK.TRANS64.TRYWAIT P3, [R2+URZ+0x22860], R3 ;  /* 0x02286003020075a7 */ /* 0x008724000806017f */
[----:B----4-:R-:W-:Y:S05]  /*de40*/  @!P3 NANOSLEEP.SYNCS 0x989680 ;  /* 0x009896800000b95d */ /* 0x010fea0003900000 */
[----:B------:R-:W4:Y:S02]  /*de50*/  @!P3 SYNCS.PHASECHK.TRANS64 P3, [R2+URZ+0x22860], R3 ;  /* 0x022860030200b5a7 */ /* 0x000f24000806007f */
[----:B----4-:R-:W-:Y:S05]  /*de60*/  @!P3 BRA `(.L_x_3354) ;  /* 0xfffffffc00f0b947 */ /* 0x010fea000383ffff */
[----:B------:R-:W-:Y:S05]  /*de70*/  BRA `(.L_x_3384) ;  /* 0xfffffff000587947 */ /* 0x000fea000383ffff */
.L_x_3359:
[----:B------:R-:W-:Y:S01]  /*de80*/  BSSY B0, `(.L_x_3385) ;  /* 0x0000007000007945 */ /* 0x000fe20003800000 */
[----:B--2---:R-:W-:Y:S01]  /*de90*/  MOV R12, RZ ;  /* 0x000000ff000c7202 */ /* 0x004fe20000000f00 */
[----:B------:R-:W-:Y:S01]  /*dea0*/  IMAD.MOV.U32 R11, RZ, RZ, 0x1f ;  /* 0x0000001fff0b7424 */ /* 0x000fe200078e00ff */
[----:B------:R-:W-:-:S07]  /*deb0*/  MOV R15, 0xffffffff ;  /* 0xffffffff000f7802 */ /* 0x000fce0000000f00 */
[----:B-1-34-:R-:W-:Y:S05]  /*dec0*/  WARPSYNC.COLLECTIVE R15, `(.L_x_3386) ;  /* 0x000000000f087348 */ /* 0x01afea0003c00000 */
[----:B------:R2:W1:Y:S02]  /*ded0*/  SHFL.IDX P6, R14, R13, R12, R11 ;  /* 0x0000000c0d0e7389 */ /* 0x00046400000c000b */
[----:B-1234-:R-:W-:Y:S01]  /*dee0*/  ENDCOLLECTIVE ;  /* 0x000000000000791b */ /* 0x01efe20003800000 */
.L_x_3386:
[----:B------:R-:W-:Y:S05]  /*def0*/  BSYNC B0 ;  /* 0x0000000000007941 */ /* 0x000fea0003800000 */
.L_x_3385:
[----:B------:R-:W-:Y:S05]  /*df00*/  BRA `(.L_x_3387) ;  /* 0xfffffff4003c7947 */ /* 0x000fea000383ffff */
.L_x_3361:
[----:B-1----:R1:W2:Y:S02]  /*df10*/  SYNCS.PHASECHK.TRANS64.TRYWAIT P0, [R7+URZ+0x22820], R0 ;  /* 0x02282000070075a7 */ /* 0x0022a4000800017f */
[----:B--2---:R-:W-:Y:S05]  /*df20*/  @!P0 NANOSLEEP.SYNCS 0x989680 ;  /* 0x009896800000895d */ /* 0x004fea0003900000 */
[----:B------:R-:W2:Y:S02]  /*df30*/  @!P0 SYNCS.PHASECHK.TRANS64 P0, [R7+URZ+0x22820], R0 ;  /* 0x02282000070085a7 */ /* 0x000ea4000800007f */
[----:B--2---:R-:W-:Y:S05]  /*df40*/  @!P0 BRA `(.L_x_3361) ;  /* 0xfffffffc00f08947 */ /* 0x004fea000383ffff */
[----:B------:R-:W-:Y:S05]  /*df50*/  BRA `(.L_x_3388) ;  /* 0xfffffff400847947 */ /* 0x000fea000383ffff */
.L_x_3365:
[----:B-1----:R1:W2:Y:S02]  /*df60*/  SYNCS.PHASECHK.TRANS64.TRYWAIT P0, [R5+URZ], R4 ;  /* 0x00000004050075a7 */ /* 0x0022a4000800017f */
[----:B--2---:R-:W-:Y:S05]  /*df70*/  @!P0 NANOSLEEP.SYNCS 0x989680 ;  /* 0x009896800000895d */ /* 0x004fea0003900000 */
[----:B------:R-:W2:Y:S02]  /*df80*/  @!P0 SYNCS.PHASECHK.TRANS64 P0, [R5+URZ], R4 ;  /* 0x00000004050085a7 */ /* 0x000ea4000800007f */
[----:B--2---:R-:W-:Y:S05]  /*df90*/  @!P0 BRA `(.L_x_3365) ;  /* 0xfffffffc00f08947 */ /* 0x004fea000383ffff */
[----:B------:R-:W-:Y:S05]  /*dfa0*/  BRA `(.L_x_3389) ;  /* 0xfffffff400d87947 */ /* 0x000fea000383ffff */
.L_x_3366:
[----:B--2---:R2:W3:Y:S02]  /*dfb0*/  SYNCS.PHASECHK.TRANS64.TRYWAIT P0, [R3+URZ], R0 ;  /* 0x00000000030075a7 */ /* 0x0044e4000800017f */
[----:B---3--:R-:W-:Y:S05]  /*dfc0*/  @!P0 NANOSLEEP.SYNCS 0x989680 ;  /* 0x009896800000895d */ /* 0x008fea0003900000 */
[----:B------:R-:W3:Y:S02]  /*dfd0*/  @!P0 SYNCS.PHASECHK.TRANS64 P0, [R3+URZ], R0 ;  /* 0x00000000030085a7 */ /* 0x000ee4000800007f */
[----:B---3--:R-:W-:Y:S05]  /*dfe0*/  @!P0 BRA `(.L_x_3366) ;  /* 0xfffffffc00f08947 */ /* 0x008fea000383ffff */
[----:B------:R-:W-:Y:S05]  /*dff0*/  BRA `(.L_x_3390) ;  /* 0xfffffff400cc7947 */ /* 0x000fea000383ffff */
.L_x_3368:
[----:B-1----:R1:W2:Y:S02]  /*e000*/  SYNCS.PHASECHK.TRANS64.TRYWAIT P0, [R5+URZ], R4 ;  /* 0x00000004050075a7 */ /* 0x0022a4000800017f */
[----:B--2---:R-:W-:Y:S05]  /*e010*/  @!P0 NANOSLEEP.SYNCS 0x989680 ;  /* 0x009896800000895d */ /* 0x004fea0003900000 */
[----:B------:R-:W2:Y:S02]  /*e020*/  @!P0 SYNCS.PHASECHK.TRANS64 P0, [R5+URZ], R4 ;  /* 0x00000004050085a7 */ /* 0x000ea4000800007f */
[----:B--2---:R-:W-:Y:S05]  /*e030*/  @!P0 BRA `(.L_x_3368) ;  /* 0xfffffffc00f08947 */ /* 0x004fea000383ffff */
[----:B------:R-:W-:Y:S05]  /*e040*/  BRA `(.L_x_3391) ;  /* 0xfffffff400d07947 */ /* 0x000fea000383ffff */
.L_x_3392:
        /* <DEDUP_REMOVED lines=11> */
.L_x_4729:


//--------------------- .text._ZN7cutlass13device_kernelIN5flash11enable_sm90INS1_16FlashAttnFwdSm90INS1_25CollectiveMainloopFwdSm90ILi2EN4cute5tupleIJNS5_1CILi1EEES8_S8_EEENS6_IJNS7_ILi128EEENS7_ILi96EEENS7_ILi64EEEEEELi256ENS_10bfloat16_tEfNS_4arch4Sm90ELb1ELb0ELb1ELb0ELb0ELb0ELb1ELb1ELb0ELb0ELb0ELb0EEENS1_21CollectiveEpilogueFwdINS6_IJSA_NS7_ILi256EEESB_EEES9_SE_SG_Li256ELb0ELb0ELb0ELb0EEENS1_30DynamicPersistentTileSchedulerILi256ELi32ELb0ELb0ELb1EEEEEEEEEvNT_6ParamsE --------------------------
	.section	.text._ZN7cutlass13device_kernelIN5flash11enable_sm90INS1_16FlashAttnFwdSm90INS1_25CollectiveMainloopFwdSm90ILi2EN4cute5tupleIJNS5_1CILi1EEES8_S8_EEENS6_IJNS7_ILi128EEENS7_ILi96EEENS7_ILi64EEEEEELi256ENS_10bfloat16_tEfNS_4arch4Sm90ELb1ELb0ELb1ELb0ELb0ELb0ELb1ELb1ELb0ELb0ELb0ELb0EEENS1_21CollectiveEpilogueFwdINS6_IJSA_NS7_ILi256EEESB_EEES9_SE_SG_Li256ELb0ELb0ELb0ELb0EEENS1_30DynamicPersistentTileSchedulerILi256ELi32ELb0ELb0ELb1EEEEEEEEEvNT_6ParamsE,"ax",@progbits
	.align	128
.text._ZN7cutlass13device_kernelIN5flash11enable_sm90INS1_16FlashAttnFwdSm90INS1_25CollectiveMainloopFwdSm90ILi2EN4cute5tupleIJNS5_1CILi1EEES8_S8_EEENS6_IJNS7_ILi128EEENS7_ILi96EEENS7_ILi64EEEEEELi256ENS_10bfloat16_tEfNS_4arch4Sm90ELb1ELb0ELb1ELb0ELb0ELb0ELb1ELb1ELb0ELb0ELb0ELb0EEENS1_21CollectiveEpilogueFwdINS6_IJSA_NS7_ILi256EEESB_EEES9_SE_SG_Li256ELb0ELb0ELb0ELb0EEENS1_30DynamicPersistentTileSchedulerILi256ELi32ELb0ELb0ELb1EEEEEEEEEvNT_6ParamsE:
        .type           _ZN7cutlass13device_kernelIN5flash11enable_sm90INS1_16FlashAttnFwdSm90INS1_25CollectiveMainloopFwdSm90ILi2EN4cute5tupleIJNS5_1CILi1EEES8_S8_EEENS6_IJNS7_ILi128EEENS7_ILi96EEENS7_ILi64EEEEEELi256ENS_10bfloat16_tEfNS_4arch4Sm90ELb1ELb0ELb1ELb0ELb0ELb0ELb1ELb1ELb0ELb0ELb0ELb0EEENS1_21CollectiveEpilogueFwdINS6_IJSA_NS7_ILi256EEESB_EEES9_SE_SG_Li256ELb0ELb0ELb0ELb0EEENS1_30DynamicPersistentTileSchedulerILi256ELi32ELb0ELb0ELb1EEEEEEEEEvNT_6ParamsE,@function
        .size           _ZN7cutlass13device_kernelIN5flash11enable_sm90INS1_16FlashAttnFwdSm90INS1_25CollectiveMainloopFwdSm90ILi2EN4cute5tupleIJNS5_1CILi1EEES8_S8_EEENS6_IJNS7_ILi128EEENS7_ILi96EEENS7_ILi64EEEEEELi256ENS_10bfloat16_tEfNS_4arch4Sm90ELb1ELb0ELb1ELb0ELb0ELb0ELb1ELb1ELb0ELb0ELb0ELb0EEENS1_21CollectiveEpilogueFwdINS6_IJSA_NS7_ILi256EEESB_EEES9_SE_SG_Li256ELb0ELb0ELb0ELb0EEENS1_30DynamicPersistentTileSchedulerILi256ELi32ELb0ELb0ELb1EEEEEEEEEvNT_6ParamsE,(.L_x_4730 - _ZN7cutlass13device_kernelIN5flash11enable_sm90INS1_16FlashAttnFwdSm90INS1_25CollectiveMainloopFwdSm90ILi2EN4cute5tupleIJNS5_1CILi1EEES8_S8_EEENS6_IJNS7_ILi128EEENS7_ILi96EEENS7_ILi64EEEEEELi256ENS_10bfloat16_tEfNS_4arch4Sm90ELb1ELb0ELb1ELb0ELb0ELb0ELb1ELb1ELb0ELb0ELb0ELb0EEENS1_21CollectiveEpilogueFwdINS6_IJSA_NS7_ILi256EEESB_EEES9_SE_SG_Li256ELb0ELb0ELb0ELb0EEENS1_30DynamicPersistentTileSchedulerILi256ELi32ELb0ELb0ELb1EEEEEEEEEvNT_6ParamsE)
        .other          _ZN7cutlass13device_kernelIN5flash11enable_sm90INS1_16FlashAttnFwdSm90INS1_25CollectiveMainloopFwdSm90ILi2EN4cute5tupleIJNS5_1CILi1EEES8_S8_EEENS6_IJNS7_ILi128EEENS7_ILi96EEENS7_ILi64EEEEEELi256ENS_10bfloat16_tEfNS_4arch4Sm90ELb1ELb0ELb1ELb0ELb0ELb0ELb1ELb1ELb0ELb0ELb0ELb0EEENS1_21CollectiveEpilogueFwdINS6_IJSA_NS7_ILi256EEESB_EEES9_SE_SG_Li256ELb0ELb0ELb0ELb0EEENS1_30DynamicPersistentTileSchedulerILi256ELi32ELb0ELb0ELb1EEEEEEEEEvNT_6ParamsE,@"STO_CUDA_ENTRY STV_DEFAULT"
_ZN7cutlass13device_kernelIN5flash11enable_sm90INS1_16FlashAttnFwdSm90INS1_25CollectiveMainloopFwdSm90ILi2EN4cute5tupleIJNS5_1CILi1EEES8_S8_EEENS6_IJNS7_ILi128EEENS7_ILi96EEENS7_ILi64EEEEEELi256ENS_10bfloat16_tEfNS_4arch4Sm90ELb1ELb0ELb1ELb0ELb0ELb0ELb1ELb1ELb0ELb0ELb0ELb0EEENS1_21CollectiveEpilogueFwdINS6_IJSA_NS7_ILi256EEESB_EEES9_SE_SG_Li256ELb0ELb0ELb0ELb0EEENS1_30DynamicPersistentTileSchedulerILi256ELi32ELb0ELb0ELb1EEEEEEEEEvNT_6ParamsE:
[----:B------:R-:W1:Y:S02]  /*0000*/  LDC R1, c[0x0][0x28] ;  /* 0x00000a00ff017b82 */ /* 0x000e640000000800 */
[----:B-1----:R-:W-:Y:S01]  /*0010*/  VIADD R1, R1, 0xfffffff0 ;  /* 0xfffffff001017836 */ /* 0x002fe20000000000 */
[----:B------:R-:W1:Y:S01]  /*0020*/  S2R R3, SR_TID.X ;  /* 0x0000000000037919 */ /* 0x000e620000002100 */
[----:B------:R-:W-:Y:S01]  /*0030*/  ELECT P0, URZ, PT ;  /* 0x00000000003f782f */ /* 0x000fe20003800000 */
[----:B------:R-:W-:Y:S01]  /*0040*/  BSSY B0, `(.L_x_3393) ;  /* 0x0000016000007945 */ /* 0x000fe20003800000 */
[----:B-1----:R-:W-:-:S05]  /*0050*/  SHF.R.U32.HI R0, RZ, 0x5, R3 ;  /* 0x00000005ff007819 */ /* 0x002fca0000011603 */
        /* <DEDUP_REMOVED lines=20> */
.L_x_3394:
[----:B------:R-:W-:Y:S05]  /*01a0*/  BSYNC B0 ;  /* 0x0000000000007941 */ /* 0x000fea0003800000 */
.L_x_3393:
[----:B------:R-:W-:Y:S01]  /*01b0*/  VOTEU.ANY UP0, P0 ;  /* 0x00000000003f7886 */ /* 0x000fe20000000100 */
[----:B------:R-:W1:Y:S01]  /*01c0*/  SHFL.IDX PT, R2, R0, RZ, 0x1f ;  /* 0x00001fff00027589 */ /* 0x000e6200000e0000 */
[----:B------:R-:W-:Y:S01]  /*01d0*/  UMOV UR4, 0x1 ;  /* 0x0000000100047882 */ /* 0x000fe20000000000 */
[----:B------:R-:W-:Y:S01]  /*01e0*/  VOTEU.ANY UP1, P0 ;  /* 0x00000000003f7886 */ /* 0x000fe20000020100 */
[----:B------:R-:W-:Y:S01]  /*01f0*/  SHF.R.U32.HI R3, RZ, 0x7, R3 ;  /* 0x00000007ff037819 */ /* 0x000fe20000011603 */
[----:B------:R-:W2:Y:S01]  /*0200*/  @UP0 S2UR UR7, SR_CgaCtaId ;  /* 0x00000000000709c3 */ /* 0x000ea20000008800 */
[----:B------:R-:W-:Y:S01]  /*0210*/  @UP0 UMOV UR6, 0x400 ;  /* 0x0000040000060882 */ /* 0x000fe20000000000 */
[----:B------:R-:W-:-:S04]  /*0220*/  @UP0 UIADD3 UR4, -UR4, 0x100000, URZ ;  /* 0x0010000004040890 */ /* 0x000fc8000fffe13f */
[----:B------:R-:W-:Y:S02]  /*0230*/  @UP0 USHF.L.U32 UR5, UR4, 0xb, URZ ;  /* 0x0000000b04050899 */ /* 0x000fe4000800063f */
[----:B------:R-:W-:Y:S01]  /*0240*/  @UP0 USHF.L.U32 UR4, UR4, 0x1, URZ ;  /* 0x0000000104040899 */ /* 0x000fe2000800063f */
[----:B------:R-:W-:Y:S01]  /*0250*/  VOTEU.ANY UP2, P0 ;  /* 0x00000000003f7886 */ /* 0x000fe20000040100 */
[----:B-1----:R-:W-:Y:S02]  /*0260*/  ISETP.NE.AND P1, PT, R2, RZ, PT ;  /* 0x000000ff0200720c */ /* 0x002fe40003f25270 */
[----:B------:R1:W3:Y:S01]  /*0270*/  SHFL.IDX PT, R2, R3, RZ, 0x1f ;  /* 0x00001fff03027589 */ /* 0x0002e200000e0000 */
[----:B--2---:R-:W-:Y:S01]  /*0280*/  @UP0 ULEA UR6, UR7, UR6, 0x18 ;  /* 0x0000000607060291 */ /* 0x004fe2000f8ec03f */
[----:B------:R-:W-:Y:S02]  /*0290*/  VOTEU.ANY UP0, P0 ;  /* 0x00000000003f7886 */ /* 0x000fe40000000100 */
[----:B------:R-:W2:Y:S09]  /*02a0*/  FENCE.VIEW.ASYNC.S ;  /* 0x00000000000073c6 */ /* 0x000eb20000000000 */
[----:B--2---:R1:W2:Y:S01]  /*02b0*/  @UP0 SYNCS.EXCH.64 URZ, [UR6+0x32400], UR4 ;  /* 0x03240004063f05b2 */ /* 0x0042a20008000100 */
[----:B------:R1:W4:Y:S01]  /*02c0*/  @UP1 SYNCS.EXCH.64 URZ, [UR6+0x32410], UR4 ;  /* 0x03241004063f15b2 */ /* 0x0003220008000100 */
[----:B------:R1:W1:Y:S01]  /*02d0*/  @UP2 SYNCS.EXCH.64 URZ, [UR6+0x32420], UR4 ;  /* 0x03242004063f25b2 */ /* 0x0002620008000100 */
        /* <DEDUP_REMOVED lines=19> */
.L_x_3395:
[----:B-1----:R-:W1:Y:S01]  /*0410*/  SHFL.IDX PT, R3, R0, RZ, 0x1f ;  /* 0x00001fff00037589 */ /* 0x002e6200000e0000 */
[----:B------:R-:W-:Y:S01]  /*0420*/  NOP ;  /* 0x0000000000007918 */ /* 0x000fe20000000000 */
[----:B-1----:R-:W-:-:S13]  /*0430*/  ISETP.NE.AND P0, PT, R3, RZ, PT ;  /* 0x000000ff0300720c */ /* 0x002fda0003f05270 */
[----:B------:R-:W-:Y:S05]  /*0440*/  @P0 BRA `(.L_x_3396) ;  /* 0x0000000000480947 */ /* 0x000fea0003800000 */
[----:B------:R-:W1:Y:S01]  /*0450*/  S2UR UR5, SR_CgaCtaId ;  /* 0x00000000000579c3 */ /* 0x000e620000008800 */
        /* <DEDUP_REMOVED lines=17> */
.L_x_3396:
        /* <DEDUP_REMOVED lines=18> */
.L_x_3397:
        /* <DEDUP_REMOVED lines=22> */
.L_x_3398:
        /* <DEDUP_REMOVED lines=22> */
.L_x_3399:
[----:B---3--:R-:W-:Y:S01]  /*0950*/  ISETP.NE.AND P0, PT, R2, RZ, PT ;  /* 0x000000ff0200720c */ /* 0x008fe20003f05270 */
[----:B------:R-:W-:Y:S01]  /*0960*/  IMAD.MOV.U32 R2, RZ, RZ, 0x1 ;  /* 0x00000001ff027424 */ /* 0x000fe200078e00ff */
[----:B------:R-:W-:Y:S01]  /*0970*/  NOP ;  /* 0x0000000000007918 */ /* 0x000fe20000000000 */
[----:B------:R-:W-:-:S03]  /*0980*/  ULDC.64 UR46, c[0x0][0x208] ;  /* 0x00008200002e7ab9 */ /* 0x000fc60000000a00 */
[----:B------:R-:W-:-:S05]  /*0990*/  SEL R2, R2, 0x2, !P0 ;  /* 0x0000000202027807 */ /* 0x000fca0004000000 */
[----:B------:R3:W-:Y:S01]  /*09a0*/  STL [R1+0x8], R2 ;  /* 0x0000080201007387 */ /* 0x0007e20000100800 */
[----:B-12-4-:R-:W-:Y:S06]  /*09b0*/  BAR.SYNC.DEFER_BLOCKING 0x0 ;  /* 0x0000000000007b1d */ /* 0x016fec0000010000 */
[----:B------:R-:W-:Y:S05]  /*09c0*/  @!P0 BRA `(.L_x_3400) ;  /* 0x000000b800608947 */ /* 0x000fea0003800000 */
.L_x_3401:
[----:B------:R-:W-:-:S08]  /*09d0*/  NOP ;  /* 0x0000000000007918 */ /* 0x000fd00000000000 */
[----:B------:R-:W1:Y:S02]  /*09e0*/  USETMAXREG.TRY_ALLOC.CTAPOOL UP0, 0xf0 ;  /* 0x000000f0000079c8 */ /* 0x000e640008000600 */
[----:B-1----:R-:W-:-:S13]  /*09f0*/  PLOP3.LUT P0, PT, PT, PT, UP0, 0x80, 0x0 ;  /* 0x000000000000781c */ /* 0x002fda0003f0f008 */
[----:B------:R-:W-:Y:S05]  /*0a00*/  @!P0 BRA `(.L_x_3401) ;  /* 0xfffffffc00f08947 */ /* 0x000fea000383ffff */
[----:B------:R-:W1:Y:S01]  /*0a10*/  S2R R0, SR_TID.X ;  /* 0x0000000000007919 */ /* 0x000e620000002100 */
[----:B------:R-:W2:Y:S08]  /*0a20*/  S2UR UR7, SR_CTAID.X ;  /* 0x00000000000779c3 */ /* 0x000eb00000002500 */
[----:B------:R-:W-:Y:S08]  /*0a30*/  BAR.ARV 0x4, 0x120 ;  /* 0x0104800000007b1d */ /* 0x000ff00000002000 */
[----:B------:R-:W-:Y:S06]  /*0a40*/  BAR.ARV 0x8, 0x120 ;  /* 0x0204800000007b1d */ /* 0x000fec0000002000 */
[----:B-1----:R-:W-:-:S04]  /*0a50*/  SHF.R.U32.HI R0, RZ, 0x7, R0 ;  /* 0x00000007ff007819 */ /* 0x002fc80000011600 */
[----:B------:R-:W-:Y:S02]  /*0a60*/  ISETP.NE.AND P0, PT, R0, 0x1, PT ;  /* 0x000000010000780c */ /* 0x000fe40003f05270 */
[----:B------:R-:W2:Y:S11]  /*0a70*/  LDC R0, c[0x0][0xea8] ;  /* 0x0003aa00ff007b82 */ /* 0x000eb60000000800 */
[----:B------:R-:W-:Y:S06]  /*0a80*/  @!P0 BAR.ARV 0x9, 0x100 ;  /* 0x0244000000008b1d */ /* 0x000fec0000002000 */
[----:B--2---:R-:W-:-:S13]  /*0a90*/  ISETP.LE.AND P0, PT, R0, UR7, PT ;  /* 0x0000000700007c0c */ /* 0x004fda000bf03270 */
[----:B------:R-:W-:Y:S05]  /*0aa0*/  @P0 EXIT ;  /* 0x000000000000094d */ /* 0x000fea0003800000 */
[----:B------:R-:W2:Y:S01]  /*0ab0*/  LDL.LU R11, [R1+0x8] ;  /* 0x00000800010b7983 */ /* 0x000ea20000300800 */
[----:B---3--:R-:W1:Y:S01]  /*0ac0*/  S2R R2, SR_TID.X ;  /* 0x0000000000027919 */ /* 0x008e620000002100 */
[----:B------:R-:W3:Y:S08]  /*0ad0*/  S2UR UR4, SR_CgaCtaId ;  /* 0x00000000000479c3 */ /* 0x000ef00000008800 */
[----:B------:R-:W4:Y:S01]  /*0ae0*/  S2UR UR6, SR_SWINHI ;  /* 0x00000000000679c3 */ /* 0x000f220000002f00 */
[----:B-1----:R-:W-:-:S05]  /*0af0*/  VIADD R227, R2, 0xffffff80 ;  /* 0xffffff8002e37836 */ /* 0x002fca0000000000 */
[----:B------:R-:W-:-:S04]  /*0b00*/  SHF.R.S32.HI R0, RZ, 0x1f, R227 ;  /* 0x0000001fff007819 */ /* 0x000fc800000114e3 */
[----:B------:R-:W-:-:S04]  /*0b10*/  LEA.HI R2, R0, R227, RZ, 0x7 ;  /* 0x000000e300027211 */ /* 0x000fc800078f38ff */
[----:B------:R-:W-:Y:S02]  /*0b20*/  LOP3.LUT R4, R2, 0xffffff80, RZ, 0xc0, !PT ;  /* 0xffffff8002047812 */ /* 0x000fe400078ec0ff */
[CC--:B------:R-:W-:Y:S02]  /*0b30*/  LEA.HI R3, R0.reuse, R227.reuse, RZ, 0x4 ;  /* 0x000000e300037211 */ /* 0x0c0fe400078f20ff */
[----:B------:R-:W-:Y:S02]  /*0b40*/  IADD3 R224, R227, -R4, RZ ;  /* 0x80000004e3e07210 */ /* 0x000fe40007ffe0ff */
[----:B------:R-:W-:Y:S02]  /*0b50*/  LEA.HI R4, R0, R227, RZ, 0x5 ;  /* 0x000000e300047211 */ /* 0x000fe400078f28ff */
[----:B------:R-:W-:Y:S02]  /*0b60*/  SHF.R.S32.HI R6, RZ, 0x4, R3 ;  /* 0x00000004ff067819 */ /* 0x000fe40000011403 */
[----:B------:R-:W-:-:S02]  /*0b70*/  SHF.R.S32.HI R7, RZ, 0x1f, R224 ;  /* 0x0000001fff077819 */ /* 0x000fc400000114e0 */
[----:B------:R-:W-:Y:S02]  /*0b80*/  SHF.R.S32.HI R5, RZ, 0x5, R4 ;  /* 0x00000005ff057819 */ /* 0x000fe40000011404 */
[C---:B------:R-:W-:Y:S02]  /*0b90*/  LOP3.LUT R4, R3.reuse, 0x3fffff0, RZ, 0xc0, !PT ;  /* 0x03fffff003047812 */ /* 0x040fe400078ec0ff */
[----:B------:R-:W-:Y:S02]  /*0ba0*/  LEA.HI R3, R3, R6, RZ, 0x1 ;  /* 0x0000000603037211 */ /* 0x000fe400078f08ff */
[----:B------:R-:W-:Y:S02]  /*0bb0*/  LEA.HI R8, R7, R224, RZ, 0x2 ;  /* 0x000000e007087211 */ /* 0x000fe400078f10ff */
[----:B------:R-:W-:Y:S02]  /*0bc0*/  LOP3.LUT R3, R3, 0x1ffffffe, RZ, 0xc0, !PT ;  /* 0x1ffffffe03037812 */ /* 0x000fe400078ec0ff */
[----:B------:R-:W-:-:S02]  /*0bd0*/  SHF.R.S32.HI R9, RZ, 0x2, R8 ;  /* 0x00000002ff097819 */ /* 0x000fc40000011408 */
[----:B------:R-:W-:Y:S01]  /*0be0*/  SHF.R.S32.HI R10, RZ, 0x1f, R8 ;  /* 0x0000001fff0a7819 */ /* 0x000fe20000011408 */
[----:B------:R-:W-:Y:S01]  /*0bf0*/  IMAD.IADD R6, R6, 0x1, -R3 ;  /* 0x0000000106067824 */ /* 0x000fe200078e0a03 */
[----:B------:R-:W-:Y:S01]  /*0c00*/  SHF.R.S32.HI R3, RZ, 0x7, R2 ;  /* 0x00000007ff037819 */ /* 0x000fe20000011402 */
[----:B------:R-:W-:Y:S01]  /*0c10*/  IMAD.IADD R4, R227, 0x1, -R4 ;  /* 0x00000001e3047824 */ /* 0x000fe200078e0a04 */
[----:B------:R-:W-:Y:S01]  /*0c20*/  LEA.HI R10, R10, R9, RZ, 0x3 ;  /* 0x000000090a0a7211 */ /* 0x000fe200078f18ff */
[----:B------:R-:W-:Y:S01]  /*0c30*/  UMOV UR39, 0x400 ;  /* 0x0000040000277882 */ /* 0x000fe20000000000 */
[----:B------:R-:W-:Y:S01]  /*0c40*/  LEA.HI R2, R2, R3, RZ, 0x1 ;  /* 0x0000000302027211 */ /* 0x000fe200078f08ff */
[----:B------:R-:W-:Y:S01]  /*0c50*/  IMAD R5, R5, 0x10, R4 ;  /* 0x0000001005057824 */ /* 0x000fe200078e0204 */
[----:B------:R-:W-:Y:S01]  /*0c60*/  LOP3.LUT R10, R10, 0xfffffff8, RZ, 0xc0, !PT ;  /* 0xfffffff80a0a7812 */ /* 0x000fe200078ec0ff */
[----:B---3--:R-:W-:Y:S01]  /*0c70*/  ULEA UR39, UR4, UR39, 0x18 ;  /* 0x0000002704277291 */ /* 0x008fe2000f8ec03f */
[----:B------:R-:W-:-:S02]  /*0c80*/  LEA.HI R7, R7, R224, RZ, 0x5 ;  /* 0x000000e007077211 */ /* 0x000fc400078f28ff */
[----:B------:R-:W-:Y:S01]  /*0c90*/  LEA.HI R0, R0, R227, RZ, 0x3 ;  /* 0x000000e300007211 */ /* 0x000fe200078f18ff */
[----:B------:R-:W-:Y:S01]  /*0ca0*/  IMAD.IADD R10, R9, 0x1, -R10 ;  /* 0x00000001090a7824 */ /* 0x000fe200078e0a0a */
[----:B------:R-:W-:Y:S02]  /*0cb0*/  LOP3.LUT R2, R2, 0x3fffffe, RZ, 0xc0, !PT ;  /* 0x03fffffe02027812 */ /* 0x000fe400078ec0ff */
[----:B------:R-:W-:Y:S02]  /*0cc0*/  SHF.R.S32.HI R7, RZ, 0x5, R7 ;  /* 0x00000005ff077819 */ /* 0x000fe40000011407 */
[----:B------:R-:W-:Y:S02]  /*0cd0*/  LEA R5, R5, R6, 0x3 ;  /* 0x0000000605057211 */ /* 0x000fe400078e18ff */
[----:B------:R-:W-:Y:S01]  /*0ce0*/  LOP3.LUT R0, R0, 0x1ffffff8, RZ, 0xc0, !PT ;  /* 0x1ffffff800007812 */ /* 0x000fe200078ec0ff */
[----:B------:R-:W-:Y:S01]  /*0cf0*/  UMOV UR4, UR39 ;  /* 0x0000002700047c82 */ /* 0x000fe20008000000 */
[----:B----4-:R-:W-:Y:S01]  /*0d00*/  UMOV UR5, UR6 ;  /* 0x0000000600057c82 */ /* 0x010fe20008000000 */
[----:B------:R-:W-:Y:S01]  /*0d10*/  LOP3.LUT R9, R8, 0x7ffffffc, RZ, 0xc0, !PT ;  /* 0x7ffffffc08097812 */ /* 0x000fe200078ec0ff */
[----:B------:R-:W-:Y:S01]  /*0d20*/  IMAD.IADD R2, R3, 0x1, -R2 ;  /* 0x0000000103027824 */ /* 0x000fe200078e0a02 */
[----:B------:R-:W-:Y:S01]  /*0d30*/  SHF.L.U32 R5, R5, 0x3, RZ ;  /* 0x0000000305057819 */ /* 0x000fe200000006ff */
[----:B------:R-:W-:-:S02]  /*0d40*/  IMAD R7, R7, 0x10, R10 ;  /* 0x0000001007077824 */ /* 0x000fc400078e020a */
[----:B------:R-:W-:Y:S02]  /*0d50*/  IMAD.U32 R202, RZ, RZ, UR4 ;  /* 0x00000004ffca7e24 */ /* 0x000fe4000f8e00ff */
[----:B------:R-:W-:Y:S02]  /*0d60*/  IMAD.U32 R203, RZ, RZ, UR5 ;  /* 0x00000005ffcb7e24 */ /* 0x000fe4000f8e00ff */
[----:B------:R-:W-:Y:S01]  /*0d70*/  IMAD.IADD R0, R227, 0x1, -R0 ;  /* 0x00000001e3007824 */ /* 0x000fe200078e0a00 */
[----:B------:R-:W-:Y:S01]  /*0d80*/  LEA R225, R2, R7, 0x6 ;  /* 0x0000000702e17211 */ /* 0x000fe200078e30ff */
[----:B------:R-:W-:Y:S02]  /*0d90*/  IMAD.IADD R224, R224, 0x1, -R9 ;  /* 0x00000001e0e07824 */ /* 0x000fe400078e0a09 */
[----:B------:R-:W-:Y:S01]  /*0da0*/  IMAD.WIDE R202, R5, 0x2, R202 ;  /* 0x0000000205ca7825 */ /* 0x000fe200078e02ca */
[----:B------:R-:W-:-:S03]  /*0db0*/  UMOV UR4, UR7 ;  /* 0x0000000700047c82 */ /* 0x000fc60008000000 */
[----:B------:R-:W-:Y:S02]  /*0dc0*/  IMAD.MOV.U32 R226, RZ, RZ, RZ ;  /* 0x000000ffffe27224 */ /* 0x000fe400078e00ff */
[----:B------:R-:W-:Y:S01]  /*0dd0*/  IMAD.SHL.U32 R204, R0, 0x8, RZ ;  /* 0x0000000800cc7824 */ /* 0x000fe200078e00ff */
[----:B------:R-:W-:Y:S01]  /*0de0*/  ULDC.64 UR60, c[0x0][0x198] ;  /* 0x00006600003c7ab9 */ /* 0x000fe20000000a00 */
[----:B------:R-:W-:Y:S01]  /*0df0*/  UMOV UR37, URZ ;  /* 0x0000003f00257c82 */ /* 0x000fe20008000000 */
[----:B------:R-:W-:Y:S01]  /*0e00*/  UMOV UR36, URZ ;  /* 0x0000003f00247c82 */ /* 0x000fe20008000000 */
[----:B--2---:R-:W-:-:S07]  /*0e10*/  LOP3.LUT R219, R11, 0x1, RZ, 0xfc, !PT ;  /* 0x000000010bdb7812 */ /* 0x004fce00078efcff */
.L_x_3449:
        /* <DEDUP_REMOVED lines=20> */
.L_x_3402:
[----:B------:R-:W-:Y:S01]  /*0f60*/  ULDC UR6, c[0x0][0xec4] ;  /* 0x0003b10000067ab9 */ /* 0x000fe20000000800 */
[----:B------:R-:W-:Y:S01]  /*0f70*/  UMOV UR40, UR7 ;  /* 0x0000000700287c82 */ /* 0x000fe20008000000 */
[----:B------:R-:W-:-:S11]  /*0f80*/  UISETP.NE.AND UP0, UPT, UR6, 0x1, UPT ;  /* 0x000000010600788c */ /* 0x000fd6000bf05270 */
[----:B------:R-:W-:Y:S02]  /*0f90*/  @UP0 ULDC.64 UR10, c[0x0][0xec8] ;  /* 0x0003b200000a0ab9 */ /* 0x000fe40000000a00 */
[----:B------:R-:W-:-:S04]  /*0fa0*/  UIMAD.WIDE.U32 UR4, UR7, UR10, URZ ;  /* 0x0000000a070472a5 */ /* 0x000fc8000f8e003f */
[----:B------:R-:W-:-:S04]  /*0fb0*/  @UP0 USHF.R.U32.HI UR40, URZ, UR11, UR5 ;  /* 0x0000000b3f280299 */ /* 0x000fc80008011605 */
[----:B------:R-:W-:-:S12]  /*0fc0*/  UIMAD UR4, UR40, UR6, URZ ;  /* 0x00000006280472a4 */ /* 0x000fd8000f8e023f */
.L_x_3403:
[----:B------:R-:W1:Y:S01]  /*0fd0*/  LDC R2, c[0x0][0x288] ;  /* 0x0000a200ff027b82 */ /* 0x000e620000000800 */
[----:B------:R-:W-:Y:S01]  /*0fe0*/  ULOP3.LUT UR5, URZ, UR40, URZ, 0x33, !UPT ;  /* 0x000000283f057292 */ /* 0x000fe2000f8e333f */
[----:B------:R-:W-:Y:S01]  /*0ff0*/  PLOP3.LUT P0, PT, PT, PT, PT, 0x80, 0x0 ;  /* 0x000000000000781c */ /* 0x000fe20003f0f070 */
[----:B------:R-:W-:Y:S01]  /*1000*/  ULDC UR6, c[0x0][0xeac] ;  /* 0x0003ab0000067ab9 */ /* 0x000fe20000000800 */
[----:B------:R-:W-:Y:S01]  /*1010*/  ULDC.64 UR10, c[0x0][0x3f8] ;  /* 0x0000fe00000a7ab9 */ /* 0x000fe20000000a00 */
[----:B------:R-:W-:Y:S01]  /*1020*/  UIADD3 UR5, UR5, UR6, URZ ;  /* 0x0000000605057290 */ /* 0x000fe2000fffe03f */
[----:B------:R-:W-:Y:S01]  /*1030*/  MOV R150, RZ ;  /* 0x000000ff00967202 */ /* 0x000fe20000000f00 */
[----:B------:R-:W-:Y:S01]  /*1040*/  UISETP.NE.U32.AND UP0, UPT, UR10, URZ, UPT ;  /* 0x0000003f0a00728c */ /* 0x000fe2000bf05070 */
[----:B------:R-:W2:Y:S01]  /*1050*/  LDC R157, c[0x0][0x2e0] ;  /* 0x0000b800ff9d7b82 */ /* 0x000ea20000000800 */
[----:B------:R-:W-:Y:S01]  /*1060*/  USHF.L.U32 UR42, UR5, 0x7, URZ ;  /* 0x00000007052a7899 */ /* 0x000fe2000800063f */
[----:B------:R-:W-:Y:S01]  /*1070*/  CS2R R148, SRZ ;  /* 0x0000000000947805 */ /* 0x000fe2000001ff00 */
[----:B------:R-:W-:Y:S01]  /*1080*/  UISETP.NE.AND.EX UP0, UPT, UR11, URZ, UPT, UP0 ;  /* 0x0000003f0b00728c */ /* 0x000fe2000bf05300 */
[----:B------:R-:W-:Y:S01]  /*1090*/  CS2R R146, SRZ ;  /* 0x0000000000927805 */ /* 0x000fe2000001ff00 */
[----:B------:R-:W-:Y:S01]  /*10a0*/  ULDC UR6, c[0x0][0x404] ;  /* 0x0001010000067ab9 */ /* 0x000fe20000000800 */
[----:B------:R-:W-:Y:S01]  /*10b0*/  ULDC UR43, c[0x0][0xeb8] ;  /* 0x0003ae00002b7ab9 */ /* 0x000fe20000000800 */
[----:B------:R-:W-:Y:S01]  /*10c0*/  USEL UR5, UR6, 0x1, UP0 ;  /* 0x0000000106057887 */ /* 0x000fe20008000000 */
[----:B------:R-:W-:Y:S01]  /*10d0*/  MOV R223, UR42 ;  /* 0x0000002a00df7c02 */ /* 0x000fe20008000f00 */
[----:B------:R-:W-:Y:S01]  /*10e0*/  UISETP.NE.AND UP0, UPT, UR43, 0x1, UPT ;  /* 0x000000012b00788c */ /* 0x000fe2000bf05270 */
[----:B------:R-:W-:Y:S01]  /*10f0*/  CS2R R144, SRZ ;  /* 0x0000000000907805 */ /* 0x000fe2000001ff00 */
[----:B------:R-:W-:Y:S01]  /*1100*/  UIADD3 UR4, UR7, -UR4, URZ ;  /* 0x8000000407047290 */ /* 0x000fe2000fffe03f */
[----:B------:R-:W-:-:S02]  /*1110*/  CS2R R142, SRZ ;  /* 0x00000000008e7805 */ /* 0x000fc4000001ff00 */
[----:B------:R-:W-:Y:S02]  /*1120*/  CS2R R140, SRZ ;  /* 0x00000000008c7805 */ /* 0x000fe4000001ff00 */
[----:B------:R-:W-:Y:S02]  /*1130*/  CS2R R138, SRZ ;  /* 0x00000000008a7805 */ /* 0x000fe4000001ff00 */
[----:B------:R-:W-:Y:S02]  /*1140*/  CS2R R136, SRZ ;  /* 0x0000000000887805 */ /* 0x000fe4000001ff00 */
[----:B-1----:R-:W-:Y:S02]  /*1150*/  IADD3 R2, R223, 0xdf, -R2 ;  /* 0x000000dfdf027810 */ /* 0x002fe40007ffe802 */
[----:B------:R-:W-:Y:S02]  /*1160*/  CS2R R134, SRZ ;  /* 0x0000000000867805 */ /* 0x000fe4000001ff00 */
[----:B------:R-:W-:-:S02]  /*1170*/  CS2R R132, SRZ ;  /* 0x0000000000847805 */ /* 0x000fc4000001ff00 */
[----:B------:R-:W-:Y:S01]  /*1180*/  CS2R R130, SRZ ;  /* 0x0000000000827805 */ /* 0x000fe2000001ff00 */
[----:B------:R-:W-:Y:S01]  /*1190*/  @UP0 ULDC UR6, c[0x0][0xec0] ;  /* 0x0003b00000060ab9 */ /* 0x000fe20000000800 */
[----:B------:R-:W-:Y:S02]  /*11a0*/  CS2R R128, SRZ ;  /* 0x0000000000807805 */ /* 0x000fe4000001ff00 */
[----:B------:R-:W-:Y:S02]  /*11b0*/  CS2R R126, SRZ ;  /* 0x00000000007e7805 */ /* 0x000fe4000001ff00 */
[----:B------:R-:W-:Y:S01]  /*11c0*/  CS2R R124, SRZ ;  /* 0x00000000007c7805 */ /* 0x000fe2000001ff00 */
[----:B--2---:R-:W-:Y:S01]  /*11d0*/  IMAD R157, R157, UR5, RZ ;  /* 0x000000059d9d7c24 */ /* 0x004fe2000f8e02ff */
[----:B------:R-:W-:Y:S01]  /*11e0*/  ULDC UR5, c[0x0][0xec4] ;  /* 0x0003b10000057ab9 */ /* 0x000fe20000000800 */
[----:B------:R-:W-:Y:S01]  /*11f0*/  CS2R R122, SRZ ;  /* 0x00000000007a7805 */ /* 0x000fe2000001ff00 */
[----:B------:R-:W-:Y:S01]  /*1200*/  UIMAD UR8, UR8, UR5, UR4 ;  /* 0x00000005080872a4 */ /* 0x000fe2000f8e0204 */
[C---:B------:R-:W-:Y:S01]  /*1210*/  VIADD R0, R157.reuse, 0x5f ;  /* 0x0000005f9d007836 */ /* 0x040fe20000000000 */
[----:B------:R-:W-:Y:S01]  /*1220*/  CS2R R120, SRZ ;  /* 0x0000000000787805 */ /* 0x000fe2000001ff00 */
[----:B------:R-:W-:Y:S01]  /*1230*/  IMAD.IADD R2, R157, 0x1, R2 ;  /* 0x000000019d027824 */ /* 0x000fe200078e0202 */
[----:B------:R-:W-:Y:S01]  /*1240*/  @UP0 ULDC UR4, c[0x0][0xebc] ;  /* 0x0003af0000040ab9 */ /* 0x000fe20000000800 */
[----:B------:R-:W-:Y:S01]  /*1250*/  IMAD.HI R0, R0, 0x2aaaaaab, RZ ;  /* 0x2aaaaaab00007827 */ /* 0x000fe200078e02ff */
[----:B------:R-:W-:Y:S01]  /*1260*/  UIMAD.WIDE.U32 UR4, UR8, UR4, URZ ;  /* 0x00000004080472a5 */ /* 0x000fe2000f8e003f */
[----:B------:R-:W-:Y:S01]  /*1270*/  CS2R R118, SRZ ;  /* 0x0000000000767805 */ /* 0x000fe2000001ff00 */
[----:B------:R-:W-:Y:S01]  /*1280*/  UMOV UR44, UR8 ;  /* 0x00000008002c7c82 */ /* 0x000fe20008000000 */
[----:B------:R-:W-:Y:S01]  /*1290*/  IMAD.HI R2, R2, 0x2aaaaaab, RZ ;  /* 0x2aaaaaab02027827 */ /* 0x000fe200078e02ff */
[----:B------:R-:W-:Y:S01]  /*12a0*/  SHF.R.U32.HI R3, RZ, 0x1f, R0 ;  /* 0x0000001fff037819 */ /* 0x000fe20000011600 */
[----:B------:R-:W-:Y:S01]  /*12b0*/  @UP0 USHF.R.U32.HI UR44, URZ, UR6, UR5 ;  /* 0x000000063f2c0299 */ /* 0x000fe20008011605 */
[----:B------:R-:W-:-:S02]  /*12c0*/  CS2R R116, SRZ ;  /* 0x0000000000747805 */ /* 0x000fc4000001ff00 */
[----:B------:R-:W-:Y:S02]  /*12d0*/  CS2R R114, SRZ ;  /* 0x0000000000727805 */ /* 0x000fe4000001ff00 */
[----:B------:R-:W-:Y:S01]  /*12e0*/  SHF.R.U32.HI R5, RZ, 0x1f, R2 ;  /* 0x0000001fff057819 */ /* 0x000fe20000011602 */
[----:B------:R-:W-:Y:S01]  /*12f0*/  UIADD3 UR4, -UR44, URZ, URZ ;  /* 0x0000003f2c047290 */ /* 0x000fe2000fffe13f */
[----:B------:R-:W-:Y:S01]  /*1300*/  LEA.HI.SX32 R3, R0, R3, 0x1c ;  /* 0x0000000300037211 */ /* 0x000fe200078fe2ff */
[----:B------:R-:W-:Y:S01]  /*1310*/  IMAD.MOV.U32 R0, RZ, RZ, RZ ;  /* 0x000000ffff007224 */ /* 0x000fe200078e00ff */
[----:B------:R-:W-:Y:S01]  /*1320*/  LEA.HI.SX32 R2, R2, R5, 0x1c ;  /* 0x0000000502027211 */ /* 0x000fe200078fe2ff */
[----:B------:R-:W-:Y:S01]  /*1330*/  UIMAD UR43, UR43, UR4, UR8 ;  /* 0x000000042b2b72a4 */ /* 0x000fe2000f8e0208 */
[----:B------:R-:W-:Y:S02]  /*1340*/  CS2R R112, SRZ ;  /* 0x0000000000707805 */ /* 0x000fe4000001ff00 */
[----:B------:R-:W-:-:S02]  /*1350*/  CS2R R110, SRZ ;  /* 0x00000000006e7805 */ /* 0x000fc4000001ff00 */
[----:B------:R-:W-:Y:S02]  /*1360*/  VIMNMX R159, R3, R2, PT ;  /* 0x00000002039f7248 */ /* 0x000fe40003fe0100 */
[----:B------:R-:W-:Y:S02]  /*1370*/  CS2R R2, SRZ ;  /* 0x0000000000027805 */ /* 0x000fe4000001ff00 */
[----:B------:R-:W-:Y:S02]  /*1380*/  CS2R R108, SRZ ;  /* 0x00000000006c7805 */ /* 0x000fe4000001ff00 */
[----:B------:R-:W-:Y:S02]  /*1390*/  CS2R R106, SRZ ;  /* 0x00000000006a7805 */ /* 0x000fe4000001ff00 */
[----:B------:R-:W-:Y:S02]  /*13a0*/  ISETP.GE.AND P1, PT, R159, 0x1, PT ;  /* 0x000000019f00780c */ /* 0x000fe40003f26270 */
        /* <DEDUP_REMOVED lines=41> */
[----:B------:R-:W-:Y:S01]  /*1640*/  IMAD.MOV.U32 R168, RZ, RZ, RZ ;  /* 0x000000ffffa87224 */ /* 0x000fe200078e00ff */
[----:B------:R-:W-:Y:S01]  /*1650*/  MOV R25, RZ ;  /* 0x000000ff00197202 */ /* 0x000fe20000000f00 */
        /* <DEDUP_REMOVED lines=13> */
[----:B------:R-:W-:Y:S02]  /*1730*/  USHF.R.U32.HI UR4, URZ, 0x4, UR5 ;  /* 0x000000043f047899 */ /* 0x000fe40008011605 */
[----:B------:R-:W-:Y:S02]  /*1740*/  UIADD3 UR5, UR5, 0xa000, URZ ;  /* 0x0000a00005057890 */ /* 0x000fe4000fffe03f */
[----:B------:R-:W-:Y:S02]  /*1750*/  ULOP3.LUT UR4, UR4, 0x3fff, URZ, 0xc0, !UPT ;  /* 0x00003fff04047892 */ /* 0x000fe4000f8ec03f */
[----:B------:R-:W-:Y:S02]  /*1760*/  USHF.R.U32.HI UR5, URZ, 0x4, UR5 ;  /* 0x000000043f057899 */ /* 0x000fe40008011605 */
[----:B------:R-:W-:Y:S02]  /*1770*/  ULOP3.LUT UR41, UR4, 0x10000, URZ, 0xfc, !UPT ;  /* 0x0001000004297892 */ /* 0x000fe4000f8efc3f */
[----:B------:R-:W-:-:S03]  /*1780*/  ULOP3.LUT UR45, UR5, 0x3fff, URZ, 0xc0, !UPT ;  /* 0x00003fff052d7892 */ /* 0x000fc6000f8ec03f */
[----:B------:R-:W-:Y:S02]  /*1790*/  UMOV UR5, 0x40000040 ;  /* 0x4000004000057882 */ /* 0x000fe40000000000 */
[----:B------:R-:W-:Y:S01]  /*17a0*/  UMOV UR4, UR41 ;  /* 0x0000002900047c82 */ /* 0x000fe20008000000 */
[----:B------:R-:W-:Y:S02]  /*17b0*/  IMAD.U32 R201, RZ, RZ, UR5 ;  /* 0x00000005ffc97e24 */ /* 0x000fe4000f8e00ff */
[----:B------:R-:W-:Y:S01]  /*17c0*/  IMAD.U32 R200, RZ, RZ, UR4 ;  /* 0x00000004ffc87e24 */ /* 0x000fe2000f8e00ff */
[----:B------:R-:W-:Y:S06]  /*17d0*/  @!P0 BRA `(.L_x_3405) ;  /* 0x0000000000408947 */ /* 0x000fec0003800000 */
[----:B------:R-:W-:Y:S01]  /*17e0*/  MOV R0, 0x0 ;  /* 0x0000000000007802 */ /* 0x000fe20000000f00 */
[----:B------:R-:W-:Y:S01]  /*17f0*/  ULDC.64 UR4, c[0x4][0x90] ;  /* 0x0100240000047ab9 */ /* 0x000fe20000000a00 */
[----:B------:R-:W-:Y:S01]  /*1800*/  ULDC.64 UR6, c[0x4][0x28] ;  /* 0x01000a0000067ab9 */ /* 0x000fe20000000a00 */
[----:B------:R-:W-:Y:S01]  /*1810*/  IMAD.U32 R4, RZ, RZ, UR4 ;  /* 0x00000004ff047e24 */ /* 0x000fe2000f8e00ff */
[----:B------:R1:W2:Y:S01]  /*1820*/  LDC.64 R2, c[0x4][R0] ;  /* 0x0100000000027b82 */ /* 0x0002a20000000a00 */
[----:B------:R-:W-:Y:S01]  /*1830*/  MOV R5, UR5 ;  /* 0x0000000500057c02 */ /* 0x000fe20008000f00 */
        /* <DEDUP_REMOVED lines=9> */
[----:B--2---:R-:W-:Y:S05]  /*18d0*/  CALL.ABS.NOINC R2 ;  /* 0x0000000002007343 */ /* 0x004fea0003c00000 */
.L_x_3405:
[----:B------:R-:W-:Y:S01]  /*18e0*/  LEA.HI R0, R226, R226, RZ, 0x1 ;  /* 0x000000e2e2007211 */ /* 0x000fe200078f08ff */
[----:B------:R-:W1:Y:S03]  /*18f0*/  S2R R2, SR_TID.X ;  /* 0x0000000000027919 */ /* 0x000e660000002100 */
[----:B------:R-:W-:-:S04]  /*1900*/  LOP3.LUT R3, R0, 0xfffffffe, RZ, 0xc0, !PT ;  /* 0xfffffffe00037812 */ /* 0x000fc800078ec0ff */
[----:B------:R-:W-:-:S04]  /*1910*/  IADD3 R0, R226, -R3, RZ ;  /* 0x80000003e2007210 */ /* 0x000fc80007ffe0ff */
[----:B------:R-:W-:-:S04]  /*1920*/  SHF.L.U32 R0, R0, 0x1f, RZ ;  /* 0x0000001f00007819 */ /* 0x000fc800000006ff */
[----:B------:R-:W2:Y:S01]  /*1930*/  SYNCS.PHASECHK.TRANS64.TRYWAIT P0, [UR39+0x32400], R0 ;  /* 0x03240000ff0075a7 */ /* 0x000ea20008000167 */
[----:B-1----:R-:W-:-:S05]  /*1940*/  SHF.R.U32.HI R2, RZ, 0x7, R2 ;  /* 0x00000007ff027819 */ /* 0x002fca0000011602 */
[----:B------:R-:W-:Y:S01]  /*1950*/  VIADD R188, R2, 0x8 ;  /* 0x0000000802bc7836 */ /* 0x000fe20000000000 */
[----:B--2---:R-:W-:Y:S06]  /*1960*/  @!P0 BRA `(.L_x_3406) ;  /* 0x000000d800488947 */ /* 0x004fec0003800000 */
.L_x_3510:
[----:B------:R-:W-:Y:S01]  /*1970*/  ISETP.NE.AND P0, PT, R219, 0x3, PT ;  /* 0x00000003db00780c */ /* 0x000fe20003f05270 */
[----:B------:R-:W-:Y:S05]  /*1980*/  WARPSYNC.ALL ;  /* 0x0000000000007948 */ /* 0x000fea0003800000 */
[----:B------:R2:W-:Y:S07]  /*1990*/  BAR.SYNC.DEFER_BLOCKING R188, 0x100 ;  /* 0x000400bc0000751d */ /* 0x0005ee0000010000 */
[----:B------:R-:W-:Y:S05]  /*19a0*/  @!P0 BRA `(.L_x_3407) ;  /* 0x0000000000048947 */ /* 0x000fea0003800000 */
[----:B------:R-:W-:Y:S01]  /*19b0*/  BPT.TRAP 0x1 ;  /* 0x000000040000795c */ /* 0x000fe20000300000 */
.L_x_3407:
[----:B------:R-:W-:Y:S01]  /*19c0*/  ULEA UR7, UR36, UR39, 0x3 ;  /* 0x0000002724077291 */ /* 0x000fe2000f8e183f */
[----:B------:R-:W-:-:S05]  /*19d0*/  IMAD.U32 R2, RZ, RZ, UR37 ;  /* 0x00000025ff027e24 */ /* 0x000fca000f8e00ff */
[----:B------:R-:W-:-:S04]  /*19e0*/  SHF.L.U32 R2, R2, 0x1f, RZ ;  /* 0x0000001f02027819 */ /* 0x000fc800000006ff */
[----:B------:R3:W4:Y:S01]  /*19f0*/  SYNCS.PHASECHK.TRANS64.TRYWAIT P1, [UR7+0x32430], R2 ;  /* 0x03243002ff0075a7 */ /* 0x0007220008020147 */
[----:B------:R-:W-:Y:S05]  /*1a00*/  @!P0 BRA `(.L_x_3408) ;  /* 0x0000000000048947 */ /* 0x000fea0003800000 */
[----:B------:R-:W-:Y:S01]  /*1a10*/  BPT.TRAP 0x1 ;  /* 0x000000040000795c */ /* 0x000fe20000300000 */
.L_x_3408:
[----:B----4-:R-:W-:Y:S05]  /*1a20*/  @P1 BRA `(.L_x_3409) ;  /* 0x0000000000081947 */ /* 0x010fea0003800000 */
[----:B------:R-:W4:Y:S02]  /*1a30*/  SYNCS.PHASECHK.TRANS64.TRYWAIT P1, [UR7+0x32430], R2 ;  /* 0x03243002ff0075a7 */ /* 0x000f240008020147 */
[----:B----4-:R-:W-:Y:S05]  /*1a40*/  @!P1 BRA `(.L_x_3410) ;  /* 0x000000d800289947 */ /* 0x010fea0003800000 */
.L_x_3409:
[----:B------:R-:W-:Y:S01]  /*1a50*/  UIADD3 UR4, UR39, 0x1c400, URZ ;  /* 0x0001c40027047890 */ /* 0x000fe2000fffe03f */
[----:B------:R-:W-:Y:S01]  /*1a60*/  R2UR UR8, R200 ;  /* 0x00000000c80872ca */ /* 0x000fe200000e0000 */
[----:B------:R-:W-:Y:S01]  /*1a70*/  WARPGROUP.ARRIVE ;  /* 0x00000000000079c5 */ /* 0x000fe20000000000 */
[----:B------:R-:W-:Y:S01]  /*1a80*/  R2UR UR9, R201 ;  /* 0x00000000c90972ca */ /* 0x000fe200000e0000 */
[----:B------:R-:W-:Y:S01]  /*1a90*/  USHF.R.U32.HI UR4, URZ, 0x4, UR4 ;  /* 0x000000043f047899 */ /* 0x000fe20008011604 */
[----:B------:R-:W-:Y:S01]  /*1aa0*/  UMOV UR11, 0x40000040 ;  /* 0x40000040000b7882 */ /* 0x000fe20000000000 */
[----:B------:R-:W-:Y:S02]  /*1ab0*/  UIADD3 UR5, UR41, 0x2, URZ ;  /* 0x0000000229057890 */ /* 0x000fe4000fffe03f */
[----:B------:R-:W-:-:S04]  /*1ac0*/  ULOP3.LUT UR4, UR4, 0x3fff, URZ, 0xc0, !UPT ;  /* 0x00003fff04047892 */ /* 0x000fc8000f8ec03f */
[----:B------:R-:W-:-:S04]  /*1ad0*/  ULOP3.LUT UR38, UR4, 0x10000, URZ, 0xfc, !UPT ;  /* 0x0001000004267892 */ /* 0x000fc8000f8efc3f */
[----:B------:R-:W-:-:S04]  /*1ae0*/  UIMAD UR4, UR36, 0x300, UR38 ;  /* 0x00000300240478a4 */ /* 0x000fc8000f8e0226 */
[----:B------:R-:W-:-:S03]  /*1af0*/  UIADD3 UR6, UR4, 0x2, URZ ;  /* 0x0000000204067890 */ /* 0x000fc6000fffe03f */
[----:B------:R-:W-:Y:S02]  /*1b00*/  UMOV UR10, UR4 ;  /* 0x00000004000a7c82 */ /* 0x000fe40008000000 */
        /* <DEDUP_REMOVED lines=8> */
[----:B------:R-:W-:Y:S01]  /*1b90*/  MOV R23, UR9 ;  /* 0x0000000900177c02 */ /* 0x000fe20008000f00 */
        /* <DEDUP_REMOVED lines=18> */
[----:B------:R-:W-:Y:S01]  /*1cc0*/  IMAD.U32 R18, RZ, RZ, UR8 ;  /* 0x00000008ff127e24 */ /* 0x000fe2000f8e00ff */
[----:B------:R-:W-:Y:S01]  /*1cd0*/  MOV R19, UR9 ;  /* 0x0000000900137c02 */ /* 0x000fe20008000f00 */
[----:B------:R-:W-:Y:S02]  /*1ce0*/  WARPGROUP.DEPBAR.LE gsb0, 0x0 ;  /* 0x00008000000079c5 */ /* 0x000fe40000010000 */
[----:B------:R-:W-:-:S06]  /*1cf0*/  WARPGROUP.ARRIVE ;  /* 0x00000000000079c5 */ /* 0x000fcc0000000000 */
[----:B------:R-:W-:Y:S03]  /*1d00*/  HGMMA.64x96x16.F32.BF16 R24, gdesc[UR8], R24, gsb0 ;  /* 0x01600000081879f0 */ /* 0x000fe60008001818 */
[----:B------:R-:W-:Y:S02]  /*1d10*/  WARPGROUP.DEPBAR.LE gsb0, 0x0 ;  /* 0x00008000000079c5 */ /* 0x000fe40000010000 */
[----:B------:R-:W4:Y:S02]  /*1d20*/  SYNCS.PHASECHK.TRANS64.TRYWAIT P1, [UR39+0x32410], R0 ;  /* 0x03241000ff0075a7 */ /* 0x000f240008020167 */
[----:B----4-:R-:W-:Y:S05]  /*1d30*/  @!P1 BRA `(.L_x_3411) ;  /* 0x000000d400849947 */ /* 0x010fea0003800000 */
.L_x_3511:
[----:B------:R-:W-:Y:S05]  /*1d40*/  @!P0 BRA `(.L_x_3412) ;  /* 0x0000000000048947 */ /* 0x000fea0003800000 */
[----:B------:R-:W-:Y:S01]  /*1d50*/  BPT.TRAP 0x1 ;  /* 0x000000040000795c */ /* 0x000fe20000300000 */
.L_x_3412:
[----:B------:R4:W1:Y:S01]  /*1d60*/  SYNCS.PHASECHK.TRANS64.TRYWAIT P1, [UR7+0x32450], R2 ;  /* 0x03245002ff0075a7 */ /* 0x0008620008020147 */
[----:B------:R-:W-:Y:S05]  /*1d70*/  @!P0 BRA `(.L_x_3413) ;  /* 0x0000000000048947 */ /* 0x000fea0003800000 */
[----:B------:R-:W-:Y:S01]  /*1d80*/  BPT.TRAP 0x1 ;  /* 0x000000040000795c */ /* 0x000fe20000300000 */
.L_x_3413:
[----:B-1----:R-:W-:Y:S05]  /*1d90*/  @P1 BRA `(.L_x_3414) ;  /* 0x0000000000081947 */ /* 0x002fea0003800000 */
[----:B------:R-:W1:Y:S02]  /*1da0*/  SYNCS.PHASECHK.TRANS64.TRYWAIT P1, [UR7+0x32450], R2 ;  /* 0x03245002ff0075a7 */ /* 0x000e640008020147 */
[----:B-1----:R-:W-:Y:S05]  /*1db0*/  @!P1 BRA `(.L_x_3415) ;  /* 0x000000d4007c9947 */ /* 0x002fea0003800000 */
.L_x_3414:
[----:B------:R-:W-:Y:S01]  /*1dc0*/  UIADD3 UR4, UR39, 0x400, URZ ;  /* 0x0000040027047890 */ /* 0x000fe2000fffe03f */
[----:B------:R-:W-:Y:S01]  /*1dd0*/  WARPGROUP.ARRIVE ;  /* 0x00000000000079c5 */ /* 0x000fe20000000000 */
[----:B------:R-:W-:Y:S01]  /*1de0*/  UMOV UR9, 0x40000040 ;  /* 0x4000004000097882 */ /* 0x000fe20000000000 */
[----:B------:R-:W-:Y:S01]  /*1df0*/  UMOV UR11, 0x40000040 ;  /* 0x40000040000b7882 */ /* 0x000fe20000000000 */
[----:B------:R-:W-:Y:S01]  /*1e00*/  USHF.R.U32.HI UR4, URZ, 0x4, UR4 ;  /* 0x000000043f047899 */ /* 0x000fe20008011604 */
[----:B------:R-:W-:Y:S01]  /*1e10*/  IMAD.U32 R17, RZ, RZ, UR9 ;  /* 0x00000009ff117e24 */ /* 0x000fe2000f8e00ff */
[----:B------:R-:W-:Y:S01]  /*1e20*/  UMOV UR13, 0x40000040 ;  /* 0x40000040000d7882 */ /* 0x000fe20000000000 */
[----:B------:R-:W-:Y:S01]  /*1e30*/  UMOV UR15, 0x40000040 ;  /* 0x40000040000f7882 */ /* 0x000fe20000000000 */
[----:B------:R-:W-:Y:S01]  /*1e40*/  ULOP3.LUT UR41, UR4, 0x3fff, URZ, 0xc0, !UPT ;  /* 0x00003fff04297892 */ /* 0x000fe2000f8ec03f */
[----:B------:R-:W-:Y:S01]  /*1e50*/  MOV R15, UR13 ;  /* 0x0000000d000f7c02 */ /* 0x000fe20008000f00 */
[----:B------:R-:W-:Y:S01]  /*1e60*/  ULOP3.LUT UR4, UR45, 0x10000, URZ, 0xfc, !UPT ;  /* 0x000100002d047892 */ /* 0x000fe2000f8efc3f */
[----:B------:R-:W1:Y:S01]  /*1e70*/  LDC R0, c[0x0][0x288] ;  /* 0x0000a200ff007b82 */ /* 0x000e620000000800 */
[----:B------:R-:W-:Y:S01]  /*1e80*/  ULOP3.LUT UR6, UR41, 0x10000, URZ, 0xfc, !UPT ;  /* 0x0001000029067892 */ /* 0x000fe2000f8efc3f */
[----:B------:R-:W-:Y:S01]  /*1e90*/  IMAD R13, R159, -0x60, R157 ;  /* 0xffffffa09f0d7824 */ /* 0x000fe200078e029d */
[----:B------:R-:W-:Y:S01]  /*1ea0*/  UIADD3 UR16, UR4, 0x800, URZ ;  /* 0x0000080004107890 */ /* 0x000fe2000fffe03f */
[----:B------:R-:W5:Y:S01]  /*1eb0*/  S2R R74, SR_TID.X ;  /* 0x00000000004a7919 */ /* 0x000f620000002100 */
[----:B------:R-:W-:Y:S01]  /*1ec0*/  UIMAD UR5, UR36, 0xc00, UR6 ;  /* 0x00000c00240578a4 */ /* 0x000fe2000f8e0206 */
[----:B------:R-:W-:Y:S01]  /*1ed0*/  VIADD R73, R13, 0x60 ;  /* 0x000000600d497836 */ /* 0x000fe20000000000 */
[----:B------:R-:W-:Y:S01]  /*1ee0*/  UMOV UR8, UR4 ;  /* 0x0000000400087c82 */ /* 0x000fe20008000000 */
[----:B------:R-:W-:Y:S01]  /*1ef0*/  UMOV UR17, 0x40000040 ;  /* 0x4000004000117882 */ /* 0x000fe20000000000 */
[----:B------:R-:W-:Y:S01]  /*1f00*/  IMAD.U32 R16, RZ, RZ, UR8 ;  /* 0x00000008ff107e24 */ /* 0x000fe2000f8e00ff */
[----:B------:R-:W-:Y:S01]  /*1f10*/  UIADD3 UR18, UR5, 0x600, URZ ;  /* 0x0000060005127890 */ /* 0x000fe2000fffe03f */
[----:B------:R-:W-:Y:S01]  /*1f20*/  IMAD R73, R224, -0x2, R73 ;  /* 0xfffffffee0497824 */ /* 0x000fe200078e0249 */
[----:B------:R-:W-:Y:S01]  /*1f30*/  UMOV UR10, UR5 ;  /* 0x00000005000a7c82 */ /* 0x000fe20008000000 */
[----:B------:R-:W-:Y:S01]  /*1f40*/  UMOV UR19, 0x40000040 ;  /* 0x4000004000137882 */ /* 0x000fe20000000000 */
[----:B------:R-:W-:Y:S01]  /*1f50*/  HGMMA.64x96x16.F32.BF16 R24, gdesc[UR8], R24, gsb0 ;  /* 0x01600000081879f0 */ /* 0x000fe20008001818 */
[----:B------:R-:W-:Y:S01]  /*1f60*/  UIADD3 UR8, UR4, 0x2, URZ ;  /* 0x0000000204087890 */ /* 0x000fe2000fffe03f */
[----:B------:R-:W-:Y:S01]  /*1f70*/  IMAD.U32 R165, RZ, RZ, UR7 ;  /* 0x00000007ffa57e24 */ /* 0x000fe2000f8e00ff */
[----:B------:R-:W-:-:S02]  /*1f80*/  UIADD3 UR9, UR5, 0x2, URZ ;  /* 0x0000000205097890 */ /* 0x000fc4000fffe03f */
[----:B------:R-:W-:Y:S01]  /*1f90*/  UIADD3 UR10, UR5, 0x304, URZ ;  /* 0x00000304050a7890 */ /* 0x000fe2000fffe03f */
[----:B------:R-:W-:Y:S02]  /*1fa0*/  UMOV UR11, 0x40000040 ;  /* 0x40000040000b7882 */ /* 0x000fe40000000000 */
[----:B------:R-:W-:Y:S01]  /*1fb0*/  UMOV UR12, UR8 ;  /* 0x00000008000c7c82 */ /* 0x000fe20008000000 */
[----:B------:R-:W-:Y:S01]  /*1fc0*/  UIADD3 UR8, UR4, 0x4, URZ ;  /* 0x0000000404087890 */ /* 0x000fe2000fffe03f */
[----:B------:R-:W-:Y:S01]  /*1fd0*/  IMAD.U32 R14, RZ, RZ, UR12 ;  /* 0x0000000cff0e7e24 */ /* 0x000fe2000f8e00ff */
[----:B------:R-:W-:Y:S01]  /*1fe0*/  UMOV UR14, UR9 ;  /* 0x00000009000e7c82 */ /* 0x000fe20008000000 */
[----:B------:R-:W-:Y:S01]  /*1ff0*/  UIADD3 UR9, UR5, 0x4, URZ ;  /* 0x0000000405097890 */ /* 0x000fe2000fffe03f */
[C---:B-1----:R-:W-:Y:S01]  /*2000*/  IADD3 R13, -R0.reuse, 0x61, R13 ;  /* 0x00000061000d7810 */ /* 0x042fe20007ffe10d */
[----:B------:R-:W-:Y:S01]  /*2010*/  UIADD3 UR20, UR4, 0x802, URZ ;  /* 0x0000080204147890 */ /* 0x000fe2000fffe03f */
[----:B------:R-:W-:Y:S01]  /*2020*/  IADD3 R0, -R0, UR42, R157 ;  /* 0x0000002a00007c10 */ /* 0x000fe2000fffe19d */
[----:B------:R-:W-:Y:S01]  /*2030*/  UIADD3 UR22, UR5, 0x602, URZ ;  /* 0x0000060205167890 */ /* 0x000fe2000fffe03f */
[----:B------:R-:W-:Y:S01]  /*2040*/  UMOV UR21, 0x40000040 ;  /* 0x4000004000157882 */ /* 0x000fe20000000000 */
[----:B------:R-:W-:Y:S01]  /*2050*/  UMOV UR23, 0x40000040 ;  /* 0x4000004000177882 */ /* 0x000fe20000000000 */
[----:B------:R-:W-:Y:S01]  /*2060*/  UIADD3 UR24, UR4, 0x804, URZ ;  /* 0x0000080404187890 */ /* 0x000fe2000fffe03f */
[----:B------:R-:W-:Y:S01]  /*2070*/  IMAD R12, R224, -0x2, R13 ;  /* 0xfffffffee00c7824 */ /* 0x000fe200078e020d */
[----:B------:R-:W-:Y:S01]  /*2080*/  UIADD3 UR26, UR5, 0x604, URZ ;  /* 0x00000604051a7890 */ /* 0x000fe2000fffe03f */
[----:B------:R-:W-:Y:S01]  /*2090*/  IADD3 R13, R225, UR42, RZ ;  /* 0x0000002ae10d7c10 */ /* 0x000fe2000fffe0ff */
[----:B------:R-:W-:Y:S01]  /*20a0*/  UMOV UR25, 0x40000040 ;  /* 0x4000004000197882 */ /* 0x000fe20000000000 */
[----:B------:R-:W-:Y:S01]  /*20b0*/  UMOV UR27, 0x40000040 ;  /* 0x40000040001b7882 */ /* 0x000fe20000000000 */
[----:B------:R-:W-:Y:S01]  /*20c0*/  UIADD3 UR28, UR4, 0x806, URZ ;  /* 0x00000806041c7890 */ /* 0x000fe2000fffe03f */
[----:B------:R-:W-:Y:S01]  /*20d0*/  VIADDMNMX R72, R13, R12, R73, PT ;  /* 0x0000000c0d487246 */ /* 0x000fe20003800149 */
[----:B------:R-:W-:Y:S01]  /*20e0*/  UIADD3 UR30, UR5, 0x606, URZ ;  /* 0x00000606051e7890 */ /* 0x000fe2000fffe03f */
[----:B------:R-:W-:Y:S01]  /*20f0*/  IADD3 R12, R12, 0x8, R13 ;  /* 0x000000080c0c7810 */ /* 0x000fe20007ffe00d */
[----:B------:R-:W-:Y:S01]  /*2100*/  UMOV UR29, 0x40000040 ;  /* 0x40000040001d7882 */ /* 0x000fe20000000000 */
[----:B------:R-:W-:Y:S01]  /*2110*/  UMOV UR31, 0x40000040 ;  /* 0x40000040001f7882 */ /* 0x000fe20000000000 */
[----:B------:R-:W-:Y:S01]  /*2120*/  UIADD3 UR32, UR4, 0xc00, URZ ;  /* 0x00000c0004207890 */ /* 0x000fe2000fffe03f */
[C---:B------:R-:W-:Y:S01]  /*2130*/  ISETP.GT.AND P5, PT, R72.reuse, RZ, PT ;  /* 0x000000ff4800720c */ /* 0x040fe20003fa4270 */
[----:B------:R-:W-:Y:S01]  /*2140*/  UIADD3 UR34, UR5, 0x900, URZ ;  /* 0x0000090005227890 */ /* 0x000fe2000fffe03f */
[C---:B------:R-:W-:Y:S01]  /*2150*/  ISETP.GT.AND P6, PT, R72.reuse, 0x1, PT ;  /* 0x000000014800780c */ /* 0x040fe20003fc4270 */
[----:B------:R-:W-:Y:S01]  /*2160*/  UMOV UR33, 0x40000040 ;  /* 0x4000004000217882 */ /* 0x000fe20000000000 */
[----:B------:R-:W-:Y:S01]  /*2170*/  UMOV UR35, 0x40000040 ;  /* 0x4000004000237882 */ /* 0x000fe20000000000 */
[----:B------:R-:W-:Y:S01]  /*2180*/  UIADD3 UR48, UR4, 0xc02, URZ ;  /* 0x00000c0204307890 */ /* 0x000fe2000fffe03f */
[C---:B------:R-:W-:Y:S01]  /*2190*/  ISETP.GT.AND P1, PT, R72.reuse, 0x8, PT ;  /* 0x000000084800780c */ /* 0x040fe20003f24270 */
[----:B------:R-:W-:Y:S01]  /*21a0*/  UIADD3 UR50, UR5, 0x902, URZ ;  /* 0x0000090205327890 */ /* 0x000fe2000fffe03f */
[----:B------:R-:W-:Y:S01]  /*21b0*/  VIMNMX R12, R73, R12, PT ;  /* 0x0000000c490c7248 */ /* 0x000fe20003fe0100 */
[----:B------:R-:W-:Y:S01]  /*21c0*/  UMOV UR49, 0x40000040 ;  /* 0x4000004000317882 */ /* 0x000fe20000000000 */
[----:B------:R-:W-:Y:S01]  /*21d0*/  UMOV UR51, 0x40000040 ;  /* 0x4000004000337882 */ /* 0x000fe20000000000 */
[----:B------:R-:W-:Y:S01]  /*21e0*/  UIADD3 UR52, UR4, 0xc04, URZ ;  /* 0x00000c0404347890 */ /* 0x000fe2000fffe03f */
[C---:B------:R-:W-:Y:S01]  /*21f0*/  ISETP.GT.AND P2, PT, R72.reuse, 0x9, PT ;  /* 0x000000094800780c */ /* 0x040fe20003f44270 */
[----:B------:R-:W-:Y:S01]  /*2200*/  UIADD3 UR54, UR5, 0x904, URZ ;  /* 0x0000090405367890 */ /* 0x000fe2000fffe03f */
[C---:B------:R-:W-:Y:S01]  /*2210*/  ISETP.GT.AND P3, PT, R72.reuse, 0x10, PT ;  /* 0x000000104800780c */ /* 0x040fe20003f64270 */
[----:B------:R-:W-:Y:S01]  /*2220*/  UMOV UR53, 0x40000040 ;  /* 0x4000004000357882 */ /* 0x000fe20000000000 */
[----:B------:R-:W-:Y:S01]  /*2230*/  UMOV UR55, 0x40000040 ;  /* 0x4000004000377882 */ /* 0x000fe20000000000 */
[----:B------:R-:W-:Y:S01]  /*2240*/  UMOV UR57, 0x40000040 ;  /* 0x4000004000397882 */ /* 0x000fe20000000000 */
[----:B------:R-:W-:Y:S01]  /*2250*/  UMOV UR59, 0x40000040 ;  /* 0x40000040003b7882 */ /* 0x000fe20000000000 */
[----:B------:R-:W-:Y:S01]  /*2260*/  ISETP.GT.AND P4, PT, R72, 0x11, PT ;  /* 0x000000114800780c */ /* 0x000fe20003f84270 */
[----:B------:R-:W-:Y:S01]  /*2270*/  ULOP3.LUT UR7, UR41, 0x3000000, URZ, 0xfc, !UPT ;  /* 0x0300000029077892 */ /* 0x000fe2000f8efc3f */
[----:B------:R-:W-:-:S04]  /*2280*/  IMAD.HI R0, R0, 0x2aaaaaab, RZ ;  /* 0x2aaaaaab00007827 */ /* 0x000fc800078e02ff */
        /* <DEDUP_REMOVED lines=43> */
[----:B------:R-:W-:Y:S01]  /*2540*/  UMOV UR9, 0x40000040 ;  /* 0x4000004000097882 */ /* 0x000fe20000000000 */
[----:B------:R-:W-:Y:S01]  /*2550*/  MOV R5, UR13 ;  /* 0x0000000d00057c02 */ /* 0x000fe20008000f00 */
[----:B------:R-:W-:Y:S02]  /*2560*/  WARPGROUP.DEPBAR.LE gsb0, 0x0 ;  /* 0x00008000000079c5 */ /* 0x000fe40000010000 */
[----:B------:R-:W-:-:S06]  /*2570*/  WARPGROUP.ARRIVE ;  /* 0x00000000000079c5 */ /* 0x000fcc0000000000 */
[----:B------:R-:W-:Y:S01]  /*2580*/  HGMMA.64x96x16.F32.BF16 R24, gdesc[UR12], R24, gsb0 ;  /* 0x016000000c1879f0 */ /* 0x000fe20008001818 */
[----:B------:R-:W-:Y:S02]  /*2590*/  UIADD3 UR12, UR4, 0x406, URZ ;  /* 0x00000406040c7890 */ /* 0x000fe4000fffe03f */
[----:B------:R-:W-:Y:S01]  /*25a0*/  UIADD3 UR14, UR5, 0x306, URZ ;  /* 0x00000306050e7890 */ /* 0x000fe2000fffe03f */
[----:B------:R-:W-:Y:S01]  /*25b0*/  UMOV UR13, 0x40000040 ;  /* 0x40000040000d7882 */ /* 0x000fe20000000000 */
[----:B------:R-:W-:Y:S01]  /*25c0*/  UMOV UR15, 0x40000040 ;  /* 0x40000040000f7882 */ /* 0x000fe20000000000 */
[----:B------:R-:W-:Y:S02]  /*25d0*/  UIADD3 UR4, UR4, 0xc06, URZ ;  /* 0x00000c0604047890 */ /* 0x000fe4000fffe03f */
[----:B------:R-:W-:-:S05]  /*25e0*/  UIADD3 UR5, UR5, 0x906, URZ ;  /* 0x0000090605057890 */ /* 0x000fca000fffe03f */
[----:B------:R-:W-:Y:S01]  /*25f0*/  UMOV UR56, UR4 ;  /* 0x0000000400387c82 */ /* 0x000fe20008000000 */
[----:B------:R-:W-:Y:S01]  /*2600*/  ULDC UR4, c[0x0][0xad0] ;  /* 0x0002b40000047ab9 */ /* 0x000fe20000000800 */
[----:B------:R-:W-:Y:S01]  /*2610*/  UMOV UR58, UR5 ;  /* 0x00000005003a7c82 */ /* 0x000fe20008000000 */
[----:B---34-:R-:W-:Y:S01]  /*2620*/  IMAD.U32 R2, RZ, RZ, UR56 ;  /* 0x00000038ff027e24 */ /* 0x018fe2000f8e00ff */
        /* <DEDUP_REMOVED lines=57> */
[----:B-1----:R-:W-:Y:S01]  /*29c0*/  FSEL R13, R24, -INF , P5 ;  /* 0xff800000180d7808 */ /* 0x002fe20002800000 */
[----:B------:R-:W-:Y:S01]  /*29d0*/  FMUL.FTZ R30, R30, UR4 ;  /* 0x000000041e1e7c20 */ /* 0x000fe20008410000 */
[----:B------:R-:W-:Y:S01]  /*29e0*/  ISETP.GT.AND P5, PT, R72, 0x18, PT ;  /* 0x000000184800780c */ /* 0x000fe20003fa4270 */
[----:B------:R-:W-:Y:S01]  /*29f0*/  FMUL.FTZ R68, R68, UR4 ;  /* 0x0000000444447c20 */ /* 0x000fe20008410000 */
[----:B------:R-:W-:Y:S01]  /*2a00*/  FMUL.FTZ R31, R31, UR4 ;  /* 0x000000041f1f7c20 */ /* 0x000fe20008410000 */
[----:B------:R-:W1:Y:S01]  /*2a10*/  MUFU.TANH R36, R36 ;  /* 0x0000002400247308 */ /* 0x000e620000002400 */
[----:B---3--:R-:W-:Y:S01]  /*2a20*/  FSEL R25, R25, -INF , P6 ;  /* 0xff80000019197808 */ /* 0x008fe20003000000 */
[----:B------:R-:W-:Y:S01]  /*2a30*/  FMUL.FTZ R35, R35, UR4 ;  /* 0x0000000423237c20 */ /* 0x000fe20008410000 */
[----:B------:R-:W-:Y:S01]  /*2a40*/  ISETP.GT.AND P6, PT, R72, 0x19, PT ;  /* 0x000000194800780c */ /* 0x000fe20003fc4270 */
        /* <DEDUP_REMOVED lines=13> */
[----:B-1----:R-:W-:Y:S01]  /*2b20*/  FSEL R173, R36, -INF , P5 ;  /* 0xff80000024ad7808 */ /* 0x002fe20002800000 */
[----:B------:R-:W-:Y:S01]  /*2b30*/  FMUL.FTZ R47, R47, UR4 ;  /* 0x000000042f2f7c20 */ /* 0x000fe20008410000 */
[----:B------:R-:W-:Y:S01]  /*2b40*/  ISETP.GT.AND P5, PT, R72, 0x30, PT ;  /* 0x000000304800780c */ /* 0x000fe20003fa4270 */
[----:B------:R-:W-:Y:S01]  /*2b50*/  FMUL.FTZ R50, R50, UR4 ;  /* 0x0000000432327c20 */ /* 0x000fe20008410000 */
[----:B------:R-:W-:Y:S01]  /*2b60*/  FMUL.FTZ R57, R57, UR4 ;  /* 0x0000000439397c20 */ /* 0x000fe20008410000 */
[----:B------:R-:W-:Y:S01]  /*2b70*/  FMUL.FTZ R51, R51, UR4 ;  /* 0x0000000433337c20 */ /* 0x000fe20008410000 */
[----:B------:R-:W-:Y:S01]  /*2b80*/  FMUL.FTZ R54, R54, UR4 ;  /* 0x0000000436367c20 */ /* 0x000fe20008410000 */
[----:B------:R-:W1:Y:S01]  /*2b90*/  MUFU.TANH R40, R40 ;  /* 0x0000002800287308 */ /* 0x000e620000002400 */
[----:B---3--:R-:W-:Y:S01]  /*2ba0*/  FSEL R175, R37, -INF , P6 ;  /* 0xff80000025af7808 */ /* 0x008fe20003000000 */
[----:B------:R-:W-:Y:S01]  /*2bb0*/  FMUL.FTZ R55, R55, UR4 ;  /* 0x0000000437377c20 */ /* 0x000fe20008410000 */
[----:B------:R-:W-:Y:S01]  /*2bc0*/  ISETP.GT.AND P6, PT, R72, 0x31, PT ;  /* 0x000000314800780c */ /* 0x000fe20003fc4270 */
[----:B------:R-:W-:Y:S01]  /*2bd0*/  FMUL.FTZ R58, R58, UR4 ;  /* 0x000000043a3a7c20 */ /* 0x000fe20008410000 */
[----:B------:R-:W-:Y:S01]  /*2be0*/  FMUL.FTZ R59, R59, UR4 ;  /* 0x000000043b3b7c20 */ /* 0x000fe20008410000 */
        /* <DEDUP_REMOVED lines=14> */
[----:B------:R-:W-:-:S02]  /*2cd0*/  ULDC UR4, c[0x0][0xa80] ;  /* 0x0002a00000047ab9 */ /* 0x000fc40000000800 */
[----:B------:R-:W-:Y:S01]  /*2ce0*/  IMAD.U32 R195, RZ, RZ, UR4 ;  /* 0x00000004ffc37e24 */ /* 0x000fe2000f8e00ff */
[----:B------:R-:W-:Y:S01]  /*2cf0*/  UIMAD UR4, UR36, 0xc00, UR7 ;  /* 0x00000c00240478a4 */ /* 0x000fe2000f8e0207 */
[----:B------:R-:W1:Y:S01]  /*2d00*/  MUFU.TANH R32, R32 ;  /* 0x0000002000207308 */ /* 0x000e620000002400 */
[----:B---3--:R-:W-:Y:S02]  /*2d10*/  FSEL R233, R48, -INF , P5 ;  /* 0xff80000030e97808 */ /* 0x008fe40002800000 */
[----:B------:R-:W-:-:S03]  /*2d20*/  ISETP.GT.AND P5, PT, R72, 0x48, PT ;  /* 0x000000484800780c */ /* 0x000fc60003fa4270 */
[----:B------:R-:W-:Y:S02]  /*2d30*/  UMOV UR10, UR4 ;  /* 0x00000004000a7c82 */ /* 0x000fe40008000000 */
[----:B------:R-:W3:Y:S01]  /*2d40*/  MUFU.TANH R41, R41 ;  /* 0x0000002900297308 */ /* 0x000ee20000002400 */
[----:B----4-:R-:W-:Y:S02]  /*2d50*/  FSEL R215, R49, -INF , P6 ;  /* 0xff80000031d77808 */ /* 0x010fe40003000000 */
[----:B------:R-:W-:-:S05]  /*2d60*/  ISETP.GT.AND P6, PT, R72, 0x49, PT ;  /* 0x000000494800780c */ /* 0x000fca0003fc4270 */
[----:B------:R-:W4:Y:S01]  /*2d70*/  MUFU.TANH R52, R52 ;  /* 0x0000003400347308 */ /* 0x000f220000002400 */
[----:B-1----:R-:W-:Y:S02]  /*2d80*/  FSEL R169, R32, -INF , P3 ;  /* 0xff80000020a97808 */ /* 0x002fe40001800000 */
[----:B------:R-:W-:Y:S02]  /*2d90*/  ISETP.GT.AND P3, PT, R72, 0x28, PT ;  /* 0x000000284800780c */ /* 0x000fe40003f64270 */
[----:B------:R-:W-:-:S03]  /*2da0*/  FMNMX.FTZ R24, R169, R24, !PT ;  /* 0x00000018a9187209 */ /* 0x000fc60007810000 */
[----:B------:R-:W1:Y:S01]  /*2db0*/  MUFU.TANH R60, R60 ;  /* 0x0000003c003c7308 */ /* 0x000e620000002400 */
[----:B---3--:R-:W-:Y:S02]  /*2dc0*/  FSEL R194, R41, -INF , P2 ;  /* 0xff80000029c27808 */ /* 0x008fe40001000000 */
[----:B------:R-:W-:-:S05]  /*2dd0*/  ISETP.GT.AND P2, PT, R72, 0x39, PT ;  /* 0x000000394800780c */ /* 0x000fca0003f44270 */
[----:B------:R-:W3:Y:S01]  /*2de0*/  MUFU.TANH R61, R61 ;  /* 0x0000003d003d7308 */ /* 0x000ee20000002400 */
[----:B----4-:R-:W-:Y:S02]  /*2df0*/  FSEL R231, R52, -INF , P1 ;  /* 0xff80000034e77808 */ /* 0x010fe40000800000 */
[----:B------:R-:W-:-:S05]  /*2e00*/  ISETP.GT.AND P1, PT, R72, 0x50, PT ;  /* 0x000000504800780c */ /* 0x000fca0003f24270 */
[----:B------:R-:W4:Y:S01]  /*2e10*/  MUFU.TANH R44, R44 ;  /* 0x0000002c002c7308 */ /* 0x000f220000002400 */
[----:B-1----:R-:W-:Y:S02]  /*2e20*/  FSEL R181, R60, -INF , P5 ;  /* 0xff8000003cb57808 */ /* 0x002fe40002800000 */
[----:B------:R-:W-:-:S05]  /*2e30*/  ISETP.GT.AND P5, PT, R12, RZ, PT ;  /* 0x000000ff0c00720c */ /* 0x000fca0003fa4270 */
        /* <DEDUP_REMOVED lines=17> */
[----:B------:R-:W-:Y:S02]  /*2f50*/  FMNMX.FTZ R26, R171, R24, !PT ;  /* 0x00000018ab1a7209 */ /* 0x000fe40007810000 */
[----:B------:R-:W-:Y:S02]  /*2f60*/  ISETP.GT.AND P5, PT, R12, 0x11, PT ;  /* 0x000000110c00780c */ /* 0x000fe40003fa4270 */
[----:B------:R-:W-:Y:S01]  /*2f70*/  FMNMX.FTZ R26, R173, R26, !PT ;  /* 0x0000001aad1a7209 */ /* 0x000fe20007810000 */
[----:B------:R-:W1:Y:S01]  /*2f80*/  MUFU.TANH R65, R65 ;  /* 0x0000004100417308 */ /* 0x000e620000002400 */
[----:B---3--:R-:W-:Y:S02]  /*2f90*/  FSEL R27, R27, -INF , P6 ;  /* 0xff8000001b1b7808 */ /* 0x008fe40003000000 */
[----:B------:R-:W-:-:S02]  /*2fa0*/  FMNMX.FTZ R26, R175, R26, !PT ;  /* 0x0000001aaf1a7209 */ /* 0x000fc40007810000 */
[----:B------:R-:W-:Y:S02]  /*2fb0*/  FMNMX.FTZ R24, R33, R27, !PT ;  /* 0x0000001b21187209 */ /* 0x000fe40007810000 */
[----:B------:R-:W-:Y:S01]  /*2fc0*/  FMNMX.FTZ R41, R193, R26, !PT ;  /* 0x0000001ac1297209 */ /* 0x000fe20007810000 */
[----:B------:R-:W3:Y:S01]  /*2fd0*/  MUFU.TANH R30, R30 ;  /* 0x0000001e001e7308 */ /* 0x000ee20000002400 */
[----:B----4-:R-:W-:Y:S02]  /*2fe0*/  FSEL R177, R56, -INF , P3 ;  /* 0xff80000038b17808 */ /* 0x010fe40001800000 */
[----:B------:R-:W-:Y:S02]  /*2ff0*/  ISETP.GT.AND P3, PT, R72, 0x58, PT ;  /* 0x000000584800780c */ /* 0x000fe40003f64270 */
[----:B------:R-:W-:Y:S02]  /*3000*/  ISETP.GT.AND P6, PT, R12, 0x18, PT ;  /* 0x000000180c00780c */ /* 0x000fe40003fc4270 */
[----:B------:R-:W-:Y:S01]  /*3010*/  FMNMX.FTZ R41, R194, R41, !PT ;  /* 0x00000029c2297209 */ /* 0x000fe20007810000 */
[----:B------:R-:W4:Y:S01]  /*3020*/  MUFU.TANH R68, R68 ;  /* 0x0000004400447308 */ /* 0x000f220000002400 */
[----:B-1----:R-:W-:-:S02]  /*3030*/  FSEL R168, R65, -INF , P2 ;  /* 0xff80000041a87808 */ /* 0x002fc40001000000 */
[----:B------:R-:W-:-:S05]  /*3040*/  ISETP.GT.AND P2, PT, R12, 0x9, PT ;  /* 0x000000090c00780c */ /* 0x000fca0003f44270 */
[----:B------:R-:W1:Y:S01]  /*3050*/  MUFU.TANH R31, R31 ;  /* 0x0000001f001f7308 */ /* 0x000e620000002400 */
[----:B---3--:R-:W-:Y:S02]  /*3060*/  FSEL R37, R30, -INF , P1 ;  /* 0xff8000001e257808 */ /* 0x008fe40000800000 */
[----:B------:R-:W-:Y:S02]  /*3070*/  ISETP.GT.AND P1, PT, R12, 0x19, PT ;  /* 0x000000190c00780c */ /* 0x000fe40003f24270 */
[----:B------:R-:W-:-:S03]  /*3080*/  FMNMX.FTZ R24, R37, R24, !PT ;  /* 0x0000001825187209 */ /* 0x000fc60007810000 */
        /* <DEDUP_REMOVED lines=8> */
[----:B------:R-:W-:Y:S02]  /*3110*/  FMNMX.FTZ R35, R31, R24, !PT ;  /* 0x000000181f237209 */ /* 0x000fe40007810000 */
[----:B------:R-:W-:Y:S02]  /*3120*/  FMNMX.FTZ R24, R196, R41, !PT ;  /* 0x00000029c4187209 */ /* 0x000fe40007810000 */
[----:B------:R-:W-:Y:S01]  /*3130*/  ISETP.GT.AND P5, PT, R12, 0x28, PT ;  /* 0x000000280c00780c */ /* 0x000fe20003fa4270 */
[----:B------:R-:W3:Y:S01]  /*3140*/  MUFU.TANH R45, R45 ;  /* 0x0000002d002d7308 */ /* 0x000ee20000002400 */
[----:B----4-:R-:W-:Y:S02]  /*3150*/  FSEL R190, R34, -INF , P3 ;  /* 0xff80000022be7808 */ /* 0x010fe40001800000 */
[----:B------:R-:W-:-:S02]  /*3160*/  ISETP.GT.AND P3, PT, R12, 0x21, PT ;  /* 0x000000210c00780c */ /* 0x000fc40003f64270 */
[----:B------:R-:W-:-:S03]  /*3170*/  FMNMX.FTZ R35, R190, R35, !PT ;  /* 0x00000023be237209 */ /* 0x000fc60007810000 */
[----:B------:R-:W4:Y:S01]  /*3180*/  MUFU.TANH R39, R39 ;  /* 0x0000002700277308 */ /* 0x000f220000002400 */
[----:B-1----:R-:W-:Y:S02]  /*3190*/  FSEL R198, R38, -INF , P6 ;  /* 0xff80000026c67808 */ /* 0x002fe40003000000 */
[----:B------:R-:W-:Y:S02]  /*31a0*/  FMNMX.FTZ R35, R192, R35, !PT ;  /* 0x00000023c0237209 */ /* 0x000fe40007810000 */
[----:B------:R-:W-:Y:S02]  /*31b0*/  ISETP.GT.AND P6, PT, R12, 0x29, PT ;  /* 0x000000290c00780c */ /* 0x000fe40003fc4270 */
[----:B------:R-:W-:Y:S01]  /*31c0*/  FMNMX.FTZ R35, R198, R35, !PT ;  /* 0x00000023c6237209 */ /* 0x000fe20007810000 */
[----:B------:R-:W1:Y:S01]  /*31d0*/  MUFU.TANH R42, R42 ;  /* 0x0000002a002a7308 */ /* 0x000e620000002400 */
[----:B---3--:R-:W-:Y:S02]  /*31e0*/  FSEL R199, R45, -INF , P4 ;  /* 0xff8000002dc77808 */ /* 0x008fe40002000000 */
[----:B------:R-:W-:-:S02]  /*31f0*/  ISETP.GT.AND P4, PT, R72, 0x41, PT ;  /* 0x000000414800780c */ /* 0x000fc40003f84270 */
[----:B------:R-:W-:-:S03]  /*3200*/  FMNMX.FTZ R26, R199, R24, !PT ;  /* 0x00000018c71a7209 */ /* 0x000fc60007810000 */
[----:B------:R-:W3:Y:S01]  /*3210*/  MUFU.TANH R43, R43 ;  /* 0x0000002b002b7308 */ /* 0x000ee20000002400 */
[----:B----4-:R-:W-:Y:S02]  /*3220*/  FSEL R206, R39, -INF , P1 ;  /* 0xff80000027ce7808 */ /* 0x010fe40000800000 */
[----:B------:R-:W-:Y:S02]  /*3230*/  FMNMX.FTZ R26, R233, R26, !PT ;  /* 0x0000001ae91a7209 */ /* 0x000fe40007810000 */
[----:B------:R-:W-:Y:S02]  /*3240*/  FMNMX.FTZ R24, R206, R35, !PT ;  /* 0x00000023ce187209 */ /* 0x000fe40007810000 */
[----:B------:R-:W-:Y:S01]  /*3250*/  FMNMX.FTZ R26, R215, R26, !PT ;  /* 0x0000001ad71a7209 */ /* 0x000fe20007810000 */
[----:B------:R-:W4:Y:S01]  /*3260*/  MUFU.TANH R46, R46 ;  /* 0x0000002e002e7308 */ /* 0x000f220000002400 */
[----:B-1----:R-:W-:Y:S02]  /*3270*/  FSEL R237, R42, -INF , P2 ;  /* 0xff8000002aed7808 */ /* 0x002fe40001000000 */
[----:B------:R-:W-:-:S02]  /*3280*/  FMNMX.FTZ R26, R231, R26, !PT ;  /* 0x0000001ae71a7209 */ /* 0x000fc40007810000 */
[----:B------:R-:W-:Y:S02]  /*3290*/  FMNMX.FTZ R24, R237, R24, !PT ;  /* 0x00000018ed187209 */ /* 0x000fe40007810000 */
[C---:B------:R-:W-:Y:S01]  /*32a0*/  ISETP.GT.AND P1, PT, R12.reuse, 0x30, PT ;  /* 0x000000300c00780c */ /* 0x040fe20003f24270 */
[----:B------:R-:W1:Y:S01]  /*32b0*/  MUFU.TANH R47, R47 ;  /* 0x0000002f002f7308 */ /* 0x000e620000002400 */
[----:B---3--:R-:W-:Y:S02]  /*32c0*/  FSEL R207, R43, -INF , P3 ;  /* 0xff8000002bcf7808 */ /* 0x008fe40001800000 */
[----:B------:R-:W-:Y:S02]  /*32d0*/  FMNMX.FTZ R26, R229, R26, !PT ;  /* 0x0000001ae51a7209 */ /* 0x000fe40007810000 */
[----:B------:R-:W-:Y:S02]  /*32e0*/  FMNMX.FTZ R24, R207, R24, !PT ;  /* 0x00000018cf187209 */ /* 0x000fe40007810000 */
[----:B------:R-:W-:Y:S01]  /*32f0*/  ISETP.GT.AND P2, PT, R12, 0x31, PT ;  /* 0x000000310c00780c */ /* 0x000fe20003f44270 */
[----:B------:R-:W3:Y:S01]  /*3300*/  MUFU.TANH R50, R50 ;  /* 0x0000003200327308 */ /* 0x000ee20000002400 */
[----:B----4-:R-:W-:-:S02]  /*3310*/  FSEL R235, R46, -INF , P5 ;  /* 0xff8000002eeb7808 */ /* 0x010fc40002800000 */
[----:B------:R-:W-:Y:S02]  /*3320*/  FMNMX.FTZ R26, R177, R26, !PT ;  /* 0x0000001ab11a7209 */ /* 0x000fe40007810000 */
[----:B------:R-:W-:Y:S02]  /*3330*/  FMNMX.FTZ R24, R235, R24, !PT ;  /* 0x00000018eb187209 */ /* 0x000fe40007810000 */
[C---:B------:R-:W-:Y:S01]  /*3340*/  ISETP.GT.AND P3, PT, R12.reuse, 0x38, PT ;  /* 0x000000380c00780c */ /* 0x040fe20003f64270 */
[----:B------:R-:W4:Y:S01]  /*3350*/  MUFU.TANH R57, R57 ;  /* 0x0000003900397308 */ /* 0x000f220000002400 */
[----:B-1----:R-:W-:Y:S02]  /*3360*/  FSEL R209, R47, -INF , P6 ;  /* 0xff8000002fd17808 */ /* 0x002fe40003000000 */
[----:B------:R-:W-:Y:S02]  /*3370*/  ISETP.GT.AND P5, PT, R12, 0x39, PT ;  /* 0x000000390c00780c */ /* 0x000fe40003fa4270 */
[----:B------:R-:W-:-:S02]  /*3380*/  FMNMX.FTZ R24, R209, R24, !PT ;  /* 0x00000018d1187209 */ /* 0x000fc40007810000 */
[----:B------:R-:W-:Y:S01]  /*3390*/  ISETP.GT.AND P6, PT, R12, 0x40, PT ;  /* 0x000000400c00780c */ /* 0x000fe20003fc4270 */
[----:B------:R-:W1:Y:S01]  /*33a0*/  MUFU.TANH R51, R51 ;  /* 0x0000003300337308 */ /* 0x000e620000002400 */
[----:B---3--:R-:W-:Y:S02]  /*33b0*/  FSEL R221, R50, -INF , P1 ;  /* 0xff80000032dd7808 */ /* 0x008fe40000800000 */
[----:B------:R-:W-:Y:S02]  /*33c0*/  ISETP.GT.AND P1, PT, R12, 0x41, PT ;  /* 0x000000410c00780c */ /* 0x000fe40003f24270 */
[----:B------:R-:W-:-:S03]  /*33d0*/  FMNMX.FTZ R24, R221, R24, !PT ;  /* 0x00000018dd187209 */ /* 0x000fc60007810000 */
[----:B------:R-:W3:Y:S01]  /*33e0*/  MUFU.TANH R54, R54 ;  /* 0x0000003600367308 */ /* 0x000ee20000002400 */
[----:B----4-:R-:W-:Y:S02]  /*33f0*/  FSEL R179, R57, -INF , P4 ;  /* 0xff80000039b37808 */ /* 0x010fe40002000000 */
[----:B------:R-:W-:Y:S02]  /*3400*/  ISETP.GT.AND P4, PT, R72, 0x59, PT ;  /* 0x000000594800780c */ /* 0x000fe40003f84270 */
[----:B------:R-:W-:-:S03]  /*3410*/  FMNMX.FTZ R26, R179, R26, !PT ;  /* 0x0000001ab31a7209 */ /* 0x000fc60007810000 */
[----:B------:R-:W4:Y:S01]  /*3420*/  MUFU.TANH R55, R55 ;  /* 0x0000003700377308 */ /* 0x000f220000002400 */
[----:B-1----:R-:W-:Y:S02]  /*3430*/  FSEL R217, R51, -INF , P2 ;  /* 0xff80000033d97808 */ /* 0x002fe40001000000 */
[----:B------:R-:W-:Y:S02]  /*3440*/  FMNMX.FTZ R26, R181, R26, !PT ;  /* 0x0000001ab51a7209 */ /* 0x000fe40007810000 */
[----:B------:R-:W-:Y:S02]  /*3450*/  FMNMX.FTZ R24, R217, R24, !PT ;  /* 0x00000018d9187209 */ /* 0x000fe40007810000 */
[----:B------:R-:W-:Y:S01]  /*3460*/  FMNMX.FTZ R35, R183, R26, !PT ;  /* 0x0000001ab7237209 */ /* 0x000fe20007810000 */
[----:B------:R-:W1:Y:S01]  /*3470*/  MUFU.TANH R58, R58 ;  /* 0x0000003a003a7308 */ /* 0x000e620000002400 */
[----:B---3--:R-:W-:Y:S02]  /*3480*/  FSEL R213, R54, -INF , P3 ;  /* 0xff80000036d57808 */ /* 0x008fe40001800000 */
[----:B------:R-:W-:-:S02]  /*3490*/  FMNMX.FTZ R35, R166, R35, !PT ;  /* 0x00000023a6237209 */ /* 0x000fc40007810000 */
[----:B------:R-:W-:Y:S02]  /*34a0*/  FMNMX.FTZ R24, R213, R24, !PT ;  /* 0x00000018d5187209 */ /* 0x000fe40007810000 */
[----:B------:R-:W-:Y:S01]  /*34b0*/  ISETP.GT.AND P2, PT, R12, 0x48, PT ;  /* 0x000000480c00780c */ /* 0x000fe20003f44270 */
[----:B------:R-:W3:Y:S01]  /*34c0*/  MUFU.TANH R59, R59 ;  /* 0x0000003b003b7308 */ /* 0x000ee20000002400 */
[----:B----4-:R-:W-:Y:S02]  /*34d0*/  FSEL R211, R55, -INF , P5 ;  /* 0xff80000037d37808 */ /* 0x010fe40002800000 */
[----:B------:R-:W-:Y:S02]  /*34e0*/  FMNMX.FTZ R35, R168, R35, !PT ;  /* 0x00000023a8237209 */ /* 0x000fe40007810000 */
[----:B------:R-:W-:Y:S02]  /*34f0*/  FMNMX.FTZ R24, R211, R24, !PT ;  /* 0x00000018d3187209 */ /* 0x000fe40007810000 */
[----:B------:R-:W-:Y:S01]  /*3500*/  ISETP.GT.AND P3, PT, R12, 0x49, PT ;  /* 0x000000490c00780c */ /* 0x000fe20003f64270 */
[----:B------:R-:W4:Y:S01]  /*3510*/  MUFU.TANH R62, R62 ;  /* 0x0000003e003e7308 */ /* 0x000f220000002400 */
[----:B-1----:R-:W-:-:S02]  /*3520*/  FSEL R185, R58, -INF , P6 ;  /* 0xff8000003ab97808 */ /* 0x002fc40003000000 */
[----:B------:R-:W-:Y:S02]  /*3530*/  FMNMX.FTZ R35, R170, R35, !PT ;  /* 0x00000023aa237209 */ /* 0x000fe40007810000 */
[----:B------:R-:W-:Y:S02]  /*3540*/  FMNMX.FTZ R24, R185, R24, !PT ;  /* 0x00000018b9187209 */ /* 0x000fe40007810000 */
[C---:B------:R-:W-:Y:S01]  /*3550*/  ISETP.GT.AND P5, PT, R12.reuse, 0x50, PT ;  /* 0x000000500c00780c */ /* 0x040fe20003fa4270 */
        /* <DEDUP_REMOVED lines=9> */
[----:B-1----:R-:W-:-:S04]  /*35f0*/  FSEL R172, R69, -INF , P4 ;  /* 0xff80000045ac7808 */ /* 0x002fc80002000000 */
[----:B------:R-:W-:-:S03]  /*3600*/  FMNMX.FTZ R26, R172, R35, !PT ;  /* 0x00000023ac1a7209 */ /* 0x000fc60007810000 */
[----:B------:R-:W1:Y:S01]  /*3610*/  MUFU.TANH R67, R67 ;  /* 0x0000004300437308 */ /* 0x000e620000002400 */
[----:B---3--:R-:W-:Y:S01]  /*3620*/  FSEL R191, R63, -INF , P3 ;  /* 0xff8000003fbf7808 */ /* 0x008fe20001800000 */
[----:B------:R-:W3:Y:S03]  /*3630*/  SHFL.BFLY PT, R39, R26, 0x2, 0x1f ;  /* 0x0c401f001a277f89 */ /* 0x000ee600000e0000 */
[----:B------:R-:W-:-:S03]  /*3640*/  FMNMX.FTZ R35, R191, R24, !PT ;  /* 0x00000018bf237209 */ /* 0x000fc60007810000 */
[----:B------:R-:W2:Y:S01]  /*3650*/  MUFU.TANH R70, R70 ;  /* 0x0000004600467308 */ /* 0x000ea20000002400 */
[----:B----4-:R-:W-:-:S04]  /*3660*/  FSEL R174, R66, -INF , P5 ;  /* 0xff80000042ae7808 */ /* 0x010fc80002800000 */
[----:B------:R-:W-:-:S03]  /*3670*/  FMNMX.FTZ R35, R174, R35, !PT ;  /* 0x00000023ae237209 */ /* 0x000fc60007810000 */
[----:B------:R-:W4:Y:S01]  /*3680*/  MUFU.TANH R71, R71 ;  /* 0x0000004700477308 */ /* 0x000f220000002400 */
[----:B-1----:R-:W-:Y:S02]  /*3690*/  FSEL R176, R67, -INF , P1 ;  /* 0xff80000043b07808 */ /* 0x002fe40000800000 */
[----:B------:R-:W-:Y:S02]  /*36a0*/  ISETP.GT.AND P1, PT, R12, 0x59, PT ;  /* 0x000000590c00780c */ /* 0x000fe40003f24270 */
[----:B------:R-:W-:Y:S02]  /*36b0*/  FMNMX.FTZ R35, R176, R35, !PT ;  /* 0x00000023b0237209 */ /* 0x000fe40007810000 */
[----:B--2---:R-:W-:Y:S02]  /*36c0*/  FSEL R178, R70, -INF , P2 ;  /* 0xff80000046b27808 */ /* 0x004fe40001000000 */
[----:B---3--:R-:W-:Y:S02]  /*36d0*/  FMNMX.FTZ R39, R26, R39, !PT ;  /* 0x000000271a277209 */ /* 0x008fe40007810000 */
[----:B------:R-:W-:-:S03]  /*36e0*/  FMNMX.FTZ R35, R178, R35, !PT ;  /* 0x00000023b2237209 */ /* 0x000fc60007810000 */
[----:B------:R-:W1:Y:S01]  /*36f0*/  SHFL.BFLY PT, R12, R39, 0x1, 0x1f ;  /* 0x0c201f00270c7f89 */ /* 0x000e6200000e0000 */
[----:B----4-:R-:W-:-:S04]  /*3700*/  FSEL R180, R71, -INF , P1 ;  /* 0xff80000047b47808 */ /* 0x010fc80000800000 */
[----:B------:R-:W-:-:S05]  /*3710*/  FMNMX.FTZ R35, R180, R35, !PT ;  /* 0x00000023b4237209 */ /* 0x000fca0007810000 */
[----:B------:R-:W2:Y:S01]  /*3720*/  SHFL.BFLY PT, R24, R35, 0x2, 0x1f ;  /* 0x0c401f0023187f89 */ /* 0x000ea200000e0000 */
[----:B-1----:R-:W-:-:S04]  /*3730*/  FMNMX.FTZ R197, R39, R12, !PT ;  /* 0x0000000c27c57209 */ /* 0x002fc80007810000 */
[C---:B------:R-:W-:Y:S01]  /*3740*/  FSETP.NEU.FTZ.AND P1, PT, R197.reuse, -INF , PT ;  /* 0xff800000c500780b */ /* 0x040fe20003f3d000 */
[----:B------:R-:W-:Y:S01]  /*3750*/  FMUL.FTZ R182, R197, R195 ;  /* 0x000000c3c5b67220 */ /* 0x000fe20000410000 */
[----:B--2---:R-:W-:-:S04]  /*3760*/  FMNMX.FTZ R24, R35, R24, !PT ;  /* 0x0000001823187209 */ /* 0x004fc80007810000 */
[----:B------:R-:W-:Y:S01]  /*3770*/  FSEL R182, R182, RZ, P1 ;  /* 0x000000ffb6b67208 */ /* 0x000fe20000800000 */
[----:B------:R-:W1:Y:S04]  /*3780*/  SHFL.BFLY PT, R41, R24, 0x1, 0x1f ;  /* 0x0c201f0018297f89 */ /* 0x000e6800000e0000 */
        /* <DEDUP_REMOVED lines=18> */
[-CC-:B------:R-:W-:Y:S01]  /*38b0*/  FFMA.FTZ R179, R181, R195.reuse, -R182.reuse ;  /* 0x000000c3b5b37223 */ /* 0x180fe200000108b6 */
[-CC-:B------:R-:W-:Y:S01]  /*38c0*/  FFMA.FTZ R218, R183, R195.reuse, -R182.reuse ;  /* 0x000000c3b7da7223 */ /* 0x180fe200000108b6 */
[-CC-:B------:R-:W-:Y:S01]  /*38d0*/  FFMA.FTZ R177, R177, R195.reuse, -R182.reuse ;  /* 0x000000c3b1b17223 */ /* 0x180fe200000108b6 */
[----:B------:R-:W-:Y:S01]  /*38e0*/  FFMA.FTZ R166, R166, R195, -R182 ;  /* 0x000000c3a6a67223 */ /* 0x000fe200000108b6 */
[----:B-1----:R-:W-:Y:S01]  /*38f0*/  FMNMX.FTZ R156, R24, R41, !PT ;  /* 0x00000029189c7209 */ /* 0x002fe20007810000 */
[----:B------:R-:W-:Y:S03]  /*3900*/  MUFU.EX2 R160, R160 ;  /* 0x000000a000a07308 */ /* 0x000fe60000000800 */
[C---:B------:R-:W-:Y:S01]  /*3910*/  FSETP.NEU.FTZ.AND P1, PT, R156.reuse, -INF , PT ;  /* 0xff8000009c00780b */ /* 0x040fe20003f3d000 */
[----:B------:R-:W-:-:S04]  /*3920*/  FMUL.FTZ R184, R156, R195 ;  /* 0x000000c39cb87220 */ /* 0x000fc80000410000 */
[----:B------:R-:W1:Y:S01]  /*3930*/  MUFU.EX2 R161, R161 ;  /* 0x000000a100a17308 */ /* 0x000e620000000800 */
[----:B------:R-:W-:Y:S02]  /*3940*/  FSEL R184, R184, RZ, P1 ;  /* 0x000000ffb8b87208 */ /* 0x000fe40000800000 */
[----:B-----5:R-:W-:Y:S02]  /*3950*/  LOP3.LUT P1, RZ, R74, 0x7f, RZ, 0xc0, !PT ;  /* 0x0000007f4aff7812 */ /* 0x020fe4000782c0ff */
[----:B------:R-:W-:Y:S01]  /*3960*/  SHF.R.U32.HI R74, RZ, 0x7, R74 ;  /* 0x00000007ff4a7819 */ /* 0x000fe2000001164a */
[-CC-:B------:R-:W-:Y:S01]  /*3970*/  FFMA.FTZ R162, R33, R195.reuse, -R184.reuse ;  /* 0x000000c321a27223 */ /* 0x180fe200000108b8 */
[-CC-:B------:R-:W-:Y:S01]  /*3980*/  FFMA.FTZ R163, R27, R195.reuse, -R184.reuse ;  /* 0x000000c31ba37223 */ /* 0x180fe200000108b8 */
[-CC-:B------:R-:W-:Y:S01]  /*3990*/  FFMA.FTZ R164, R37, R195.reuse, -R184.reuse ;  /* 0x000000c325a47223 */ /* 0x180fe200000108b8 */
[----:B------:R-:W-:Y:S01]  /*39a0*/  IADD3 R158, -R74, 0xb, RZ ;  /* 0x0000000b4a9e7810 */ /* 0x000fe20007ffe1ff */
[-CC-:B------:R-:W-:Y:S01]  /*39b0*/  FFMA.FTZ R167, R31, R195.reuse, -R184.reuse ;  /* 0x000000c31fa77223 */ /* 0x180fe200000108b8 */
[----:B--2---:R-:W-:Y:S01]  /*39c0*/  F2FP.BF16.F32.PACK_AB R152, R13, R12 ;  /* 0x0000000c0d98723e */ /* 0x004fe200000010ff */
[----:B------:R-:W-:Y:S01]  /*39d0*/  MUFU.EX2 R162, R162 ;  /* 0x000000a200a27308 */ /* 0x000fe20000000800 */
[-CC-:B------:R-:W-:Y:S01]  /*39e0*/  FFMA.FTZ R173, R190, R195.reuse, -R184.reuse ;  /* 0x000000c3bead7223 */ /* 0x180fe200000108b8 */
[-CC-:B------:R-:W-:Y:S01]  /*39f0*/  FFMA.FTZ R190, R192, R195.reuse, -R184.reuse ;  /* 0x000000c3c0be7223 */ /* 0x180fe200000108b8 */
[-CC-:B------:R-:W-:Y:S01]  /*3a00*/  FFMA.FTZ R192, R206, R195.reuse, -R184.reuse ;  /* 0x000000c3cec07223 */ /* 0x180fe200000108b8 */
[----:B------:R-:W-:Y:S01]  /*3a10*/  @!P1 VIADD R24, R165, 0x32440 ;  /* 0x00032440a5189836 */ /* 0x000fe20000000000 */
[----:B-1----:R-:W-:Y:S01]  /*3a20*/  F2FP.BF16.F32.PACK_AB R154, R161, R160 ;  /* 0x000000a0a19a723e */ /* 0x002fe200000010ff */
[-CC-:B------:R-:W-:Y:S01]  /*3a30*/  FFMA.FTZ R207, R207, R195.reuse, -R184.reuse ;  /* 0x000000c3cfcf7223 */ /* 0x180fe200000108b8 */
[-C--:B------:R-:W-:Y:S01]  /*3a40*/  FFMA.FTZ R206, R235, R195.reuse, -R184 ;  /* 0x000000c3ebce7223 */ /* 0x080fe200000108b8 */
[----:B------:R-:W1:Y:S01]  /*3a50*/  MUFU.EX2 R163, R163 ;  /* 0x000000a300a37308 */ /* 0x000e620000000800 */
[----:B------:R-:W-:Y:S01]  /*3a60*/  @!P1 PRMT R24, RZ, 0x654, R24 ;  /* 0x00000654ff189816 */ /* 0x000fe20000000018 */
[----:B------:R2:W-:Y:S06]  /*3a70*/  BAR.ARV R158, 0x100 ;  /* 0x0004009e0000751d */ /* 0x0005ec0000002000 */
[----:B------:R3:W-:Y:S01]  /*3a80*/  @!P1 SYNCS.ARRIVE.TRANS64.RED.A1T0 RZ, [R24+URZ], RZ ;  /* 0x000000ff18ff99a7 */ /* 0x0007e2000810043f */
[----:B------:R-:W-:Y:S01]  /*3a90*/  MUFU.EX2 R164, R164 ;  /* 0x000000a400a47308 */ /* 0x000fe20000000800 */
[----:B------:R4:W-:Y:S01]  /*3aa0*/  BAR.SYNC.DEFER_BLOCKING R188, 0x100 ;  /* 0x000400bc0000751d */ /* 0x0009e20000010000 */
[-CC-:B------:R-:W-:Y:S01]  /*3ab0*/  FFMA.FTZ R209, R209, R195.reuse, -R184.reuse ;  /* 0x000000c3d1d17223 */ /* 0x180fe200000108b8 */
[-CC-:B------:R-:W-:Y:S01]  /*3ac0*/  FFMA.FTZ R212, R221, R195.reuse, -R184.reuse ;  /* 0x000000c3ddd47223 */ /* 0x180fe200000108b8 */
[-CC-:B------:R-:W-:Y:S01]  /*3ad0*/  FFMA.FTZ R217, R217, R195.reuse, -R184.reuse ;  /* 0x000000c3d9d97223 */ /* 0x180fe200000108b8 */
[-CC-:B------:R-:W-:Y:S01]  /*3ae0*/  FFMA.FTZ R213, R213, R195.reuse, -R184.reuse ;  /* 0x000000c3d5d57223 */ /* 0x180fe200000108b8 */
[-CC-:B------:R-:W-:Y:S01]  /*3af0*/  FFMA.FTZ R214, R211, R195.reuse, -R184.reuse ;  /* 0x000000c3d3d67223 */ /* 0x180fe200000108b8 */
[-C--:B------:R-:W-:Y:S01]  /*3b00*/  FFMA.FTZ R181, R185, R195.reuse, -R184 ;  /* 0x000000c3b9b57223 */ /* 0x080fe200000108b8 */
[----:B------:R-:W5:Y:S01]  /*3b10*/  MUFU.EX2 R167, R167 ;  /* 0x000000a700a77308 */ /* 0x000f620000000800 */
[----:B-1----:R-:W-:Y:S01]  /*3b20*/  F2FP.BF16.F32.PACK_AB R153, R163, R162 ;  /* 0x000000a2a399723e */ /* 0x002fe200000010ff */
[-C--:B----4-:R-:W-:Y:S01]  /*3b30*/  FFMA.FTZ R188, R175, R195.reuse, -R182 ;  /* 0x000000c3afbc7223 */ /* 0x090fe200000108b6 */
[-CC-:B------:R-:W-:Y:S01]  /*3b40*/  FFMA.FTZ R175, R198, R195.reuse, -R184.reuse ;  /* 0x000000c3c6af7223 */ /* 0x180fe200000108b8 */
[-CC-:B------:R-:W-:Y:S01]  /*3b50*/  FFMA.FTZ R198, R237, R195.reuse, -R184.reuse ;  /* 0x000000c3edc67223 */ /* 0x180fe200000108b8 */
[-CC-:B------:R-:W-:Y:S01]  /*3b60*/  FFMA.FTZ R220, R187, R195.reuse, -R184.reuse ;  /* 0x000000c3bbdc7223 */ /* 0x180fe200000108b8 */
[-CC-:B------:R-:W-:Y:S01]  /*3b70*/  FFMA.FTZ R183, R189, R195.reuse, -R184.reuse ;  /* 0x000000c3bdb77223 */ /* 0x180fe200000108b8 */
[-C--:B------:R-:W-:Y:S01]  /*3b80*/  FFMA.FTZ R222, R191, R195.reuse, -R184 ;  /* 0x000000c3bfde7223 */ /* 0x080fe200000108b8 */
[----:B------:R-:W-:Y:S01]  /*3b90*/  MUFU.EX2 R169, R169 ;  /* 0x000000a900a97308 */ /* 0x000fe20000000800 */
[-CC-:B------:R-:W-:Y:S01]  /*3ba0*/  FFMA.FTZ R185, R168, R195.reuse, -R182.reuse ;  /* 0x000000c3a8b97223 */ /* 0x180fe200000108b6 */
[-CC-:B------:R-:W-:Y:S01]  /*3bb0*/  FFMA.FTZ R168, R170, R195.reuse, -R182.reuse ;  /* 0x000000c3aaa87223 */ /* 0x180fe200000108b6 */
[-C--:B------:R-:W-:Y:S01]  /*3bc0*/  FFMA.FTZ R187, R172, R195.reuse, -R182 ;  /* 0x000000c3acbb7223 */ /* 0x080fe200000108b6 */
[-CC-:B------:R-:W-:Y:S01]  /*3bd0*/  FFMA.FTZ R189, R174, R195.reuse, -R184.reuse ;  /* 0x000000c3aebd7223 */ /* 0x180fe200000108b8 */
[-CC-:B------:R-:W-:Y:S01]  /*3be0*/  FFMA.FTZ R170, R176, R195.reuse, -R184.reuse ;  /* 0x000000c3b0aa7223 */ /* 0x180fe200000108b8 */
[-CC-:B------:R-:W-:Y:S01]  /*3bf0*/  FFMA.FTZ R172, R178, R195.reuse, -R184.reuse ;  /* 0x000000c3b2ac7223 */ /* 0x180fe200000108b8 */
[----:B------:R-:W-:Y:S01]  /*3c00*/  FFMA.FTZ R191, R180, R195, -R184 ;  /* 0x000000c3b4bf7223 */ /* 0x000fe200000108b8 */
[----:B------:R-:W1:Y:S01]  /*3c10*/  MUFU.EX2 R186, R186 ;  /* 0x000000ba00ba7308 */ /* 0x000e620000000800 */
[----:B-----5:R-:W-:Y:S01]  /*3c20*/  F2FP.BF16.F32.PACK_AB R155, R167, R164 ;  /* 0x000000a4a79b723e */ /* 0x020fe200000010ff */
[----:B------:R-:W-:Y:S01]  /*3c30*/  FADD.FTZ R13, R12, R13 ;  /* 0x0000000d0c0d7221 */ /* 0x000fe20000010000 */
[----:B------:R-:W-:Y:S01]  /*3c40*/  FADD.FTZ R163, R162, R163 ;  /* 0x000000a3a2a37221 */ /* 0x000fe20000010000 */
[----:B------:R-:W-:Y:S01]  /*3c50*/  @!P1 IADD3 R165, R165, 0x32460, RZ ;  /* 0x00032460a5a59810 */ /* 0x000fe20007ffe0ff */
[----:B---3--:R-:W-:Y:S01]  /*3c60*/  WARPGROUP.ARRIVE ;  /* 0x00000000000079c5 */ /* 0x008fe20000000000 */
[----:B------:R-:W-:Y:S01]  /*3c70*/  FADD.FTZ R160, R160, R13 ;  /* 0x0000000da0a07221 */ /* 0x000fe20000010000 */
[----:B------:R-:W-:Y:S01]  /*3c80*/  FADD.FTZ R164, R164, R163 ;  /* 0x000000a3a4a47221 */ /* 0x000fe20000010000 */
[----:B------:R-:W-:Y:S01]  /*3c90*/  MUFU.EX2 R171, R171 ;  /* 0x000000ab00ab7308 */ /* 0x000fe20000000800 */
[----:B------:R-:W-:Y:S01]  /*3ca0*/  SHF.R.U32.HI R13, RZ, 0x1f, R0 ;  /* 0x0000001fff0d7819 */ /* 0x000fe20000011600 */
[----:B------:R-:W-:Y:S01]  /*3cb0*/  FADD.FTZ R160, R161, R160 ;  /* 0x000000a0a1a07221 */ /* 0x000fe20000010000 */
[----:B------:R-:W-:Y:S01]  /*3cc0*/  HGMMA.64x256x16.F32.BF16 R24, R152, gdesc[UR8].tnspB, RZ, !UPT, gsb0 ;  /* 0x43e0000898187df0 */ /* 0x000fe2000c0018ff */
[----:B------:R-:W-:Y:S01]  /*3cd0*/  UIADD3 UR10, UR4, 0x80, URZ ;  /* 0x00000080040a7890 */ /* 0x000fe2000fffe03f */
[----:B------:R-:W-:Y:S01]  /*3ce0*/  FADD.FTZ R164, R167, R164 ;  /* 0x000000a4a7a47221 */ /* 0x000fe20000010000 */
[----:B------:R-:W-:Y:S01]  /*3cf0*/  UMOV UR11, 0x40000040 ;  /* 0x40000040000b7882 */ /* 0x000fe20000000000 */
[----:B------:R-:W-:Y:S01]  /*3d00*/  @!P1 PRMT R165, RZ, 0x654, R165 ;  /* 0x00000654ffa59816 */ /* 0x000fe200000000a5 */
        /* <DEDUP_REMOVED lines=70> */
[----:B------:R-:W-:Y:S01]  /*4170*/  LEA.HI.SX32 R206, R0, R13, 0x1c ;  /* 0x0000000d00ce7211 */ /* 0x000fe200078fe2ff */
[----:B------:R-:W-:Y:S01]  /*4180*/  UMOV UR11, 0x40000040 ;  /* 0x40000040000b7882 */ /* 0x000fe20000000000 */
[----:B------:R-:W-:Y:S02]  /*4190*/  VIADD R13, R159, 0xfffffffe ;  /* 0xfffffffe9f0d7836 */ /* 0x000fe40000000000 */
[----:B------:R-:W-:-:S04]  /*41a0*/  VIMNMX R206, RZ, R206, !PT ;  /* 0x000000ceffce7248 */ /* 0x000fc80007fe0100 */
[----:B------:R-:W-:Y:S01]  /*41b0*/  ISETP.GE.AND P2, PT, R13, R206, PT ;  /* 0x000000ce0d00720c */ /* 0x000fe20003f46270 */
        /* <DEDUP_REMOVED lines=17> */
[----:B------:R-:W-:Y:S01]  /*42d0*/  UIADD3 UR4, UR4, 0x280, URZ ;  /* 0x0000028004047890 */ /* 0x000fe2000fffe03f */
        /* <DEDUP_REMOVED lines=13> */
[----:B------:R-:W-:-:S07]  /*43b0*/  FADD.FTZ R222, R222, R183 ;  /* 0x000000b7dede7221 */ /* 0x000fce0000010000 */
[----:B------:R-:W-:Y:S01]  /*43c0*/  HGMMA.64x256x16.F32.BF16 R24, R152, gdesc[UR8].tnspB, R24, gsb0 ;  /* 0x43e0000898187df0 */ /* 0x000fe20008001818 */
[----:B------:R-:W-:Y:S01]  /*43d0*/  UMOV UR10, UR4 ;  /* 0x00000004000a7c82 */ /* 0x000fe20008000000 */
[----:B------:R-:W-:Y:S01]  /*43e0*/  UMOV UR11, 0x40000040 ;  /* 0x40000040000b7882 */ /* 0x000fe20000000000 */
[----:B------:R-:W-:Y:S02]  /*43f0*/  WARPGROUP.DEPBAR.LE gsb0, 0x0 ;  /* 0x00008000000079c5 */ /* 0x000fe40000010000 */
[----:B------:R-:W-:Y:S01]  /*4400*/  F2FP.BF16.F32.PACK_AB R152, R185, R166 ;  /* 0x000000a6b998723e */ /* 0x000fe200000010ff */
[----:B------:R-:W-:Y:S01]  /*4410*/  FADD.FTZ R166, R166, R179 ;  /* 0x000000b3a6a67221 */ /* 0x000fe20000010000 */
[C---:B-1----:R-:W-:Y:S01]  /*4420*/  F2FP.BF16.F32.PACK_AB R153, R170.reuse, R189 ;  /* 0x000000bdaa99723e */ /* 0x042fe200000010ff */
        /* <DEDUP_REMOVED lines=14> */
[----:B------:R-:W-:Y:S02]  /*4510*/  IMAD.MOV.U32 R207, RZ, RZ, R156 ;  /* 0x000000ffffcf7224 */ /* 0x000fe400078e009c */
[----:B------:R-:W-:-:S07]  /*4520*/  IMAD.MOV.U32 R208, RZ, RZ, R197 ;  /* 0x000000ffffd07224 */ /* 0x000fce00078e00c5 */
.L_x_3425:
[----:B------:R-:W-:-:S04]  /*4530*/  UIADD3 UR36, UR36, 0x1, URZ ;  /* 0x0000000124247890 */ /* 0x000fc8000fffe03f */
[----:B------:R-:W-:-:S04]  /*4540*/  UISETP.NE.AND UP0, UPT, UR36, 0x2, UPT ;  /* 0x000000022400788c */ /* 0x000fc8000bf05270 */
[----:B------:R-:W-:Y:S02]  /*4550*/  USEL UR4, URZ, 0x1, UP0 ;  /* 0x000000013f047887 */ /* 0x000fe40008000000 */
[----:B------:R-:W-:Y:S02]  /*4560*/  USEL UR36, UR36, URZ, UP0 ;  /* 0x0000003f24247287 */ /* 0x000fe40008000000 */
[----:B------:R-:W-:Y:S01]  /*4570*/  ULOP3.LUT UR37, UR37, UR4, URZ, 0x3c, !UPT ;  /* 0x0000000425257292 */ /* 0x000fe2000f8e3c3f */
[----:B--2---:R-:W-:Y:S11]  /*4580*/  @!P0 BRA `(.L_x_3417) ;  /* 0x0000000000048947 */ /* 0x004ff60003800000 */
[----:B------:R-:W-:Y:S01]  /*4590*/  BPT.TRAP 0x1 ;  /* 0x000000040000795c */ /* 0x000fe20000300000 */
.L_x_3417:
[----:B------:R-:W-:Y:S01]  /*45a0*/  ULEA UR4, UR36, UR39, 0x3 ;  /* 0x0000002724047291 */ /* 0x000fe2000f8e183f */
[----:B------:R-:W-:-:S04]  /*45b0*/  MOV R209, UR37 ;  /* 0x0000002500d17c02 */ /* 0x000fc80008000f00 */
[----:B------:R-:W-:-:S04]  /*45c0*/  SHF.L.U32 R209, R209, 0x1f, RZ ;  /* 0x0000001fd1d17819 */ /* 0x000fc800000006ff */
[----:B------:R2:W3:Y:S01]  /*45d0*/  SYNCS.PHASECHK.TRANS64.TRYWAIT P2, [UR4+0x32430], R209 ;  /* 0x032430d1ff0075a7 */ /* 0x0004e20008040144 */
[----:B------:R-:W-:Y:S05]  /*45e0*/  @!P0 BRA `(.L_x_3418) ;  /* 0x0000000000048947 */ /* 0x000fea0003800000 */
[----:B------:R-:W-:Y:S01]  /*45f0*/  BPT.TRAP 0x1 ;  /* 0x000000040000795c */ /* 0x000fe20000300000 */
.L_x_3418:
[----:B---3--:R-:W-:Y:S05]  /*4600*/  @P2 BRA `(.L_x_3419) ;  /* 0x0000000000082947 */ /* 0x008fea0003800000 */
[----:B------:R-:W3:Y:S02]  /*4610*/  SYNCS.PHASECHK.TRANS64.TRYWAIT P2, [UR4+0x32430], R209 ;  /* 0x032430d1ff0075a7 */ /* 0x000ee40008040144 */
[----:B---3--:R-:W-:Y:S05]  /*4620*/  @!P2 BRA `(.L_x_3420) ;  /* 0x000000ac0078a947 */ /* 0x008fea0003800000 */
.L_x_3419:
[----:B------:R-:W-:Y:S01]  /*4630*/  R2UR UR56, R200 ;  /* 0x00000000c83872ca */ /* 0x000fe200000e0000 */
[----:B------:R-:W-:Y:S01]  /*4640*/  UIMAD UR5, UR36, 0x300, UR38 ;  /* 0x00000300240578a4 */ /* 0x000fe2000f8e0226 */
[----:B------:R-:W-:Y:S01]  /*4650*/  R2UR UR57, R201 ;  /* 0x00000000c93972ca */ /* 0x000fe200000e0000 */
[----:B-1-3--:R-:W-:Y:S01]  /*4660*/  WARPGROUP.ARRIVE ;  /* 0x00000000000079c5 */ /* 0x00afe20000000000 */
        /* <DEDUP_REMOVED lines=27> */
.L_x_3421:
[----:B------:R1:W3:Y:S01]  /*4820*/  SYNCS.PHASECHK.TRANS64.TRYWAIT P2, [UR4+0x32450], R209 ;  /* 0x032450d1ff0075a7 */ /* 0x0002e20008040144 */
[----:B------:R-:W-:Y:S05]  /*4830*/  @!P0 BRA `(.L_x_3422) ;  /* 0x0000000000048947 */ /* 0x000fea0003800000 */
[----:B------:R-:W-:Y:S01]  /*4840*/  BPT.TRAP 0x1 ;  /* 0x000000040000795c */ /* 0x000fe20000300000 */
.L_x_3422:
[----:B---3--:R-:W-:Y:S05]  /*4850*/  @P2 BRA `(.L_x_3423) ;  /* 0x0000000000082947 */ /* 0x008fea0003800000 */
[----:B------:R-:W3:Y:S02]  /*4860*/  SYNCS.PHASECHK.TRANS64.TRYWAIT P2, [UR4+0x32450], R209 ;  /* 0x032450d1ff0075a7 */ /* 0x000ee40008040144 */
[----:B---3--:R-:W-:Y:S05]  /*4870*/  @!P2 BRA `(.L_x_3424) ;  /* 0x000000a800fca947 */ /* 0x008fea0003800000 */
.L_x_3423:
[----:B------:R-:W-:Y:S01]  /*4880*/  R2UR UR56, R16 ;  /* 0x00000000103872ca */ /* 0x000fe200000e0000 */
[----:B------:R-:W-:Y:S01]  /*4890*/  UIMAD UR5, UR36, 0xc00, UR6 ;  /* 0x00000c00240578a4 */ /* 0x000fe2000f8e0206 */
[----:B------:R-:W-:Y:S01]  /*48a0*/  R2UR UR57, R17 ;  /* 0x00000000113972ca */ /* 0x000fe200000e0000 */
[----:B------:R-:W-:Y:S01]  /*48b0*/  WARPGROUP.ARRIVE ;  /* 0x00000000000079c5 */ /* 0x000fe20000000000 */
[----:B------:R-:W-:Y:S01]  /*48c0*/  UMOV UR59, 0x40000040 ;  /* 0x40000040003b7882 */ /* 0x000fe20000000000 */
[----:B------:R-:W-:-:S04]  /*48d0*/  UIADD3 UR10, UR5, 0x304, URZ ;  /* 0x00000304050a7890 */ /* 0x000fc8000fffe03f */
[----:B------:R-:W4:Y:S01]  /*48e0*/  S2R R229, SR_TID.X ;  /* 0x0000000000e57919 */ /* 0x000f220000002100 */
        /* <DEDUP_REMOVED lines=23> */
[----:B----4-:R-:W-:Y:S01]  /*4a60*/  SHF.R.U32.HI R229, RZ, 0x7, R229 ;  /* 0x00000007ffe57819 */ /* 0x010fe200000116e5 */
        /* <DEDUP_REMOVED lines=35> */
[----:B------:R-:W-:Y:S01]  /*4ca0*/  ULDC UR5, c[0x0][0xad0] ;  /* 0x0002b40000057ab9 */ /* 0x000fe20000000800 */
[----:B------:R-:W-:Y:S02]  /*4cb0*/  WARPGROUP.DEPBAR.LE gsb0, 0x0 ;  /* 0x00008000000079c5 */ /* 0x000fe40000010000 */
[----:B------:R-:W-:-:S06]  /*4cc0*/  WARPGROUP.ARRIVE ;  /* 0x00000000000079c5 */ /* 0x000fcc0000000000 */
[----:B------:R-:W-:Y:S01]  /*4cd0*/  HGMMA.64x96x16.F32.BF16 R152, gdesc[UR8], R152, gsb0 ;  /* 0x01600000089879f0 */ /* 0x000fe20008001898 */
[----:B------:R-:W-:Y:S02]  /*4ce0*/  ULDC.64 UR10, c[0x0][0x3f8] ;  /* 0x0000fe00000a7ab9 */ /* 0x000fe40000000a00 */
[----:B------:R-:W-:-:S03]  /*4cf0*/  UISETP.NE.U32.AND UP0, UPT, UR10, URZ, UPT ;  /* 0x0000003f0a00728c */ /* 0x000fc6000bf05070 */
[----:B------:R-:W-:Y:S01]  /*4d00*/  ULDC UR10, c[0x0][0x404] ;  /* 0x00010100000a7ab9 */ /* 0x000fe20000000800 */
[----:B------:R-:W-:-:S03]  /*4d10*/  UISETP.NE.AND.EX UP0, UPT, UR11, URZ, UPT, UP0 ;  /* 0x0000003f0b00728c */ /* 0x000fc6000bf05300 */
[----:B------:R-:W-:Y:S01]  /*4d20*/  UMOV UR11, 0x40000040 ;  /* 0x40000040000b7882 */ /* 0x000fe20000000000 */
[----:B------:R-:W-:Y:S01]  /*4d30*/  USEL UR10, UR10, 0x1, UP0 ;  /* 0x000000010a0a7887 */ /* 0x000fe20008000000 */
        /* <DEDUP_REMOVED lines=29> */
[----:B---3--:R-:W-:Y:S01]  /*4f10*/  FMUL.FTZ R210, R152, UR5 ;  /* 0x0000000598d27c20 */ /* 0x008fe20008410000 */
[----:B------:R-:W3:Y:S01]  /*4f20*/  LDC R165, c[0x0][0x2e0] ;  /* 0x0000b800ffa57b82 */ /* 0x000ee20000000800 */
[----:B------:R-:W-:Y:S01]  /*4f30*/  FMUL.FTZ R152, R154, UR5 ;  /* 0x000000059a987c20 */ /* 0x000fe20008410000 */
[----:B------:R-:W-:Y:S01]  /*4f40*/  FMUL.FTZ R154, R158, UR5 ;  /* 0x000000059e9a7c20 */ /* 0x000fe20008410000 */
[----:B------:R-:W-:Y:S01]  /*4f50*/  FMUL.FTZ R158, R163, UR5 ;  /* 0x00000005a39e7c20 */ /* 0x000fe20008410000 */
[----:B------:R-:W-:-:S02]  /*4f60*/  IMAD R163, R13, -0x60, R223 ;  /* 0xffffffa00da37824 */ /* 0x000fc400078e02df */
[----:B------:R-:W-:Y:S01]  /*4f70*/  FMUL.FTZ R213, R160, UR5 ;  /* 0x00000005a0d57c20 */ /* 0x000fe20008410000 */
[----:B------:R-:W-:Y:S01]  /*4f80*/  FMUL.FTZ R160, R164, UR5 ;  /* 0x00000005a4a07c20 */ /* 0x000fe20008410000 */
[----:B-12---:R-:W-:Y:S01]  /*4f90*/  FMUL.FTZ R209, R153, UR5 ;  /* 0x0000000599d17c20 */ /* 0x006fe20008410000 */
[----:B------:R-:W-:Y:S02]  /*4fa0*/  VIADD R164, R163, 0x1 ;  /* 0x00000001a3a47836 */ /* 0x000fe40000000000 */
        /* <DEDUP_REMOVED lines=15> */
[----:B---3--:R-:W-:Y:S01]  /*50a0*/  IMAD R164, R165, UR10, R164 ;  /* 0x0000000aa5a47c24 */ /* 0x008fe2000f8e02a4 */
[----:B------:R-:W-:Y:S01]  /*50b0*/  ULDC UR10, c[0x0][0x288] ;  /* 0x0000a200000a7ab9 */ /* 0x000fe20000000800 */
[----:B------:R-:W-:Y:S01]  /*50c0*/  FMUL.FTZ R180, R181, UR5 ;  /* 0x00000005b5b47c20 */ /* 0x000fe20008410000 */
[----:B------:R-:W-:Y:S01]  /*50d0*/  FMUL.FTZ R174, R176, UR5 ;  /* 0x00000005b0ae7c20 */ /* 0x000fe20008410000 */
[----:B------:R-:W-:Y:S01]  /*50e0*/  VIADD R165, R164, -UR10 ;  /* 0x8000000aa4a57c36 */ /* 0x000fe20008000000 */
[----:B------:R-:W3:Y:S01]  /*50f0*/  MUFU.TANH R211, R211 ;  /* 0x000000d300d37308 */ /* 0x000ee20000002400 */
[----:B------:R-:W-:Y:S01]  /*5100*/  FMUL.FTZ R221, R177, UR5 ;  /* 0x00000005b1dd7c20 */ /* 0x000fe20008410000 */
[----:B------:R-:W-:Y:S01]  /*5110*/  FMUL.FTZ R181, R184, UR5 ;  /* 0x00000005b8b57c20 */ /* 0x000fe20008410000 */
[----:B------:R-:W-:-:S02]  /*5120*/  IMAD R164, R224, -0x2, R165 ;  /* 0xfffffffee0a47824 */ /* 0x000fc400078e02a5 */
[----:B------:R-:W-:Y:S01]  /*5130*/  FMUL.FTZ R161, R166, UR5 ;  /* 0x00000005a6a17c20 */ /* 0x000fe20008410000 */
[----:B------:R-:W-:Y:S01]  /*5140*/  FMUL.FTZ R185, R185, UR5 ;  /* 0x00000005b9b97c20 */ /* 0x000fe20008410000 */
[----:B------:R-:W-:Y:S01]  /*5150*/  FMUL.FTZ R177, R183, UR5 ;  /* 0x00000005b7b17c20 */ /* 0x000fe20008410000 */
[----:B------:R-:W-:Y:S01]  /*5160*/  IMAD.IADD R175, R225, 0x1, R164 ;  /* 0x00000001e1af7824 */ /* 0x000fe200078e02a4 */
[----:B------:R-:W-:Y:S01]  /*5170*/  MUFU.TANH R157, R157 ;  /* 0x0000009d009d7308 */ /* 0x000fe20000002400 */
[----:B------:R-:W-:Y:S01]  /*5180*/  FMUL.FTZ R164, R188, UR5 ;  /* 0x00000005bca47c20 */ /* 0x000fe20008410000 */
[----:B------:R-:W-:Y:S01]  /*5190*/  FMUL.FTZ R183, R189, UR5 ;  /* 0x00000005bdb77c20 */ /* 0x000fe20008410000 */
[----:B------:R-:W-:Y:S01]  /*51a0*/  FMUL.FTZ R156, R162, UR5 ;  /* 0x00000005a29c7c20 */ /* 0x000fe20008410000 */
[----:B------:R-:W-:Y:S01]  /*51b0*/  ISETP.GT.AND P5, PT, R175, 0x1, PT ;  /* 0x00000001af00780c */ /* 0x000fe20003fa4270 */
[----:B------:R-:W-:Y:S01]  /*51c0*/  FMUL.FTZ R162, R167, UR5 ;  /* 0x00000005a7a27c20 */ /* 0x000fe20008410000 */
[C---:B------:R-:W-:Y:S01]  /*51d0*/  ISETP.GT.AND P6, PT, R175.reuse, RZ, PT ;  /* 0x000000ffaf00720c */ /* 0x040fe20003fc4270 */
[----:B------:R-:W-:Y:S01]  /*51e0*/  FMUL.FTZ R228, R196, UR5 ;  /* 0x00000005c4e47c20 */ /* 0x000fe20008410000 */
[----:B------:R-:W4:Y:S01]  /*51f0*/  MUFU.TANH R160, R160 ;  /* 0x000000a000a07308 */ /* 0x000f220000002400 */
[----:B------:R-:W-:Y:S01]  /*5200*/  ISETP.GT.AND P2, PT, R175, 0x8, PT ;  /* 0x00000008af00780c */ /* 0x000fe20003f44270 */
[----:B------:R-:W-:Y:S01]  /*5210*/  FMUL.FTZ R184, R192, UR5 ;  /* 0x00000005c0b87c20 */ /* 0x000fe20008410000 */
[----:B-1----:R-:W-:Y:S01]  /*5220*/  FSEL R166, R209, -INF , P5 ;  /* 0xff800000d1a67808 */ /* 0x002fe20002800000 */
[----:B------:R-:W-:Y:S01]  /*5230*/  FMUL.FTZ R214, R170, UR5 ;  /* 0x00000005aad67c20 */ /* 0x000fe20008410000 */
[----:B------:R-:W-:Y:S01]  /*5240*/  ISETP.GT.AND P4, PT, R175, 0x9, PT ;  /* 0x00000009af00780c */ /* 0x000fe20003f84270 */
[----:B------:R-:W-:Y:S01]  /*5250*/  FMUL.FTZ R170, R191, UR5 ;  /* 0x00000005bfaa7c20 */ /* 0x000fe20008410000 */
[C---:B------:R-:W-:Y:S01]  /*5260*/  ISETP.GT.AND P5, PT, R175.reuse, 0x18, PT ;  /* 0x00000018af00780c */ /* 0x040fe20003fa4270 */
[----:B------:R-:W1:Y:S01]  /*5270*/  MUFU.TANH R213, R213 ;  /* 0x000000d500d57308 */ /* 0x000e620000002400 */
[----:B------:R-:W-:Y:S01]  /*5280*/  ISETP.GT.AND P3, PT, R175, 0x10, PT ;  /* 0x00000010af00780c */ /* 0x000fe20003f64270 */
[----:B------:R-:W-:Y:S01]  /*5290*/  FMUL.FTZ R222, R193, UR5 ;  /* 0x00000005c1de7c20 */ /* 0x000fe20008410000 */
[----:B--2---:R-:W-:Y:S01]  /*52a0*/  FSEL R167, R210, -INF , P6 ;  /* 0xff800000d2a77808 */ /* 0x004fe20003000000 */
[----:B------:R-:W-:Y:S01]  /*52b0*/  FMUL.FTZ R176, R194, UR5 ;  /* 0x00000005c2b07c20 */ /* 0x000fe20008410000 */
[----:B---3--:R-:W-:Y:S01]  /*52c0*/  FSEL R165, R211, -INF , P2 ;  /* 0xff800000d3a57808 */ /* 0x008fe20001000000 */
[----:B------:R-:W-:Y:S01]  /*52d0*/  FMUL.FTZ R215, R171, UR5 ;  /* 0x00000005abd77c20 */ /* 0x000fe20008410000 */
[----:B------:R-:W-:Y:S01]  /*52e0*/  ISETP.GT.AND P6, PT, R175, 0x11, PT ;  /* 0x00000011af00780c */ /* 0x000fe20003fc4270 */
[----:B------:R-:W2:Y:S01]  /*52f0*/  MUFU.TANH R159, R159 ;  /* 0x0000009f009f7308 */ /* 0x000ea20000002400 */
[----:B----4-:R-:W-:Y:S01]  /*5300*/  FSEL R211, R160, -INF , P5 ;  /* 0xff800000a0d37808 */ /* 0x010fe20002800000 */
[----:B------:R-:W-:Y:S01]  /*5310*/  FMUL.FTZ R179, R179, UR5 ;  /* 0x00000005b3b37c20 */ /* 0x000fe20008410000 */
[C---:B------:R-:W-:Y:S01]  /*5320*/  ISETP.GT.AND P2, PT, R175.reuse, 0x19, PT ;  /* 0x00000019af00780c */ /* 0x040fe20003f44270 */
[----:B------:R-:W-:Y:S01]  /*5330*/  FMUL.FTZ R171, R186, UR5 ;  /* 0x00000005baab7c20 */ /* 0x000fe20008410000 */
[----:B------:R-:W-:Y:S01]  /*5340*/  ISETP.GT.AND P5, PT, R175, 0x29, PT ;  /* 0x00000029af00780c */ /* 0x000fe20003fa4270 */
[----:B------:R-:W-:Y:S01]  /*5350*/  FMUL.FTZ R169, R198, UR5 ;  /* 0x00000005c6a97c20 */ /* 0x000fe20008410000 */
[----:B------:R-:W-:Y:S01]  /*5360*/  FMUL.FTZ R182, R182, UR5 ;  /* 0x00000005b6b67c20 */ /* 0x000fe20008410000 */
[----:B------:R-:W3:Y:S01]  /*5370*/  MUFU.TANH R212, R212 ;  /* 0x000000d400d47308 */ /* 0x000ee20000002400 */
[----:B-1----:R-:W-:Y:S01]  /*5380*/  FSEL R213, R213, -INF , P3 ;  /* 0xff800000d5d57808 */ /* 0x002fe20001800000 */
[----:B------:R-:W-:Y:S01]  /*5390*/  FMUL.FTZ R187, R187, UR5 ;  /* 0x00000005bbbb7c20 */ /* 0x000fe20008410000 */
[----:B------:R-:W-:Y:S01]  /*53a0*/  ISETP.GT.AND P3, PT, R175, 0x21, PT ;  /* 0x00000021af00780c */ /* 0x000fe20003f64270 */
[----:B------:R-:W-:Y:S01]  /*53b0*/  FMUL.FTZ R190, R190, UR5 ;  /* 0x00000005bebe7c20 */ /* 0x000fe20008410000 */
[----:B------:R-:W-:Y:S01]  /*53c0*/  FMUL.FTZ R168, R199, UR5 ;  /* 0x00000005c7a87c20 */ /* 0x000fe20008410000 */
[----:B------:R-:W-:Y:S01]  /*53d0*/  FMUL.FTZ R195, R195, UR5 ;  /* 0x00000005c3c37c20 */ /* 0x000fe20008410000 */
[----:B------:R-:W-:Y:S01]  /*53e0*/  FMUL.FTZ R197, R197, UR5 ;  /* 0x00000005c5c57c20 */ /* 0x000fe20008410000 */
[----:B------:R-:W-:Y:S01]  /*53f0*/  MUFU.TANH R218, R218 ;  /* 0x000000da00da7308 */ /* 0x000fe20000002400 */
[----:B--2---:R-:W-:-:S02]  /*5400*/  FSEL R210, R159, -INF , P6 ;  /* 0xff8000009fd27808 */ /* 0x004fc40003000000 */
[----:B------:R-:W-:-:S05]  /*5410*/  ISETP.GT.AND P6, PT, R175, 0x28, PT ;  /* 0x00000028af00780c */ /* 0x000fca0003fc4270 */
[----:B------:R-:W1:Y:S01]  /*5420*/  MUFU.TANH R173, R173 ;  /* 0x000000ad00ad7308 */ /* 0x000e620000002400 */
[----:B---3--:R-:W-:Y:S02]  /*5430*/  FSEL R212, R212, -INF , P2 ;  /* 0xff800000d4d47808 */ /* 0x008fe40001000000 */
[----:B------:R-:W-:-:S05]  /*5440*/  ISETP.GT.AND P2, PT, R175, 0x30, PT ;  /* 0x00000030af00780c */ /* 0x000fca0003f44270 */
[----:B------:R-:W2:Y:S08]  /*5450*/  MUFU.TANH R220, R220 ;  /* 0x000000dc00dc7308 */ /* 0x000eb00000002400 */
[----:B------:R-:W3:Y:S01]  /*5460*/  MUFU.TANH R172, R172 ;  /* 0x000000ac00ac7308 */ /* 0x000ee20000002400 */
[----:B-1----:R-:W-:Y:S02]  /*5470*/  FSEL R194, R173, -INF , P5 ;  /* 0xff800000adc27808 */ /* 0x002fe40002800000 */
[----:B------:R-:W-:-:S05]  /*5480*/  ISETP.GT.AND P5, PT, R175, 0x40, PT ;  /* 0x00000040af00780c */ /* 0x000fca0003fa4270 */
[----:B------:R-:W1:Y:S01]  /*5490*/  MUFU.TANH R174, R174 ;  /* 0x000000ae00ae7308 */ /* 0x000e620000002400 */
[----:B--2---:R-:W-:Y:S02]  /*54a0*/  FSEL R192, R220, -INF , P3 ;  /* 0xff800000dcc07808 */ /* 0x004fe40001800000 */
[----:B------:R-:W-:-:S05]  /*54b0*/  ISETP.GT.AND P3, PT, R175, 0x38, PT ;  /* 0x00000038af00780c */ /* 0x000fca0003f64270 */
[----:B------:R-:W-:Y:S01]  /*54c0*/  MUFU.TANH R221, R221 ;  /* 0x000000dd00dd7308 */ /* 0x000fe20000002400 */
[----:B---3--:R-:W-:Y:S02]  /*54d0*/  FSEL R193, R172, -INF , P6 ;  /* 0xff800000acc17808 */ /* 0x008fe40003000000 */
[----:B------:R-:W-:-:S05]  /*54e0*/  ISETP.GT.AND P6, PT, R175, 0x39, PT ;  /* 0x00000039af00780c */ /* 0x000fca0003fc4270 */
[----:B------:R-:W2:Y:S01]  /*54f0*/  MUFU.TANH R181, R181 ;  /* 0x000000b500b57308 */ /* 0x000ea20000002400 */
[----:B-1----:R-:W-:Y:S02]  /*5500*/  FSEL R186, R174, -INF , P2 ;  /* 0xff800000aeba7808 */ /* 0x002fe40001000000 */
[----:B------:R-:W-:-:S05]  /*5510*/  ISETP.GT.AND P2, PT, R175, 0x41, PT ;  /* 0x00000041af00780c */ /* 0x000fca0003f44270 */
[----:B------:R-:W-:Y:S08]  /*5520*/  MUFU.TANH R178, R178 ;  /* 0x000000b200b27308 */ /* 0x000ff00000002400 */
[----:B------:R-:W1:Y:S01]  /*5530*/  MUFU.TANH R180, R180 ;  /* 0x000000b400b47308 */ /* 0x000e620000002400 */
[----:B--2---:R-:W-:Y:S02]  /*5540*/  FSEL R172, R181, -INF , P5 ;  /* 0xff800000b5ac7808 */ /* 0x004fe40002800000 */
[----:B------:R-:W-:-:S02]  /*5550*/  FMNMX.FTZ R181, R167, R208, !PT ;  /* 0x000000d0a7b57209 */ /* 0x000fc40007810000 */
[----:B------:R-:W-:-:S03]  /*5560*/  ISETP.GT.AND P5, PT, R175, 0x51, PT ;  /* 0x00000051af00780c */ /* 0x000fc60003fa4270 */
[----:B------:R1:W2:Y:S08]  /*5570*/  MUFU.TANH R188, R185 ;  /* 0x000000b900bc7308 */ /* 0x0002b00000002400 */
[----:B------:R3:W4:Y:S01]  /*5580*/  MUFU.TANH R189, R164 ;  /* 0x000000a400bd7308 */ /* 0x0007220000002400 */
[----:B-1----:R-:W-:Y:S02]  /*5590*/  FSEL R185, R180, -INF , P6 ;  /* 0xff800000b4b97808 */ /* 0x002fe40003000000 */
[----:B------:R-:W-:-:S05]  /*55a0*/  ISETP.GT.AND P6, PT, R175, 0x50, PT ;  /* 0x00000050af00780c */ /* 0x000fca0003fc4270 */
[----:B------:R1:W-:Y:S01]  /*55b0*/  MUFU.TANH R196, R183 ;  /* 0x000000b700c47308 */ /* 0x0003e20000002400 */
[----:B---3--:R-:W-:Y:S02]  /*55c0*/  FSEL R164, R157, -INF , P4 ;  /* 0xff8000009da47808 */ /* 0x008fe40002000000 */
[C---:B------:R-:W-:Y:S02]  /*55d0*/  ISETP.GT.AND P4, PT, R175.reuse, 0x20, PT ;  /* 0x00000020af00780c */ /* 0x040fe40003f84270 */
[----:B--2---:R-:W-:Y:S02]  /*55e0*/  FSEL R173, R188, -INF , P2 ;  /* 0xff800000bcad7808 */ /* 0x004fe40001000000 */
[----:B------:R-:W-:Y:S01]  /*55f0*/  FSEL R191, R218, -INF , P4 ;  /* 0xff800000dabf7808 */ /* 0x000fe20002000000 */
[----:B------:R-:W-:Y:S01]  /*5600*/  MUFU.TANH R152, R152 ;  /* 0x0000009800987308 */ /* 0x000fe20000002400 */
[C---:B------:R-:W-:Y:S02]  /*5610*/  ISETP.GT.AND P4, PT, R175.reuse, 0x31, PT ;  /* 0x00000031af00780c */ /* 0x040fe40003f84270 */
[----:B------:R-:W-:-:S02]  /*5620*/  ISETP.GT.AND P2, PT, R175, 0x58, PT ;  /* 0x00000058af00780c */ /* 0x000fc40003f44270 */
[----:B-1----:R-:W-:Y:S02]  /*5630*/  FSEL R183, R221, -INF , P4 ;  /* 0xff800000ddb77808 */ /* 0x002fe40002000000 */
[----:B------:R-:W-:Y:S01]  /*5640*/  ISETP.GT.AND P4, PT, R175, 0x48, PT ;  /* 0x00000048af00780c */ /* 0x000fe20003f84270 */
[----:B------:R1:W2:Y:S03]  /*5650*/  MUFU.TANH R157, R184 ;  /* 0x000000b8009d7308 */ /* 0x0002a60000002400 */
[----:B----4-:R-:W-:Y:S02]  /*5660*/  FSEL R174, R189, -INF , P4 ;  /* 0xff800000bdae7808 */ /* 0x010fe40002000000 */
[----:B------:R-:W-:-:S03]  /*5670*/  ISETP.GT.AND P4, PT, R175, 0x59, PT ;  /* 0x00000059af00780c */ /* 0x000fc60003f84270 */
[----:B------:R-:W-:Y:S01]  /*5680*/  MUFU.TANH R156, R156 ;  /* 0x0000009c009c7308 */ /* 0x000fe20000002400 */
[----:B-1----:R-:W-:Y:S02]  /*5690*/  FSEL R184, R178, -INF , P3 ;  /* 0xff800000b2b87808 */ /* 0x002fe40001800000 */
[----:B------:R-:W-:Y:S02]  /*56a0*/  ISETP.GT.AND P3, PT, R175, 0x49, PT ;  /* 0x00000049af00780c */ /* 0x000fe40003f64270 */
[----:B------:R-:W-:-:S03]  /*56b0*/  FMNMX.FTZ R178, R166, R181, !PT ;  /* 0x000000b5a6b27209 */ /* 0x000fc60007810000 */
[----:B------:R-:W1:Y:S01]  /*56c0*/  MUFU.TANH R222, R222 ;  /* 0x000000de00de7308 */ /* 0x000e620000002400 */
[----:B------:R-:W-:Y:S02]  /*56d0*/  FMNMX.FTZ R181, R165, R178, !PT ;  /* 0x000000b2a5b57209 */ /* 0x000fe40007810000 */
[----:B--2---:R-:W-:Y:S02]  /*56e0*/  FSEL R160, R157, -INF , P6 ;  /* 0xff8000009da07808 */ /* 0x004fe40003000000 */
[----:B------:R-:W-:-:S03]  /*56f0*/  FMNMX.FTZ R178, R164, R181, !PT ;  /* 0x000000b5a4b27209 */ /* 0x000fc60007810000 */
[----:B------:R-:W2:Y:S01]  /*5700*/  MUFU.TANH R153, R153 ;  /* 0x0000009900997308 */ /* 0x000ea20000002400 */
[----:B------:R-:W-:-:S04]  /*5710*/  FMNMX.FTZ R181, R213, R178, !PT ;  /* 0x000000b2d5b57209 */ /* 0x000fc80007810000 */
[----:B------:R-:W-:-:S03]  /*5720*/  FMNMX.FTZ R178, R210, R181, !PT ;  /* 0x000000b5d2b27209 */ /* 0x000fc60007810000 */
[----:B------:R3:W-:Y:S01]  /*5730*/  MUFU.TANH R198, R179 ;  /* 0x000000b300c67308 */ /* 0x0007e20000002400 */
[----:B-1----:R-:W-:Y:S02]  /*5740*/  FSEL R157, R222, -INF , P5 ;  /* 0xff800000de9d7808 */ /* 0x002fe40002800000 */
[----:B------:R-:W-:-:S05]  /*5750*/  FMNMX.FTZ R189, R211, R178, !PT ;  /* 0x000000b2d3bd7209 */ /* 0x000fca0007810000 */
[----:B------:R-:W1:Y:S01]  /*5760*/  MUFU.TANH R159, R228 ;  /* 0x000000e4009f7308 */ /* 0x000e620000002400 */
[----:B---3--:R-:W-:Y:S02]  /*5770*/  IADD3 R179, R175, 0x8, RZ ;  /* 0x00000008afb37810 */ /* 0x008fe40007ffe0ff */
[----:B------:R-:W-:Y:S02]  /*5780*/  FSEL R175, R196, -INF , P3 ;  /* 0xff800000c4af7808 */ /* 0x000fe40001800000 */
[C---:B------:R-:W-:Y:S02]  /*5790*/  ISETP.GT.AND P3, PT, R179.reuse, RZ, PT ;  /* 0x000000ffb300720c */ /* 0x040fe40003f64270 */
[C---:B------:R-:W-:Y:S01]  /*57a0*/  ISETP.GT.AND P6, PT, R179.reuse, 0x1, PT ;  /* 0x00000001b300780c */ /* 0x040fe20003fc4270 */
[----:B------:R-:W3:Y:S01]  /*57b0*/  MUFU.TANH R154, R154 ;  /* 0x0000009a009a7308 */ /* 0x000ee20000002400 */
[----:B------:R-:W-:Y:S02]  /*57c0*/  FSEL R152, R152, -INF , P3 ;  /* 0xff80000098987808 */ /* 0x000fe40001800000 */
[----:B------:R-:W-:-:S02]  /*57d0*/  ISETP.GT.AND P3, PT, R179, 0x10, PT ;  /* 0x00000010b300780c */ /* 0x000fc40003f64270 */
[----:B------:R-:W-:Y:S02]  /*57e0*/  ISETP.GT.AND P5, PT, R179, 0x8, PT ;  /* 0x00000008b300780c */ /* 0x000fe40003fa4270 */
[----:B------:R-:W-:Y:S01]  /*57f0*/  FSEL R218, R156, -INF , P3 ;  /* 0xff8000009cda7808 */ /* 0x000fe20001800000 */
[----:B------:R-:W4:Y:S01]  /*5800*/  MUFU.TANH R155, R155 ;  /* 0x0000009b009b7308 */ /* 0x000f220000002400 */
[----:B--2---:R-:W-:Y:S02]  /*5810*/  FSEL R153, R153, -INF , P6 ;  /* 0xff80000099997808 */ /* 0x004fe40003000000 */
[----:B------:R-:W-:Y:S02]  /*5820*/  FMNMX.FTZ R156, R152, R207, !PT ;  /* 0x000000cf989c7209 */ /* 0x000fe40007810000 */
[----:B-1----:R-:W-:Y:S02]  /*5830*/  FSEL R159, R159, -INF , P2 ;  /* 0xff8000009f9f7808 */ /* 0x002fe40001000000 */
[----:B------:R-:W-:Y:S01]  /*5840*/  ISETP.GT.AND P2, PT, R179, 0x9, PT ;  /* 0x00000009b300780c */ /* 0x000fe20003f44270 */
[----:B------:R-:W1:Y:S01]  /*5850*/  MUFU.TANH R158, R158 ;  /* 0x0000009e009e7308 */ /* 0x000e620000002400 */
[----:B---3--:R-:W-:-:S02]  /*5860*/  FSEL R154, R154, -INF , P5 ;  /* 0xff8000009a9a7808 */ /* 0x008fc40002800000 */
[----:B------:R-:W-:Y:S02]  /*5870*/  FMNMX.FTZ R181, R153, R156, !PT ;  /* 0x0000009c99b57209 */ /* 0x000fe40007810000 */
[C---:B------:R-:W-:Y:S02]  /*5880*/  ISETP.GT.AND P6, PT, R179.reuse, 0x11, PT ;  /* 0x00000011b300780c */ /* 0x040fe40003fc4270 */
[----:B------:R-:W-:Y:S01]  /*5890*/  ISETP.GT.AND P5, PT, R179, 0x18, PT ;  /* 0x00000018b300780c */ /* 0x000fe20003fa4270 */
[----:B------:R-:W2:Y:S01]  /*58a0*/  MUFU.TANH R161, R161 ;  /* 0x000000a100a17308 */ /* 0x000ea20000002400 */
[----:B----4-:R-:W-:Y:S02]  /*58b0*/  FSEL R155, R155, -INF , P2 ;  /* 0xff8000009b9b7808 */ /* 0x010fe40001000000 */
[----:B------:R-:W-:Y:S02]  /*58c0*/  FMNMX.FTZ R156, R154, R181, !PT ;  /* 0x000000b59a9c7209 */ /* 0x000fe40007810000 */
[----:B------:R-:W-:-:S02]  /*58d0*/  ISETP.GT.AND P2, PT, R179, 0x19, PT ;  /* 0x00000019b300780c */ /* 0x000fc40003f44270 */
[C---:B------:R-:W-:Y:S01]  /*58e0*/  ISETP.GT.AND P3, PT, R179.reuse, 0x20, PT ;  /* 0x00000020b300780c */ /* 0x040fe20003f64270 */
[----:B------:R-:W3:Y:S01]  /*58f0*/  MUFU.TANH R162, R162 ;  /* 0x000000a200a27308 */ /* 0x000ee20000002400 */
[----:B-1----:R-:W-:Y:S02]  /*5900*/  FSEL R220, R158, -INF , P6 ;  /* 0xff8000009edc7808 */ /* 0x002fe40003000000 */
[----:B------:R-:W-:Y:S02]  /*5910*/  FMNMX.FTZ R158, R212, R189, !PT ;  /* 0x000000bdd49e7209 */ /* 0x000fe40007810000 */
[----:B------:R-:W-:Y:S02]  /*5920*/  ISETP.GT.AND P6, PT, R179, 0x21, PT ;  /* 0x00000021b300780c */ /* 0x000fe40003fc4270 */
[----:B------:R-:W-:Y:S01]  /*5930*/  FMNMX.FTZ R181, R191, R158, !PT ;  /* 0x0000009ebfb57209 */ /* 0x000fe20007810000 */
[----:B------:R-:W1:Y:S01]  /*5940*/  MUFU.TANH R214, R214 ;  /* 0x000000d600d67308 */ /* 0x000e620000002400 */
[----:B--2---:R-:W-:-:S02]  /*5950*/  FSEL R221, R161, -INF , P5 ;  /* 0xff800000a1dd7808 */ /* 0x004fc40002800000 */
[----:B------:R-:W-:Y:S02]  /*5960*/  FMNMX.FTZ R161, R155, R156, !PT ;  /* 0x0000009c9ba17209 */ /* 0x000fe40007810000 */
[----:B------:R-:W-:Y:S02]  /*5970*/  FMNMX.FTZ R158, R192, R181, !PT ;  /* 0x000000b5c09e7209 */ /* 0x000fe40007810000 */
[----:B------:R-:W-:Y:S01]  /*5980*/  FMNMX.FTZ R161, R218, R161, !PT ;  /* 0x000000a1daa17209 */ /* 0x000fe20007810000 */
[----:B------:R-:W2:Y:S01]  /*5990*/  MUFU.TANH R215, R215 ;  /* 0x000000d700d77308 */ /* 0x000ea20000002400 */
[----:B------:R-:W-:Y:S02]  /*59a0*/  FMNMX.FTZ R181, R193, R158, !PT ;  /* 0x0000009ec1b57209 */ /* 0x000fe40007810000 */
[----:B------:R-:W-:Y:S02]  /*59b0*/  FMNMX.FTZ R156, R220, R161, !PT ;  /* 0x000000a1dc9c7209 */ /* 0x000fe40007810000 */
[----:B---3--:R-:W-:-:S02]  /*59c0*/  FSEL R222, R162, -INF , P2 ;  /* 0xff800000a2de7808 */ /* 0x008fc40001000000 */
[----:B------:R-:W-:Y:S01]  /*59d0*/  FMNMX.FTZ R161, R221, R156, !PT ;  /* 0x0000009cdda17209 */ /* 0x000fe20007810000 */
[----:B------:R-:W3:Y:S01]  /*59e0*/  MUFU.TANH R216, R216 ;  /* 0x000000d800d87308 */ /* 0x000ee20000002400 */
[----:B------:R-:W-:Y:S02]  /*59f0*/  FMNMX.FTZ R181, R194, R181, !PT ;  /* 0x000000b5c2b57209 */ /* 0x000fe40007810000 */
[----:B-1----:R-:W-:Y:S02]  /*5a00*/  FSEL R214, R214, -INF , P3 ;  /* 0xff800000d6d67808 */ /* 0x002fe40001800000 */
[----:B------:R-:W-:Y:S02]  /*5a10*/  FMNMX.FTZ R161, R222, R161, !PT ;  /* 0x000000a1dea17209 */ /* 0x000fe40007810000 */
[----:B------:R-:W-:Y:S01]  /*5a20*/  FMNMX.FTZ R162, R186, R181, !PT ;  /* 0x000000b5baa27209 */ /* 0x000fe20007810000 */
[----:B------:R-:W1:Y:S01]  /*5a30*/  MUFU.TANH R217, R217 ;  /* 0x000000d900d97308 */ /* 0x000e620000002400 */
[----:B------:R-:W-:-:S02]  /*5a40*/  ISETP.GT.AND P5, PT, R179, 0x28, PT ;  /* 0x00000028b300780c */ /* 0x000fc40003fa4270 */
[----:B--2---:R-:W-:Y:S02]  /*5a50*/  FSEL R215, R215, -INF , P6 ;  /* 0xff800000d7d77808 */ /* 0x004fe40003000000 */
[----:B------:R-:W-:Y:S02]  /*5a60*/  FMNMX.FTZ R158, R214, R161, !PT ;  /* 0x000000a1d69e7209 */ /* 0x000fe40007810000 */
[----:B------:R-:W-:Y:S01]  /*5a70*/  FMNMX.FTZ R181, R183, R162, !PT ;  /* 0x000000a2b7b57209 */ /* 0x000fe20007810000 */
[----:B------:R-:W2:Y:S01]  /*5a80*/  MUFU.TANH R163, R163 ;  /* 0x000000a300a37308 */ /* 0x000ea20000002400 */
[----:B------:R-:W-:Y:S02]  /*5a90*/  ISETP.GT.AND P2, PT, R179, 0x29, PT ;  /* 0x00000029b300780c */ /* 0x000fe40003f44270 */
[----:B---3--:R-:W-:Y:S02]  /*5aa0*/  FSEL R216, R216, -INF , P5 ;  /* 0xff800000d8d87808 */ /* 0x008fe40002800000 */
[----:B------:R-:W-:-:S02]  /*5ab0*/  FMNMX.FTZ R161, R215, R158, !PT ;  /* 0x0000009ed7a17209 */ /* 0x000fc40007810000 */
[----:B------:R-:W-:Y:S01]  /*5ac0*/  ISETP.GT.AND P3, PT, R179, 0x30, PT ;  /* 0x00000030b300780c */ /* 0x000fe20003f64270 */
[----:B------:R-:W3:Y:S01]  /*5ad0*/  MUFU.TANH R182, R182 ;  /* 0x000000b600b67308 */ /* 0x000ee20000002400 */
[----:B------:R-:W-:Y:S02]  /*5ae0*/  FMNMX.FTZ R162, R184, R181, !PT ;  /* 0x000000b5b8a27209 */ /* 0x000fe40007810000 */
[----:B-1----:R-:W-:Y:S02]  /*5af0*/  FSEL R217, R217, -INF , P2 ;  /* 0xff800000d9d97808 */ /* 0x002fe40001000000 */
[----:B------:R-:W-:Y:S02]  /*5b00*/  FMNMX.FTZ R158, R216, R161, !PT ;  /* 0x000000a1d89e7209 */ /* 0x000fe40007810000 */
[----:B------:R-:W-:Y:S01]  /*5b10*/  ISETP.GT.AND P6, PT, R179, 0x31, PT ;  /* 0x00000031b300780c */ /* 0x000fe20003fc4270 */
[----:B------:R-:W1:Y:S01]  /*5b20*/  MUFU.TANH R177, R177 ;  /* 0x000000b100b17308 */ /* 0x000e620000002400 */
[----:B--2---:R-:W-:-:S02]  /*5b30*/  FSEL R196, R163, -INF , P3 ;  /* 0xff800000a3c47808 */ /* 0x004fc40001800000 */
[----:B------:R-:W-:Y:S02]  /*5b40*/  FMNMX.FTZ R163, R185, R162, !PT ;  /* 0x000000a2b9a37209 */ /* 0x000fe40007810000 */
[----:B------:R-:W-:Y:S02]  /*5b50*/  FMNMX.FTZ R161, R217, R158, !PT ;  /* 0x0000009ed9a17209 */ /* 0x000fe40007810000 */
[----:B------:R-:W-:Y:S01]  /*5b60*/  FMNMX.FTZ R158, R172, R163, !PT ;  /* 0x000000a3ac9e7209 */ /* 0x000fe20007810000 */
[----:B------:R-:W2:Y:S01]  /*5b70*/  MUFU.TANH R171, R171 ;  /* 0x000000ab00ab7308 */ /* 0x000ea20000002400 */
[----:B------:R-:W-:Y:S02]  /*5b80*/  ISETP.GT.AND P5, PT, R179, 0x38, PT ;  /* 0x00000038b300780c */ /* 0x000fe40003fa4270 */
[----:B------:R-:W-:Y:S02]  /*5b90*/  FSEL R198, R198, -INF , P6 ;  /* 0xff800000c6c67808 */ /* 0x000fe40003000000 */
[----:B------:R-:W-:-:S02]  /*5ba0*/  FMNMX.FTZ R161, R196, R161, !PT ;  /* 0x000000a1c4a17209 */ /* 0x000fc40007810000 */
[----:B------:R-:W-:Y:S01]  /*5bb0*/  FMNMX.FTZ R163, R173, R158, !PT ;  /* 0x0000009eada37209 */ /* 0x000fe20007810000 */
[----:B------:R2:W4:Y:S01]  /*5bc0*/  MUFU.TANH R188, R187 ;  /* 0x000000bb00bc7308 */ /* 0x0005220000002400 */
[C---:B------:R-:W-:Y:S02]  /*5bd0*/  ISETP.GT.AND P2, PT, R179.reuse, 0x39, PT ;  /* 0x00000039b300780c */ /* 0x040fe40003f44270 */
[----:B---3--:R-:W-:Y:S02]  /*5be0*/  FSEL R199, R182, -INF , P5 ;  /* 0xff800000b6c77808 */ /* 0x008fe40002800000 */
[----:B------:R-:W-:Y:S02]  /*5bf0*/  FMNMX.FTZ R158, R198, R161, !PT ;  /* 0x000000a1c69e7209 */ /* 0x000fe40007810000 */
[----:B------:R-:W-:Y:S01]  /*5c00*/  FMNMX.FTZ R162, R174, R163, !PT ;  /* 0x000000a3aea27209 */ /* 0x000fe20007810000 */
[----:B------:R-:W3:Y:S01]  /*5c10*/  MUFU.TANH R189, R190 ;  /* 0x000000be00bd7308 */ /* 0x000ee20000002400 */
[----:B------:R-:W-:-:S02]  /*5c20*/  ISETP.GT.AND P3, PT, R179, 0x40, PT ;  /* 0x00000040b300780c */ /* 0x000fc40003f64270 */
[----:B-1----:R-:W-:Y:S02]  /*5c30*/  FSEL R209, R177, -INF , P2 ;  /* 0xff800000b1d17808 */ /* 0x002fe40001000000 */
[----:B------:R-:W-:Y:S02]  /*5c40*/  FMNMX.FTZ R158, R199, R158, !PT ;  /* 0x0000009ec79e7209 */ /* 0x000fe40007810000 */
[----:B------:R-:W-:Y:S01]  /*5c50*/  FMNMX.FTZ R161, R175, R162, !PT ;  /* 0x000000a2afa17209 */ /* 0x000fe20007810000 */
[----:B------:R-:W1:Y:S01]  /*5c60*/  MUFU.TANH R170, R170 ;  /* 0x000000aa00aa7308 */ /* 0x000e620000002400 */
[----:B------:R-:W-:Y:S02]  /*5c70*/  ISETP.GT.AND P6, PT, R179, 0x41, PT ;  /* 0x00000041b300780c */ /* 0x000fe40003fc4270 */
[----:B--2---:R-:W-:Y:S02]  /*5c80*/  FSEL R187, R171, -INF , P3 ;  /* 0xff800000abbb7808 */ /* 0x004fe40001800000 */
[----:B------:R-:W-:-:S02]  /*5c90*/  FMNMX.FTZ R158, R209, R158, !PT ;  /* 0x0000009ed19e7209 */ /* 0x000fc40007810000 */
[----:B------:R-:W-:Y:S01]  /*5ca0*/  FMNMX.FTZ R162, R160, R161, !PT ;  /* 0x000000a1a0a27209 */ /* 0x000fe20007810000 */
[----:B------:R-:W2:Y:S01]  /*5cb0*/  MUFU.TANH R156, R176 ;  /* 0x000000b0009c7308 */ /* 0x000ea20000002400 */
[----:B------:R-:W-:Y:S02]  /*5cc0*/  ISETP.GT.AND P5, PT, R179, 0x48, PT ;  /* 0x00000048b300780c */ /* 0x000fe40003fa4270 */
[----:B----4-:R-:W-:Y:S02]  /*5cd0*/  FSEL R188, R188, -INF , P6 ;  /* 0xff800000bcbc7808 */ /* 0x010fe40003000000 */
[----:B------:R-:W-:Y:S02]  /*5ce0*/  FMNMX.FTZ R161, R187, R158, !PT ;  /* 0x0000009ebba17209 */ /* 0x000fe40007810000 */
[----:B------:R-:W-:Y:S01]  /*5cf0*/  ISETP.GT.AND P2, PT, R179, 0x49, PT ;  /* 0x00000049b300780c */ /* 0x000fe20003f44270 */
[----:B------:R4:W5:Y:S01]  /*5d00*/  MUFU.TANH R178, R195 ;  /* 0x000000c300b27308 */ /* 0x0009620000002400 */
[----:B---3--:R-:W-:-:S02]  /*5d10*/  FSEL R189, R189, -INF , P5 ;  /* 0xff800000bdbd7808 */ /* 0x008fc40002800000 */
[----:B------:R-:W-:Y:S02]  /*5d20*/  FMNMX.FTZ R158, R188, R161, !PT ;  /* 0x000000a1bc9e7209 */ /* 0x000fe40007810000 */
[----:B------:R-:W-:Y:S02]  /*5d30*/  ISETP.GT.AND P3, PT, R179, 0x50, PT ;  /* 0x00000050b300780c */ /* 0x000fe40003f64270 */
[----:B-1----:R-:W-:Y:S01]  /*5d40*/  FSEL R190, R170, -INF , P2 ;  /* 0xff800000aabe7808 */ /* 0x002fe20001000000 */
[----:B------:R-:W1:Y:S01]  /*5d50*/  MUFU.TANH R169, R169 ;  /* 0x000000a900a97308 */ /* 0x000e620000002400 */
[----:B------:R-:W-:Y:S01]  /*5d60*/  FMNMX.FTZ R161, R189, R158, !PT ;  /* 0x0000009ebda17209 */ /* 0x000fe20007810000 */
[----:B----4-:R-:W3:Y:S01]  /*5d70*/  LDC R195, c[0x0][0xa80] ;  /* 0x0002a000ffc37b82 */ /* 0x010ee20000000800 */
[----:B--2---:R-:W-:Y:S02]  /*5d80*/  FSEL R177, R156, -INF , P3 ;  /* 0xff8000009cb17808 */ /* 0x004fe40001800000 */
[----:B------:R-:W-:-:S02]  /*5d90*/  ISETP.GT.AND P2, PT, R179, 0x51, PT ;  /* 0x00000051b300780c */ /* 0x000fc40003f44270 */
[----:B------:R-:W-:Y:S01]  /*5da0*/  FMNMX.FTZ R156, R190, R161, !PT ;  /* 0x000000a1be9c7209 */ /* 0x000fe20007810000 */
[----:B------:R-:W2:Y:S01]  /*5db0*/  MUFU.TANH R176, R197 ;  /* 0x000000c500b07308 */ /* 0x000ea20000002400 */
[----:B------:R-:W-:Y:S02]  /*5dc0*/  ISETP.GT.AND P3, PT, R179, 0x58, PT ;  /* 0x00000058b300780c */ /* 0x000fe40003f64270 */
[----:B-----5:R-:W-:Y:S02]  /*5dd0*/  FSEL R178, R178, -INF , P2 ;  /* 0xff800000b2b27808 */ /* 0x020fe40001000000 */
[----:B------:R-:W-:Y:S02]  /*5de0*/  FMNMX.FTZ R161, R177, R156, !PT ;  /* 0x0000009cb1a17209 */ /* 0x000fe40007810000 */
[----:B------:R-:W-:Y:S01]  /*5df0*/  FMNMX.FTZ R162, R157, R162, !PT ;  /* 0x000000a29da27209 */ /* 0x000fe20007810000 */
[----:B------:R-:W4:Y:S01]  /*5e00*/  MUFU.TANH R168, R168 ;  /* 0x000000a800a87308 */ /* 0x000f220000002400 */
[----:B------:R-:W-:-:S02]  /*5e10*/  ISETP.GT.AND P2, PT, R179, 0x59, PT ;  /* 0x00000059b300780c */ /* 0x000fc40003f44270 */
[----:B-1----:R-:W-:Y:S01]  /*5e20*/  FSEL R179, R169, -INF , P3 ;  /* 0xff800000a9b37808 */ /* 0x002fe20001800000 */
[----:B------:R-:W-:Y:S01]  /*5e30*/  IMAD.U32 R169, RZ, RZ, UR4 ;  /* 0x00000004ffa97e24 */ /* 0x000fe2000f8e00ff */
[----:B------:R-:W-:Y:S01]  /*5e40*/  FMNMX.FTZ R156, R178, R161, !PT ;  /* 0x000000a1b29c7209 */ /* 0x000fe20007810000 */
[----:B------:R-:W-:Y:S01]  /*5e50*/  UIMAD UR4, UR36, 0xc00, UR7 ;  /* 0x00000c00240478a4 */ /* 0x000fe2000f8e0207 */
[----:B------:R-:W-:Y:S02]  /*5e60*/  FMNMX.FTZ R163, R159, R162, !PT ;  /* 0x000000a29fa37209 */ /* 0x000fe40007810000 */
[----:B--2---:R-:W-:Y:S02]  /*5e70*/  FSEL R176, R176, -INF , P4 ;  /* 0xff800000b0b07808 */ /* 0x004fe40002000000 */
[----:B------:R-:W-:Y:S02]  /*5e80*/  FMNMX.FTZ R161, R179, R156, !PT ;  /* 0x0000009cb3a17209 */ /* 0x000fe40007810000 */
[----:B------:R-:W-:Y:S01]  /*5e90*/  FMNMX.FTZ R163, R176, R163, !PT ;  /* 0x000000a3b0a37209 */ /* 0x000fe20007810000 */
[----:B------:R-:W-:Y:S01]  /*5ea0*/  UMOV UR10, UR4 ;  /* 0x00000004000a7c82 */ /* 0x000fe20008000000 */
[----:B----4-:R-:W-:-:S03]  /*5eb0*/  FSEL R180, R168, -INF , P2 ;  /* 0xff800000a8b47808 */ /* 0x010fc60001000000 */
[----:B------:R-:W1:Y:S01]  /*5ec0*/  SHFL.BFLY PT, R158, R163, 0x2, 0x1f ;  /* 0x0c401f00a39e7f89 */ /* 0x000e6200000e0000 */
[----:B------:R-:W-:-:S05]  /*5ed0*/  FMNMX.FTZ R161, R180, R161, !PT ;  /* 0x000000a1b4a17209 */ /* 0x000fca0007810000 */
[----:B------:R-:W2:Y:S01]  /*5ee0*/  SHFL.BFLY PT, R156, R161, 0x2, 0x1f ;  /* 0x0c401f00a19c7f89 */ /* 0x000ea200000e0000 */
[----:B-1----:R-:W-:-:S05]  /*5ef0*/  FMNMX.FTZ R158, R163, R158, !PT ;  /* 0x0000009ea39e7209 */ /* 0x002fca0007810000 */
[----:B------:R-:W1:Y:S01]  /*5f00*/  SHFL.BFLY PT, R197, R158, 0x1, 0x1f ;  /* 0x0c201f009ec57f89 */ /* 0x000e6200000e0000 */
[----:B--2---:R-:W-:-:S05]  /*5f10*/  FMNMX.FTZ R163, R161, R156, !PT ;  /* 0x0000009ca1a37209 */ /* 0x004fca0007810000 */
[----:B------:R-:W2:Y:S01]  /*5f20*/  SHFL.BFLY PT, R156, R163, 0x1, 0x1f ;  /* 0x0c201f00a39c7f89 */ /* 0x000ea200000e0000 */
[----:B-1----:R-:W-:Y:S02]  /*5f30*/  FMNMX.FTZ R197, R158, R197, !PT ;  /* 0x000000c59ec57209 */ /* 0x002fe40007810000 */
[----:B------:R-:W-:-:S05]  /*5f40*/  IADD3 R158, -R229, 0xb, RZ ;  /* 0x0000000be59e7810 */ /* 0x000fca0007ffe1ff */
[----:B------:R4:W-:Y:S06]  /*5f50*/  BAR.ARV R158, 0x100 ;  /* 0x0004009e0000751d */ /* 0x0009ec0000002000 */
[----:B--2---:R-:W-:Y:S01]  /*5f60*/  FMNMX.FTZ R156, R163, R156, !PT ;  /* 0x0000009ca39c7209 */ /* 0x004fe20007810000 */
[CC--:B---3--:R-:W-:Y:S01]  /*5f70*/  FMUL.FTZ R181, R197.reuse, R195.reuse ;  /* 0x000000c3c5b57220 */ /* 0x0c8fe20000410000 */
[----:B------:R-:W-:Y:S02]  /*5f80*/  FSETP.NEU.FTZ.AND P2, PT, R197, -INF , PT ;  /* 0xff800000c500780b */ /* 0x000fe40003f5d000 */
[C---:B------:R-:W-:Y:S01]  /*5f90*/  FSETP.NEU.FTZ.AND P3, PT, R156.reuse, -INF , PT ;  /* 0xff8000009c00780b */ /* 0x040fe20003f7d000 */
[----:B------:R-:W-:Y:S01]  /*5fa0*/  FMUL.FTZ R182, R156, R195 ;  /* 0x000000c39cb67220 */ /* 0x000fe20000410000 */
[----:B------:R-:W-:-:S04]  /*5fb0*/  FSEL R181, R181, RZ, P2 ;  /* 0x000000ffb5b57208 */ /* 0x000fc80001000000 */
[----:B------:R-:W-:Y:S01]  /*5fc0*/  FSEL R182, R182, RZ, P3 ;  /* 0x000000ffb6b67208 */ /* 0x000fe20001800000 */
[-CC-:B------:R-:W-:Y:S01]  /*5fd0*/  FFMA.FTZ R162, R166, R195.reuse, -R181.reuse ;  /* 0x000000c3a6a27223 */ /* 0x180fe200000108b5 */
[-CC-:B------:R-:W-:Y:S01]  /*5fe0*/  FFMA.FTZ R167, R167, R195.reuse, -R181.reuse ;  /* 0x000000c3a7a77223 */ /* 0x180fe200000108b5 */
[-CC-:B------:R-:W-:Y:S01]  /*5ff0*/  FFMA.FTZ R163, R165, R195.reuse, -R181.reuse ;  /* 0x000000c3a5a37223 */ /* 0x180fe200000108b5 */
[-CC-:B------:R-:W-:Y:S01]  /*6000*/  FFMA.FTZ R164, R164, R195.reuse, -R181.reuse ;  /* 0x000000c3a4a47223 */ /* 0x180fe200000108b5 */
[-CC-:B------:R-:W-:Y:S01]  /*6010*/  FFMA.FTZ R166, R153, R195.reuse, -R182.reuse ;  /* 0x000000c399a67223 */ /* 0x180fe200000108b6 */
[----:B------:R-:W-:Y:S01]  /*6020*/  FSEL R153, R197, RZ, P2 ;  /* 0x000000ffc5997208 */ /* 0x000fe20001000000 */
[----:B------:R1:W-:Y:S01]  /*6030*/  MUFU.EX2 R161, R167 ;  /* 0x000000a700a17308 */ /* 0x0003e20000000800 */
[-CC-:B------:R-:W-:Y:S01]  /*6040*/  FFMA.FTZ R165, R152, R195.reuse, -R182.reuse ;  /* 0x000000c398a57223 */ /* 0x180fe200000108b6 */
[-C--:B------:R-:W-:Y:S01]  /*6050*/  FFMA.FTZ R168, R155, R195.reuse, -R182 ;  /* 0x000000c39ba87223 */ /* 0x080fe200000108b6 */
[-CC-:B------:R-:W-:Y:S01]  /*6060*/  FFMA.FTZ R191, R191, R195.reuse, -R181.reuse ;  /* 0x000000c3bfbf7223 */ /* 0x180fe200000108b5 */
[----:B------:R-:W-:Y:S01]  /*6070*/  FADD.FTZ R152, -R153, R208 ;  /* 0x000000d099987221 */ /* 0x000fe20000010100 */
[-CC-:B------:R-:W-:Y:S01]  /*6080*/  FFMA.FTZ R208, R210, R195.reuse, -R181.reuse ;  /* 0x000000c3d2d07223 */ /* 0x180fe200000108b5 */
[-CC-:B------:R-:W-:Y:S01]  /*6090*/  FFMA.FTZ R210, R211, R195.reuse, -R181.reuse ;  /* 0x000000c3d3d27223 */ /* 0x180fe200000108b5 */
[-C--:B------:R-:W-:Y:S01]  /*60a0*/  FFMA.FTZ R211, R212, R195.reuse, -R181 ;  /* 0x000000c3d4d37223 */ /* 0x080fe200000108b5 */
[-C--:B------:R-:W-:Y:S01]  /*60b0*/  FMUL.FTZ R170, R152, R195.reuse ;  /* 0x000000c398aa7220 */ /* 0x080fe20000410000 */
[-CC-:B-1----:R-:W-:Y:S01]  /*60c0*/  FFMA.FTZ R167, R154, R195.reuse, -R182.reuse ;  /* 0x000000c39aa77223 */ /* 0x182fe200000108b6 */
[----:B------:R-:W-:Y:S01]  /*60d0*/  FSEL R154, R156, RZ, P3 ;  /* 0x000000ff9c9a7208 */ /* 0x000fe20001800000 */
[----:B------:R-:W-:Y:S01]  /*60e0*/  @!P1 VIADD R152, R169, 0x32440 ;  /* 0x00032440a9989836 */ /* 0x000fe20000000000 */
[----:B------:R-:W1:Y:S01]  /*60f0*/  MUFU.EX2 R162, R162 ;  /* 0x000000a200a27308 */ /* 0x000e620000000800 */
[-CC-:B------:R-:W-:Y:S01]  /*6100*/  FFMA.FTZ R212, R218, R195.reuse, -R182.reuse ;  /* 0x000000c3dad47223 */ /* 0x180fe200000108b6 */
[-C--:B------:R-:W-:Y:S01]  /*6110*/  FFMA.FTZ R218, R221, R195.reuse, -R182 ;  /* 0x000000c3ddda7223 */ /* 0x080fe200000108b6 */
[----:B------:R-:W-:Y:S01]  /*6120*/  FADD.FTZ R154, -R154, R207 ;  /* 0x000000cf9a9a7221 */ /* 0x000fe20000010100 */
[----:B------:R-:W-:Y:S01]  /*6130*/  VIADD R207, R229, 0x8 ;  /* 0x00000008e5cf7836 */ /* 0x000fe20000000000 */
[----:B------:R-:W-:Y:S01]  /*6140*/  @!P1 PRMT R152, RZ, 0x654, R152 ;  /* 0x00000654ff989816 */ /* 0x000fe20000000098 */
[-CC-:B------:R-:W-:Y:S01]  /*6150*/  FFMA.FTZ R192, R192, R195.reuse, -R181.reuse ;  /* 0x000000c3c0c07223 */ /* 0x180fe200000108b5 */
[-C--:B------:R-:W-:Y:S01]  /*6160*/  FMUL.FTZ R171, R154, R195.reuse ;  /* 0x000000c39aab7220 */ /* 0x080fe20000410000 */
[----:B------:R-:W2:Y:S01]  /*6170*/  MUFU.EX2 R170, R170 ;  /* 0x000000aa00aa7308 */ /* 0x000ea20000000800 */
[----:B------:R1:W-:Y:S01]  /*6180*/  @!P1 SYNCS.ARRIVE.TRANS64.RED.A1T0 RZ, [R152+URZ], RZ ;  /* 0x000000ff98ff99a7 */ /* 0x0003e2000810043f */
[----:B------:R3:W-:Y:S01]  /*6190*/  BAR.SYNC.DEFER_BLOCKING R207, 0x100 ;  /* 0x000400cf0000751d */ /* 0x0007e20000010000 */
[-CC-:B------:R-:W-:Y:S01]  /*61a0*/  FFMA.FTZ R193, R193, R195.reuse, -R181.reuse ;  /* 0x000000c3c1c17223 */ /* 0x180fe200000108b5 */
[-CC-:B------:R-:W-:Y:S01]  /*61b0*/  FFMA.FTZ R194, R194, R195.reuse, -R181.reuse ;  /* 0x000000c3c2c27223 */ /* 0x180fe200000108b5 */
[-CC-:B------:R-:W-:Y:S01]  /*61c0*/  FFMA.FTZ R214, R214, R195.reuse, -R182.reuse ;  /* 0x000000c3d6d67223 */ /* 0x180fe200000108b6 */
[-CC-:B------:R-:W-:Y:S01]  /*61d0*/  FFMA.FTZ R215, R215, R195.reuse, -R182.reuse ;  /* 0x000000c3d7d77223 */ /* 0x180fe200000108b6 */
[--C-:B------:R-:W-:Y:S01]  /*61e0*/  FFMA.FTZ R216, R216, R195, -R182.reuse ;  /* 0x000000c3d8d87223 */ /* 0x100fe200000108b6 */
[----:B------:R-:W5:Y:S01]  /*61f0*/  MUFU.EX2 R171, R171 ;  /* 0x000000ab00ab7308 */ /* 0x000f620000000800 */
[----:B-1----:R-:W-:Y:S01]  /*6200*/  F2FP.BF16.F32.PACK_AB R152, R162, R161 ;  /* 0x000000a1a298723e */ /* 0x002fe200000010ff */
[-CC-:B---3--:R-:W-:Y:S01]  /*6210*/  FFMA.FTZ R207, R213, R195.reuse, -R181.reuse ;  /* 0x000000c3d5cf7223 */ /* 0x188fe200000108b5 */
[-CC-:B------:R-:W-:Y:S01]  /*6220*/  FFMA.FTZ R213, R220, R195.reuse, -R182.reuse ;  /* 0x000000c3dcd57223 */ /* 0x180fe200000108b6 */
[-CC-:B------:R-:W-:Y:S01]  /*6230*/  FFMA.FTZ R220, R222, R195.reuse, -R182.reuse ;  /* 0x000000c3dedc7223 */ /* 0x180fe200000108b6 */
[-CC-:B------:R-:W-:Y:S01]  /*6240*/  FFMA.FTZ R217, R217, R195.reuse, -R182.reuse ;  /* 0x000000c3d9d97223 */ /* 0x180fe200000108b6 */
[-CC-:B------:R-:W-:Y:S01]  /*6250*/  FFMA.FTZ R221, R198, R195.reuse, -R182.reuse ;  /* 0x000000c3c6dd7223 */ /* 0x180fe200000108b6 */
[--C-:B------:R-:W-:Y:S01]  /*6260*/  FFMA.FTZ R198, R199, R195, -R182.reuse ;  /* 0x000000c3c7c67223 */ /* 0x100fe200000108b6 */
[----:B------:R-:W-:Y:S01]  /*6270*/  MUFU.EX2 R163, R163 ;  /* 0x000000a300a37308 */ /* 0x000fe20000000800 */
[-C--:B--2---:R-:W-:Y:S01]  /*6280*/  FMUL.FTZ R24, R24, R170.reuse ;  /* 0x000000aa18187220 */ /* 0x084fe20000410000 */
        /* <DEDUP_REMOVED lines=132> */
[----:B-1----:R-:W-:Y:S01]  /*6ad0*/  F2FP.BF16.F32.PACK_AB R154, R164, R163 ;  /* 0x000000a3a49a723e */ /* 0x002fe200000010ff */
[----:B------:R-:W-:Y:S01]  /*6ae0*/  MUFU.EX2 R207, R207 ;  /* 0x000000cf00cf7308 */ /* 0x000fe20000000800 */
[----:B--2---:R-:W-:Y:S01]  /*6af0*/  F2FP.BF16.F32.PACK_AB R153, R166, R165 ;  /* 0x000000a5a699723e */ /* 0x004fe200000010ff */
[--C-:B------:R-:W-:Y:S01]  /*6b00*/  FFMA.FTZ R186, R186, R195, -R181.reuse ;  /* 0x000000c3baba7223 */ /* 0x100fe200000108b5 */
[----:B---3--:R-:W-:Y:S01]  /*6b10*/  F2FP.BF16.F32.PACK_AB R155, R168, R167 ;  /* 0x000000a7a89b723e */ /* 0x008fe200000010ff */
[-CC-:B------:R-:W-:Y:S01]  /*6b20*/  FFMA.FTZ R183, R183, R195.reuse, -R181.reuse ;  /* 0x000000c3b7b77223 */ /* 0x180fe200000108b5 */
[-CC-:B------:R-:W-:Y:S01]  /*6b30*/  FFMA.FTZ R184, R184, R195.reuse, -R181.reuse ;  /* 0x000000c3b8b87223 */ /* 0x180fe200000108b5 */
[-CC-:B------:R-:W-:Y:S01]  /*6b40*/  FFMA.FTZ R185, R185, R195.reuse, -R181.reuse ;  /* 0x000000c3b9b97223 */ /* 0x180fe200000108b5 */
[----:B------:R-:W-:Y:S01]  /*6b50*/  WARPGROUP.ARRIVE ;  /* 0x00000000000079c5 */ /* 0x000fe20000000000 */
[----:B------:R-:W1:Y:S01]  /*6b60*/  MUFU.EX2 R208, R208 ;  /* 0x000000d000d07308 */ /* 0x000e620000000800 */
[-CC-:B------:R-:W-:Y:S01]  /*6b70*/  FFMA.FTZ R196, R196, R195.reuse, -R182.reuse ;  /* 0x000000c3c4c47223 */ /* 0x180fe200000108b6 */
[-CC-:B------:R-:W-:Y:S01]  /*6b80*/  FFMA.FTZ R199, R209, R195.reuse, -R182.reuse ;  /* 0x000000c3d1c77223 */ /* 0x180fe200000108b6 */
[-CC-:B------:R-:W-:Y:S01]  /*6b90*/  FFMA.FTZ R172, R172, R195.reuse, -R181.reuse ;  /* 0x000000c3acac7223 */ /* 0x180fe200000108b5 */
[-CC-:B------:R-:W-:Y:S01]  /*6ba0*/  FFMA.FTZ R173, R173, R195.reuse, -R181.reuse ;  /* 0x000000c3adad7223 */ /* 0x180fe200000108b5 */
[----:B------:R-:W-:Y:S01]  /*6bb0*/  HGMMA.64x256x16.F32.BF16 R24, R152, gdesc[UR8].tnspB, R24, gsb0 ;  /* 0x43e0000898187df0 */ /* 0x000fe20008001818 */
[----:B------:R-:W-:Y:S01]  /*6bc0*/  UIADD3 UR10, UR4, 0x80, URZ ;  /* 0x00000080040a7890 */ /* 0x000fe2000fffe03f */
[-CC-:B------:R-:W-:Y:S01]  /*6bd0*/  FFMA.FTZ R174, R174, R195.reuse, -R181.reuse ;  /* 0x000000c3aeae7223 */ /* 0x180fe200000108b5 */
[----:B------:R-:W-:Y:S01]  /*6be0*/  MUFU.EX2 R210, R210 ;  /* 0x000000d200d27308 */ /* 0x000fe20000000800 */
[----:B------:R-:W-:Y:S01]  /*6bf0*/  UMOV UR11, 0x40000040 ;  /* 0x40000040000b7882 */ /* 0x000fe20000000000 */
        /* <DEDUP_REMOVED lines=14> */
[----:B------:R-:W-:Y:S01]  /*6ce0*/  MUFU.EX2 R212, R212 ;  /* 0x000000d400d47308 */ /* 0x000fe20000000800 */
[----:B------:R-:W-:Y:S01]  /*6cf0*/  FFMA.FTZ R161, R170, R12, R161 ;  /* 0x0000000caaa17223 */ /* 0x000fe200000100a1 */
[----:B------:R-:W-:Y:S01]  /*6d00*/  FFMA.FTZ R165, R171, R0, R165 ;  /* 0x00000000aba57223 */ /* 0x000fe200000100a5 */
[C---:B------:R-:W-:Y:S01]  /*6d10*/  ISETP.GT.AND P2, PT, R13.reuse, R206, PT ;  /* 0x000000ce0d00720c */ /* 0x040fe20003f44270 */
[----:B------:R-:W-:-:S02]  /*6d20*/  VIADD R13, R13, 0xffffffff ;  /* 0xffffffff0d0d7836 */ /* 0x000fc40000000000 */
[----:B------:R-:W-:Y:S01]  /*6d30*/  FADD.FTZ R162, R162, R161 ;  /* 0x000000a1a2a27221 */ /* 0x000fe20000010000 */
[----:B------:R-:W-:Y:S01]  /*6d40*/  FADD.FTZ R166, R166, R165 ;  /* 0x000000a5a6a67221 */ /* 0x000fe20000010000 */
[----:B------:R-:W-:Y:S01]  /*6d50*/  @!P1 IADD3 R169, R169, 0x32460, RZ ;  /* 0x00032460a9a99810 */ /* 0x000fe20007ffe0ff */
[----:B------:R-:W2:Y:S01]  /*6d60*/  MUFU.EX2 R213, R213 ;  /* 0x000000d500d57308 */ /* 0x000ea20000000800 */
[----:B------:R-:W-:Y:S01]  /*6d70*/  FADD.FTZ R163, R163, R162 ;  /* 0x000000a2a3a37221 */ /* 0x000fe20000010000 */
[----:B------:R-:W-:Y:S01]  /*6d80*/  FADD.FTZ R167, R167, R166 ;  /* 0x000000a6a7a77221 */ /* 0x000fe20000010000 */
[----:B------:R-:W-:Y:S02]  /*6d90*/  @!P1 PRMT R169, RZ, 0x654, R169 ;  /* 0x00000654ffa99816 */ /* 0x000fe400000000a9 */
[----:B------:R-:W-:Y:S01]  /*6da0*/  FADD.FTZ R164, R164, R163 ;  /* 0x000000a3a4a47221 */ /* 0x000fe20000010000 */
[----:B------:R-:W-:Y:S02]  /*6db0*/  FADD.FTZ R167, R168, R167 ;  /* 0x000000a7a8a77221 */ /* 0x000fe40000010000 */
[----:B------:R-:W-:Y:S08]  /*6dc0*/  MUFU.EX2 R218, R218 ;  /* 0x000000da00da7308 */ /* 0x000ff00000000800 */
[----:B------:R-:W3:Y:S08]  /*6dd0*/  MUFU.EX2 R220, R220 ;  /* 0x000000dc00dc7308 */ /* 0x000ef00000000800 */
[----:B------:R-:W-:Y:S08]  /*6de0*/  MUFU.EX2 R191, R191 ;  /* 0x000000bf00bf7308 */ /* 0x000ff00000000800 */
[----:B------:R-:W5:Y:S08]  /*6df0*/  MUFU.EX2 R192, R192 ;  /* 0x000000c000c07308 */ /* 0x000f700000000800 */
[----:B------:R-:W-:Y:S08]  /*6e00*/  MUFU.EX2 R193, R193 ;  /* 0x000000c100c17308 */ /* 0x000ff00000000800 */
[----:B------:R-:W-:Y:S08]  /*6e10*/  MUFU.EX2 R194, R194 ;  /* 0x000000c200c27308 */ /* 0x000ff00000000800 */
[----:B------:R-:W-:Y:S08]  /*6e20*/  MUFU.EX2 R214, R214 ;  /* 0x000000d600d67308 */ /* 0x000ff00000000800 */
[----:B------:R-:W4:Y:S08]  /*6e30*/  MUFU.EX2 R215, R215 ;  /* 0x000000d700d77308 */ /* 0x000f300000000800 */
[----:B------:R-:W-:Y:S08]  /*6e40*/  MUFU.EX2 R216, R216 ;  /* 0x000000d800d87308 */ /* 0x000ff00000000800 */
[----:B------:R-:W4:Y:S08]  /*6e50*/  MUFU.EX2 R217, R217 ;  /* 0x000000d900d97308 */ /* 0x000f300000000800 */
[----:B------:R-:W-:Y:S08]  /*6e60*/  MUFU.EX2 R186, R186 ;  /* 0x000000ba00ba7308 */ /* 0x000ff00000000800 */
[----:B------:R-:W4:Y:S08]  /*6e70*/  MUFU.EX2 R183, R183 ;  /* 0x000000b700b77308 */ /* 0x000f300000000800 */
        /* <DEDUP_REMOVED lines=17> */
[----:B------:R-:W-:Y:S01]  /*6f90*/  MUFU.EX2 R176, R176 ;  /* 0x000000b000b07308 */ /* 0x000fe20000000800 */
[----:B------:R-:W-:-:S02]  /*6fa0*/  WARPGROUP.DEPBAR.LE gsb0, 0x0 ;  /* 0x00008000000079c5 */ /* 0x000fc40000010000 */
[----:B-1----:R-:W-:Y:S01]  /*6fb0*/  F2FP.BF16.F32.PACK_AB R152, R208, R207 ;  /* 0x000000cfd098723e */ /* 0x002fe200000010ff */
[----:B------:R-:W-:Y:S01]  /*6fc0*/  FADD.FTZ R207, R207, R164 ;  /* 0x000000a4cfcf7221 */ /* 0x000fe20000010000 */
[----:B--2---:R-:W-:-:S03]  /*6fd0*/  F2FP.BF16.F32.PACK_AB R153, R213, R212 ;  /* 0x000000d4d599723e */ /* 0x004fc600000010ff */
[----:B------:R-:W-:Y:S01]  /*6fe0*/  MUFU.EX2 R177, R177 ;  /* 0x000000b100b17308 */ /* 0x000fe20000000800 */
[----:B------:R-:W-:Y:S01]  /*6ff0*/  F2FP.BF16.F32.PACK_AB R154, R211, R210 ;  /* 0x000000d2d39a723e */ /* 0x000fe200000010ff */
[----:B------:R-:W-:Y:S01]  /*7000*/  FADD.FTZ R212, R212, R167 ;  /* 0x000000a7d4d47221 */ /* 0x000fe20000010000 */
[----:B---3--:R-:W-:Y:S01]  /*7010*/  F2FP.BF16.F32.PACK_AB R155, R220, R218 ;  /* 0x000000dadc9b723e */ /* 0x008fe200000010ff */
[----:B------:R-:W-:Y:S01]  /*7020*/  FADD.FTZ R207, R208, R207 ;  /* 0x000000cfd0cf7221 */ /* 0x000fe20000010000 */
[----:B------:R-:W-:Y:S02]  /*7030*/  IMAD.MOV.U32 R208, RZ, RZ, R197 ;  /* 0x000000ffffd07224 */ /* 0x000fe400078e00c5 */
[----:B------:R-:W-:Y:S01]  /*7040*/  FADD.FTZ R213, R213, R212 ;  /* 0x000000d4d5d57221 */ /* 0x000fe20000010000 */
[----:B------:R-:W-:Y:S01]  /*7050*/  WARPGROUP.ARRIVE ;  /* 0x00000000000079c5 */ /* 0x000fe20000000000 */
[----:B------:R-:W1:Y:S01]  /*7060*/  MUFU.EX2 R178, R178 ;  /* 0x000000b200b27308 */ /* 0x000e620000000800 */
[----:B------:R-:W-:Y:S01]  /*7070*/  FADD.FTZ R210, R210, R207 ;  /* 0x000000cfd2d27221 */ /* 0x000fe20000010000 */
[----:B------:R-:W-:Y:S01]  /*7080*/  FADD.FTZ R213, R218, R213 ;  /* 0x000000d5dad57221 */ /* 0x000fe20000010000 */
[----:B------:R-:W-:-:S02]  /*7090*/  IMAD.MOV.U32 R207, RZ, RZ, R156 ;  /* 0x000000ffffcf7224 */ /* 0x000fc400078e009c */
[----:B------:R-:W-:Y:S01]  /*70a0*/  HGMMA.64x256x16.F32.BF16 R24, R152, gdesc[UR8].tnspB, R24, gsb0 ;  /* 0x43e0000898187df0 */ /* 0x000fe20008001818 */
[----:B------:R-:W-:Y:S01]  /*70b0*/  UIADD3 UR10, UR4, 0x100, URZ ;  /* 0x00000100040a7890 */ /* 0x000fe2000fffe03f */
[----:B------:R-:W-:Y:S01]  /*70c0*/  FADD.FTZ R210, R211, R210 ;  /* 0x000000d2d3d27221 */ /* 0x000fe20000010000 */
[----:B------:R-:W-:Y:S01]  /*70d0*/  UMOV UR11, 0x40000040 ;  /* 0x40000040000b7882 */ /* 0x000fe20000000000 */
[----:B------:R-:W-:Y:S01]  /*70e0*/  MUFU.EX2 R179, R179 ;  /* 0x000000b300b37308 */ /* 0x000fe20000000800 */
[----:B------:R-:W-:-:S07]  /*70f0*/  FADD.FTZ R213, R220, R213 ;  /* 0x000000d5dcd57221 */ /* 0x000fce0000010000 */
[----:B------:R-:W2:Y:S01]  /*7100*/  MUFU.EX2 R180, R180 ;  /* 0x000000b400b47308 */ /* 0x000ea20000000800 */
[----:B------:R-:W-:Y:S02]  /*7110*/  WARPGROUP.DEPBAR.LE gsb0, 0x0 ;  /* 0x00008000000079c5 */ /* 0x000fe40000010000 */
[----:B-----5:R-:W-:Y:S01]  /*7120*/  F2FP.BF16.F32.PACK_AB R152, R192, R191 ;  /* 0x000000bfc098723e */ /* 0x020fe200000010ff */
[----:B------:R-:W-:Y:S01]  /*7130*/  FADD.FTZ R191, R191, R210 ;  /* 0x000000d2bfbf7221 */ /* 0x000fe20000010000 */
[----:B----4-:R-:W-:Y:S01]  /*7140*/  F2FP.BF16.F32.PACK_AB R153, R215, R214 ;  /* 0x000000d6d799723e */ /* 0x010fe200000010ff */
        /* <DEDUP_REMOVED lines=30> */
[----:B------:R-:W-:Y:S01]  /*7330*/  UIADD3 UR4, UR4, 0x280, URZ ;  /* 0x0000028004047890 */ /* 0x000fe2000fffe03f */
        /* <DEDUP_REMOVED lines=35> */
.L_x_3416:
[----:B------:R-:W-:-:S13]  /*7570*/  ISETP.GE.AND P2, PT, R13, RZ, PT ;  /* 0x000000ff0d00720c */ /* 0x000fda0003f46270 */
[----:B------:R-:W-:Y:S05]  /*7580*/  @!P2 BRA `(.L_x_3426) ;  /* 0x000000280048a947 */ /* 0x000fea0003800000 */
[----:B------:R-:W-:Y:S01]  /*7590*/  MOV R207, R156 ;  /* 0x0000009c00cf7202 */ /* 0x000fe20000000f00 */
[----:B------:R-:W-:-:S07]  /*75a0*/  IMAD.MOV.U32 R206, RZ, RZ, R197 ;  /* 0x000000ffffce7224 */ /* 0x000fce00078e00c5 */
.L_x_3435:
[----:B------:R-:W-:-:S04]  /*75b0*/  UIADD3 UR36, UR36, 0x1, URZ ;  /* 0x0000000124247890 */ /* 0x000fc8000fffe03f */
[----:B------:R-:W-:-:S04]  /*75c0*/  UISETP.NE.AND UP0, UPT, UR36, 0x2, UPT ;  /* 0x000000022400788c */ /* 0x000fc8000bf05270 */
[----:B------:R-:W-:Y:S02]  /*75d0*/  USEL UR4, URZ, 0x1, UP0 ;  /* 0x000000013f047887 */ /* 0x000fe40008000000 */
[----:B------:R-:W-:Y:S02]  /*75e0*/  USEL UR36, UR36, URZ, UP0 ;  /* 0x0000003f24247287 */ /* 0x000fe40008000000 */
[----:B------:R-:W-:Y:S01]  /*75f0*/  ULOP3.LUT UR37, UR37, UR4, URZ, 0x3c, !UPT ;  /* 0x0000000425257292 */ /* 0x000fe2000f8e3c3f */
[----:B---3--:R-:W-:Y:S11]  /*7600*/  @!P0 BRA `(.L_x_3427) ;  /* 0x0000000000048947 */ /* 0x008ff60003800000 */
[----:B------:R-:W-:Y:S01]  /*7610*/  BPT.TRAP 0x1 ;  /* 0x000000040000795c */ /* 0x000fe20000300000 */
.L_x_3427:
[----:B------:R-:W-:Y:S01]  /*7620*/  ULEA UR4, UR36, UR39, 0x3 ;  /* 0x0000002724047291 */ /* 0x000fe2000f8e183f */
[----:B------:R-:W-:-:S05]  /*7630*/  IMAD.U32 R208, RZ, RZ, UR37 ;  /* 0x00000025ffd07e24 */ /* 0x000fca000f8e00ff */
[----:B------:R-:W-:-:S04]  /*7640*/  SHF.L.U32 R208, R208, 0x1f, RZ ;  /* 0x0000001fd0d07819 */ /* 0x000fc800000006ff */
[----:B------:R3:W4:Y:S01]  /*7650*/  SYNCS.PHASECHK.TRANS64.TRYWAIT P2, [UR4+0x32430], R208 ;  /* 0x032430d0ff0075a7 */ /* 0x0007220008040144 */
[----:B------:R-:W-:Y:S05]  /*7660*/  @!P0 BRA `(.L_x_3428) ;  /* 0x0000000000048947 */ /* 0x000fea0003800000 */
[----:B------:R-:W-:Y:S01]  /*7670*/  BPT.TRAP 0x1 ;  /* 0x000000040000795c */ /* 0x000fe20000300000 */
.L_x_3428:
[----:B----4-:R-:W-:Y:S05]  /*7680*/  @P2 BRA `(.L_x_3429) ;  /* 0x0000000000082947 */ /* 0x010fea0003800000 */
[----:B------:R-:W4:Y:S02]  /*7690*/  SYNCS.PHASECHK.TRANS64.TRYWAIT P2, [UR4+0x32430], R208 ;  /* 0x032430d0ff0075a7 */ /* 0x000f240008040144 */
[----:B----4-:R-:W-:Y:S05]  /*76a0*/  @!P2 BRA `(.L_x_3430) ;  /* 0x0000007c0088a947 */ /* 0x010fea0003800000 */
.L_x_3429:
[----:B------:R-:W-:Y:S01]  /*76b0*/  R2UR UR56, R200 ;  /* 0x00000000c83872ca */ /* 0x000fe200000e0000 */
[----:B------:R-:W-:Y:S01]  /*76c0*/  UIMAD UR5, UR36, 0x300, UR38 ;  /* 0x00000300240578a4 */ /* 0x000fe2000f8e0226 */
[----:B------:R-:W-:Y:S01]  /*76d0*/  R2UR UR57, R201 ;  /* 0x00000000c93972ca */ /* 0x000fe200000e0000 */
[----:B-12-4-:R-:W-:Y:S01]  /*76e0*/  WARPGROUP.ARRIVE ;  /* 0x00000000000079c5 */ /* 0x016fe20000000000 */
        /* <DEDUP_REMOVED lines=27> */
.L_x_3431:
[----:B------:R1:W2:Y:S01]  /*78a0*/  SYNCS.PHASECHK.TRANS64.TRYWAIT P2, [UR4+0x32450], R208 ;  /* 0x032450d0ff0075a7 */ /* 0x0002a20008040144 */
[----:B------:R-:W-:Y:S05]  /*78b0*/  @!P0 BRA `(.L_x_3432) ;  /* 0x0000000000048947 */ /* 0x000fea0003800000 */
[----:B------:R-:W-:Y:S01]  /*78c0*/  BPT.TRAP 0x1 ;  /* 0x000000040000795c */ /* 0x000fe20000300000 */
.L_x_3432:
[----:B--2---:R-:W-:Y:S05]  /*78d0*/  @P2 BRA `(.L_x_3433) ;  /* 0x0000000000082947 */ /* 0x004fea0003800000 */
[----:B------:R-:W2:Y:S02]  /*78e0*/  SYNCS.PHASECHK.TRANS64.TRYWAIT P2, [UR4+0x32450], R208 ;  /* 0x032450d0ff0075a7 */ /* 0x000ea40008040144 */
[----:B--2---:R-:W-:Y:S05]  /*78f0*/  @!P2 BRA `(.L_x_3434) ;  /* 0x0000007c000ca947 */ /* 0x004fea0003800000 */
.L_x_3433:
        /* <DEDUP_REMOVED lines=10> */
[C---:B------:R-:W-:Y:S01]  /*79a0*/  ISETP.GT.AND P2, PT, R13.reuse, RZ, PT ;  /* 0x000000ff0d00720c */ /* 0x040fe20003f44270 */
[----:B------:R-:W-:Y:S01]  /*79b0*/  UMOV UR15, 0x40000040 ;  /* 0x40000040000f7882 */ /* 0x000fe20000000000 */
[----:B------:R-:W-:Y:S01]  /*79c0*/  UIADD3 UR18, UR5, 0x600, URZ ;  /* 0x0000060005127890 */ /* 0x000fe2000fffe03f */
[----:B------:R-:W-:Y:S01]  /*79d0*/  VIADD R13, R13, 0xffffffff ;  /* 0xffffffff0d0d7836 */ /* 0x000fe20000000000 */
        /* <DEDUP_REMOVED lines=116> */
[----:B-123--:R-:W-:Y:S01]  /*8120*/  FMNMX.FTZ R208, R152, R206, !PT ;  /* 0x000000ce98d07209 */ /* 0x00efe20007810000 */
[----:B------:R-:W1:Y:S01]  /*8130*/  MUFU.TANH R157, R157 ;  /* 0x0000009d009d7308 */ /* 0x000e620000002400 */
[----:B------:R-:W-:Y:S01]  /*8140*/  FMUL.FTZ R181, R182, UR5 ;  /* 0x00000005b6b57c20 */ /* 0x000fe20008410000 */
[----:B------:R-:W-:Y:S01]  /*8150*/  FMUL.FTZ R154, R154, UR5 ;  /* 0x000000059a9a7c20 */ /* 0x000fe20008410000 */
[----:B------:R-:W-:Y:S01]  /*8160*/  FMUL.FTZ R182, R183, UR5 ;  /* 0x00000005b7b67c20 */ /* 0x000fe20008410000 */
[----:B------:R-:W-:Y:S01]  /*8170*/  FMUL.FTZ R183, R184, UR5 ;  /* 0x00000005b8b77c20 */ /* 0x000fe20008410000 */
[----:B------:R-:W-:Y:S01]  /*8180*/  FMUL.FTZ R184, R185, UR5 ;  /* 0x00000005b9b87c20 */ /* 0x000fe20008410000 */
[----:B----4-:R-:W-:Y:S01]  /*8190*/  FMNMX.FTZ R209, R153, R208, !PT ;  /* 0x000000d099d17209 */ /* 0x010fe20007810000 */
[----:B------:R-:W-:Y:S01]  /*81a0*/  FMUL.FTZ R185, R186, UR5 ;  /* 0x00000005bab97c20 */ /* 0x000fe20008410000 */
[----:B------:R-:W2:Y:S01]  /*81b0*/  MUFU.TANH R217, R217 ;  /* 0x000000d900d97308 */ /* 0x000ea20000002400 */
[----:B------:R-:W-:Y:S01]  /*81c0*/  FMUL.FTZ R155, R155, UR5 ;  /* 0x000000059b9b7c20 */ /* 0x000fe20008410000 */
[----:B------:R-:W-:Y:S01]  /*81d0*/  FMUL.FTZ R186, R187, UR5 ;  /* 0x00000005bbba7c20 */ /* 0x000fe20008410000 */
[----:B------:R-:W-:Y:S01]  /*81e0*/  FMUL.FTZ R187, R188, UR5 ;  /* 0x00000005bcbb7c20 */ /* 0x000fe20008410000 */
[----:B-----5:R-:W-:Y:S01]  /*81f0*/  FMNMX.FTZ R188, R156, R209, !PT ;  /* 0x000000d19cbc7209 */ /* 0x020fe20007810000 */
[----:B------:R-:W-:Y:S01]  /*8200*/  FMUL.FTZ R158, R158, UR5 ;  /* 0x000000059e9e7c20 */ /* 0x000fe20008410000 */
[----:B------:R-:W-:-:S02]  /*8210*/  FMUL.FTZ R159, R159, UR5 ;  /* 0x000000059f9f7c20 */ /* 0x000fc40008410000 */
[----:B------:R-:W3:Y:S01]  /*8220*/  MUFU.TANH R160, R160 ;  /* 0x000000a000a07308 */ /* 0x000ee20000002400 */
[----:B-1----:R-:W-:Y:S01]  /*8230*/  FMNMX.FTZ R208, R157, R188, !PT ;  /* 0x000000bc9dd07209 */ /* 0x002fe20007810000 */
[----:B------:R-:W-:-:S06]  /*8240*/  FMUL.FTZ R188, R189, UR5 ;  /* 0x00000005bdbc7c20 */ /* 0x000fcc0008410000 */
[----:B------:R-:W1:Y:S01]  /*8250*/  MUFU.TANH R163, R163 ;  /* 0x000000a300a37308 */ /* 0x000e620000002400 */
[----:B--2---:R-:W-:-:S07]  /*8260*/  FMNMX.FTZ R189, R217, R208, !PT ;  /* 0x000000d0d9bd7209 */ /* 0x004fce0007810000 */
[----:B------:R-:W2:Y:S01]  /*8270*/  MUFU.TANH R154, R154 ;  /* 0x0000009a009a7308 */ /* 0x000ea20000002400 */
[----:B---3--:R-:W-:Y:S01]  /*8280*/  FMNMX.FTZ R208, R160, R189, !PT ;  /* 0x000000bda0d07209 */ /* 0x008fe20007810000 */
[----:B------:R-:W-:-:S06]  /*8290*/  FMUL.FTZ R189, R190, UR5 ;  /* 0x00000005bebd7c20 */ /* 0x000fcc0008410000 */
        /* <DEDUP_REMOVED lines=8> */
[----:B------:R-:W-:-:S06]  /*8320*/  FMUL.FTZ R190, R191, UR5 ;  /* 0x00000005bfbe7c20 */ /* 0x000fcc0008410000 */
[----:B------:R-:W1:Y:S01]  /*8330*/  MUFU.TANH R168, R168 ;  /* 0x000000a800a87308 */ /* 0x000e620000002400 */
[----:B--2---:R-:W-:-:S07]  /*8340*/  FMNMX.FTZ R191, R167, R210, !PT ;  /* 0x000000d2a7bf7209 */ /* 0x004fce0007810000 */
[----:B------:R-:W2:Y:S01]  /*8350*/  MUFU.TANH R159, R159 ;  /* 0x0000009f009f7308 */ /* 0x000ea20000002400 */
[----:B---3--:R-:W-:-:S07]  /*8360*/  FMNMX.FTZ R208, R158, R209, !PT ;  /* 0x000000d19ed07209 */ /* 0x008fce0007810000 */
[----:B------:R-:W3:Y:S01]  /*8370*/  MUFU.TANH R171, R171 ;  /* 0x000000ab00ab7308 */ /* 0x000ee20000002400 */
[----:B-1----:R-:W-:Y:S01]  /*8380*/  FMNMX.FTZ R210, R168, R191, !PT ;  /* 0x000000bfa8d27209 */ /* 0x002fe20007810000 */
[----:B------:R-:W-:Y:S01]  /*8390*/  FMUL.FTZ R191, R192, UR5 ;  /* 0x00000005c0bf7c20 */ /* 0x000fe20008410000 */
[----:B------:R-:W-:-:S05]  /*83a0*/  FMUL.FTZ R192, R193, UR5 ;  /* 0x00000005c1c07c20 */ /* 0x000fca0008410000 */
        /* <DEDUP_REMOVED lines=35> */
[----:B------:R-:W-:-:S06]  /*85e0*/  FMUL.FTZ R211, R199, UR5 ;  /* 0x00000005c7d37c20 */ /* 0x000fcc0008410000 */
        /* <DEDUP_REMOVED lines=25> */
[----:B--2---:R-:W-:-:S05]  /*8780*/  FMNMX.FTZ R197, R196, R197, !PT ;  /* 0x000000c5c4c57209 */ /* 0x004fca0007810000 */
[----:B------:R-:W2:Y:S02]  /*8790*/  SHFL.BFLY PT, R210, R197, 0x2, 0x1f ;  /* 0x0c401f00c5d27f89 */ /* 0x000ea400000e0000 */
[----:B------:R-:W4:Y:S01]  /*87a0*/  MUFU.TANH R190, R190 ;  /* 0x000000be00be7308 */ /* 0x000f220000002400 */
[----:B---3--:R-:W-:-:S07]  /*87b0*/  FMNMX.FTZ R198, R186, R195, !PT ;  /* 0x000000c3bac67209 */ /* 0x008fce0007810000 */
[----:B------:R-:W3:Y:S01]  /*87c0*/  MUFU.TANH R193, R193 ;  /* 0x000000c100c17308 */ /* 0x000ee20000002400 */
[----:B-1----:R-:W-:-:S07]  /*87d0*/  FMNMX.FTZ R195, R189, R198, !PT ;  /* 0x000000c6bdc37209 */ /* 0x002fce0007810000 */
[----:B------:R-:W1:Y:S01]  /*87e0*/  MUFU.TANH R208, R208 ;  /* 0x000000d000d07308 */ /* 0x000e620000002400 */
[----:B----4-:R-:W-:Y:S02]  /*87f0*/  FMNMX.FTZ R198, R190, R195, !PT ;  /* 0x000000c3bec67209 */ /* 0x010fe40007810000 */
[----:B--2---:R-:W-:-:S05]  /*8800*/  FMNMX.FTZ R210, R197, R210, !PT ;  /* 0x000000d2c5d27209 */ /* 0x004fca0007810000 */
[----:B------:R-:W2:Y:S01]  /*8810*/  MUFU.TANH R209, R209 ;  /* 0x000000d100d17308 */ /* 0x000ea20000002400 */
[----:B---3--:R-:W-:Y:S01]  /*8820*/  FMNMX.FTZ R195, R193, R198, !PT ;  /* 0x000000c6c1c37209 */ /* 0x008fe20007810000 */
[----:B------:R-:W3:Y:S06]  /*8830*/  SHFL.BFLY PT, R213, R210, 0x1, 0x1f ;  /* 0x0c201f00d2d57f89 */ /* 0x000eec00000e0000 */
[----:B------:R-:W4:Y:S01]  /*8840*/  MUFU.TANH R211, R211 ;  /* 0x000000d300d37308 */ /* 0x000f220000002400 */
[----:B-1----:R-:W-:Y:S02]  /*8850*/  FMNMX.FTZ R198, R208, R195, !PT ;  /* 0x000000c3d0c67209 */ /* 0x002fe40007810000 */
[----:B------:R-:W1:Y:S02]  /*8860*/  LDC R195, c[0x0][0xa80] ;  /* 0x0002a000ffc37b82 */ /* 0x000e640000000800 */
[----:B--2---:R-:W-:-:S04]  /*8870*/  FMNMX.FTZ R198, R209, R198, !PT ;  /* 0x000000c6d1c67209 */ /* 0x004fc80007810000 */
[----:B----4-:R-:W-:Y:S02]  /*8880*/  FMNMX.FTZ R199, R211, R198, !PT ;  /* 0x000000c6d3c77209 */ /* 0x010fe40007810000 */
[----:B---3--:R-:W-:-:S03]  /*8890*/  FMNMX.FTZ R197, R210, R213, !PT ;  /* 0x000000d5d2c57209 */ /* 0x008fc60007810000 */
[----:B------:R-:W2:Y:S02]  /*88a0*/  SHFL.BFLY PT, R198, R199, 0x2, 0x1f ;  /* 0x0c401f00c7c67f89 */ /* 0x000ea400000e0000 */
[----:B-1----:R-:W-:-:S04]  /*88b0*/  FMUL.FTZ R212, R197, R195 ;  /* 0x000000c3c5d47220 */ /* 0x002fc80000410000 */
        /* <DEDUP_REMOVED lines=15> */
[----:B--2---:R-:W-:Y:S01]  /*89b0*/  FMNMX.FTZ R214, R199, R198, !PT ;  /* 0x000000c6c7d67209 */ /* 0x004fe20007810000 */
[----:B------:R-:W-:Y:S01]  /*89c0*/  FADD.FTZ R198, -R197, R206 ;  /* 0x000000cec5c67221 */ /* 0x000fe20000010100 */
[-CC-:B------:R-:W-:Y:S01]  /*89d0*/  FFMA.FTZ R206, R153, R195.reuse, -R212.reuse ;  /* 0x000000c399ce7223 */ /* 0x180fe200000108d4 */
[-CC-:B------:R-:W-:Y:S01]  /*89e0*/  FFMA.FTZ R153, R157, R195.reuse, -R212.reuse ;  /* 0x000000c39d997223 */ /* 0x180fe200000108d4 */
[-CC-:B------:R-:W-:Y:S01]  /*89f0*/  FFMA.FTZ R180, R180, R195.reuse, -R212.reuse ;  /* 0x000000c3b4b47223 */ /* 0x180fe200000108d4 */
[----:B------:R-:W1:Y:S01]  /*8a00*/  SHFL.BFLY PT, R213, R214, 0x1, 0x1f ;  /* 0x0c201f00d6d57f89 */ /* 0x000e6200000e0000 */
[-C--:B------:R-:W-:Y:S01]  /*8a10*/  FMUL.FTZ R198, R198, R195.reuse ;  /* 0x000000c3c6c67220 */ /* 0x080fe20000410000 */
        /* <DEDUP_REMOVED lines=9> */
[----:B------:R-:W-:-:S07]  /*8ab0*/  FFMA.FTZ R194, R194, R195, -R212 ;  /* 0x000000c3c2c27223 */ /* 0x000fce00000108d4 */
[----:B------:R-:W-:Y:S01]  /*8ac0*/  MUFU.EX2 R206, R206 ;  /* 0x000000ce00ce7308 */ /* 0x000fe20000000800 */
[----:B-1----:R-:W-:Y:S01]  /*8ad0*/  FMNMX.FTZ R156, R214, R213, !PT ;  /* 0x000000d5d69c7209 */ /* 0x002fe20007810000 */
[----:B------:R-:W-:Y:S01]  /*8ae0*/  IMAD.U32 R214, RZ, RZ, UR4 ;  /* 0x00000004ffd67e24 */ /* 0x000fe2000f8e00ff */
[----:B------:R-:W-:Y:S01]  /*8af0*/  UIMAD UR4, UR36, 0xc00, UR7 ;  /* 0x00000c00240478a4 */ /* 0x000fe2000f8e0207 */
[-C--:B--2---:R-:W-:Y:S01]  /*8b00*/  FMUL.FTZ R24, R24, R198.reuse ;  /* 0x000000c618187220 */ /* 0x084fe20000410000 */
[-C--:B------:R-:W-:Y:S01]  /*8b10*/  FMUL.FTZ R25, R25, R198.reuse ;  /* 0x000000c619197220 */ /* 0x080fe20000410000 */
[C---:B------:R-:W-:Y:S01]  /*8b20*/  FADD.FTZ R152, -R156.reuse, R207 ;  /* 0x000000cf9c987221 */ /* 0x040fe20000010100 */
[-C--:B------:R-:W-:Y:S01]  /*8b30*/  FMUL.FTZ R218, R156, R195.reuse ;  /* 0x000000c39cda7220 */ /* 0x080fe20000410000 */
[----:B------:R1:W-:Y:S01]  /*8b40*/  MUFU.EX2 R207, R153 ;  /* 0x0000009900cf7308 */ /* 0x0003e20000000800 */
[----:B------:R-:W-:Y:S01]  /*8b50*/  FMUL.FTZ R28, R28, R198 ;  /* 0x000000c61c1c7220 */ /* 0x000fe20000410000 */
[-C--:B------:R-:W-:Y:S01]  /*8b60*/  FMUL.FTZ R157, R152, R195.reuse ;  /* 0x000000c3989d7220 */ /* 0x080fe20000410000 */
[----:B------:R-:W-:Y:S01]  /*8b70*/  @!P1 IADD3 R152, R214, 0x32440, RZ ;  /* 0x00032440d6989810 */ /* 0x000fe20007ffe0ff */
[-CC-:B------:R-:W-:Y:S01]  /*8b80*/  FFMA.FTZ R216, R158, R195.reuse, -R218.reuse ;  /* 0x000000c39ed87223 */ /* 0x180fe200000108da */
[----:B------:R-:W-:Y:S01]  /*8b90*/  IADD3 R158, -R220, 0xb, RZ ;  /* 0x0000000bdc9e7810 */ /* 0x000fe20007ffe1ff */
[-C--:B------:R-:W-:Y:S01]  /*8ba0*/  FFMA.FTZ R213, R154, R195.reuse, -R218 ;  /* 0x000000c39ad57223 */ /* 0x080fe200000108da */
[----:B------:R-:W-:Y:S01]  /*8bb0*/  @!P1 PRMT R152, RZ, 0x654, R152 ;  /* 0x00000654ff989816 */ /* 0x000fe20000000098 */
[----:B------:R-:W-:Y:S01]  /*8bc0*/  FFMA.FTZ R215, R155, R195, -R218 ;  /* 0x000000c39bd77223 */ /* 0x000fe200000108da */
[----:B-1----:R-:W-:-:S02]  /*8bd0*/  VIADD R153, R220, 0x8 ;  /* 0x00000008dc997836 */ /* 0x002fc40000000000 */
[--C-:B------:R-:W-:Y:S01]  /*8be0*/  FFMA.FTZ R159, R159, R195, -R218.reuse ;  /* 0x000000c39f9f7223 */ /* 0x100fe200000108da */
[----:B------:R3:W-:Y:S06]  /*8bf0*/  BAR.ARV R158, 0x100 ;  /* 0x0004009e0000751d */ /* 0x0007ec0000002000 */
[----:B------:R1:W-:Y:S01]  /*8c00*/  @!P1 SYNCS.ARRIVE.TRANS64.RED.A1T0 RZ, [R152+URZ], RZ ;  /* 0x000000ff98ff99a7 */ /* 0x0003e2000810043f */
        /* <DEDUP_REMOVED lines=132> */
[----:B------:R-:W-:Y:S01]  /*9450*/  UMOV UR10, UR4 ;  /* 0x00000004000a7c82 */ /* 0x000fe20008000000 */
[----:B------:R-:W-:Y:S01]  /*9460*/  F2FP.BF16.F32.PACK_AB R154, R207, R210 ;  /* 0x000000d2cf9a723e */ /* 0x000fe200000010ff */
[--C-:B------:R-:W-:Y:S01]  /*9470*/  FFMA.FTZ R161, R161, R195, -R218.reuse ;  /* 0x000000c3a1a17223 */ /* 0x100fe200000108da */
[----:B----4-:R-:W-:Y:S01]  /*9480*/  F2FP.BF16.F32.PACK_AB R153, R215, R213 ;  /* 0x000000d5d799723e */ /* 0x010fe200000010ff */
[-CC-:B------:R-:W-:Y:S01]  /*9490*/  FFMA.FTZ R162, R162, R195.reuse, -R218.reuse ;  /* 0x000000c3a2a27223 */ /* 0x180fe200000108da */
[----:B-----5:R-:W-:Y:S01]  /*94a0*/  F2FP.BF16.F32.PACK_AB R155, R159, R216 ;  /* 0x000000d89f9b723e */ /* 0x020fe200000010ff */
[-CC-:B------:R-:W-:Y:S01]  /*94b0*/  FFMA.FTZ R165, R165, R195.reuse, -R218.reuse ;  /* 0x000000c3a5a57223 */ /* 0x180fe200000108da */
[-CC-:B------:R-:W-:Y:S01]  /*94c0*/  FFMA.FTZ R166, R166, R195.reuse, -R218.reuse ;  /* 0x000000c3a6a67223 */ /* 0x180fe200000108da */
[----:B------:R-:W1:Y:S01]  /*94d0*/  MUFU.EX2 R160, R160 ;  /* 0x000000a000a07308 */ /* 0x000e620000000800 */
[----:B------:R-:W-:Y:S01]  /*94e0*/  WARPGROUP.ARRIVE ;  /* 0x00000000000079c5 */ /* 0x000fe20000000000 */
[-CC-:B------:R-:W-:Y:S01]  /*94f0*/  FFMA.FTZ R169, R169, R195.reuse, -R218.reuse ;  /* 0x000000c3a9a97223 */ /* 0x180fe200000108da */
[-CC-:B------:R-:W-:Y:S01]  /*9500*/  FFMA.FTZ R170, R170, R195.reuse, -R218.reuse ;  /* 0x000000c3aaaa7223 */ /* 0x180fe200000108da */
[-CC-:B------:R-:W-:Y:S01]  /*9510*/  FFMA.FTZ R173, R173, R195.reuse, -R218.reuse ;  /* 0x000000c3adad7223 */ /* 0x180fe200000108da */
[-CC-:B------:R-:W-:Y:S01]  /*9520*/  FFMA.FTZ R174, R174, R195.reuse, -R218.reuse ;  /* 0x000000c3aeae7223 */ /* 0x180fe200000108da */
[-CC-:B------:R-:W-:Y:S01]  /*9530*/  FFMA.FTZ R177, R177, R195.reuse, -R218.reuse ;  /* 0x000000c3b1b17223 */ /* 0x180fe200000108da */
[----:B------:R-:W-:Y:S01]  /*9540*/  HGMMA.64x256x16.F32.BF16 R24, R152, gdesc[UR8].tnspB, R24, gsb0 ;  /* 0x43e0000898187df0 */ /* 0x000fe20008001818 */
[----:B------:R-:W-:Y:S01]  /*9550*/  MUFU.EX2 R163, R163 ;  /* 0x000000a300a37308 */ /* 0x000fe20000000800 */
[----:B------:R-:W-:Y:S01]  /*9560*/  UIADD3 UR10, UR4, 0x80, URZ ;  /* 0x00000080040a7890 */ /* 0x000fe2000fffe03f */
[-CC-:B------:R-:W-:Y:S01]  /*9570*/  FFMA.FTZ R178, R178, R195.reuse, -R218.reuse ;  /* 0x000000c3b2b27223 */ /* 0x180fe200000108da */
[----:B------:R-:W-:Y:S01]  /*9580*/  UMOV UR11, 0x40000040 ;  /* 0x40000040000b7882 */ /* 0x000fe20000000000 */
        /* <DEDUP_REMOVED lines=10> */
[----:B------:R-:W-:Y:S01]  /*9630*/  FFMA.FTZ R209, R211, R195, -R218 ;  /* 0x000000c3d3d17223 */ /* 0x000fe200000108da */
[----:B------:R-:W-:Y:S01]  /*9640*/  FFMA.FTZ R199, R198, R12, R199 ;  /* 0x0000000cc6c77223 */ /* 0x000fe200000100c7 */
[----:B------:R-:W-:Y:S01]  /*9650*/  MUFU.EX2 R161, R161 ;  /* 0x000000a100a17308 */ /* 0x000fe20000000800 */
[----:B------:R-:W-:Y:S01]  /*9660*/  FFMA.FTZ R0, R157, R0, R213 ;  /* 0x000000009d007223 */ /* 0x000fe200000100d5 */
[----:B------:R-:W-:-:S02]  /*9670*/  @!P1 VIADD R214, R214, 0x32460 ;  /* 0x00032460d6d69836 */ /* 0x000fc40000000000 */
[----:B------:R-:W-:Y:S01]  /*9680*/  FADD.FTZ R199, R206, R199 ;  /* 0x000000c7cec77221 */ /* 0x000fe20000010000 */
[----:B------:R-:W-:Y:S02]  /*9690*/  IMAD.MOV.U32 R206, RZ, RZ, R197 ;  /* 0x000000ffffce7224 */ /* 0x000fe400078e00c5 */
[----:B------:R-:W-:Y:S01]  /*96a0*/  FADD.FTZ R215, R215, R0 ;  /* 0x00000000d7d77221 */ /* 0x000fe20000010000 */
[----:B------:R-:W-:Y:S01]  /*96b0*/  FADD.FTZ R210, R210, R199 ;  /* 0x000000c7d2d27221 */ /* 0x000fe20000010000 */
[----:B------:R-:W4:Y:S02]  /*96c0*/  MUFU.EX2 R162, R162 ;  /* 0x000000a200a27308 */ /* 0x000f240000000800 */
[----:B------:R-:W-:Y:S01]  /*96d0*/  FADD.FTZ R216, R216, R215 ;  /* 0x000000d7d8d87221 */ /* 0x000fe20000010000 */
[----:B------:R-:W-:Y:S01]  /*96e0*/  @!P1 PRMT R214, RZ, 0x654, R214 ;  /* 0x00000654ffd69816 */ /* 0x000fe200000000d6 */
[----:B------:R-:W-:Y:S01]  /*96f0*/  FADD.FTZ R210, R207, R210 ;  /* 0x000000d2cfd27221 */ /* 0x000fe20000010000 */
[----:B------:R-:W-:Y:S01]  /*9700*/  MOV R207, R156 ;  /* 0x0000009c00cf7202 */ /* 0x000fe20000000f00 */
[----:B------:R-:W-:-:S02]  /*9710*/  FADD.FTZ R216, R159, R216 ;  /* 0x000000d89fd87221 */ /* 0x000fc40000010000 */
[----:B------:R-:W-:Y:S08]  /*9720*/  MUFU.EX2 R165, R165 ;  /* 0x000000a500a57308 */ /* 0x000ff00000000800 */
[----:B------:R-:W5:Y:S08]  /*9730*/  MUFU.EX2 R166, R166 ;  /* 0x000000a600a67308 */ /* 0x000f700000000800 */
[----:B------:R-:W-:Y:S08]  /*9740*/  MUFU.EX2 R167, R167 ;  /* 0x000000a700a77308 */ /* 0x000ff00000000800 */
[----:B------:R-:W3:Y:S08]  /*9750*/  MUFU.EX2 R168, R168 ;  /* 0x000000a800a87308 */ /* 0x000ef00000000800 */
        /* <DEDUP_REMOVED lines=25> */
[----:B------:R-:W3:Y:S01]  /*98f0*/  MUFU.EX2 R221, R221 ;  /* 0x000000dd00dd7308 */ /* 0x000ee20000000800 */
[----:B------:R-:W-:-:S02]  /*9900*/  WARPGROUP.DEPBAR.LE gsb0, 0x0 ;  /* 0x00008000000079c5 */ /* 0x000fc40000010000 */
[----:B-1----:R-:W-:-:S05]  /*9910*/  F2FP.BF16.F32.PACK_AB R152, R160, R217 ;  /* 0x000000d9a098723e */ /* 0x002fca00000010ff */
[----:B------:R-:W-:Y:S01]  /*9920*/  MUFU.EX2 R193, R193 ;  /* 0x000000c100c17308 */ /* 0x000fe20000000800 */
[----:B--2---:R-:W-:Y:S01]  /*9930*/  F2FP.BF16.F32.PACK_AB R154, R164, R163 ;  /* 0x000000a3a49a723e */ /* 0x004fe200000010ff */
[----:B------:R-:W-:Y:S01]  /*9940*/  FADD.FTZ R217, R217, R210 ;  /* 0x000000d2d9d97221 */ /* 0x000fe20000010000 */
[----:B----4-:R-:W-:Y:S01]  /*9950*/  F2FP.BF16.F32.PACK_AB R153, R162, R161 ;  /* 0x000000a1a299723e */ /* 0x010fe200000010ff */
[----:B------:R-:W-:Y:S01]  /*9960*/  FADD.FTZ R161, R161, R216 ;  /* 0x000000d8a1a17221 */ /* 0x000fe20000010000 */
[----:B-----5:R-:W-:Y:S01]  /*9970*/  F2FP.BF16.F32.PACK_AB R155, R166, R165 ;  /* 0x000000a5a69b723e */ /* 0x020fe200000010ff */
[----:B------:R-:W-:Y:S02]  /*9980*/  FADD.FTZ R160, R160, R217 ;  /* 0x000000d9a0a07221 */ /* 0x000fe40000010000 */
[----:B------:R-:W1:Y:S01]  /*9990*/  MUFU.EX2 R196, R196 ;  /* 0x000000c400c47308 */ /* 0x000e620000000800 */
[----:B------:R-:W-:Y:S01]  /*99a0*/  WARPGROUP.ARRIVE ;  /* 0x00000000000079c5 */ /* 0x000fe20000000000 */
[----:B------:R-:W-:Y:S01]  /*99b0*/  FADD.FTZ R162, R162, R161 ;  /* 0x000000a1a2a27221 */ /* 0x000fe20000010000 */
[----:B------:R-:W-:-:S03]  /*99c0*/  FADD.FTZ R163, R163, R160 ;  /* 0x000000a0a3a37221 */ /* 0x000fc60000010000 */
[----:B------:R-:W-:Y:S01]  /*99d0*/  FADD.FTZ R165, R165, R162 ;  /* 0x000000a2a5a57221 */ /* 0x000fe20000010000 */
[----:B------:R-:W-:Y:S01]  /*99e0*/  HGMMA.64x256x16.F32.BF16 R24, R152, gdesc[UR8].tnspB, R24, gsb0 ;  /* 0x43e0000898187df0 */ /* 0x000fe20008001818 */
[----:B------:R-:W-:Y:S01]  /*99f0*/  UIADD3 UR10, UR4, 0x100, URZ ;  /* 0x00000100040a7890 */ /* 0x000fe2000fffe03f */
[----:B------:R-:W-:Y:S01]  /*9a00*/  MUFU.EX2 R208, R208 ;  /* 0x000000d000d07308 */ /* 0x000fe20000000800 */
[----:B------:R-:W-:Y:S01]  /*9a10*/  UMOV UR11, 0x40000040 ;  /* 0x40000040000b7882 */ /* 0x000fe20000000000 */
[----:B------:R-:W-:Y:S01]  /*9a20*/  FADD.FTZ R164, R164, R163 ;  /* 0x000000a3a4a47221 */ /* 0x000fe20000010000 */
[----:B------:R-:W-:-:S05]  /*9a30*/  FADD.FTZ R166, R166, R165 ;  /* 0x000000a5a6a67221 */ /* 0x000fca0000010000 */
[----:B------:R-:W2:Y:S01]  /*9a40*/  MUFU.EX2 R209, R209 ;  /* 0x000000d100d17308 */ /* 0x000ea20000000800 */
[----:B------:R-:W-:Y:S02]  /*9a50*/  WARPGROUP.DEPBAR.LE gsb0, 0x0 ;  /* 0x00008000000079c5 */ /* 0x000fe40000010000 */
[----:B---3--:R-:W-:Y:S01]  /*9a60*/  F2FP.BF16.F32.PACK_AB R152, R168, R167 ;  /* 0x000000a7a898723e */ /* 0x008fe200000010ff */
        /* <DEDUP_REMOVED lines=13> */
[----:B------:R-:W-:Y:S01]  /*9b40*/  FADD.FTZ R174, R174, R173 ;  /* 0x000000adaeae7221 */ /* 0x000fe20000010000 */
[----:B------:R-:W-:Y:S01]  /*9b50*/  UMOV UR11, 0x40000040 ;  /* 0x40000040000b7882 */ /* 0x000fe20000000000 */
[----:B------:R-:W-:-:S02]  /*9b60*/  WARPGROUP.DEPBAR.LE gsb0, 0x0 ;  /* 0x00008000000079c5 */ /* 0x000fc40000010000 */
[----:B------:R-:W-:Y:S01]  /*9b70*/  F2FP.BF16.F32.PACK_AB R152, R176, R175 ;  /* 0x000000afb098723e */ /* 0x000fe200000010ff */
[----:B------:R-:W-:Y:S01]  /*9b80*/  FADD.FTZ R175, R175, R172 ;  /* 0x000000acafaf7221 */ /* 0x000fe20000010000 */
[----:B------:R-:W-:Y:S02]  /*9b90*/  F2FP.BF16.F32.PACK_AB R154, R180, R179 ;  /* 0x000000b3b49a723e */ /* 0x000fe400000010ff */
        /* <DEDUP_REMOVED lines=10> */
[----:B------:R-:W-:Y:S01]  /*9c40*/  UIADD3 UR10, UR4, 0x200, URZ ;  /* 0x00000200040a7890 */ /* 0x000fe2000fffe03f */
[----:B------:R-:W-:Y:S01]  /*9c50*/  FADD.FTZ R182, R182, R181 ;  /* 0x000000b5b6b67221 */ /* 0x000fe20000010000 */
[----:B------:R-:W-:Y:S01]  /*9c60*/  UMOV UR11, 0x40000040 ;  /* 0x40000040000b7882 */ /* 0x000fe20000000000 */
[----:B------:R-:W-:Y:S01]  /*9c70*/  UIADD3 UR4, UR4, 0x280, URZ ;  /* 0x0000028004047890 */ /* 0x000fe2000fffe03f */
        /* <DEDUP_REMOVED lines=12> */
[----:B------:R-:W-:-:S06]  /*9d40*/  FADD.FTZ R188, R188, R187 ;  /* 0x000000bbbcbc7221 */ /* 0x000fcc0000010000 */
[----:B------:R-:W-:Y:S01]  /*9d50*/  HGMMA.64x256x16.F32.BF16 R24, R152, gdesc[UR8].tnspB, R24, gsb0 ;  /* 0x43e0000898187df0 */ /* 0x000fe20008001818 */
[----:B------:R-:W-:Y:S01]  /*9d60*/  UMOV UR10, UR4 ;  /* 0x00000004000a7c82 */ /* 0x000fe20008000000 */
[----:B------:R-:W-:Y:S01]  /*9d70*/  UMOV UR11, 0x40000040 ;  /* 0x40000040000b7882 */ /* 0x000fe20000000000 */
[----:B------:R-:W-:Y:S01]  /*9d80*/  FADD.FTZ R190, R190, R189 ;  /* 0x000000bdbebe7221 */ /* 0x000fe20000010000 */
[----:B------:R-:W-:Y:S02]  /*9d90*/  WARPGROUP.DEPBAR.LE gsb0, 0x0 ;  /* 0x00008000000079c5 */ /* 0x000fe40000010000 */
[----:B------:R-:W-:Y:S01]  /*9da0*/  F2FP.BF16.F32.PACK_AB R152, R192, R191 ;  /* 0x000000bfc098723e */ /* 0x000fe200000010ff */
[----:B------:R-:W-:Y:S01]  /*9db0*/  FADD.FTZ R191, R191, R188 ;  /* 0x000000bcbfbf7221 */ /* 0x000fe20000010000 */
[----:B------:R-:W-:Y:S02]  /*9dc0*/  F2FP.BF16.F32.PACK_AB R154, R221, R194 ;  /* 0x000000c2dd9a723e */ /* 0x000fe400000010ff */
[----:B-1----:R-:W-:Y:S01]  /*9dd0*/  F2FP.BF16.F32.PACK_AB R153, R196, R193 ;  /* 0x000000c1c499723e */ /* 0x002fe200000010ff */
[----:B------:R-:W-:Y:S01]  /*9de0*/  FADD.FTZ R193, R193, R190 ;  /* 0x000000bec1c17221 */ /* 0x000fe20000010000 */
[----:B--2---:R-:W-:Y:S01]  /*9df0*/  F2FP.BF16.F32.PACK_AB R155, R209, R208 ;  /* 0x000000d0d19b723e */ /* 0x004fe200000010ff */
        /* <DEDUP_REMOVED lines=11> */
.L_x_3426:
[----:B------:R-:W4:Y:S01]  /*9eb0*/  SHFL.BFLY PT, R3, R12, 0x2, 0x1f ;  /* 0x0c401f000c037f89 */ /* 0x000f2200000e0000 */
[----:B------:R-:W-:Y:S01]  /*9ec0*/  IMAD.MOV.U32 R7, RZ, RZ, RZ ;  /* 0x000000ffff077224 */ /* 0x000fe200078e00ff */
[----:B------:R-:W-:Y:S01]  /*9ed0*/  UIADD3 UR36, UR36, 0x1, URZ ;  /* 0x0000000124247890 */ /* 0x000fe2000fffe03f */
[----:B------:R5:W-:Y:S06]  /*9ee0*/  BAR.ARV R158, 0x100 ;  /* 0x0004009e0000751d */ /* 0x000bec0000002000 */
[----:B------:R-:W-:Y:S02]  /*9ef0*/  UISETP.NE.AND UP0, UPT, UR36, 0x2, UPT ;  /* 0x000000022400788c */ /* 0x000fe4000bf05270 */
[----:B------:R-:W-:Y:S06]  /*9f00*/  BAR.ARV 0x8, 0x120 ;  /* 0x0204800000007b1d */ /* 0x000fec0000002000 */
[----:B------:R-:W-:Y:S01]  /*9f10*/  USEL UR4, URZ, 0x1, UP0 ;  /* 0x000000013f047887 */ /* 0x000fe20008000000 */
[----:B------:R-:W-:Y:S01]  /*9f20*/  PLOP3.LUT P0, PT, PT, PT, PT, 0x8, 0x0 ;  /* 0x000000000000781c */ /* 0x000fe20003f0e170 */
[----:B------:R-:W1:Y:S01]  /*9f30*/  SHFL.BFLY PT, R5, R0, 0x2, 0x1f ;  /* 0x0c401f0000057f89 */ /* 0x000e6200000e0000 */
[----:B------:R-:W-:Y:S01]  /*9f40*/  VIADD R226, R226, 0x1 ;  /* 0x00000001e2e27836 */ /* 0x000fe20000000000 */
[----:B------:R-:W-:Y:S01]  /*9f50*/  USEL UR36, UR36, URZ, UP0 ;  /* 0x0000003f24247287 */ /* 0x000fe20008000000 */
[----:B----4-:R-:W-:Y:S01]  /*9f60*/  FADD.FTZ R2, R3, R12 ;  /* 0x0000000c03027221 */ /* 0x010fe20000010000 */
[----:B------:R-:W-:-:S04]  /*9f70*/  ULOP3.LUT UR37, UR37, UR4, URZ, 0x3c, !UPT ;  /* 0x0000000425257292 */ /* 0x000fc8000f8e3c3f */
[----:B------:R-:W4:Y:S01]  /*9f80*/  SHFL.BFLY PT, R3, R2, 0x1, 0x1f ;  /* 0x0c201f0002037f89 */ /* 0x000f2200000e0000 */
[----:B-1----:R-:W-:Y:S01]  /*9f90*/  FADD.FTZ R5, R5, R0 ;  /* 0x0000000005057221 */ /* 0x002fe20000010000 */
[----:B------:R-:W-:-:S04]  /*9fa0*/  MOV R0, 0xff800000 ;  /* 0xff80000000007802 */ /* 0x000fc80000000f00 */
[----:B------:R-:W1:Y:S01]  /*9fb0*/  SHFL.BFLY PT, R4, R5, 0x1, 0x1f ;  /* 0x0c201f0005047f89 */ /* 0x000e6200000e0000 */
[----:B----4-:R-:W-:Y:S01]  /*9fc0*/  FADD.FTZ R21, R2, R3 ;  /* 0x0000000302157221 */ /* 0x010fe20000010000 */
[----:B------:R-:W-:Y:S02]  /*9fd0*/  IMAD.MOV.U32 R3, RZ, RZ, RZ ;  /* 0x000000ffff037224 */ /* 0x000fe400078e00ff */
[----:B------:R-:W-:Y:S02]  /*9fe0*/  IMAD.MOV.U32 R2, RZ, RZ, -0x800000 ;  /* 0xff800000ff027424 */ /* 0x000fe400078e00ff */
[----:B------:R-:W-:-:S13]  /*9ff0*/  FSETP.NE.FTZ.AND P1, PT, R21, RZ, PT ;  /* 0x000000ff1500720b */ /* 0x000fda0003f35000 */
[----:B------:R-:W4:Y:S01]  /*a000*/  @P1 MUFU.RCP R7, R21 ;  /* 0x0000001500071308 */ /* 0x000f220000001000 */
[----:B------:R-:W-:Y:S01]  /*a010*/  @P1 FMUL.FTZ R20, R195, 0.69314718246459960938 ;  /* 0x3f317218c3141820 */ /* 0x000fe20000410000 */
[----:B-1----:R-:W-:-:S05]  /*a020*/  FADD.FTZ R22, R5, R4 ;  /* 0x0000000405167221 */ /* 0x002fca0000010000 */
[----:B------:R-:W-:Y:S01]  /*a030*/  FSETP.NE.FTZ.AND P2, PT, R22, RZ, PT ;  /* 0x000000ff1600720b */ /* 0x000fe20003f55000 */
[----:B------:R-:W1:Y:S01]  /*a040*/  @P1 MUFU.LG2 R21, R21 ;  /* 0x0000001500151308 */ /* 0x000e620000000c00 */
[-C--:B----4-:R-:W-:Y:S01]  /*a050*/  FMUL.FTZ R4, R24, R7.reuse ;  /* 0x0000000718047220 */ /* 0x090fe20000410000 */
[-C--:B------:R-:W-:Y:S01]  /*a060*/  FMUL.FTZ R25, R25, R7.reuse ;  /* 0x0000000719197220 */ /* 0x080fe20000410000 */
[----:B------:R-:W-:-:S09]  /*a070*/  FMUL.FTZ R6, R28, R7 ;  /* 0x000000071c067220 */ /* 0x000fd20000410000 */
[----:B------:R-:W4:Y:S01]  /*a080*/  @P2 MUFU.RCP R3, R22 ;  /* 0x0000001600032308 */ /* 0x000f220000001000 */
[----:B------:R-:W-:Y:S01]  /*a090*/  @P2 FMUL.FTZ R24, R195, 0.69314718246459960938 ;  /* 0x3f317218c3182820 */ /* 0x000fe20000410000 */
[-C--:B------:R-:W-:Y:S01]  /*a0a0*/  FMUL.FTZ R29, R29, R7.reuse ;  /* 0x000000071d1d7220 */ /* 0x080fe20000410000 */
[-C--:B------:R-:W-:Y:S01]  /*a0b0*/  FMUL.FTZ R32, R32, R7.reuse ;  /* 0x0000000720207220 */ /* 0x080fe20000410000 */
[-C--:B------:R-:W-:Y:S01]  /*a0c0*/  FMUL.FTZ R33, R33, R7.reuse ;  /* 0x0000000721217220 */ /* 0x080fe20000410000 */
[----:B-1----:R-:W-:Y:S01]  /*a0d0*/  @P1 FMUL.FTZ R21, R21, 0.69314718246459960938 ;  /* 0x3f31721815151820 */ /* 0x002fe20000410000 */
        /* <DEDUP_REMOVED lines=14> */
[----:B------:R-:W-:Y:S01]  /*a1c0*/  FMUL.FTZ R78, R79, R3 ;  /* 0x000000034f4e7220 */ /* 0x000fe20000410000 */
        /* <DEDUP_REMOVED lines=111> */
.L_x_3404:
        /* <DEDUP_REMOVED lines=16> */
[----:B------:R-:W-:Y:S01]  /*a9c0*/  UIMAD.WIDE.U32 UR8, UR43, UR6, URZ ;  /* 0x000000062b0872a5 */ /* 0x000fe2000f8e003f */
[----:B------:R-:W-:Y:S01]  /*a9d0*/  SHF.R.U64 R34, R34, 0x3, RZ ;  /* 0x0000000322227819 */ /* 0x000fe200000012ff */
[----:B------:R-:W-:Y:S01]  /*a9e0*/  UIMAD UR5, UR5, UR6, URZ ;  /* 0x00000006050572a4 */ /* 0x000fe2000f8e023f */
[----:B------:R-:W-:-:S02]  /*a9f0*/  LOP3.LUT R22, R22, R23, RZ, 0x3c, !PT ;  /* 0x0000001716167212 */ /* 0x000fc400078e3cff */
[----:B------:R-:W-:Y:S01]  /*aa00*/  LOP3.LUT R34, R34, R35, RZ, 0x3c, !PT ;  /* 0x0000002322227212 */ /* 0x000fe200078e3cff */
[----:B------:R-:W-:Y:S01]  /*aa10*/  ULDC UR6, c[0x0][0xb88] ;  /* 0x0002e20000067ab9 */ /* 0x000fe20000000800 */
[----:B------:R-:W-:Y:S01]  /*aa20*/  IADD3.X R23, RZ, R203, RZ, P0, !PT ;  /* 0x000000cbff177210 */ /* 0x000fe200007fe4ff */
[----:B------:R-:W-:Y:S01]  /*aa30*/  UIMAD UR5, UR43, UR7, UR5 ;  /* 0x000000072b0572a4 */ /* 0x000fe2000f8e0205 */
[C---:B------:R-:W-:Y:S02]  /*aa40*/  IADD3 R35, P0, R202.reuse, 0x8020, RZ ;  /* 0x00008020ca237810 */ /* 0x040fe40007f1e0ff */
[C---:B------:R-:W-:Y:S01]  /*aa50*/  IADD3 R21, P6, R202.reuse, 0x20, RZ ;  /* 0x00000020ca157810 */ /* 0x040fe20007fde0ff */
[----:B------:R-:W-:Y:S01]  /*aa60*/  UIADD3 UR5, UR9, UR5, URZ ;  /* 0x0000000509057290 */ /* 0x000fe2000fffe03f */
[----:B------:R-:W-:Y:S02]  /*aa70*/  LOP3.LUT R24, R35, 0x380, RZ, 0xc0, !PT ;  /* 0x0000038023187812 */ /* 0x000fe400078ec0ff */
[----:B------:R-:W-:-:S02]  /*aa80*/  IADD3 R31, P2, R202, 0x4000, RZ ;  /* 0x00004000ca1f7810 */ /* 0x000fc40007f5e0ff */
[----:B------:R-:W-:Y:S02]  /*aa90*/  SHF.R.U64 R24, R24, 0x3, RZ ;  /* 0x0000000318187819 */ /* 0x000fe400000012ff */
[----:B------:R-:W-:Y:S02]  /*aaa0*/  LOP3.LUT R20, R21, 0x380, RZ, 0xc0, !PT ;  /* 0x0000038015147812 */ /* 0x000fe400078ec0ff */
[----:B------:R-:W-:Y:S02]  /*aab0*/  LOP3.LUT R30, R31, 0x380, RZ, 0xc0, !PT ;  /* 0x000003801f1e7812 */ /* 0x000fe400078ec0ff */
[----:B------:R-:W-:Y:S01]  /*aac0*/  LOP3.LUT R24, R24, R35, RZ, 0x3c, !PT ;  /* 0x0000002318187212 */ /* 0x000fe200078e3cff */
[----:B------:R-:W-:Y:S01]  /*aad0*/  IMAD.X R35, RZ, RZ, R203, P3 ;  /* 0x000000ffff237224 */ /* 0x000fe200018e06cb */
[----:B------:R-:W-:Y:S02]  /*aae0*/  IADD3 R27, P1, R202, 0x60, RZ ;  /* 0x00000060ca1b7810 */ /* 0x000fe40007f3e0ff */
[----:B------:R-:W-:-:S02]  /*aaf0*/  SHF.R.U64 R20, R20, 0x3, RZ ;  /* 0x0000000314147819 */ /* 0x000fc400000012ff */
[----:B------:R-:W-:Y:S02]  /*ab00*/  IADD3 R39, P4, R202, 0x4040, RZ ;  /* 0x00004040ca277810 */ /* 0x000fe40007f9e0ff */
[----:B------:R-:W-:Y:S02]  /*ab10*/  SHF.R.U64 R30, R30, 0x3, RZ ;  /* 0x000000031e1e7819 */ /* 0x000fe400000012ff */
[----:B------:R-:W-:Y:S02]  /*ab20*/  IADD3 R55, P3, R202, 0xc000, RZ ;  /* 0x0000c000ca377810 */ /* 0x000fe40007f7e0ff */
[----:B------:R-:W-:Y:S02]  /*ab30*/  LOP3.LUT R26, R27, 0x380, RZ, 0xc0, !PT ;  /* 0x000003801b1a7812 */ /* 0x000fe400078ec0ff */
[----:B------:R-:W-:Y:S01]  /*ab40*/  LOP3.LUT R20, R20, R21, RZ, 0x3c, !PT ;  /* 0x0000001514147212 */ /* 0x000fe200078e3cff */
[----:B------:R-:W-:Y:S01]  /*ab50*/  IMAD.X R21, RZ, RZ, R203, P6 ;  /* 0x000000ffff157224 */ /* 0x000fe200030e06cb */
[----:B------:R-:W-:-:S02]  /*ab60*/  LOP3.LUT R38, R39, 0x380, RZ, 0xc0, !PT ;  /* 0x0000038027267812 */ /* 0x000fc400078ec0ff */
[----:B------:R-:W-:Y:S01]  /*ab70*/  LOP3.LUT R30, R30, R31, RZ, 0x3c, !PT ;  /* 0x0000001f1e1e7212 */ /* 0x000fe200078e3cff */
[----:B------:R-:W-:Y:S01]  /*ab80*/  IMAD.X R31, RZ, RZ, R203, P2 ;  /* 0x000000ffff1f7224 */ /* 0x000fe200010e06cb */
[----:B------:R-:W-:Y:S02]  /*ab90*/  LOP3.LUT R54, R55, 0x380, RZ, 0xc0, !PT ;  /* 0x0000038037367812 */ /* 0x000fe400078ec0ff */
[C---:B------:R-:W-:Y:S02]  /*aba0*/  IADD3 R47, P6, R202.reuse, 0x8000, RZ ;  /* 0x00008000ca2f7810 */ /* 0x040fe40007fde0ff */
[----:B------:R-:W-:Y:S02]  /*abb0*/  IADD3 R51, P2, R202, 0x8060, RZ ;  /* 0x00008060ca337810 */ /* 0x000fe40007f5e0ff */
[----:B------:R-:W-:Y:S02]  /*abc0*/  SHF.R.U64 R26, R26, 0x3, RZ ;  /* 0x000000031a1a7819 */ /* 0x000fe400000012ff */
[----:B------:R-:W-:-:S02]  /*abd0*/  LOP3.LUT R67, R202, 0x380, RZ, 0xc0, !PT ;  /* 0x00000380ca437812 */ /* 0x000fc400078ec0ff */
[----:B------:R-:W-:Y:S02]  /*abe0*/  SHF.R.U64 R38, R38, 0x3, RZ ;  /* 0x0000000326267819 */ /* 0x000fe400000012ff */
[----:B------:R-:W-:Y:S02]  /*abf0*/  SHF.R.U64 R54, R54, 0x3, RZ ;  /* 0x0000000336367819 */ /* 0x000fe400000012ff */
[----:B------:R-:W-:Y:S02]  /*ac00*/  LOP3.LUT R46, R47, 0x380, RZ, 0xc0, !PT ;  /* 0x000003802f2e7812 */ /* 0x000fe400078ec0ff */
[----:B------:R-:W-:Y:S02]  /*ac10*/  SHF.R.S32.HI R86, RZ, 0x1f, R227 ;  /* 0x0000001fff567819 */ /* 0x000fe400000114e3 */
[----:B------:R-:W-:Y:S02]  /*ac20*/  LOP3.LUT R50, R51, 0x380, RZ, 0xc0, !PT ;  /* 0x0000038033327812 */ /* 0x000fe400078ec0ff */
[----:B------:R-:W-:Y:S01]  /*ac30*/  LOP3.LUT R26, R26, R27, RZ, 0x3c, !PT ;  /* 0x0000001b1a1a7212 */ /* 0x000fe200078e3cff */
[----:B------:R-:W-:Y:S01]  /*ac40*/  IMAD.X R27, RZ, RZ, R203, P1 ;  /* 0x000000ffff1b7224 */ /* 0x000fe200008e06cb */
[----:B------:R-:W-:-:S02]  /*ac50*/  SHF.R.U64 R67, R67, 0x3, RZ ;  /* 0x0000000343437819 */ /* 0x000fc400000012ff */
[----:B------:R-:W-:Y:S02]  /*ac60*/  LOP3.LUT R38, R38, R39, RZ, 0x3c, !PT ;  /* 0x0000002726267212 */ /* 0x000fe400078e3cff */
[----:B------:R-:W-:Y:S02]  /*ac70*/  LOP3.LUT R54, R54, R55, RZ, 0x3c, !PT ;  /* 0x0000003736367212 */ /* 0x000fe400078e3cff */
[C---:B------:R-:W-:Y:S02]  /*ac80*/  IADD3 R43, P5, R202.reuse, 0x4060, RZ ;  /* 0x00004060ca2b7810 */ /* 0x040fe40007fbe0ff */
[----:B------:R-:W-:Y:S02]  /*ac90*/  IADD3 R39, P1, R202, 0x8040, RZ ;  /* 0x00008040ca277810 */ /* 0x000fe40007f3e0ff */
[----:B------:R-:W-:Y:S02]  /*aca0*/  SHF.R.U64 R46, R46, 0x3, RZ ;  /* 0x000000032e2e7819 */ /* 0x000fe400000012ff */
[----:B------:R-:W-:-:S02]  /*acb0*/  LEA.HI R55, R86, R227, RZ, 0x7 ;  /* 0x000000e356377211 */ /* 0x000fc400078f38ff */
[----:B------:R-:W-:Y:S02]  /*acc0*/  SHF.R.U64 R50, R50, 0x3, RZ ;  /* 0x0000000332327819 */ /* 0x000fe400000012ff */
[----:B------:R-:W-:Y:S02]  /*acd0*/  LOP3.LUT R66, R67, R202, RZ, 0x3c, !PT ;  /* 0x000000ca43427212 */ /* 0x000fe400078e3cff */
[----:B------:R-:W-:Y:S02]  /*ace0*/  MOV R67, R203 ;  /* 0x000000cb00437202 */ /* 0x000fe40000000f00 */
[----:B------:R-:W-:Y:S02]  /*acf0*/  LOP3.LUT R42, R43, 0x380, RZ, 0xc0, !PT ;  /* 0x000003802b2a7812 */ /* 0x000fe400078ec0ff */
[----:B------:R-:W-:Y:S02]  /*ad00*/  LOP3.LUT R28, R39, 0x380, RZ, 0xc0, !PT ;  /* 0x00000380271c7812 */ /* 0x000fe400078ec0ff */
[----:B------:R-:W-:Y:S01]  /*ad10*/  LOP3.LUT R46, R46, R47, RZ, 0x3c, !PT ;  /* 0x0000002f2e2e7212 */ /* 0x000fe200078e3cff */
[--C-:B------:R-:W-:Y:S01]  /*ad20*/  IMAD.X R47, RZ, RZ, R203.reuse, P6 ;  /* 0x000000ffff2f7224 */ /* 0x100fe200030e06cb */
[----:B------:R-:W-:Y:S01]  /*ad30*/  LOP3.LUT R94, R55, 0xffffff80, RZ, 0xc0, !PT ;  /* 0xffffff80375e7812 */ /* 0x000fe200078ec0ff */
[----:B------:R-:W-:Y:S01]  /*ad40*/  IMAD.X R55, RZ, RZ, R203, P3 ;  /* 0x000000ffff377224 */ /* 0x000fe200018e06cb */
[----:B------:R-:W-:-:S02]  /*ad50*/  LOP3.LUT R50, R50, R51, RZ, 0x3c, !PT ;  /* 0x0000003332327212 */ /* 0x000fc400078e3cff */
[----:B------:R-:W-:Y:S01]  /*ad60*/  IADD3 R51, P6, R202, 0xc060, RZ ;  /* 0x0000c060ca337810 */ /* 0x000fe20007fde0ff */
[----:B------:R-:W-:Y:S01]  /*ad70*/  IMAD.IADD R94, R227, 0x1, -R94 ;  /* 0x00000001e35e7824 */ /* 0x000fe200078e0a5e */
[----:B------:R-:W-:Y:S02]  /*ad80*/  MOV R67, R66 ;  /* 0x0000004200437202 */ /* 0x000fe40000000f00 */
[----:B------:R-:W-:Y:S01]  /*ad90*/  F2FP.BF16.F32.PACK_AB R4, R25, R4 ;  /* 0x000000041904723e */ /* 0x000fe200000010ff */
[----:B------:R-:W-:Y:S01]  /*ada0*/  IMAD.X R25, RZ, RZ, R203, P0 ;  /* 0x000000ffff197224 */ /* 0x000fe200000e06cb */
[----:B------:R-:W-:Y:S02]  /*adb0*/  F2FP.BF16.F32.PACK_AB R5, R168, R5 ;  /* 0x00000005a805723e */ /* 0x000fe400000010ff */
[----:B------:R-:W-:Y:S02]  /*adc0*/  F2FP.BF16.F32.PACK_AB R6, R29, R6 ;  /* 0x000000061d06723e */ /* 0x000fe400000010ff */
[----:B------:R-:W-:-:S02]  /*add0*/  F2FP.BF16.F32.PACK_AB R7, R166, R7 ;  /* 0x00000007a607723e */ /* 0x000fc400000010ff */
[----:B------:R-:W-:Y:S02]  /*ade0*/  SHF.R.U64 R42, R42, 0x3, RZ ;  /* 0x000000032a2a7819 */ /* 0x000fe400000012ff */
[----:B------:R-:W-:Y:S01]  /*adf0*/  SHF.R.U64 R28, R28, 0x3, RZ ;  /* 0x000000031c1c7819 */ /* 0x000fe200000012ff */
[----:B------:R1:W-:Y:S01]  /*ae00*/  STSM.16.M88.4 [R67], R4 ;  /* 0x0000000443007844 */ /* 0x0003e20000000200 */
[----:B------:R-:W-:Y:S01]  /*ae10*/  MOV R26, R26 ;  /* 0x0000001a001a7202 */ /* 0x000fe20000000f00 */
[----:B------:R-:W-:Y:S01]  /*ae20*/  VIADD R27, R225, UR42 ;  /* 0x0000002ae11b7c36 */ /* 0x000fe20008000000 */
[----:B------:R-:W-:Y:S02]  /*ae30*/  LOP3.LUT R66, R51, 0x380, RZ, 0xc0, !PT ;  /* 0x0000038033427812 */ /* 0x000fe400078ec0ff */
[----:B------:R-:W-:Y:S01]  /*ae40*/  LOP3.LUT R42, R42, R43, RZ, 0x3c, !PT ;  /* 0x0000002b2a2a7212 */ /* 0x000fe200078e3cff */
[----:B------:R-:W-:Y:S01]  /*ae50*/  IMAD.X R43, RZ, RZ, R203, P5 ;  /* 0x000000ffff2b7224 */ /* 0x000fe200028e06cb */
[----:B------:R-:W-:-:S02]  /*ae60*/  LOP3.LUT R28, R28, R39, RZ, 0x3c, !PT ;  /* 0x000000271c1c7212 */ /* 0x000fc400078e3cff */
[-C--:B------:R-:W-:Y:S02]  /*ae70*/  IADD3.X R39, RZ, R203.reuse, RZ, P4, !PT ;  /* 0x000000cbff277210 */ /* 0x080fe400027fe4ff */
[C---:B------:R-:W-:Y:S02]  /*ae80*/  IADD3 R59, P4, R202.reuse, 0xc020, RZ ;  /* 0x0000c020ca3b7810 */ /* 0x040fe40007f9e0ff */
[----:B------:R-:W-:Y:S02]  /*ae90*/  IADD3 R63, P5, R202, 0xc040, RZ ;  /* 0x0000c040ca3f7810 */ /* 0x000fe40007fbe0ff */
[----:B------:R-:W-:Y:S01]  /*aea0*/  SHF.R.U64 R66, R66, 0x3, RZ ;  /* 0x0000000342427819 */ /* 0x000fe200000012ff */
[----:B-1----:R-:W-:Y:S01]  /*aeb0*/  VIADD R4, R27, 0x8 ;  /* 0x000000081b047836 */ /* 0x002fe20000000000 */
[----:B------:R-:W-:Y:S02]  /*aec0*/  LOP3.LUT P0, RZ, R94, 0x3, RZ, 0xc0, !PT ;  /* 0x000000035eff7812 */ /* 0x000fe4000780c0ff */
[----:B------:R-:W-:-:S02]  /*aed0*/  IADD3.X R29, RZ, R203, RZ, P1, !PT ;  /* 0x000000cbff1d7210 */ /* 0x000fc40000ffe4ff */
[----:B------:R-:W-:Y:S02]  /*aee0*/  LOP3.LUT R58, R59, 0x380, RZ, 0xc0, !PT ;  /* 0x000003803b3a7812 */ /* 0x000fe400078ec0ff */
[----:B------:R-:W-:Y:S02]  /*aef0*/  LOP3.LUT R62, R63, 0x380, RZ, 0xc0, !PT ;  /* 0x000003803f3e7812 */ /* 0x000fe400078ec0ff */
[----:B------:R-:W-:Y:S01]  /*af00*/  LOP3.LUT R66, R66, R51, RZ, 0x3c, !PT ;  /* 0x0000003342427212 */ /* 0x000fe200078e3cff */
[----:B------:R-:W-:Y:S01]  /*af10*/  IMAD.X R51, RZ, RZ, R203, P2 ;  /* 0x000000ffff337224 */ /* 0x000fe200010e06cb */
[----:B------:R-:W-:Y:S02]  /*af20*/  IADD3.X R67, RZ, R203, RZ, P6, !PT ;  /* 0x000000cbff437210 */ /* 0x000fe400037fe4ff */
[----:B------:R-:W-:Y:S02]  /*af30*/  ISETP.GE.OR P1, PT, R4, UR6, P0 ;  /* 0x0000000604007c0c */ /* 0x000fe40008726670 */
[----:B------:R-:W-:Y:S01]  /*af40*/  MOV R94, R20 ;  /* 0x00000014005e7202 */ /* 0x000fe20000000f00 */
[----:B------:R-:W-:Y:S01]  /*af50*/  IMAD.U32 R21, RZ, RZ, UR9 ;  /* 0x00000009ff157e24 */ /* 0x000fe2000f8e00ff */
[----:B------:R-:W-:Y:S01]  /*af60*/  F2FP.BF16.F32.PACK_AB R4, R33, R32 ;  /* 0x000000202104723e */ /* 0x000fe200000010ff */
[----:B------:R-:W-:Y:S01]  /*af70*/  IMAD.U32 R20, RZ, RZ, UR8 ;  /* 0x00000008ff147e24 */ /* 0x000fe2000f8e00ff */
[----:B------:R-:W-:-:S02]  /*af80*/  F2FP.BF16.F32.PACK_AB R5, R167, R48 ;  /* 0x00000030a705723e */ /* 0x000fc400000010ff */
[----:B------:R-:W-:Y:S02]  /*af90*/  F2FP.BF16.F32.PACK_AB R6, R37, R36 ;  /* 0x000000242506723e */ /* 0x000fe400000010ff */
[----:B------:R-:W-:Y:S02]  /*afa0*/  F2FP.BF16.F32.PACK_AB R7, R165, R44 ;  /* 0x0000002ca507723e */ /* 0x000fe400000010ff */
[----:B------:R-:W-:Y:S02]  /*afb0*/  MOV R87, R22 ;  /* 0x0000001600577202 */ /* 0x000fe40000000f00 */
[----:B------:R-:W-:Y:S01]  /*afc0*/  F2FP.BF16.F32.PACK_AB R8, R41, R8 ;  /* 0x000000082908723e */ /* 0x000fe200000010ff */
[----:B------:R-:W1:Y:S01]  /*afd0*/  LDC.64 R22, c[0x0][0xc78] ;  /* 0x00031e00ff167b82 */ /* 0x000e620000000a00 */
[----:B------:R-:W-:Y:S01]  /*afe0*/  F2FP.BF16.F32.PACK_AB R9, R164, R9 ;  /* 0x00000009a409723e */ /* 0x000fe200000010ff */
[----:B------:R4:W-:Y:S01]  /*aff0*/  STSM.16.M88.4 [R94], R4 ;  /* 0x000000045e007844 */ /* 0x0009e20000000200 */
[----:B------:R-:W-:-:S02]  /*b000*/  F2FP.BF16.F32.PACK_AB R10, R45, R10 ;  /* 0x0000000a2d0a723e */ /* 0x000fc400000010ff */
[----:B------:R-:W-:Y:S02]  /*b010*/  F2FP.BF16.F32.PACK_AB R11, R162, R11 ;  /* 0x0000000ba20b723e */ /* 0x000fe400000010ff */
[----:B------:R-:W-:Y:S02]  /*b020*/  MOV R25, R24 ;  /* 0x0000001800197202 */ /* 0x000fe40000000f00 */
[----:B------:R-:W-:Y:S01]  /*b030*/  F2FP.BF16.F32.PACK_AB R12, R49, R12 ;  /* 0x0000000c310c723e */ /* 0x000fe200000010ff */
[----:B------:R-:W-:Y:S01]  /*b040*/  STSM.16.M88.4 [R87], R8 ;  /* 0x0000000857007844 */ /* 0x000fe20000000200 */
[----:B------:R-:W-:Y:S02]  /*b050*/  F2FP.BF16.F32.PACK_AB R13, R160, R13 ;  /* 0x0000000da00d723e */ /* 0x000fe400000010ff */
[----:B------:R-:W-:Y:S02]  /*b060*/  F2FP.BF16.F32.PACK_AB R14, R53, R14 ;  /* 0x0000000e350e723e */ /* 0x000fe400000010ff */
[----:B------:R-:W-:-:S02]  /*b070*/  F2FP.BF16.F32.PACK_AB R15, R158, R15 ;  /* 0x0000000f9e0f723e */ /* 0x000fc400000010ff */
[----:B------:R-:W-:Y:S02]  /*b080*/  SHF.R.U64 R58, R58, 0x3, RZ ;  /* 0x000000033a3a7819 */ /* 0x000fe400000012ff */
[----:B------:R-:W-:Y:S01]  /*b090*/  SHF.R.U64 R62, R62, 0x3, RZ ;  /* 0x000000033e3e7819 */ /* 0x000fe200000012ff */
[----:B------:R-:W-:Y:S01]  /*b0a0*/  STSM.16.M88.4 [R26], R12 ;  /* 0x0000000c1a007844 */ /* 0x000fe20000000200 */
[----:B------:R-:W-:Y:S02]  /*b0b0*/  MOV R30, R30 ;  /* 0x0000001e001e7202 */ /* 0x000fe40000000f00 */
[----:B------:R-:W-:Y:S02]  /*b0c0*/  MOV R24, R66 ;  /* 0x0000004200187202 */ /* 0x000fe40000000f00 */
[----:B------:R-:W-:Y:S02]  /*b0d0*/  F2FP.BF16.F32.PACK_AB R16, R57, R16 ;  /* 0x000000103910723e */ /* 0x000fe400000010ff */
[----:B------:R-:W-:-:S02]  /*b0e0*/  F2FP.BF16.F32.PACK_AB R17, R154, R17 ;  /* 0x000000119a11723e */ /* 0x000fc400000010ff */
        /* <DEDUP_REMOVED lines=22> */
[----:B------:R-:W-:Y:S01]  /*b250*/  F2FP.BF16.F32.PACK_AB R96, R97, R96 ;  /* 0x000000606160723e */ /* 0x000fe200000010ff */
[----:B------:R-:W-:Y:S01]  /*b260*/  STSM.16.M88.4 [R42], R80 ;  /* 0x000000502a007844 */ /* 0x000fe20000000200 */
[----:B------:R-:W-:Y:S02]  /*b270*/  LOP3.LUT R58, R58, R59, RZ, 0x3c, !PT ;  /* 0x0000003b3a3a7212 */ /* 0x000fe400078e3cff */
[----:B------:R-:W-:Y:S01]  /*b280*/  LOP3.LUT R62, R62, R63, RZ, 0x3c, !PT ;  /* 0x0000003f3e3e7212 */ /* 0x000fe200078e3cff */
[----:B------:R-:W-:Y:S01]  /*b290*/  IMAD.X R63, RZ, RZ, R203, P5 ;  /* 0x000000ffff3f7224 */ /* 0x000fe200028e06cb */
[----:B------:R-:W-:Y:S02]  /*b2a0*/  MOV R46, R46 ;  /* 0x0000002e002e7202 */ /* 0x000fe40000000f00 */
[----:B------:R-:W-:-:S02]  /*b2b0*/  F2FP.BF16.F32.PACK_AB R90, R93, R92 ;  /* 0x0000005c5d5a723e */ /* 0x000fc400000010ff */
[----:B------:R-:W-:Y:S02]  /*b2c0*/  F2FP.BF16.F32.PACK_AB R91, R56, R91 ;  /* 0x0000005b385b723e */ /* 0x000fe400000010ff */
[----:B------:R-:W-:Y:S02]  /*b2d0*/  F2FP.BF16.F32.PACK_AB R97, R71, R98 ;  /* 0x000000624761723e */ /* 0x000fe400000010ff */
[----:B------:R-:W-:Y:S01]  /*b2e0*/  F2FP.BF16.F32.PACK_AB R104, R105, R104 ;  /* 0x000000686968723e */ /* 0x000fe200000010ff */
[----:B------:R-:W-:Y:S01]  /*b2f0*/  STSM.16.M88.4 [R46], R88 ;  /* 0x000000582e007844 */ /* 0x000fe20000000200 */
[----:B------:R-:W-:Y:S02]  /*b300*/  IADD3.X R59, RZ, R203, RZ, P4, !PT ;  /* 0x000000cbff3b7210 */ /* 0x000fe400027fe4ff */
        /* <DEDUP_REMOVED lines=35> */
[----:B------:R-:W-:Y:S02]  /*b540*/  F2FP.BF16.F32.PACK_AB R147, R3, R150 ;  /* 0x000000960393723e */ /* 0x000fe400000010ff */
[----:B------:R-:W-:Y:S02]  /*b550*/  LEA.HI R86, R86, R227, RZ, 0x5 ;  /* 0x000000e356567211 */ /* 0x000fe400078f28ff */
[----:B------:R-:W-:Y:S01]  /*b560*/  MOV R21, UR5 ;  /* 0x0000000500157c02 */ /* 0x000fe20008000f00 */
[----:B------:R-:W-:Y:S01]  /*b570*/  STSM.16.M88.4 [R24], R144 ;  /* 0x0000009018007844 */ /* 0x000fe20000000200 */
[----:B------:R-:W-:Y:S01]  /*b580*/  USHF.R.S32.HI UR5, URZ, 0x1f, UR44 ;  /* 0x0000001f3f057899 */ /* 0x000fe2000801142c */
[----:B------:R-:W-:Y:S01]  /*b590*/  SHF.R.S32.HI R86, RZ, 0x5, R86 ;  /* 0x00000005ff567819 */ /* 0x000fe20000011456 */
[----:B------:R-:W-:Y:S01]  /*b5a0*/  @!PT LDS RZ, [RZ] ;  /* 0x00000000fffff984 */ /* 0x000fe20000000800 */
[----:B------:R-:W-:Y:S01]  /*b5b0*/  @!PT LDS RZ, [RZ] ;  /* 0x00000000fffff984 */ /* 0x000fe20000000800 */
[----:B------:R-:W-:Y:S01]  /*b5c0*/  @!PT LDS RZ, [RZ] ;  /* 0x00000000fffff984 */ /* 0x000fe20000000800 */
[----:B------:R-:W-:Y:S01]  /*b5d0*/  @!PT LDS RZ, [RZ] ;  /* 0x00000000fffff984 */ /* 0x000fe20000000800 */
[----:B------:R5:W-:Y:S06]  /*b5e0*/  MEMBAR.ALL.CTA ;  /* 0x0000000000007992 */ /* 0x000bec0000008000 */
[----:B-----5:R-:W5:Y:S01]  /*b5f0*/  FENCE.VIEW.ASYNC.S ;  /* 0x00000000000073c6 */ /* 0x020f620000000000 */
[----:B-1----:R-:W-:Y:S01]  /*b600*/  IMAD.WIDE.U32 R20, R22, UR44, R20 ;  /* 0x0000002c16147c25 */ /* 0x002fe2000f8e0014 */
[----:B----4-:R-:W-:-:S02]  /*b610*/  SHF.R.S32.HI R5, RZ, 0x1f, R27 ;  /* 0x0000001fff057819 */ /* 0x010fc4000001141b */
[----:B-----5:R-:W1:Y:S01]  /*b620*/  SHFL.IDX PT, R3, R86, RZ, 0x1f ;  /* 0x00001fff56037589 */ /* 0x020e6200000e0000 */
[----:B------:R-:W-:Y:S01]  /*b630*/  IMAD R4, R22, UR5, RZ ;  /* 0x0000000516047c24 */ /* 0x000fe2000f8e02ff */
[----:B------:R-:W-:Y:S06]  /*b640*/  BAR.ARV 0x1, 0x120 ;  /* 0x0044800000007b1d */ /* 0x000fec0000002000 */
[----:B------:R-:W-:Y:S01]  /*b650*/  IMAD R4, R23, UR44, R4 ;  /* 0x0000002c17047c24 */ /* 0x000fe2000f8e0204 */
[C---:B------:R-:W-:Y:S02]  /*b660*/  IADD3 R6, P2, R27.reuse, R20, RZ ;  /* 0x000000141b067210 */ /* 0x040fe40007f5e0ff */
[----:B------:R-:W-:Y:S01]  /*b670*/  ISETP.GE.OR P0, PT, R27, UR6, P0 ;  /* 0x000000061b007c0c */ /* 0x000fe20008706670 */
[----:B------:R-:W-:Y:S01]  /*b680*/  ULDC.64 UR6, c[0x0][0xc40] ;  /* 0x0003100000067ab9 */ /* 0x000fe20000000a00 */
[----:B------:R-:W-:-:S02]  /*b690*/  IADD3.X R5, R5, R21, R4, P2, !PT ;  /* 0x0000001505057210 */ /* 0x000fc400017fe404 */
[----:B------:R-:W-:-:S04]  /*b6a0*/  LEA R4, P2, R6, UR6, 0x2 ;  /* 0x0000000606047c11 */ /* 0x000fc8000f8410ff */
[----:B------:R-:W-:-:S05]  /*b6b0*/  LEA.HI.X R5, R6, UR7, R5, 0x2, P2 ;  /* 0x0000000706057c11 */ /* 0x000fca00090f1405 */
[----:B------:R4:W-:Y:S04]  /*b6c0*/  @!P1 STG.E desc[UR46][R4.64+0x20], R2 ;  /* 0x0000200204009986 */ /* 0x0009e8000c10192e */
[----:B------:R4:W-:Y:S01]  /*b6d0*/  @!P0 STG.E desc[UR46][R4.64], R0 ;  /* 0x0000000004008986 */ /* 0x0009e2000c10192e */
[----:B-1----:R-:W-:-:S13]  /*b6e0*/  ISETP.NE.AND P0, PT, R3, 0x7, PT ;  /* 0x000000070300780c */ /* 0x002fda0003f05270 */
        /* <DEDUP_REMOVED lines=31> */
.L_x_3439:
[----:B------:R-:W-:Y:S05]  /*b8e0*/  BSYNC B0 ;  /* 0x0000000000007941 */ /* 0x000fea0003800000 */
.L_x_3438:
[----:B------:R-:W-:Y:S05]  /*b8f0*/  BRA `(.L_x_3437) ;  /* 0x0000000800847947 */ /* 0x000fea0003800000 */
.L_x_3436:
[----:B------:R-:W1:Y:S01]  /*b900*/  LDC R12, c[0x0][0xeac] ;  /* 0x0003ab00ff0c7b82 */ /* 0x000e620000000800 */
[----:B------:R-:W-:Y:S01]  /*b910*/  ISETP.GT.AND P0, PT, R227, 0x7f, PT ;  /* 0x0000007fe300780c */ /* 0x000fe20003f04270 */
[----:B------:R-:W-:Y:S01]  /*b920*/  USHF.R.S32.HI UR5, URZ, 0x1f, UR43 ;  /* 0x0000001f3f057899 */ /* 0x000fe2000801142b */
[----:B------:R-:W-:Y:S01]  /*b930*/  BSSY B0, `(.L_x_3440) ;  /* 0x000001c000007945 */ /* 0x000fe20003800000 */
[----:B------:R-:W-:Y:S01]  /*b940*/  USHF.R.S32.HI UR6, URZ, 0x1f, UR44 ;  /* 0x0000001f3f067899 */ /* 0x000fe2000801142c */
[----:B------:R-:W-:Y:S02]  /*b950*/  SHF.R.S32.HI R205, RZ, 0x1f, R204 ;  /* 0x0000001fffcd7819 */ /* 0x000fe400000114cc */
[----:B------:R-:W-:Y:S01]  /*b960*/  SHF.R.S32.HI R14, RZ, 0x1f, R227 ;  /* 0x0000001fff0e7819 */ /* 0x000fe200000114e3 */
[----:B------:R-:W4:Y:S08]  /*b970*/  LDC.64 R6, c[0x0][0xbe0] ;  /* 0x0002f800ff067b82 */ /* 0x000f300000000a00 */
[----:B------:R-:W1:Y:S01]  /*b980*/  LDC.64 R8, c[0x0][0xbe8] ;  /* 0x0002fa00ff087b82 */ /* 0x000e620000000a00 */
[----:B------:R-:W-:Y:S05]  /*b990*/  @P0 BRA `(.L_x_3441) ;  /* 0x0000000000540947 */ /* 0x000fea0003800000 */
[----:B------:R-:W5:Y:S01]  /*b9a0*/  S2R R0, SR_TID.X ;  /* 0x0000000000007919 */ /* 0x000f620000002100 */
[----:B------:R-:W-:Y:S01]  /*b9b0*/  ULDC UR7, c[0x0][0xb88] ;  /* 0x0002e20000077ab9 */ /* 0x000fe20000000800 */
[----:B-----5:R-:W-:-:S04]  /*b9c0*/  IADD3 R2, R223, -0x80, R0 ;  /* 0xffffff80df027810 */ /* 0x020fc80007ffe000 */
[----:B------:R-:W-:-:S13]  /*b9d0*/  ISETP.GE.AND P0, PT, R2, UR7, PT ;  /* 0x0000000702007c0c */ /* 0x000fda000bf06270 */
[----:B------:R-:W-:Y:S05]  /*b9e0*/  @P0 BRA `(.L_x_3441) ;  /* 0x0000000000400947 */ /* 0x000fea0003800000 */
[----:B------:R-:W5:Y:S01]  /*b9f0*/  LDC.64 R4, c[0x0][0xc70] ;  /* 0x00031c00ff047b82 */ /* 0x000f620000000a00 */
[----:B------:R-:W-:Y:S01]  /*ba00*/  SHF.R.S32.HI R3, RZ, 0x1f, R2 ;  /* 0x0000001fff037819 */ /* 0x000fe20000011402 */
[----:B------:R-:W-:-:S06]  /*ba10*/  ULDC.64 UR8, c[0x0][0xc40] ;  /* 0x0003100000087ab9 */ /* 0x000fcc0000000a00 */
[----:B------:R-:W1:Y:S01]  /*ba20*/  LDC.64 R10, c[0x0][0xc78] ;  /* 0x00031e00ff0a7b82 */ /* 0x000e620000000a00 */
[C---:B-----5:R-:W-:Y:S02]  /*ba30*/  IMAD R0, R4.reuse, UR5, RZ ;  /* 0x0000000504007c24 */ /* 0x060fe4000f8e02ff */
[----:B------:R-:W-:-:S04]  /*ba40*/  IMAD.WIDE.U32 R2, R4, UR43, R2 ;  /* 0x0000002b04027c25 */ /* 0x000fc8000f8e0002 */
[----:B------:R-:W-:Y:S02]  /*ba50*/  IMAD R5, R5, UR43, R0 ;  /* 0x0000002b05057c24 */ /* 0x000fe4000f8e0200 */
[C---:B-1----:R-:W-:Y:S02]  /*ba60*/  IMAD R0, R10.reuse, UR6, RZ ;  /* 0x000000060a007c24 */ /* 0x042fe4000f8e02ff */
[----:B------:R-:W-:Y:S02]  /*ba70*/  IMAD.IADD R3, R3, 0x1, R5 ;  /* 0x0000000103037824 */ /* 0x000fe400078e0205 */
[----:B------:R-:W-:Y:S02]  /*ba80*/  IMAD R5, R11, UR44, R0 ;  /* 0x0000002c0b057c24 */ /* 0x000fe4000f8e0200 */
[----:B------:R-:W-:-:S05]  /*ba90*/  IMAD.WIDE.U32 R2, R10, UR44, R2 ;  /* 0x0000002c0a027c25 */ /* 0x000fca000f8e0002 */
[----:B------:R-:W-:Y:S02]  /*baa0*/  IADD3 R3, R3, R5, RZ ;  /* 0x0000000503037210 */ /* 0x000fe40007ffe0ff */
[----:B------:R-:W-:-:S04]  /*bab0*/  LEA R4, P0, R2, UR8, 0x2 ;  /* 0x0000000802047c11 */ /* 0x000fc8000f8010ff */
[----:B------:R-:W-:Y:S01]  /*bac0*/  LEA.HI.X R5, R2, UR9, R3, 0x2, P0 ;  /* 0x0000000902057c11 */ /* 0x000fe200080f1403 */
[----:B------:R-:W-:-:S05]  /*bad0*/  IMAD.MOV.U32 R3, RZ, RZ, -0x800000 ;  /* 0xff800000ff037424 */ /* 0x000fca00078e00ff */
[----:B------:R1:W-:Y:S03]  /*bae0*/  STG.E desc[UR46][R4.64], R3 ;  /* 0x0000000304007986 */ /* 0x0003e6000c10192e */
.L_x_3441:
[----:B------:R-:W-:Y:S05]  /*baf0*/  BSYNC B0 ;  /* 0x0000000000007941 */ /* 0x000fea0003800000 */
.L_x_3440:
[----:B----4-:R-:W-:Y:S01]  /*bb00*/  IMAD R0, R6, UR5, RZ ;  /* 0x0000000506007c24 */ /* 0x010fe2000f8e02ff */
[----:B------:R-:W-:Y:S01]  /*bb10*/  LEA.HI R14, R14, R227, RZ, 0x3 ;  /* 0x000000e30e0e7211 */ /* 0x000fe200078f18ff */
[----:B------:R-:W-:Y:S01]  /*bb20*/  ULDC UR5, c[0x0][0xb88] ;  /* 0x0002e20000057ab9 */ /* 0x000fe20000000800 */
[----:B-1----:R-:W-:Y:S01]  /*bb30*/  IMAD.WIDE.U32 R4, R6, UR43, R204 ;  /* 0x0000002b06047c25 */ /* 0x002fe2000f8e00cc */
[----:B------:R-:W-:Y:S01]  /*bb40*/  UIADD3 UR42, -UR42, UR5, URZ ;  /* 0x000000052a2a7290 */ /* 0x000fe2000fffe13f */
[----:B------:R-:W-:Y:S01]  /*bb50*/  SHF.R.S32.HI R2, RZ, 0x3, R14 ;  /* 0x00000003ff027819 */ /* 0x000fe2000001140e */
[----:B------:R-:W-:Y:S01]  /*bb60*/  ULOP3.LUT UR40, URZ, UR40, URZ, 0x33, !UPT ;  /* 0x000000283f287292 */ /* 0x000fe2000f8e333f */
[----:B------:R-:W-:Y:S01]  /*bb70*/  IMAD R3, R7, UR43, R0 ;  /* 0x0000002b07037c24 */ /* 0x000fe2000f8e0200 */
[----:B------:R-:W-:Y:S01]  /*bb80*/  BSSY B0, `(.L_x_3442) ;  /* 0x0000026000007945 */ /* 0x000fe20003800000 */
[C---:B------:R-:W-:Y:S01]  /*bb90*/  IADD3 R6, R2.reuse, 0x40, RZ ;  /* 0x0000004002067810 */ /* 0x040fe20007ffe0ff */
[C---:B------:R-:W-:Y:S01]  /*bba0*/  VIADD R0, R2.reuse, 0x20 ;  /* 0x0000002002007836 */ /* 0x040fe20000000000 */
[----:B------:R-:W-:Y:S01]  /*bbb0*/  ISETP.GE.AND P2, PT, R2, UR42, PT ;  /* 0x0000002a02007c0c */ /* 0x000fe2000bf46270 */
[----:B------:R-:W-:Y:S01]  /*bbc0*/  IMAD.IADD R5, R5, 0x1, R3 ;  /* 0x0000000105057824 */ /* 0x000fe200078e0203 */
[----:B------:R-:W-:Y:S01]  /*bbd0*/  SHF.R.S32.HI R3, RZ, 0x1f, R2 ;  /* 0x0000001fff037819 */ /* 0x000fe20000011402 */
[----:B------:R-:W-:Y:S01]  /*bbe0*/  VIADD R11, R12, UR40 ;  /* 0x000000280c0b7c36 */ /* 0x000fe20008000000 */
[----:B------:R-:W-:Y:S01]  /*bbf0*/  ISETP.GE.AND P0, PT, R0, UR42, PT ;  /* 0x0000002a00007c0c */ /* 0x000fe2000bf06270 */
[----:B------:R-:W-:Y:S01]  /*bc00*/  IMAD R0, R8, UR6, RZ ;  /* 0x0000000608007c24 */ /* 0x000fe2000f8e02ff */
[----:B------:R-:W-:Y:S01]  /*bc10*/  ISETP.GE.AND P1, PT, R6, UR42, PT ;  /* 0x0000002a06007c0c */ /* 0x000fe2000bf26270 */
[----:B------:R-:W-:-:S04]  /*bc20*/  IMAD.WIDE.U32 R6, R8, UR44, R4 ;  /* 0x0000002c08067c25 */ /* 0x000fc8000f8e0004 */
[----:B------:R-:W-:Y:S01]  /*bc30*/  IMAD R9, R9, UR44, R0 ;  /* 0x0000002c09097c24 */ /* 0x000fe2000f8e0200 */
[----:B------:R-:W-:Y:S01]  /*bc40*/  IADD3 R0, R2, 0x60, RZ ;  /* 0x0000006002007810 */ /* 0x000fe20007ffe0ff */
[----:B------:R-:W-:-:S04]  /*bc50*/  IMAD.WIDE R4, R11, 0x80, R2 ;  /* 0x000000800b047825 */ /* 0x000fc800078e0202 */
[----:B------:R-:W-:Y:S01]  /*bc60*/  IMAD.IADD R11, R7, 0x1, R9 ;  /* 0x00000001070b7824 */ /* 0x000fe200078e0209 */
[----:B------:R-:W-:Y:S06]  /*bc70*/  @P2 BRA `(.L_x_3443) ;  /* 0x0000000000582947 */ /* 0x000fec0003800000 */
[C---:B------:R-:W-:Y:S01]  /*bc80*/  VIADD R2, R204.reuse, 0x40 ;  /* 0x00000040cc027836 */ /* 0x040fe20000000000 */
[C---:B------:R-:W-:Y:S01]  /*bc90*/  IADD3 R3, R204.reuse, 0x80, RZ ;  /* 0x00000080cc037810 */ /* 0x040fe20007ffe0ff */
[----:B------:R-:W-:Y:S01]  /*bca0*/  ULDC UR5, c[0x0][0xb8c] ;  /* 0x0002e30000057ab9 */ /* 0x000fe20000000800 */
[----:B------:R-:W-:Y:S01]  /*bcb0*/  ULDC.64 UR6, c[0x0][0xbd8] ;  /* 0x0002f60000067ab9 */ /* 0x000fe20000000a00 */
[----:B------:R-:W-:Y:S01]  /*bcc0*/  VIADD R8, R204, 0xc0 ;  /* 0x000000c0cc087836 */ /* 0x000fe20000000000 */
[----:B------:R-:W-:Y:S01]  /*bcd0*/  ISETP.GE.AND P4, PT, R3, UR5, PT ;  /* 0x0000000503007c0c */ /* 0x000fe2000bf86270 */
[----:B------:R-:W-:Y:S01]  /*bce0*/  IMAD R9, R5, UR6, RZ ;  /* 0x0000000605097c24 */ /* 0x000fe2000f8e02ff */
[----:B------:R-:W-:Y:S01]  /*bcf0*/  ISETP.GE.AND P3, PT, R2, UR5, PT ;  /* 0x0000000502007c0c */ /* 0x000fe2000bf66270 */
[----:B------:R-:W-:Y:S01]  /*bd00*/  IMAD.MOV.U32 R2, RZ, RZ, R6 ;  /* 0x000000ffff027224 */ /* 0x000fe200078e0006 */
[----:B------:R-:W-:Y:S01]  /*bd10*/  MOV R3, R11 ;  /* 0x0000000b00037202 */ /* 0x000fe20000000f00 */
[----:B------:R-:W-:Y:S01]  /*bd20*/  IMAD R9, R4, UR7, R9 ;  /* 0x0000000704097c24 */ /* 0x000fe2000f8e0209 */
[----:B------:R-:W-:-:S02]  /*bd30*/  ISETP.GE.AND P2, PT, R204, UR5, PT ;  /* 0x00000005cc007c0c */ /* 0x000fc4000bf46270 */
        /* <DEDUP_REMOVED lines=10> */
.L_x_3443:
[----:B------:R-:W-:Y:S05]  /*bde0*/  BSYNC B0 ;  /* 0x0000000000007941 */ /* 0x000fea0003800000 */
.L_x_3442:
[----:B------:R-:W-:Y:S01]  /*bdf0*/  BSSY B0, `(.L_x_3444) ;  /* 0x000001b000007945 */ /* 0x000fe20003800000 */
[----:B------:R-:W-:-:S03]  /*be00*/  ISETP.GE.AND P2, PT, R0, UR42, PT ;  /* 0x0000002a00007c0c */ /* 0x000fc6000bf46270 */
[----:B------:R-:W-:Y:S10]  /*be10*/  @P0 BRA `(.L_x_3445) ;  /* 0x0000000000600947 */ /* 0x000ff40003800000 */
[----:B-1----:R-:W-:Y:S01]  /*be20*/  IADD3 R9, P0, R4, 0x20, RZ ;  /* 0x0000002004097810 */ /* 0x002fe20007f1e0ff */
[C---:B------:R-:W-:Y:S01]  /*be30*/  VIADD R2, R204.reuse, 0x40 ;  /* 0x00000040cc027836 */ /* 0x040fe20000000000 */
[----:B------:R-:W-:Y:S01]  /*be40*/  IADD3 R3, R204, 0x80, RZ ;  /* 0x00000080cc037810 */ /* 0x000fe20007ffe0ff */
[----:B------:R-:W-:Y:S01]  /*be50*/  ULDC UR5, c[0x0][0xb8c] ;  /* 0x0002e30000057ab9 */ /* 0x000fe20000000800 */
[----:B------:R-:W-:Y:S01]  /*be60*/  ULDC.64 UR6, c[0x0][0xbd8] ;  /* 0x0002f60000067ab9 */ /* 0x000fe20000000a00 */
[----:B------:R-:W-:Y:S01]  /*be70*/  IMAD.X R0, RZ, RZ, R5, P0 ;  /* 0x000000ffff007224 */ /* 0x000fe200000e0605 */
        /* <DEDUP_REMOVED lines=18> */
.L_x_3445:
[----:B------:R-:W-:Y:S05]  /*bfa0*/  BSYNC B0 ;  /* 0x0000000000007941 */ /* 0x000fea0003800000 */
.L_x_3444:
[----:B------:R-:W-:Y:S04]  /*bfb0*/  BSSY B0, `(.L_x_3446) ;  /* 0x000001a000007945 */ /* 0x000fe80003800000 */
[----:B------:R-:W-:Y:S05]  /*bfc0*/  @P1 BRA `(.L_x_3447) ;  /* 0x0000000000601947 */ /* 0x000fea0003800000 */
[----:B-1--4-:R-:W-:Y:S01]  /*bfd0*/  IADD3 R9, P0, R4, 0x40, RZ ;  /* 0x0000004004097810 */ /* 0x012fe20007f1e0ff */
        /* <DEDUP_REMOVED lines=9> */
[----:B------:R-:W-:Y:S01]  /*c070*/  IADD3 R8, R204, 0xc0, RZ ;  /* 0x000000c0cc087810 */ /* 0x000fe20007ffe0ff */
        /* <DEDUP_REMOVED lines=13> */
.L_x_3447:
[----:B------:R-:W-:Y:S05]  /*c150*/  BSYNC B0 ;  /* 0x0000000000007941 */ /* 0x000fea0003800000 */
.L_x_3446:
[----:B------:R-:W-:Y:S04]  /*c160*/  BSSY B0, `(.L_x_3437) ;  /* 0x000001a000007945 */ /* 0x000fe80003800000 */
[----:B------:R-:W-:Y:S05]  /*c170*/  @P2 BRA `(.L_x_3448) ;  /* 0x0000000000602947 */ /* 0x000fea0003800000 */
[----:B------:R-:W-:Y:S01]  /*c180*/  IADD3 R7, P0, R4, 0x60, RZ ;  /* 0x0000006004077810 */ /* 0x000fe20007f1e0ff */
[----:B------:R-:W-:Y:S01]  /*c190*/  ULDC UR5, c[0x0][0xb8c] ;  /* 0x0002e30000057ab9 */ /* 0x000fe20000000800 */
[C---:B------:R-:W-:Y:S01]  /*c1a0*/  IADD3 R0, R204.reuse, 0x40, RZ ;  /* 0x00000040cc007810 */ /* 0x040fe20007ffe0ff */
        /* <DEDUP_REMOVED lines=21> */
.L_x_3448:
[----:B------:R-:W-:Y:S05]  /*c300*/  BSYNC B0 ;  /* 0x0000000000007941 */ /* 0x000fea0003800000 */
.L_x_3437:
[----:B------:R-:W5:Y:S02]  /*c310*/  LDC R0, c[0x0][0xea8] ;  /* 0x0003aa00ff007b82 */ /* 0x000f640000000800 */
[----:B-----5:R-:W-:-:S13]  /*c320*/  ISETP.LE.AND P0, PT, R0, UR4, PT ;  /* 0x0000000400007c0c */ /* 0x020fda000bf03270 */
[----:B------:R-:W-:Y:S05]  /*c330*/  @!P0 BRA `(.L_x_3449) ;  /* 0xffffff4800b88947 */ /* 0x000fea000383ffff */
[----:B------:R-:W-:Y:S05]  /*c340*/  EXIT ;  /* 0x000000000000794d */ /* 0x000fea0003800000 */
.L_x_3400:
[----:B------:R-:W-:-:S08]  /*c350*/  NOP ;  /* 0x0000000000007918 */ /* 0x000fd00000000000 */
[----:B---3--:R-:W1:-:S00]  /*c360*/  USETMAXREG.DEALLOC.CTAPOOL 0x18 ;  /* 0x00000018000079c8 */ /* 0x008e4000080e0500 */
[----:B-1----:R-:W-:-:S06]  /*c370*/  LOP3.LUT R0, R0, 0x3, RZ, 0xc0, !PT ;  /* 0x0000000300007812 */ /* 0x002fcc00078ec0ff */
[----:B------:R-:W1:Y:S02]  /*c380*/  SHFL.IDX PT, R0, R0, RZ, 0x1f ;  /* 0x00001fff00007589 */ /* 0x000e6400000e0000 */
[----:B-1----:R-:W-:-:S13]  /*c390*/  ISETP.NE.AND P0, PT, R0, RZ, PT ;  /* 0x000000ff0000720c */ /* 0x002fda0003f05270 */
[----:B------:R-:W-:Y:S05]  /*c3a0*/  @P0 EXIT ;  /* 0x000000000000094d */ /* 0x000fea0003800000 */
[----:B------:R-:W1:Y:S01]  /*c3b0*/  S2UR UR4, SR_CTAID.X ;  /* 0x00000000000479c3 */ /* 0x000e620000002500 */
[----:B------:R2:W-:Y:S01]  /*c3c0*/  STL [R1+0x4], RZ ;  /* 0x000004ff01007387 */ /* 0x0005e20000100800 */
[----:B------:R-:W-:Y:S01]  /*c3d0*/  IMAD.MOV.U32 R16, RZ, RZ, RZ ;  /* 0x000000ffff107224 */ /* 0x000fe200078e00ff */
[----:B------:R-:W-:-:S05]  /*c3e0*/  MOV R17, 0x1 ;  /* 0x0000000100117802 */ /* 0x000fca0000000f00 */
[----:B------:R-:W1:Y:S02]  /*c3f0*/  LDC R0, c[0x0][0xea8] ;  /* 0x0003aa00ff007b82 */ /* 0x000e640000000800 */
[----:B-1----:R-:W-:-:S13]  /*c400*/  ISETP.LE.AND P0, PT, R0, UR4, PT ;  /* 0x0000000400007c0c */ /* 0x002fda000bf03270 */
[----:B--2---:R-:W-:Y:S05]  /*c410*/  @P0 BRA `(.L_x_3450) ;  /* 0x0000002800cc0947 */ /* 0x004fea0003800000 */
[----:B------:R-:W-:Y:S01]  /*c420*/  IMAD.U32 R0, RZ, RZ, UR4 ;  /* 0x00000004ff007e24 */ /* 0x000fe2000f8e00ff */
[----:B------:R-:W-:Y:S01]  /*c430*/  MOV R16, RZ ;  /* 0x000000ff00107202 */ /* 0x000fe20000000f00 */
[----:B------:R-:W-:Y:S01]  /*c440*/  IMAD.MOV.U32 R17, RZ, RZ, 0x1 ;  /* 0x00000001ff117424 */ /* 0x000fe200078e00ff */
[----:B------:R-:W-:Y:S01]  /*c450*/  ULDC UR44, c[0x0][0xc] ;  /* 0x00000300002c7ab9 */ /* 0x000fe20000000800 */
[----:B------:R-:W-:Y:S01]  /*c460*/  ULDC.64 UR38, c[0x0][0x198] ;  /* 0x0000660000267ab9 */ /* 0x000fe20000000a00 */
[----:B------:R1:W-:Y:S04]  /*c470*/  STL [R1], R0 ;  /* 0x0000000001007387 */ /* 0x0003e80000100800 */
[----:B------:R1:W-:Y:S02]  /*c480*/  STL [R1+0x4], RZ ;  /* 0x000004ff01007387 */ /* 0x0003e40000100800 */
.L_x_3500:
[----:B--23--:R-:W2:Y:S01]  /*c490*/  LDL R6, [R1] ;  /* 0x0000000001067983 */ /* 0x00cea20000100800 */
        /* <DEDUP_REMOVED lines=12> */
[----:B----4-:R-:W-:Y:S05]  /*c560*/  @!P0 BRA `(.L_x_3451) ;  /* 0x0000000000208947 */ /* 0x010fea0003800000 */
        /* <DEDUP_REMOVED lines=8> */
.L_x_3451:
[----:B------:R-:W-:Y:S01]  /*c5f0*/  ULDC UR11, c[0x0][0xec4] ;  /* 0x0003b100000b7ab9 */ /* 0x000fe20000000800 */
[----:B------:R-:W-:Y:S01]  /*c600*/  UMOV UR9, UR10 ;  /* 0x0000000a00097c82 */ /* 0x000fe20008000000 */
[----:B------:R-:W-:-:S11]  /*c610*/  UISETP.NE.AND UP0, UPT, UR11, 0x1, UPT ;  /* 0x000000010b00788c */ /* 0x000fd6000bf05270 */
[----:B------:R-:W-:Y:S02]  /*c620*/  @UP0 ULDC.64 UR12, c[0x0][0xec8] ;  /* 0x0003b200000c0ab9 */ /* 0x000fe40000000a00 */
[----:B------:R-:W-:-:S04]  /*c630*/  UIMAD.WIDE.U32 UR6, UR10, UR12, URZ ;  /* 0x0000000c0a0672a5 */ /* 0x000fc8000f8e003f */
[----:B------:R-:W-:-:S04]  /*c640*/  @UP0 USHF.R.U32.HI UR9, URZ, UR13, UR7 ;  /* 0x0000000d3f090299 */ /* 0x000fc80008011607 */
[----:B------:R-:W-:-:S12]  /*c650*/  UIMAD UR6, UR9, UR11, URZ ;  /* 0x0000000b090672a4 */ /* 0x000fd8000f8e023f */
.L_x_3452:
[----:B------:R-:W1:Y:S01]  /*c660*/  LDC R0, c[0x0][0x404] ;  /* 0x00010100ff007b82 */ /* 0x000e620000000800 */
[----:B------:R-:W-:Y:S01]  /*c670*/  ULOP3.LUT UR7, URZ, UR9, URZ, 0x33, !UPT ;  /* 0x000000093f077292 */ /* 0x000fe2000f8e333f */
[----:B------:R-:W-:Y:S01]  /*c680*/  BSSY B6, `(.L_x_3453) ;  /* 0x000027a000067945 */ /* 0x000fe20003800000 */
[----:B------:R-:W-:Y:S01]  /*c690*/  ULDC.64 UR12, c[0x0][0x3f8] ;  /* 0x0000fe00000c7ab9 */ /* 0x000fe20000000a00 */
[----:B------:R-:W-:Y:S01]  /*c6a0*/  ULDC UR9, c[0x0][0xeac] ;  /* 0x0003ab0000097ab9 */ /* 0x000fe20000000800 */
[----:B------:R-:W-:Y:S01]  /*c6b0*/  ISETP.NE.U32.AND P0, PT, RZ, UR12, PT ;  /* 0x0000000cff007c0c */ /* 0x000fe2000bf05070 */
[----:B------:R-:W-:Y:S02]  /*c6c0*/  UIADD3 UR7, UR7, UR9, URZ ;  /* 0x0000000907077290 */ /* 0x000fe4000fffe03f */
[----:B------:R-:W2:Y:S01]  /*c6d0*/  LDC R2, c[0x0][0x288] ;  /* 0x0000a200ff027b82 */ /* 0x000ea20000000800 */
[----:B------:R-:W-:Y:S01]  /*c6e0*/  ISETP.NE.AND.EX P0, PT, RZ, UR13, PT, P0 ;  /* 0x0000000dff007c0c */ /* 0x000fe2000bf05300 */
[----:B------:R-:W-:Y:S01]  /*c6f0*/  USHF.L.U32 UR41, UR7, 0x7, URZ ;  /* 0x0000000707297899 */ /* 0x000fe2000800063f */
[----:B------:R-:W-:Y:S01]  /*c700*/  ULDC UR9, c[0x0][0xeb8] ;  /* 0x0003ae0000097ab9 */ /* 0x000fe20000000800 */
[----:B------:R-:W-:-:S02]  /*c710*/  UIADD3 UR6, UR10, -UR6, URZ ;  /* 0x800000060a067290 */ /* 0x000fc4000fffe03f */
[----:B------:R-:W-:Y:S02]  /*c720*/  UISETP.NE.AND UP0, UPT, UR9, 0x1, UPT ;  /* 0x000000010900788c */ /* 0x000fe4000bf05270 */
[----:B------:R-:W3:Y:S01]  /*c730*/  LDC R4, c[0x0][0x2e0] ;  /* 0x0000b800ff047b82 */ /* 0x000ee20000000800 */
[----:B------:R-:W-:Y:S01]  /*c740*/  IMAD.U32 R5, RZ, RZ, UR41 ;  /* 0x00000029ff057e24 */ /* 0x000fe2000f8e00ff */
[----:B------:R-:W-:Y:S02]  /*c750*/  ULDC UR7, c[0x0][0xec4] ;  /* 0x0003b10000077ab9 */ /* 0x000fe40000000800 */
[----:B------:R-:W-:Y:S01]  /*c760*/  UIMAD UR8, UR8, UR7, UR6 ;  /* 0x00000007080872a4 */ /* 0x000fe2000f8e0206 */
[----:B-1----:R-:W-:-:S04]  /*c770*/  SEL R3, R0, 0x1, P0 ;  /* 0x0000000100037807 */ /* 0x002fc80000000000 */
[----:B------:R-:W-:Y:S01]  /*c780*/  @UP0 ULDC UR6, c[0x0][0xebc] ;  /* 0x0003af0000060ab9 */ /* 0x000fe20000000800 */
[----:B------:R-:W-:Y:S01]  /*c790*/  @UP0 ULDC UR10, c[0x0][0xec0] ;  /* 0x0003b000000a0ab9 */ /* 0x000fe20000000800 */
[----:B------:R-:W-:Y:S02]  /*c7a0*/  UIMAD.WIDE.U32 UR6, UR8, UR6, URZ ;  /* 0x00000006080672a5 */ /* 0x000fe4000f8e003f */
[----:B------:R-:W-:Y:S01]  /*c7b0*/  UMOV UR43, UR8 ;  /* 0x00000008002b7c82 */ /* 0x000fe20008000000 */
[----:B--2---:R-:W-:Y:S01]  /*c7c0*/  IADD3 R2, R5, 0xdf, -R2 ;  /* 0x000000df05027810 */ /* 0x004fe20007ffe802 */
[----:B------:R-:W-:-:S04]  /*c7d0*/  @UP0 USHF.R.U32.HI UR43, URZ, UR10, UR7 ;  /* 0x0000000a3f2b0299 */ /* 0x000fc80008011607 */
[----:B------:R-:W-:Y:S01]  /*c7e0*/  UIADD3 UR42, -UR43, URZ, URZ ;  /* 0x0000003f2b2a7290 */ /* 0x000fe2000fffe13f */
[----:B---3--:R-:W-:-:S03]  /*c7f0*/  IMAD R0, R3, R4, 0x5f ;  /* 0x0000005f03007424 */ /* 0x008fc600078e0204 */
[----:B------:R-:W-:Y:S01]  /*c800*/  UIMAD UR42, UR9, UR42, UR8 ;  /* 0x0000002a092a72a4 */ /* 0x000fe2000f8e0208 */
[----:B------:R-:W-:Y:S02]  /*c810*/  IMAD R2, R3, R4, R2 ;  /* 0x0000000403027224 */ /* 0x000fe400078e0202 */
[----:B------:R-:W-:-:S04]  /*c820*/  IMAD.HI R0, R0, 0x2aaaaaab, RZ ;  /* 0x2aaaaaab00007827 */ /* 0x000fc800078e02ff */
[----:B------:R-:W-:Y:S01]  /*c830*/  IMAD.HI R2, R2, 0x2aaaaaab, RZ ;  /* 0x2aaaaaab02027827 */ /* 0x000fe200078e02ff */
[----:B------:R-:W-:-:S04]  /*c840*/  SHF.R.U32.HI R3, RZ, 0x1f, R0 ;  /* 0x0000001fff037819 */ /* 0x000fc80000011600 */
[----:B------:R-:W-:Y:S02]  /*c850*/  SHF.R.U32.HI R5, RZ, 0x1f, R2 ;  /* 0x0000001fff057819 */ /* 0x000fe40000011602 */
[----:B------:R-:W-:Y:S02]  /*c860*/  LEA.HI.SX32 R3, R0, R3, 0x1c ;  /* 0x0000000300037211 */ /* 0x000fe400078fe2ff */
[----:B------:R-:W-:-:S04]  /*c870*/  LEA.HI.SX32 R2, R2, R5, 0x1c ;  /* 0x0000000502027211 */ /* 0x000fc800078fe2ff */
[----:B------:R-:W-:-:S04]  /*c880*/  VIMNMX R19, R3, R2, PT ;  /* 0x0000000203137248 */ /* 0x000fc80003fe0100 */
[----:B------:R-:W-:-:S13]  /*c890*/  ISETP.GT.AND P0, PT, R19, RZ, PT ;  /* 0x000000ff1300720c */ /* 0x000fda0003f04270 */
        /* <DEDUP_REMOVED lines=19> */
.L_x_3454:
[----:B------:R-:W1:Y:S01]  /*c9d0*/  S2R R3, SR_CgaCtaId ;  /* 0x0000000000037919 */ /* 0x000e620000008800 */
[----:B------:R-:W-:-:S04]  /*c9e0*/  MOV R18, 0x400 ;  /* 0x0000040000127802 */ /* 0x000fc80000000f00 */
[----:B-1----:R-:W-:-:S04]  /*c9f0*/  LEA R18, R3, R18, 0x18 ;  /* 0x0000001203127211 */ /* 0x002fc800078ec0ff */
[----:B------:R-:W-:-:S04]  /*ca00*/  IADD3 R0, R18, 0x1c400, RZ ;  /* 0x0001c40012007810 */ /* 0x000fc80007ffe0ff */
[----:B------:R-:W-:-:S13]  /*ca10*/  LOP3.LUT P0, RZ, R0, 0x3ff, RZ, 0xc0, !PT ;  /* 0x000003ff00ff7812 */ /* 0x000fda000780c0ff */
[----:B------:R-:W-:Y:S05]  /*ca20*/  @!P0 BRA `(.L_x_3456) ;  /* 0x0000000000408947 */ /* 0x000fea0003800000 */
        /* <DEDUP_REMOVED lines=16> */
.L_x_3456:
        /* <DEDUP_REMOVED lines=19> */
.L_x_3458:
        /* <DEDUP_REMOVED lines=16> */
.L_x_3457:
[----:B------:R-:W-:Y:S01]  /*cd60*/  ULDC.64 UR4, c[0x0][0xaf0] ;  /* 0x0002bc0000047ab9 */ /* 0x000fe20000000a00 */
[----:B------:R-:W-:Y:S01]  /*cd70*/  IMAD.U32 R5, RZ, RZ, UR43 ;  /* 0x0000002bff057e24 */ /* 0x000fe2000f8e00ff */
[----:B------:R-:W-:Y:S01]  /*cd80*/  ISETP.NE.U32.AND P0, PT, RZ, UR4, PT ;  /* 0x00000004ff007c0c */ /* 0x000fe2000bf05070 */
[----:B------:R-:W1:Y:S01]  /*cd90*/  LDC R0, c[0x0][0x428] ;  /* 0x00010a00ff007b82 */ /* 0x000e620000000800 */
[----:B------:R-:W-:Y:S01]  /*cda0*/  MOV R6, UR43 ;  /* 0x0000002b00067c02 */ /* 0x000fe20008000f00 */
        /* <DEDUP_REMOVED lines=25> */
.L_x_3513:
[----:B------:R-:W-:Y:S01]  /*cf40*/  UMOV UR4, 0xffffffff ;  /* 0xffffffff00047882 */ /* 0x000fe20000000000 */
[----:B------:R-:W-:Y:S02]  /*cf50*/  SHF.R.S32.HI R7, RZ, 0x1f, R6 ;  /* 0x0000001fff077819 */ /* 0x000fe40000011406 */
[----:B------:R-:W-:Y:S05]  /*cf60*/  BRA.DIV UR4, `(.L_x_3460) ;  /* 0x0000002604b47947 */ /* 0x000fea000b800000 */
[----:B------:R-:W-:-:S13]  /*cf70*/  ELECT P6, URZ, PT ;  /* 0x00000000003f782f */ /* 0x000fda00038c0000 */
.L_x_3516:
[----:B------:R-:W-:Y:S05]  /*cf80*/  @!P6 BRA `(.L_x_3461) ;  /* 0x0000000000c8e947 */ /* 0x000fea0003800000 */
[----:B------:R-:W-:Y:S01]  /*cf90*/  MOV R4, R6 ;  /* 0x0000000600047202 */ /* 0x000fe20000000f00 */
        /* <DEDUP_REMOVED lines=13> */
[----:B------:R-:W-:-:S05]  /*d070*/  IMAD.WIDE.U32 R4, R6, UR4, R4 ;  /* 0x0000000406047c25 */ /* 0x000fca000f8e0004 */
[----:B------:R-:W-:Y:S02]  /*d080*/  IADD3 R9, R5, R9, RZ ;  /* 0x0000000905097210 */ /* 0x000fe40007ffe0ff */
[----:B------:R-:W-:-:S04]  /*d090*/  LEA R10, P2, R4, R2, 0x2 ;  /* 0x00000002040a7211 */ /* 0x000fc800078410ff */
[----:B------:R-:W-:-:S05]  /*d0a0*/  LEA.HI.X R11, R4, R3, R9, 0x2, P2 ;  /* 0x00000003040b7211 */ /* 0x000fca00010f1409 */
[----:B------:R1:W5:Y:S04]  /*d0b0*/  LDG.E R4, desc[UR46][R10.64] ;  /* 0x0000002e0a047981 */ /* 0x000368000c1e1900 */
.L_x_3462:
[----:B-1----:R-:W-:Y:S01]  /*d0c0*/  IMAD R10, R16, 0x8, R18 ;  /* 0x00000008100a7824 */ /* 0x002fe200078e0212 */
[----:B------:R-:W-:-:S04]  /*d0d0*/  SHF.L.U32 R5, R17, 0x1f, RZ ;  /* 0x0000001f11057819 */ /* 0x000fc800000006ff */
[----:B------:R-:W1:Y:S02]  /*d0e0*/  SYNCS.PHASECHK.TRANS64.TRYWAIT P2, [R10+URZ+0x32440], R5 ;  /* 0x032440050a0075a7 */ /* 0x000e64000804017f */
[----:B-1----:R-:W-:Y:S05]  /*d0f0*/  @!P2 BRA `(.L_x_3463) ;  /* 0x000000240070a947 */ /* 0x002fea0003800000 */
.L_x_3517:
        /* <DEDUP_REMOVED lines=11> */
.L_x_3464:
        /* <DEDUP_REMOVED lines=16> */
.L_x_3461:
[----:B------:R-:W2:Y:S01]  /*d2b0*/  LDL.LU R9, [R1+0x4] ;  /* 0x0000040001097983 */ /* 0x000ea20000300800 */
[----:B------:R-:W-:Y:S05]  /*d2c0*/  WARPSYNC.ALL ;  /* 0x0000000000007948 */ /* 0x000fea0003800000 */
[----:B------:R-:W-:Y:S01]  /*d2d0*/  BAR.SYNC.DEFER_BLOCKING 0x8, 0x120 ;  /* 0x0204800000007b1d */ /* 0x000fe20000010000 */
[----:B------:R-:W-:-:S05]  /*d2e0*/  ELECT P2, URZ, PT ;  /* 0x00000000003f782f */ /* 0x000fca0003840000 */
[----:B------:R-:W-:Y:S01]  /*d2f0*/  BSSY B0, `(.L_x_3465) ;  /* 0x0000030000007945 */ /* 0x000fe20003800000 */
[----:B--2---:R-:W-:-:S05]  /*d300*/  IADD3 R9, R9, 0x1, RZ ;  /* 0x0000000109097810 */ /* 0x004fca0007ffe0ff */
[----:B------:R1:W-:Y:S02]  /*d310*/  STL [R1+0x4], R9 ;  /* 0x0000040901007387 */ /* 0x0003e40000100800 */
[----:B------:R-:W-:Y:S05]  /*d320*/  @!P2 BRA `(.L_x_3466) ;  /* 0x0000000000b0a947 */ /* 0x000fea0003800000 */
        /* <DEDUP_REMOVED lines=14> */
[----:B--2---:R-:W-:Y:S01]  /*d410*/  IMAD.MOV.U32 R5, RZ, RZ, 0x10000 ;  /* 0x00010000ff057424 */ /* 0x004fe200078e00ff */
        /* <DEDUP_REMOVED lines=22> */
[----:B--2---:R-:W-:Y:S01]  /*d580*/  UIADD3 UR8, UR17, 0x2e400, URZ ;  /* 0x0002e40011087890 */ /* 0x004fe2000fffe03f */
[----:B------:R-:W-:-:S02]  /*d590*/  UMOV UR10, 0xc0 ;  /* 0x000000c0000a7882 */ /* 0x000fc40000000000 */
[----:B------:R-:W-:Y:S01]  /*d5a0*/  UMOV UR17, UR33 ;  /* 0x0000002100117c82 */ /* 0x000fe20008000000 */
[----:B------:R-:W-:Y:S01]  /*d5b0*/  UMOV UR9, UR33 ;  /* 0x0000002100097c82 */ /* 0x000fe20008000000 */
[----:B------:R3:W-:Y:S04]  /*d5c0*/  UTMALDG.4D [UR16], [UR6], desc[UR14] ;  /* 0x00000e10060075b4 */ /* 0x0007e80008019000 */
[----:B------:R3:W-:Y:S02]  /*d5d0*/  UTMALDG.4D [UR8], [UR6], desc[UR14] ;  /* 0x00000e08060075b4 */ /* 0x0007e40008019000 */
[----:B---3--:R-:W-:Y:S01]  /*d5e0*/  NOP ;  /* 0x0000000000007918 */ /* 0x008fe20000000000 */
.L_x_3466:
[----:B------:R-:W-:Y:S05]  /*d5f0*/  BSYNC B0 ;  /* 0x0000000000007941 */ /* 0x000fea0003800000 */
.L_x_3465:
[----:B------:R-:W-:-:S04]  /*d600*/  LEA.HI R5, R9, R9, RZ, 0x1 ;  /* 0x0000000909057211 */ /* 0x000fc800078f08ff */
[----:B------:R-:W-:-:S04]  /*d610*/  LOP3.LUT R5, R5, 0xfffffffe, RZ, 0xc0, !PT ;  /* 0xfffffffe05057812 */ /* 0x000fc800078ec0ff */
[----:B------:R-:W-:-:S04]  /*d620*/  IADD3 R5, R9, -R5, RZ ;  /* 0x8000000509057210 */ /* 0x000fc80007ffe0ff */
[----:B------:R-:W-:-:S04]  /*d630*/  SHF.L.U32 R5, R5, 0x1f, RZ ;  /* 0x0000001f05057819 */ /* 0x000fc800000006ff */
[----:B------:R-:W2:Y:S02]  /*d640*/  SYNCS.PHASECHK.TRANS64.TRYWAIT P2, [R18+URZ+0x32420], R5 ;  /* 0x03242005120075a7 */ /* 0x000ea4000804017f */
[----:B--2---:R-:W-:Y:S05]  /*d650*/  @!P2 BRA `(.L_x_3467) ;  /* 0x00000020002ca947 */ /* 0x004fea0003800000 */
.L_x_3518:
[----:B------:R-:W-:Y:S01]  /*d660*/  ULDC.64 UR4, c[0x0][0x408] ;  /* 0x0001020000047ab9 */ /* 0x000fe20000000a00 */
[----:B------:R-:W-:Y:S04]  /*d670*/  BSSY B0, `(.L_x_3468) ;  /* 0x0000030000007945 */ /* 0x000fe80003800000 */
[----:B------:R-:W-:Y:S05]  /*d680*/  @!P6 BRA `(.L_x_3469) ;  /* 0x0000000000b8e947 */ /* 0x000fea0003800000 */
[----:B------:R-:W-:Y:S01]  /*d690*/  IMAD R10, R16, 0x8, R18 ;  /* 0x00000008100a7824 */ /* 0x000fe200078e0212 */
[----:B--2---:R-:W-:Y:S01]  /*d6a0*/  SHF.L.U32 R5, R17, 0x1f, RZ ;  /* 0x0000001f11057819 */ /* 0x004fe200000006ff */
[----:B-1----:R-:W1:Y:S03]  /*d6b0*/  S2R R9, SR_TID.X ;  /* 0x0000000000097919 */ /* 0x002e660000002100 */
[----:B------:R-:W2:Y:S01]  /*d6c0*/  SYNCS.PHASECHK.TRANS64.TRYWAIT P2, [R10+URZ+0x32460], R5 ;  /* 0x032460050a0075a7 */ /* 0x000ea2000804017f */
[----:B-1----:R-:W-:-:S04]  /*d6d0*/  LOP3.LUT R9, R9, 0x7f, RZ, 0xc0, !PT ;  /* 0x0000007f09097812 */ /* 0x002fc800078ec0ff */
[----:B------:R-:W-:Y:S01]  /*d6e0*/  ISETP.NE.AND P3, PT, R9, RZ, PT ;  /* 0x000000ff0900720c */ /* 0x000fe20003f65270 */
[----:B--2---:R-:W-:-:S12]  /*d6f0*/  @!P2 BRA `(.L_x_3470) ;  /* 0x000000200018a947 */ /* 0x004fd80003800000 */
.L_x_3519:
        /* <DEDUP_REMOVED lines=8> */
.L_x_3471:
        /* <DEDUP_REMOVED lines=31> */
.L_x_3469:
[----:B------:R-:W-:Y:S05]  /*d970*/  BSYNC B0 ;  /* 0x0000000000007941 */ /* 0x000fea0003800000 */
.L_x_3468:
[----:B------:R-:W-:-:S13]  /*d980*/  ISETP.GE.AND P2, PT, R19, 0x2, PT ;  /* 0x000000021300780c */ /* 0x000fda0003f46270 */
[----:B------:R-:W-:Y:S05]  /*d990*/  @!P2 BRA `(.L_x_3472) ;  /* 0x0000001000c4a947 */ /* 0x000fea0003800000 */
[C---:B--2---:R-:W-:Y:S02]  /*d9a0*/  LOP3.LUT R5, R19.reuse, 0x1, RZ, 0xc0, !PT ;  /* 0x0000000113057812 */ /* 0x044fe400078ec0ff */
[----:B-1----:R-:W-:Y:S02]  /*d9b0*/  IADD3 R9, R19, -0x2, RZ ;  /* 0xfffffffe13097810 */ /* 0x002fe40007ffe0ff */
[----:B------:R-:W-:-:S03]  /*d9c0*/  ISETP.NE.U32.AND P2, PT, R5, 0x1, PT ;  /* 0x000000010500780c */ /* 0x000fc60003f45070 */
[----:B------:R-:W-:-:S10]  /*d9d0*/  IMAD.MOV.U32 R8, RZ, RZ, R9 ;  /* 0x000000ffff087224 */ /* 0x000fd400078e0009 */
[----:B------:R-:W-:Y:S05]  /*d9e0*/  @!P2 BRA `(.L_x_3473) ;  /* 0x000000040088a947 */ /* 0x000fea0003800000 */
[----:B------:R-:W-:Y:S01]  /*d9f0*/  VIADD R16, R16, 0x1 ;  /* 0x0000000110107836 */ /* 0x000fe20000000000 */
[----:B------:R-:W-:Y:S04]  /*da00*/  BSSY B0, `(.L_x_3474) ;  /* 0x000005f000007945 */ /* 0x000fe80003800000 */
[----:B------:R-:W-:-:S04]  /*da10*/  ISETP.NE.AND P2, PT, R16, 0x2, PT ;  /* 0x000000021000780c */ /* 0x000fc80003f45270 */
[----:B------:R-:W-:Y:S02]  /*da20*/  SEL R8, RZ, 0x1, P2 ;  /* 0x00000001ff087807 */ /* 0x000fe40001000000 */
[----:B------:R-:W-:Y:S02]  /*da30*/  SEL R16, R16, RZ, P2 ;  /* 0x000000ff10107207 */ /* 0x000fe40001000000 */
[----:B------:R-:W-:Y:S01]  /*da40*/  LOP3.LUT R17, R17, R8, RZ, 0x3c, !PT ;  /* 0x0000000811117212 */ /* 0x000fe200078e3cff */
[----:B------:R-:W-:Y:S06]  /*da50*/  @!P6 BRA `(.L_x_3475) ;  /* 0x000000040064e947 */ /* 0x000fec0003800000 */
        /* <DEDUP_REMOVED lines=14> */
[----:B------:R-:W-:-:S03]  /*db40*/  IMAD.WIDE.U32 R4, R6, UR6, R4 ;  /* 0x0000000606047c25 */ /* 0x000fc6000f8e0004 */
[----:B------:R-:W-:Y:S02]  /*db50*/  LEA R2, P2, R4, R2, 0x2 ;  /* 0x0000000204027211 */ /* 0x000fe400078410ff */
[----:B------:R-:W-:-:S04]  /*db60*/  IADD3 R10, R10, R5, RZ ;  /* 0x000000050a0a7210 */ /* 0x000fc80007ffe0ff */
[----:B------:R-:W-:-:S05]  /*db70*/  LEA.HI.X R3, R4, R3, R10, 0x2, P2 ;  /* 0x0000000304037211 */ /* 0x000fca00010f140a */
[----:B------:R1:W5:Y:S02]  /*db80*/  LDG.E R4, desc[UR46][R2.64] ;  /* 0x0000002e02047981 */ /* 0x000364000c1e1900 */
.L_x_3476:
[----:B-1----:R-:W1:Y:S01]  /*db90*/  S2R R2, SR_TID.X ;  /* 0x0000000000027919 */ /* 0x002e620000002100 */
[----:B------:R-:W-:Y:S02]  /*dba0*/  SHF.L.U32 R3, R17, 0x1f, RZ ;  /* 0x0000001f11037819 */ /* 0x000fe400000006ff */
[----:B-1----:R-:W-:Y:S01]  /*dbb0*/  LOP3.LUT R5, R2, 0x7f, RZ, 0xc0, !PT ;  /* 0x0000007f02057812 */ /* 0x002fe200078ec0ff */
[----:B------:R-:W-:-:S03]  /*dbc0*/  IMAD R2, R16, 0x8, R18 ;  /* 0x0000000810027824 */ /* 0x000fc600078e0212 */
[----:B------:R-:W-:Y:S01]  /*dbd0*/  ISETP.NE.AND P2, PT, R5, RZ, PT ;  /* 0x000000ff0500720c */ /* 0x000fe20003f45270 */
[----:B------:R-:W1:Y:S02]  /*dbe0*/  SYNCS.PHASECHK.TRANS64.TRYWAIT P3, [R2+URZ+0x32440], R3 ;  /* 0x03244003020075a7 */ /* 0x000e64000806017f */
[----:B-1----:R-:W-:Y:S10]  /*dbf0*/  @!P3 BRA `(.L_x_3477) ;  /* 0x0000001800ecb947 */ /* 0x002ff40003800000 */
.L_x_3520:
        /* <DEDUP_REMOVED lines=8> */
.L_x_3478:
        /* <DEDUP_REMOVED lines=17> */
.L_x_3521:
        /* <DEDUP_REMOVED lines=8> */
.L_x_3480:
        /* <DEDUP_REMOVED lines=30> */
.L_x_3475:
[----:B------:R-:W-:Y:S05]  /*dff0*/  BSYNC B0 ;  /* 0x0000000000007941 */ /* 0x000fea0003800000 */
.L_x_3474:
[----:B------:R-:W-:-:S07]  /*e000*/  VIADD R8, R19, 0xfffffffd ;  /* 0xfffffffd13087836 */ /* 0x000fce0000000000 */
.L_x_3473:
[----:B------:R-:W-:Y:S01]  /*e010*/  ISETP.NE.AND P2, PT, R9, RZ, PT ;  /* 0x000000ff0900720c */ /* 0x000fe20003f45270 */
[----:B------:R-:W-:-:S12]  /*e020*/  BSSY B0, `(.L_x_3472) ;  /* 0x00000c8000007945 */ /* 0x000fd80003800000 */
[----:B------:R-:W-:Y:S05]  /*e030*/  @!P2 BRA `(.L_x_3481) ;  /* 0x0000000c0018a947 */ /* 0x000fea0003800000 */
.L_x_3496:
        /* <DEDUP_REMOVED lines=8> */
[----:B------:R-:W-:Y:S01]  /*e0c0*/  MOV R10, R8 ;  /* 0x00000008000a7202 */ /* 0x000fe20000000f00 */
        /* <DEDUP_REMOVED lines=13> */
[----:B------:R-:W-:-:S05]  /*e1a0*/  IMAD.WIDE.U32 R2, R6, UR4, R2 ;  /* 0x0000000406027c25 */ /* 0x000fca000f8e0002 */
[----:B------:R-:W-:Y:S02]  /*e1b0*/  IADD3 R11, R11, R3, RZ ;  /* 0x000000030b0b7210 */ /* 0x000fe40007ffe0ff */
[----:B-1----:R-:W-:-:S04]  /*e1c0*/  LEA R4, P2, R2, R4, 0x2 ;  /* 0x0000000402047211 */ /* 0x002fc800078410ff */
[----:B------:R-:W-:-:S05]  /*e1d0*/  LEA.HI.X R5, R2, R5, R11, 0x2, P2 ;  /* 0x0000000502057211 */ /* 0x000fca00010f140b */
[----:B------:R1:W5:Y:S04]  /*e1e0*/  LDG.E R4, desc[UR46][R4.64] ;  /* 0x0000002e04047981 */ /* 0x000368000c1e1900 */
.L_x_3484:
[----:B------:R-:W1:Y:S01]  /*e1f0*/  S2R R2, SR_TID.X ;  /* 0x0000000000027919 */ /* 0x000e620000002100 */
[----:B------:R-:W-:Y:S01]  /*e200*/  IMAD R3, R9, 0x8, R18 ;  /* 0x0000000809037824 */ /* 0x000fe200078e0212 */
[----:B-1----:R-:W-:Y:S02]  /*e210*/  LOP3.LUT R5, R2, 0x7f, RZ, 0xc0, !PT ;  /* 0x0000007f02057812 */ /* 0x002fe400078ec0ff */
[----:B------:R-:W-:Y:S02]  /*e220*/  SHF.L.U32 R2, R17, 0x1f, RZ ;  /* 0x0000001f11027819 */ /* 0x000fe400000006ff */
[----:B------:R-:W-:Y:S02]  /*e230*/  ISETP.NE.AND P2, PT, R5, RZ, PT ;  /* 0x000000ff0500720c */ /* 0x000fe40003f45270 */
[----:B------:R-:W1:Y:S02]  /*e240*/  SYNCS.PHASECHK.TRANS64.TRYWAIT P3, [R3+URZ+0x32440], R2 ;  /* 0x03244002030075a7 */ /* 0x000e64000806017f */
[----:B-1----:R-:W-:Y:S09]  /*e250*/  @!P3 BRA `(.L_x_3485) ;  /* 0x00000014007cb947 */ /* 0x002ff20003800000 */
.L_x_3522:
        /* <DEDUP_REMOVED lines=8> */
.L_x_3486:
        /* <DEDUP_REMOVED lines=17> */
.L_x_3523:
        /* <DEDUP_REMOVED lines=8> */
.L_x_3488:
        /* <DEDUP_REMOVED lines=30> */
.L_x_3483:
[----:B------:R-:W-:Y:S05]  /*e650*/  BSYNC B1 ;  /* 0x0000000000017941 */ /* 0x000fea0003800000 */
.L_x_3482:
[----:B------:R-:W-:Y:S01]  /*e660*/  VIADD R9, R9, 0x1 ;  /* 0x0000000109097836 */ /* 0x000fe20000000000 */
[----:B------:R-:W-:Y:S04]  /*e670*/  BSSY B1, `(.L_x_3489) ;  /* 0x000005f000017945 */ /* 0x000fe80003800000 */
        /* <DEDUP_REMOVED lines=8> */
[----:B------:R-:W-:-:S04]  /*e700*/  IMAD R11, R7, UR4, RZ ;  /* 0x00000004070b7c24 */ /* 0x000fc8000f8e02ff */
[----:B------:R-:W-:Y:S01]  /*e710*/  IMAD R11, R6, UR5, R11 ;  /* 0x00000005060b7c24 */ /* 0x000fe2000f8e020b */
[----:B-1----:R-:W-:-:S13]  /*e720*/  ISETP.NE.AND P2, PT, R5, 0x1, PT ;  /* 0x000000010500780c */ /* 0x002fda0003f45270 */
[----:B------:R-:W1:Y:S02]  /*e730*/  @P2 LDC.64 R2, c[0x0][0x420] ;  /* 0x00010800ff022b82 */ /* 0x000e640000000a00 */
[----:B-1----:R-:W-:Y:S01]  /*e740*/  @P2 IMAD.HI.U32 R4, R9, R2, RZ ;  /* 0x0000000209042227 */ /* 0x002fe200078e00ff */
[----:B------:R-:W-:-:S04]  /*e750*/  MOV R2, R9 ;  /* 0x0000000900027202 */ /* 0x000fc80000000f00 */
[----:B------:R-:W-:-:S04]  /*e760*/  @P2 SHF.R.U32.HI R2, RZ, R3, R4 ;  /* 0x00000003ff022219 */ /* 0x000fc80000011604 */
[--C-:B------:R-:W-:Y:S01]  /*e770*/  SHF.R.S32.HI R3, RZ, 0x1f, R2.reuse ;  /* 0x0000001fff037819 */ /* 0x100fe20000011402 */
[----:B------:R-:W-:-:S04]  /*e780*/  IMAD.MOV R4, RZ, RZ, -R2 ;  /* 0x000000ffff047224 */ /* 0x000fc800078e0a02 */
[----:B------:R-:W-:Y:S02]  /*e790*/  IMAD R9, R5, R4, R9 ;  /* 0x0000000405097224 */ /* 0x000fe400078e0209 */
[----:B------:R-:W1:Y:S01]  /*e7a0*/  LDC.64 R4, c[0x0][0x3f8] ;  /* 0x0000fe00ff047b82 */ /* 0x000e620000000a00 */
[----:B------:R-:W-:-:S04]  /*e7b0*/  IMAD.WIDE.U32 R2, R6, UR4, R2 ;  /* 0x0000000406027c25 */ /* 0x000fc8000f8e0002 */
[----:B------:R-:W-:Y:S01]  /*e7c0*/  IMAD.IADD R11, R11, 0x1, R3 ;  /* 0x000000010b0b7824 */ /* 0x000fe200078e0203 */
[----:B-1----:R-:W-:-:S04]  /*e7d0*/  LEA R4, P2, R2, R4, 0x2 ;  /* 0x0000000402047211 */ /* 0x002fc800078410ff */
[----:B------:R-:W-:-:S05]  /*e7e0*/  LEA.HI.X R5, R2, R5, R11, 0x2, P2 ;  /* 0x0000000502057211 */ /* 0x000fca00010f140b */
[----:B------:R1:W5:Y:S04]  /*e7f0*/  LDG.E R4, desc[UR46][R4.64] ;  /* 0x0000002e04047981 */ /* 0x000368000c1e1900 */
.L_x_3491:
[----:B------:R-:W1:Y:S01]  /*e800*/  S2R R2, SR_TID.X ;  /* 0x0000000000027919 */ /* 0x000e620000002100 */
[----:B------:R-:W-:Y:S02]  /*e810*/  SHF.L.U32 R3, R17, 0x1f, RZ ;  /* 0x0000001f11037819 */ /* 0x000fe400000006ff */
[----:B-1----:R-:W-:Y:S02]  /*e820*/  LOP3.LUT R5, R2, 0x7f, RZ, 0xc0, !PT ;  /* 0x0000007f02057812 */ /* 0x002fe400078ec0ff */
[----:B------:R-:W-:Y:S02]  /*e830*/  LEA R2, R16, R18, 0x3 ;  /* 0x0000001210027211 */ /* 0x000fe400078e18ff */
[----:B------:R-:W-:Y:S02]  /*e840*/  ISETP.NE.AND P2, PT, R5, RZ, PT ;  /* 0x000000ff0500720c */ /* 0x000fe40003f45270 */
[----:B------:R-:W1:Y:S02]  /*e850*/  SYNCS.PHASECHK.TRANS64.TRYWAIT P3, [R2+URZ+0x32440], R3 ;  /* 0x03244003020075a7 */ /* 0x000e64000806017f */
[----:B-1----:R-:W-:Y:S09]  /*e860*/  @!P3 BRA `(.L_x_3492) ;  /* 0x000000100020b947 */ /* 0x002ff20003800000 */
.L_x_3524:
        /* <DEDUP_REMOVED lines=8> */
.L_x_3493:
        /* <DEDUP_REMOVED lines=17> */
.L_x_3525:
        /* <DEDUP_REMOVED lines=8> */
.L_x_3495:
        /* <DEDUP_REMOVED lines=30> */
.L_x_3490:
[----:B------:R-:W-:Y:S05]  /*ec60*/  BSYNC B1 ;  /* 0x0000000000017941 */ /* 0x000fea0003800000 */
.L_x_3489:
[C---:B------:R-:W-:Y:S02]  /*ec70*/  ISETP.GT.AND P2, PT, R8.reuse, 0x1, PT ;  /* 0x000000010800780c */ /* 0x040fe40003f44270 */
[----:B------:R-:W-:-:S11]  /*ec80*/  IADD3 R8, R8, -0x2, RZ ;  /* 0xfffffffe08087810 */ /* 0x000fd60007ffe0ff */
[----:B------:R-:W-:Y:S05]  /*ec90*/  @P2 BRA `(.L_x_3496) ;  /* 0xfffffff000e82947 */ /* 0x000fea000383ffff */
.L_x_3481:
[----:B------:R-:W-:Y:S05]  /*eca0*/  BSYNC B0 ;  /* 0x0000000000007941 */ /* 0x000fea0003800000 */
.L_x_3472:
[----:B------:R3:W5:Y:S01]  /*ecb0*/  LDL R6, [R1] ;  /* 0x0000000001067983 */ /* 0x0007620000100800 */
[----:B------:R-:W-:Y:S01]  /*ecc0*/  VIADD R16, R16, 0x1 ;  /* 0x0000000110107836 */ /* 0x000fe20000000000 */
[----:B------:R-:W-:Y:S04]  /*ecd0*/  BSSY B0, `(.L_x_3497) ;  /* 0x0000012000007945 */ /* 0x000fe80003800000 */
[----:B------:R-:W-:-:S04]  /*ece0*/  ISETP.NE.AND P0, PT, R16, 0x2, PT ;  /* 0x000000021000780c */ /* 0x000fc80003f05270 */
[----:B------:R-:W-:-:S04]  /*ecf0*/  SEL R0, RZ, 0x1, P0 ;  /* 0x00000001ff007807 */ /* 0x000fc80000000000 */
[----:B------:R-:W-:Y:S01]  /*ed00*/  LOP3.LUT R17, R17, R0, RZ, 0x3c, !PT ;  /* 0x0000000011117212 */ /* 0x000fe200078e3cff */
[----:B---3--:R-:W-:Y:S06]  /*ed10*/  @P1 BRA `(.L_x_3498) ;  /* 0x0000000000341947 */ /* 0x008fec0003800000 */
[----:B--2---:R-:W2:Y:S01]  /*ed20*/  S2R R5, SR_LANEID ;  /* 0x0000000000057919 */ /* 0x004ea20000000000 */
[----:B------:R-:W-:Y:S01]  /*ed30*/  VOTEU.ANY UR6, UPT, PT ;  /* 0x0000000000067886 */ /* 0x000fe200038e0100 */
[----:B------:R-:W3:Y:S01]  /*ed40*/  LDC.64 R2, c[0x0][0xef0] ;  /* 0x0003bc00ff027b82 */ /* 0x000ee20000000a00 */
[----:B------:R-:W2:Y:S02]  /*ed50*/  FLO.U32 R0, UR6 ;  /* 0x0000000600007d00 */ /* 0x000ea400080e0000 */
[----:B--2---:R-:W-:-:S06]  /*ed60*/  ISETP.EQ.U32.AND P1, PT, R0, R5, PT ;  /* 0x000000050000720c */ /* 0x004fcc0003f22070 */
[----:B------:R-:W3:Y:S07]  /*ed70*/  POPC R5, UR6 ;  /* 0x0000000600057d09 */ /* 0x000eee0008000000 */
[----:B---3--:R-:W2:Y:S01]  /*ed80*/  @P1 ATOMG.E.ADD.STRONG.GPU PT, R3, desc[UR46][R2.64], R5 ;  /* 0x00000005020319a8 */ /* 0x008ea200081ee1ee */
[----:B------:R-:W3:Y:S02]  /*ed90*/  S2R R4, SR_LTMASK ;  /* 0x0000000000047919 */ /* 0x000ee40000003900 */
[----:B---3--:R-:W-:-:S04]  /*eda0*/  LOP3.LUT R4, R4, UR6, RZ, 0xc0, !PT ;  /* 0x0000000604047c12 */ /* 0x008fc8000f8ec0ff */
[----:B------:R-:W3:Y:S01]  /*edb0*/  POPC R7, R4 ;  /* 0x0000000400077309 */ /* 0x000ee20000000000 */
[----:B--2---:R-:W3:Y:S02]  /*edc0*/  SHFL.IDX PT, R0, R3, R0, 0x1f ;  /* 0x00001f0003007589 */ /* 0x004ee400000e0000 */
[----:B---3-5:R-:W-:-:S05]  /*edd0*/  IADD3 R6, R0, UR44, R7 ;  /* 0x0000002c00067c10 */ /* 0x028fca000fffe007 */
[----:B------:R3:W-:Y:S02]  /*ede0*/  STL [R1], R6 ;  /* 0x0000000601007387 */ /* 0x0007e40000100800 */
.L_x_3498:
[----:B------:R-:W-:Y:S05]  /*edf0*/  BSYNC B0 ;  /* 0x0000000000007941 */ /* 0x000fea0003800000 */
.L_x_3497:
[----:B------:R-:W-:Y:S01]  /*ee00*/  SEL R16, R16, RZ, P0 ;  /* 0x000000ff10107207 */ /* 0x000fe20000000000 */
[----:B-----5:R-:W-:-:S07]  /*ee10*/  IMAD.MOV.U32 R13, RZ, RZ, R6 ;  /* 0x000000ffff0d7224 */ /* 0x020fce00078e0006 */
.L_x_3455:
[----:B------:R-:W-:Y:S05]  /*ee20*/  BSYNC B6 ;  /* 0x0000000000067941 */ /* 0x000fea0003800000 */
.L_x_3453:
[----:B------:R-:W-:-:S03]  /*ee30*/  UMOV UR6, 0xffffffff ;  /* 0xffffffff00067882 */ /* 0x000fc60000000000 */
[----:B------:R-:W-:Y:S05]  /*ee40*/  BRA.DIV UR6, `(.L_x_3499) ;  /* 0x0000000a06d07947 */ /* 0x000fea000b800000 */
[----:B------:R4:W1:Y:S02]  /*ee50*/  SHFL.IDX PT, R14, R13, RZ, 0x1f ;  /* 0x00001fff0d0e7589 */ /* 0x00086400000e0000 */
.L_x_3528:
[----:B------:R-:W5:Y:S01]  /*ee60*/  S2R R0, SR_TID.X ;  /* 0x0000000000007919 */ /* 0x000f620000002100 */
[----:B------:R-:W-:Y:S05]  /*ee70*/  WARPSYNC.ALL ;  /* 0x0000000000007948 */ /* 0x000fea0003800000 */
[----:B------:R-:W-:Y:S01]  /*ee80*/  BAR.SYNC.DEFER_BLOCKING 0x4, 0x120 ;  /* 0x0104800000007b1d */ /* 0x000fe20000010000 */
[----:B-1----:R-:W-:-:S05]  /*ee90*/  MOV R2, R14 ;  /* 0x0000000e00027202 */ /* 0x002fca0000000f00 */
[----:B------:R-:W-:Y:S01]  /*eea0*/  ULDC UR6, c[0x0][0xea8] ;  /* 0x0003aa0000067ab9 */ /* 0x000fe20000000800 */
[----:B------:R1:W-:Y:S01]  /*eeb0*/  STL [R1], R2 ;  /* 0x0000000201007387 */ /* 0x0003e20000100800 */
        /* <DEDUP_REMOVED lines=8> */
[----:B-1----:R-:W-:Y:S05]  /*ef40*/  @!P0 BRA `(.L_x_3500) ;  /* 0xffffffd400508947 */ /* 0x002fea000383ffff */
.L_x_3450:
[----:B------:R-:W5:Y:S01]  /*ef50*/  LDL.LU R0, [R1+0x4] ;  /* 0x0000040001007983 */ /* 0x000f620000300800 */
[----:B--2---:R-:W1:Y:S01]  /*ef60*/  S2R R5, SR_CgaCtaId ;  /* 0x0000000000057919 */ /* 0x004e620000008800 */
[----:B-----5:R-:W-:-:S05]  /*ef70*/  VIADD R0, R0, 0x1 ;  /* 0x0000000100007836 */ /* 0x020fca0000000000 */
        /* <DEDUP_REMOVED lines=8> */
.L_x_3529:
        /* <DEDUP_REMOVED lines=9> */
[----:B------:R-:W2:Y:S02]  /*f090*/  LDL.LU R2, [R1+0x8] ;  /* 0x0000080001027983 */ /* 0x000ea40000300800 */
[----:B--2---:R-:W-:-:S04]  /*f0a0*/  LOP3.LUT R0, R2, 0x2, RZ, 0xfc, !PT ;  /* 0x0000000202007812 */ /* 0x004fc800078efcff */
[----:B------:R-:W-:-:S13]  /*f0b0*/  ISETP.NE.AND P2, PT, R0, 0x3, PT ;  /* 0x000000030000780c */ /* 0x000fda0003f45270 */
[----:B------:R-:W-:Y:S05]  /*f0c0*/  @!P2 BRA `(.L_x_3504) ;  /* 0x000000000004a947 */ /* 0x000fea0003800000 */
[----:B------:R-:W-:Y:S01]  /*f0d0*/  BPT.TRAP 0x1 ;  /* 0x000000040000795c */ /* 0x000fe20000300000 */
.L_x_3504:
[----:B------:R-:W-:Y:S01]  /*f0e0*/  IADD3 R3, R7, 0x32440, RZ ;  /* 0x0003244007037810 */ /* 0x000fe20007ffe0ff */
[----:B------:R-:W-:Y:S01]  /*f0f0*/  VIADD R0, R16, 0x1 ;  /* 0x0000000110007836 */ /* 0x000fe20000000000 */
[----:B------:R-:W-:-:S03]  /*f100*/  SHF.L.U32 R4, R17, 0x1f, RZ ;  /* 0x0000001f11047819 */ /* 0x000fc600000006ff */
[----:B------:R-:W-:Y:S01]  /*f110*/  IMAD R5, R16, 0x8, R3 ;  /* 0x0000000810057824 */ /* 0x000fe200078e0203 */
[----:B------:R-:W-:-:S03]  /*f120*/  ISETP.NE.AND P1, PT, R0, 0x2, PT ;  /* 0x000000020000780c */ /* 0x000fc60003f25270 */
[----:B------:R-:W1:Y:S01]  /*f130*/  SYNCS.PHASECHK.TRANS64.TRYWAIT P0, [R5+URZ], R4 ;  /* 0x00000004050075a7 */ /* 0x000e62000800017f */
[----:B------:R-:W-:-:S04]  /*f140*/  SEL R2, RZ, 0x1, P1 ;  /* 0x00000001ff027807 */ /* 0x000fc80000800000 */
[----:B------:R-:W-:Y:S02]  /*f150*/  LOP3.LUT R17, R17, R2, RZ, 0x3c, !PT ;  /* 0x0000000211117212 */ /* 0x000fe400078e3cff */
[----:B------:R-:W-:Y:S02]  /*f160*/  SEL R2, R0, RZ, P1 ;  /* 0x000000ff00027207 */ /* 0x000fe40000800000 */
[----:B------:R-:W-:Y:S02]  /*f170*/  SHF.L.U32 R0, R17, 0x1f, RZ ;  /* 0x0000001f11007819 */ /* 0x000fe400000006ff */
[----:B------:R-:W-:Y:S01]  /*f180*/  LEA R3, R2, R3, 0x3 ;  /* 0x0000000302037211 */ /* 0x000fe200078e18ff */
[----:B-1----:R-:W-:Y:S06]  /*f190*/  @!P0 BRA `(.L_x_3505) ;  /* 0x0000000800348947 */ /* 0x002fec0003800000 */
.L_x_3530:
[----:B------:R-:W2:Y:S02]  /*f1a0*/  SYNCS.PHASECHK.TRANS64.TRYWAIT P0, [R3+URZ], R0 ;  /* 0x00000000030075a7 */ /* 0x000ea4000800017f */
[----:B--2---:R-:W-:Y:S05]  /*f1b0*/  @!P0 BRA `(.L_x_3506) ;  /* 0x0000000800408947 */ /* 0x004fea0003800000 */
.L_x_3531:
[----:B------:R-:W-:Y:S05]  /*f1c0*/  @!P2 BRA `(.L_x_3507) ;  /* 0x000000000004a947 */ /* 0x000fea0003800000 */
[----:B------:R-:W-:Y:S01]  /*f1d0*/  BPT.TRAP 0x1 ;  /* 0x000000040000795c */ /* 0x000fe20000300000 */
.L_x_3507:
[----:B--2---:R-:W-:-:S04]  /*f1e0*/  VIADD R3, R7, 0x32460 ;  /* 0x0003246007037836 */ /* 0x004fc80000000000 */
[----:B-1----:R-:W-:-:S04]  /*f1f0*/  IMAD R5, R16, 0x8, R3 ;  /* 0x0000000810057824 */ /* 0x002fc800078e0203 */
[----:B------:R-:W1:Y:S02]  /*f200*/  SYNCS.PHASECHK.TRANS64.TRYWAIT P0, [R5+URZ], R4 ;  /* 0x00000004050075a7 */ /* 0x000e64000800017f */
[----:B-1----:R-:W-:Y:S05]  /*f210*/  @!P0 BRA `(.L_x_3508) ;  /* 0x00000008003c8947 */ /* 0x002fea0003800000 */
.L_x_3532:
[----:B------:R-:W-:-:S07]  /*f220*/  LEA R3, R2, R3, 0x3 ;  /* 0x0000000302037211 */ /* 0x000fce00078e18ff */
.L_x_3509:
[----:B--2---:R2:W1:Y:S02]  /*f230*/  SYNCS.PHASECHK.TRANS64.TRYWAIT P0, [R3+URZ], R0 ;  /* 0x00000000030075a7 */ /* 0x004464000800017f */
[----:B-1----:R-:W-:Y:S05]  /*f240*/  @!P0 NANOSLEEP.SYNCS 0x989680 ;  /* 0x009896800000895d */ /* 0x002fea0003900000 */
[----:B------:R-:W1:Y:S02]  /*f250*/  @!P0 SYNCS.PHASECHK.TRANS64 P0, [R3+URZ], R0 ;  /* 0x00000000030085a7 */ /* 0x000e64000800007f */
[----:B-1----:R-:W-:Y:S05]  /*f260*/  @!P0 BRA `(.L_x_3509) ;  /* 0xfffffffc00f08947 */ /* 0x002fea000383ffff */
.L_x_3503:
[----:B------:R-:W-:Y:S05]  /*f270*/  BSYNC B0 ;  /* 0x0000000000007941 */ /* 0x000fea0003800000 */
.L_x_3502:
[----:B------:R-:W-:Y:S05]  /*f280*/  EXIT ;  /* 0x000000000000794d */ /* 0x000fea0003800000 */
.L_x_3406:
[----:B-1----:R-:W-:-:S04]  /*f290*/  IMAD.U32 R3, RZ, RZ, UR39 ;  /* 0x00000027ff037e24 */ /* 0x002fc8000f8e00ff */
[----:B------:R1:W2:Y:S03]  /*f2a0*/  SYNCS.PHASECHK.TRANS64.TRYWAIT P0, [R3+URZ+0x32400], R0 ;  /* 0x03240000030075a7 */ /* 0x0002a6000800017f */
[----:B--2---:R-:W-:Y:S05]  /*f2b0*/  @!P0 NANOSLEEP.SYNCS 0x989680 ;  /* 0x009896800000895d */ /* 0x004fea0003900000 */
[----:B------:R-:W2:Y:S02]  /*f2c0*/  @!P0 SYNCS.PHASECHK.TRANS64 P0, [R3+URZ+0x32400], R0 ;  /* 0x03240000030085a7 */ /* 0x000ea4000800007f */
[----:B--2---:R-:W-:Y:S05]  /*f2d0*/  @!P0 BRA `(.L_x_3406) ;  /* 0xfffffffc00ec8947 */ /* 0x004fea000383ffff */
[----:B------:R-:W-:Y:S05]  /*f2e0*/  BRA `(.L_x_3510) ;  /* 0xffffff2400a07947 */ /* 0x000fea000383ffff */
.L_x_3410:
[----:B-1----:R-:W-:-:S04]  /*f2f0*/  IMAD.U32 R3, RZ, RZ, UR7 ;  /* 0x00000007ff037e24 */ /* 0x002fc8000f8e00ff */
[----:B------:R1:W4:Y:S03]  /*f300*/  SYNCS.PHASECHK.TRANS64.TRYWAIT P1, [R3+URZ+0x32430], R2 ;  /* 0x03243002030075a7 */ /* 0x000326000802017f */
[----:B----4-:R-:W-:Y:S05]  /*f310*/  @!P1 NANOSLEEP.SYNCS 0x989680 ;  /* 0x009896800000995d */ /* 0x010fea0003900000 */
[----:B------:R-:W4:Y:S02]  /*f320*/  @!P1 SYNCS.PHASECHK.TRANS64 P1, [R3+URZ+0x32430], R2 ;  /* 0x03243002030095a7 */ /* 0x000f24000802007f */
[----:B----4-:R-:W-:Y:S05]  /*f330*/  @!P1 BRA `(.L_x_3410) ;  /* 0xfffffffc00ec9947 */ /* 0x010fea000383ffff */
[----:B------:R-:W-:Y:S05]  /*f340*/  BRA `(.L_x_3409) ;  /* 0xffffff2400c07947 */ /* 0x000fea000383ffff */
.L_x_3411:
[----:B-1----:R-:W-:-:S04]  /*f350*/  MOV R3, UR39 ;  /* 0x0000002700037c02 */ /* 0x002fc80008000f00 */
[----:B------:R1:W4:Y:S03]  /*f360*/  SYNCS.PHASECHK.TRANS64.TRYWAIT P1, [R3+URZ+0x32410], R0 ;  /* 0x03241000030075a7 */ /* 0x000326000802017f */
[----:B----4-:R-:W-:Y:S05]  /*f370*/  @!P1 NANOSLEEP.SYNCS 0x989680 ;  /* 0x009896800000995d */ /* 0x010fea0003900000 */
[----:B------:R-:W4:Y:S02]  /*f380*/  @!P1 SYNCS.PHASECHK.TRANS64 P1, [R3+URZ+0x32410], R0 ;  /* 0x03241000030095a7 */ /* 0x000f24000802007f */
[----:B----4-:R-:W-:Y:S05]  /*f390*/  @!P1 BRA `(.L_x_3411) ;  /* 0xfffffffc00ec9947 */ /* 0x010fea000383ffff */
[----:B------:R-:W-:Y:S05]  /*f3a0*/  BRA `(.L_x_3511) ;  /* 0xffffff2800647947 */ /* 0x000fea000383ffff */
.L_x_3415:
[----:B------:R-:W-:-:S04]  /*f3b0*/  IMAD.U32 R3, RZ, RZ, UR7 ;  /* 0x00000007ff037e24 */ /* 0x000fc8000f8e00ff */
[----:B------:R1:W1:Y:S03]  /*f3c0*/  SYNCS.PHASECHK.TRANS64.TRYWAIT P1, [R3+URZ+0x32450], R2 ;  /* 0x03245002030075a7 */ /* 0x000266000802017f */
[----:B-1----:R-:W-:Y:S05]  /*f3d0*/  @!P1 NANOSLEEP.SYNCS 0x989680 ;  /* 0x009896800000995d */ /* 0x002fea0003900000 */
[----:B------:R-:W1:Y:S02]  /*f3e0*/  @!P1 SYNCS.PHASECHK.TRANS64 P1, [R3+URZ+0x32450], R2 ;  /* 0x03245002030095a7 */ /* 0x000e64000802007f */
[----:B-1----:R-:W-:Y:S05]  /*f3f0*/  @!P1 BRA `(.L_x_3415) ;  /* 0xfffffffc00ec9947 */ /* 0x002fea000383ffff */
[----:B------:R-:W-:Y:S05]  /*f400*/  BRA `(.L_x_3414) ;  /* 0xffffff28006c7947 */ /* 0x000fea000383ffff */
.L_x_3420:
[----:B---3--:R-:W-:-:S04]  /*f410*/  IMAD.U32 R152, RZ, RZ, UR4 ;  /* 0x00000004ff987e24 */ /* 0x008fc8000f8e00ff */
[----:B------:R3:W4:Y:S03]  /*f420*/  SYNCS.PHASECHK.TRANS64.TRYWAIT P2, [R152+URZ+0x32430], R209 ;  /* 0x032430d1980075a7 */ /* 0x000726000804017f */
[----:B----4-:R-:W-:Y:S05]  /*f430*/  @!P2 NANOSLEEP.SYNCS 0x989680 ;  /* 0x009896800000a95d */ /* 0x010fea0003900000 */
[----:B------:R-:W4:Y:S02]  /*f440*/  @!P2 SYNCS.PHASECHK.TRANS64 P2, [R152+URZ+0x32430], R209 ;  /* 0x032430d19800a5a7 */ /* 0x000f24000804007f */
[----:B----4-:R-:W-:Y:S05]  /*f450*/  @!P2 BRA `(.L_x_3420) ;  /* 0xfffffffc00eca947 */ /* 0x010fea000383ffff */
[----:B------:R-:W-:Y:S05]  /*f460*/  BRA `(.L_x_3419) ;  /* 0xffffff5000707947 */ /* 0x000fea000383ffff */
.L_x_3424:
[----:B---3--:R-:W-:-:S04]  /*f470*/  MOV R210, UR4 ;  /* 0x0000000400d27c02 */ /* 0x008fc80008000f00 */
[----:B------:R3:W4:Y:S03]  /*f480*/  SYNCS.PHASECHK.TRANS64.TRYWAIT P2, [R210+URZ+0x32450], R209 ;  /* 0x032450d1d20075a7 */ /* 0x000726000804017f */
[----:B----4-:R-:W-:Y:S05]  /*f490*/  @!P2 NANOSLEEP.SYNCS 0x989680 ;  /* 0x009896800000a95d */ /* 0x010fea0003900000 */
[----:B------:R-:W4:Y:S02]  /*f4a0*/  @!P2 SYNCS.PHASECHK.TRANS64 P2, [R210+URZ+0x32450], R209 ;  /* 0x032450d1d200a5a7 */ /* 0x000f24000804007f */
[----:B----4-:R-:W-:Y:S05]  /*f4b0*/  @!P2 BRA `(.L_x_3424) ;  /* 0xfffffffc00eca947 */ /* 0x010fea000383ffff */
[----:B------:R-:W-:Y:S05]  /*f4c0*/  BRA `(.L_x_3423) ;  /* 0xffffff5000ec7947 */ /* 0x000fea000383ffff */
.L_x_3430:
[----:B----4-:R-:W-:-:S04]  /*f4d0*/  IMAD.U32 R153, RZ, RZ, UR4 ;  /* 0x00000004ff997e24 */ /* 0x010fc8000f8e00ff */
[----:B------:R4:W1:Y:S03]  /*f4e0*/  SYNCS.PHASECHK.TRANS64.TRYWAIT P2, [R153+URZ+0x32430], R208 ;  /* 0x032430d0990075a7 */ /* 0x000866000804017f */
[----:B-1----:R-:W-:Y:S05]  /*f4f0*/  @!P2 NANOSLEEP.SYNCS 0x989680 ;  /* 0x009896800000a95d */ /* 0x002fea0003900000 */
[----:B------:R-:W1:Y:S02]  /*f500*/  @!P2 SYNCS.PHASECHK.TRANS64 P2, [R153+URZ+0x32430], R208 ;  /* 0x032430d09900a5a7 */ /* 0x000e64000804007f */
[----:B-1----:R-:W-:Y:S05]  /*f510*/  @!P2 BRA `(.L_x_3430) ;  /* 0xfffffffc00eca947 */ /* 0x002fea000383ffff */
[----:B------:R-:W-:Y:S05]  /*f520*/  BRA `(.L_x_3429) ;  /* 0xffffff8000607947 */ /* 0x000fea000383ffff */
.L_x_3434:
[----:B--2---:R-:W-:-:S04]  /*f530*/  IMAD.U32 R209, RZ, RZ, UR4 ;  /* 0x00000004ffd17e24 */ /* 0x004fc8000f8e00ff */
[----:B------:R2:W4:Y:S03]  /*f540*/  SYNCS.PHASECHK.TRANS64.TRYWAIT P2, [R209+URZ+0x32450], R208 ;  /* 0x032450d0d10075a7 */ /* 0x000526000804017f */
[----:B----4-:R-:W-:Y:S05]  /*f550*/  @!P2 NANOSLEEP.SYNCS 0x989680 ;  /* 0x009896800000a95d */ /* 0x010fea0003900000 */
[----:B------:R-:W4:Y:S02]  /*f560*/  @!P2 SYNCS.PHASECHK.TRANS64 P2, [R209+URZ+0x32450], R208 ;  /* 0x032450d0d100a5a7 */ /* 0x000f24000804007f */
[----:B----4-:R-:W-:Y:S05]  /*f570*/  @!P2 BRA `(.L_x_3434) ;  /* 0xfffffffc00eca947 */ /* 0x010fea000383ffff */
[----:B------:R-:W-:Y:S05]  /*f580*/  BRA `(.L_x_3433) ;  /* 0xffffff8000dc7947 */ /* 0x000fea000383ffff */
.L_x_3459:
[----:B------:R-:W1:Y:S01]  /*f590*/  S2R R7, SR_TID.X ;  /* 0x0000000000077919 */ /* 0x000e620000002100 */
[----:B------:R-:W-:Y:S01]  /*f5a0*/  IMAD.MOV.U32 R12, RZ, RZ, RZ ;  /* 0x000000ffff0c7224 */ /* 0x000fe200078e00ff */
[----:B------:R-:W-:Y:S01]  /*f5b0*/  MOV R15, 0xffffffff ;  /* 0xffffffff000f7802 */ /* 0x000fe20000000f00 */
[----:B------:R-:W-:Y:S01]  /*f5c0*/  IMAD.MOV.U32 R11, RZ, RZ, 0x1f ;  /* 0x0000001fff0b7424 */ /* 0x000fe200078e00ff */
[----:B-1----:R-:W-:-:S04]  /*f5d0*/  SHF.R.U32.HI R7, RZ, 0x5, R7 ;  /* 0x00000005ff077819 */ /* 0x002fc80000011607 */
[----:B------:R-:W-:-:S04]  /*f5e0*/  LOP3.LUT R7, R7, 0x3, RZ, 0xc0, !PT ;  /* 0x0000000307077812 */ /* 0x000fc800078ec0ff */
[----:B------:R-:W-:-:S07]  /*f5f0*/  MOV R13, R7 ;  /* 0x00000007000d7202 */ /* 0x000fce0000000f00 */
[----:B------:R-:W-:Y:S05]  /*f600*/  WARPSYNC.COLLECTIVE R15, `(.L_x_3512) ;  /* 0x000000000f087348 */ /* 0x000fea0003c00000 */
[----:B------:R1:W2:Y:S02]  /*f610*/  SHFL.IDX P6, R14, R13, R12, R11 ;  /* 0x0000000c0d0e7389 */ /* 0x0002a400000c000b */
[----:B-12---:R-:W-:Y:S01]  /*f620*/  ENDCOLLECTIVE ;  /* 0x000000000000791b */ /* 0x006fe20003800000 */
.L_x_3512:
[----:B------:R-:W-:Y:S05]  /*f630*/  BRA `(.L_x_3513) ;  /* 0xffffffd800407947 */ /* 0x000fea000383ffff */
.L_x_3460:
[----:B------:R-:W-:Y:S01]  /*f640*/  BSSY B0, `(.L_x_3514) ;  /* 0x0000006000007945 */ /* 0x000fe20003800000 */
[----:B------:R-:W-:-:S07]  /*f650*/  IMAD.MOV.U32 R15, RZ, RZ, -0x1 ;  /* 0xffffffffff0f7424 */ /* 0x000fce00078e00ff */
[----:B------:R-:W-:Y:S05]  /*f660*/  WARPSYNC.COLLECTIVE R15, `(.L_x_3515) ;  /* 0x000000000f0c7348 */ /* 0x000fea0003c00000 */
[----:B------:R-:W-:Y:S02]  /*f670*/  ELECT P6, UR62, PT ;  /* 0x00000000003e782f */ /* 0x000fe400038c0000 */
[----:B------:R-:W-:Y:S01]  /*f680*/  MOV R14, UR62 ;  /* 0x0000003e000e7c02 */ /* 0x000fe20008000f00 */
[----:B------:R-:W-:Y:S10]  /*f690*/  ENDCOLLECTIVE ;  /* 0x000000000000791b */ /* 0x000ff40003800000 */
.L_x_3515:
[----:B------:R-:W-:Y:S05]  /*f6a0*/  BSYNC B0 ;  /* 0x0000000000007941 */ /* 0x000fea0003800000 */
.L_x_3514:
[----:B------:R-:W-:Y:S05]  /*f6b0*/  BRA `(.L_x_3516) ;  /* 0xffffffd800307947 */ /* 0x000fea000383ffff */
.L_x_3463:
[----:B-1----:R1:W2:Y:S02]  /*f6c0*/  SYNCS.PHASECHK.TRANS64.TRYWAIT P2, [R10+URZ+0x32440], R5 ;  /* 0x032440050a0075a7 */ /* 0x0022a4000804017f */
[----:B--2---:R-:W-:Y:S05]  /*f6d0*/  @!P2 NANOSLEEP.SYNCS 0x989680 ;  /* 0x009896800000a95d */ /* 0x004fea0003900000 */
[----:B------:R-:W2:Y:S02]  /*f6e0*/  @!P2 SYNCS.PHASECHK.TRANS64 P2, [R10+URZ+0x32440], R5 ;  /* 0x032440050a00a5a7 */ /* 0x000ea4000804007f */
[----:B--2---:R-:W-:Y:S05]  /*f6f0*/  @!P2 BRA `(.L_x_3463) ;  /* 0xfffffffc00f0a947 */ /* 0x004fea000383ffff */
[----:B------:R-:W-:Y:S05]  /*f700*/  BRA `(.L_x_3517) ;  /* 0xffffffd8007c7947 */ /* 0x000fea000383ffff */
.L_x_3467:
[----:B--2---:R2:W3:Y:S02]  /*f710*/  SYNCS.PHASECHK.TRANS64.TRYWAIT P2, [R18+URZ+0x32420], R5 ;  /* 0x03242005120075a7 */ /* 0x0044e4000804017f */
[----:B---3--:R-:W-:Y:S05]  /*f720*/  @!P2 NANOSLEEP.SYNCS 0x989680 ;  /* 0x009896800000a95d */ /* 0x008fea0003900000 */
[----:B------:R-:W3:Y:S02]  /*f730*/  @!P2 SYNCS.PHASECHK.TRANS64 P2, [R18+URZ+0x32420], R5 ;  /* 0x032420051200a5a7 */ /* 0x000ee4000804007f */
[----:B---3--:R-:W-:Y:S05]  /*f740*/  @!P2 BRA `(.L_x_3467) ;  /* 0xfffffffc00f0a947 */ /* 0x008fea000383ffff */
[----:B------:R-:W-:Y:S05]  /*f750*/  BRA `(.L_x_3518) ;  /* 0xffffffdc00c07947 */ /* 0x000fea000383ffff */
.L_x_3470:
[----:B-1----:R1:W2:Y:S02]  /*f760*/  SYNCS.PHASECHK.TRANS64.TRYWAIT P2, [R10+URZ+0x32460], R5 ;  /* 0x032460050a0075a7 */ /* 0x0022a4000804017f */
[----:B--2---:R-:W-:Y:S05]  /*f770*/  @!P2 NANOSLEEP.SYNCS 0x989680 ;  /* 0x009896800000a95d */ /* 0x004fea0003900000 */
[----:B------:R-:W2:Y:S02]  /*f780*/  @!P2 SYNCS.PHASECHK.TRANS64 P2, [R10+URZ+0x32460], R5 ;  /* 0x032460050a00a5a7 */ /* 0x000ea4000804007f */
[----:B--2---:R-:W-:Y:S05]  /*f790*/  @!P2 BRA `(.L_x_3470) ;  /* 0xfffffffc00f0a947 */ /* 0x004fea000383ffff */
[----:B------:R-:W-:Y:S05]  /*f7a0*/  BRA `(.L_x_3519) ;  /* 0xffffffdc00d47947 */ /* 0x000fea000383ffff */
.L_x_3477:
[----:B-1----:R1:W2:Y:S02]  /*f7b0*/  SYNCS.PHASECHK.TRANS64.TRYWAIT P3, [R2+URZ+0x32440], R3 ;  /* 0x03244003020075a7 */ /* 0x0022a4000806017f */
[----:B--2---:R-:W-:Y:S05]  /*f7c0*/  @!P3 NANOSLEEP.SYNCS 0x989680 ;  /* 0x009896800000b95d */ /* 0x004fea0003900000 */
[----:B------:R-:W2:Y:S02]  /*f7d0*/  @!P3 SYNCS.PHASECHK.TRANS64 P3, [R2+URZ+0x32440], R3 ;  /* 0x032440030200b5a7 */ /* 0x000ea4000806007f */
[----:B--2---:R-:W-:Y:S05]  /*f7e0*/  @!P3 BRA `(.L_x_3477) ;  /* 0xfffffffc00f0b947 */ /* 0x004fea000383ffff */
[----:B------:R-:W-:Y:S05]  /*f7f0*/  BRA `(.L_x_3520) ;  /* 0xffffffe400007947 */ /* 0x000fea000383ffff */
.L_x_3479:
[----:B--2---:R2:W3:Y:S02]  /*f800*/  SYNCS.PHASECHK.TRANS64.TRYWAIT P3, [R2+URZ+0x32460], R3 ;  /* 0x03246003020075a7 */ /* 0x0044e4000806017f */
[----:B---3--:R-:W-:Y:S05]  /*f810*/  @!P3 NANOSLEEP.SYNCS 0x989680 ;  /* 0x009896800000b95d */ /* 0x008fea0003900000 */
[----:B------:R-:W3:Y:S02]  /*f820*/  @!P3 SYNCS.PHASECHK.TRANS64 P3, [R2+URZ+0x32460], R3 ;  /* 0x032460030200b5a7 */ /* 0x000ee4000806007f */
[----:B---3--:R-:W-:Y:S05]  /*f830*/  @!P3 BRA `(.L_x_3479) ;  /* 0xfffffffc00f0b947 */ /* 0x008fea000383ffff */
[----:B------:R-:W-:Y:S05]  /*f840*/  BRA `(.L_x_3521) ;  /* 0xffffffe400507947 */ /* 0x000fea000383ffff */
.L_x_3485:
[----:B-1----:R1:W2:Y:S02]  /*f850*/  SYNCS.PHASECHK.TRANS64.TRYWAIT P3, [R3+URZ+0x32440], R2 ;  /* 0x03244002030075a7 */ /* 0x0022a4000806017f */
[----:B--2---:R-:W-:Y:S05]  /*f860*/  @!P3 NANOSLEEP.SYNCS 0x989680 ;  /* 0x009896800000b95d */ /* 0x004fea0003900000 */
[----:B------:R-:W2:Y:S02]  /*f870*/  @!P3 SYNCS.PHASECHK.TRANS64 P3, [R3+URZ+0x32440], R2 ;  /* 0x032440020300b5a7 */ /* 0x000ea4000806007f */
[----:B--2---:R-:W-:Y:S05]  /*f880*/  @!P3 BRA `(.L_x_3485) ;  /* 0xfffffffc00f0b947 */ /* 0x004fea000383ffff */
[----:B------:R-:W-:Y:S05]  /*f890*/  BRA `(.L_x_3522) ;  /* 0xffffffe800707947 */ /* 0x000fea000383ffff */
.L_x_3487:
[----:B--2---:R2:W3:Y:S02]  /*f8a0*/  SYNCS.PHASECHK.TRANS64.TRYWAIT P3, [R3+URZ+0x32460], R2 ;  /* 0x03246002030075a7 */ /* 0x0044e4000806017f */
[----:B---3--:R-:W-:Y:S05]  /*f8b0*/  @!P3 NANOSLEEP.SYNCS 0x989680 ;  /* 0x009896800000b95d */ /* 0x008fea0003900000 */
[----:B------:R-:W3:Y:S02]  /*f8c0*/  @!P3 SYNCS.PHASECHK.TRANS64 P3, [R3+URZ+0x32460], R2 ;  /* 0x032460020300b5a7 */ /* 0x000ee4000806007f */
[----:B---3--:R-:W-:Y:S05]  /*f8d0*/  @!P3 BRA `(.L_x_3487) ;  /* 0xfffffffc00f0b947 */ /* 0x008fea000383ffff */
[----:B------:R-:W-:Y:S05]  /*f8e0*/  BRA `(.L_x_3523) ;  /* 0xffffffe800c07947 */ /* 0x000fea000383ffff */
.L_x_3492:
[----:B-1----:R1:W2:Y:S02]  /*f8f0*/  SYNCS.PHASECHK.TRANS64.TRYWAIT P3, [R2+URZ+0x32440], R3 ;  /* 0x03244003020075a7 */ /* 0x0022a4000806017f */
[----:B--2---:R-:W-:Y:S05]  /*f900*/  @!P3 NANOSLEEP.SYNCS 0x989680 ;  /* 0x009896800000b95d */ /* 0x004fea0003900000 */
[----:B------:R-:W2:Y:S02]  /*f910*/  @!P3 SYNCS.PHASECHK.TRANS64 P3, [R2+URZ+0x32440], R3 ;  /* 0x032440030200b5a7 */ /* 0x000ea4000806007f */
[----:B--2---:R-:W-:Y:S05]  /*f920*/  @!P3 BRA `(.L_x_3492) ;  /* 0xfffffffc00f0b947 */ /* 0x004fea000383ffff */
[----:B------:R-:W-:Y:S05]  /*f930*/  BRA `(.L_x_3524) ;  /* 0xffffffec00cc7947 */ /* 0x000fea000383ffff */
.L_x_3494:
[----:B--2---:R2:W3:Y:S02]  /*f940*/  SYNCS.PHASECHK.TRANS64.TRYWAIT P3, [R2+URZ+0x32460], R3 ;  /* 0x03246003020075a7 */ /* 0x0044e4000806017f */
[----:B---3--:R-:W-:Y:S05]  /*f950*/  @!P3 NANOSLEEP.SYNCS 0x989680 ;  /* 0x009896800000b95d */ /* 0x008fea0003900000 */
[----:B------:R-:W3:Y:S02]  /*f960*/  @!P3 SYNCS.PHASECHK.TRANS64 P3, [R2+URZ+0x32460], R3 ;  /* 0x032460030200b5a7 */ /* 0x000ee4000806007f */
[----:B---3--:R-:W-:Y:S05]  /*f970*/  @!P3 BRA `(.L_x_3494) ;  /* 0xfffffffc00f0b947 */ /* 0x008fea000383ffff */
[----:B------:R-:W-:Y:S05]  /*f980*/  BRA `(.L_x_3525) ;  /* 0xfffffff0001c7947 */ /* 0x000fea000383ffff */
.L_x_3499:
[----:B------:R-:W-:Y:S01]  /*f990*/  BSSY B0, `(.L_x_3526) ;  /* 0x0000007000007945 */ /* 0x000fe20003800000 */
[----:B------:R-:W-:Y:S01]  /*f9a0*/  IMAD.MOV.U32 R12, RZ, RZ, RZ ;  /* 0x000000ffff0c7224 */ /* 0x000fe200078e00ff */
[----:B------:R-:W-:Y:S01]  /*f9b0*/  MOV R11, 0x1f ;  /* 0x0000001f000b7802 */ /* 0x000fe20000000f00 */
[----:B------:R-:W-:-:S07]  /*f9c0*/  IMAD.MOV.U32 R15, RZ, RZ, -0x1 ;  /* 0xffffffffff0f7424 */ /* 0x000fce00078e00ff */
[----:B-123--:R-:W-:Y:S05]  /*f9d0*/  WARPSYNC.COLLECTIVE R15, `(.L_x_3527) ;  /* 0x000000000f087348 */ /* 0x00efea0003c00000 */
[----:B------:R4:W1:Y:S02]  /*f9e0*/  SHFL.IDX P6, R14, R13, R12, R11 ;  /* 0x0000000c0d0e7389 */ /* 0x00086400000c000b */
[----:B-1234-:R-:W-:Y:S01]  /*f9f0*/  ENDCOLLECTIVE ;  /* 0x000000000000791b */ /* 0x01efe20003800000 */
.L_x_3527:
[----:B------:R-:W-:Y:S05]  /*fa00*/  BSYNC B0 ;  /* 0x0000000000007941 */ /* 0x000fea0003800000 */
.L_x_3526:
[----:B------:R-:W-:Y:S05]  /*fa10*/  BRA `(.L_x_3528) ;  /* 0xfffffff400107947 */ /* 0x000fea000383ffff */
.L_x_3501:
[----:B-1----:R1:W2:Y:S02]  /*fa20*/  SYNCS.PHASECHK.TRANS64.TRYWAIT P0, [R7+URZ+0x32420], R0 ;  /* 0x03242000070075a7 */ /* 0x0022a4000800017f */
[----:B--2---:R-:W-:Y:S05]  /*fa30*/  @!P0 NANOSLEEP.SYNCS 0x989680 ;  /* 0x009896800000895d */ /* 0x004fea0003900000 */
[----:B------:R-:W2:Y:S02]  /*fa40*/  @!P0 SYNCS.PHASECHK.TRANS64 P0, [R7+URZ+0x32420], R0 ;  /* 0x03242000070085a7 */ /* 0x000ea4000800007f */
[----:B--2---:R-:W-:Y:S05]  /*fa50*/  @!P0 BRA `(.L_x_3501) ;  /* 0xfffffffc00f08947 */ /* 0x004fea000383ffff */
[----:B------:R-:W-:Y:S05]  /*fa60*/  BRA `(.L_x_3529) ;  /* 0xfffffff400647947 */ /* 0x000fea000383ffff */
.L_x_3505:
[----:B-1----:R1:W2:Y:S02]  /*fa70*/  SYNCS.PHASECHK.TRANS64.TRYWAIT P0, [R5+URZ], R4 ;  /* 0x00000004050075a7 */ /* 0x0022a4000800017f */
[----:B--2---:R-:W-:Y:S05]  /*fa80*/  @!P0 NANOSLEEP.SYNCS 0x989680 ;  /* 0x009896800000895d */ /* 0x004fea0003900000 */
[----:B------:R-:W2:Y:S02]  /*fa90*/  @!P0 SYNCS.PHASECHK.TRANS64 P0, [R5+URZ], R4 ;  /* 0x00000004050085a7 */ /* 0x000ea4000800007f */
[----:B--2---:R-:W-:Y:S05]  /*faa0*/  @!P0 BRA `(.L_x_3505) ;  /* 0xfffffffc00f08947 */ /* 0x004fea000383ffff */
[----:B------:R-:W-:Y:S05]  /*fab0*/  BRA `(.L_x_3530) ;  /* 0xfffffff400b87947 */ /* 0x000fea000383ffff */
.L_x_3506:
[----:B--2---:R2:W1:Y:S02]  /*fac0*/  SYNCS.PHASECHK.TRANS64.TRYWAIT P0, [R3+URZ], R0 ;  /* 0x00000000030075a7 */ /* 0x004464000800017f */
[----:B-1----:R-:W-:Y:S05]  /*fad0*/  @!P0 NANOSLEEP.SYNCS 0x989680 ;  /* 0x009896800000895d */ /* 0x002fea0003900000 */
[----:B------:R-:W1:Y:S02]  /*fae0*/  @!P0 SYNCS.PHASECHK.TRANS64 P0, [R3+URZ], R0 ;  /* 0x00000000030085a7 */ /* 0x000e64000800007f */
[----:B-1----:R-:W-:Y:S05]  /*faf0*/  @!P0 BRA `(.L_x_3506) ;  /* 0xfffffffc00f08947 */ /* 0x002fea000383ffff */
[----:B------:R-:W-:Y:S05]  /*fb00*/  BRA `(.L_x_3531) ;  /* 0xfffffff400ac7947 */ /* 0x000fea000383ffff */
.L_x_3508:
[----:B-1----:R1:W2:Y:S02]  /*fb10*/  SYNCS.PHASECHK.TRANS64.TRYWAIT P0, [R5+URZ], R4 ;  /* 0x00000004050075a7 */ /* 0x0022a4000800017f */
[----:B--2---:R-:W-:Y:S05]  /*fb20*/  @!P0 NANOSLEEP.SYNCS 0x989680 ;  /* 0x009896800000895d */ /* 0x004fea0003900000 */
[----:B------:R-:W2:Y:S02]  /*fb30*/  @!P0 SYNCS.PHASECHK.TRANS64 P0, [R5+URZ], R4 ;  /* 0x00000004050085a7 */ /* 0x000ea4000800007f */
[----:B--2---:R-:W-:Y:S05]  /*fb40*/  @!P0 BRA `(.L_x_3508) ;  /* 0xfffffffc00f08947 */ /* 0x004fea000383ffff */
[----:B------:R-:W-:Y:S05]  /*fb50*/  BRA `(.L_x_3532) ;  /* 0xfffffff400b07947 */ /* 0x000fea000383ffff */
.L_x_3533:
        /* <DEDUP_REMOVED lines=10> */
.L_x_4730:


//--------------------- .text._ZN7cutlass13device_kernelIN5flash11enable_sm90INS1_16FlashAttnFwdSm90INS1_25CollectiveMainloopFwdSm90ILi2EN4cute5tupleIJNS5_1CILi1EEES8_S8_EEENS6_IJNS7_ILi128EEENS7_ILi96EEENS7_ILi64EEEEEELi256ENS_10bfloat16_tEfNS_4arch4Sm90ELb1ELb0ELb1ELb1ELb0ELb0ELb0ELb1ELb0ELb0ELb0ELb0EEENS1_21CollectiveEpilogueFwdINS6_IJSA_NS7_ILi256EEESB_EEES9_SE_SG_Li256ELb1ELb0ELb0ELb0EEENS1_36VarlenDynamicPersistentTileSchedulerILi128ELi96ELi256ELi32ELb0ELb0ELb1ELb1ELb1ELb1EEEEEEEEEvNT_6ParamsE --------------------------
	.section	.text._ZN7cutlass13device_kernelIN5flash11enable_sm90INS1_16FlashAttnFwdSm90INS1_25CollectiveMainloopFwdSm90ILi2EN4cute5tupleIJNS5_1CILi1EEES8_S8_EEENS6_IJNS7_ILi128EEENS7_ILi96EEENS7_ILi64EEEEEELi256ENS_10bfloat16_tEfNS_4arch4Sm90ELb1ELb0ELb1ELb1ELb0ELb0ELb0ELb1ELb0ELb0ELb0ELb0EEENS1_21CollectiveEpilogueFwdINS6_IJSA_NS7_ILi256EEESB_EEES9_SE_SG_Li256ELb1ELb0ELb0ELb0EEENS1_36VarlenDynamicPersistentTileSchedulerILi128ELi96ELi256ELi32ELb0ELb0ELb1ELb1ELb1ELb1EEEEEEEEEvNT_6ParamsE,"ax",@progbits
	.align	128
.text._ZN7cutlass13device_kernelIN5flash11enable_sm90INS1_16FlashAttnFwdSm90INS1_25CollectiveMainloopFwdSm90ILi2EN4cute5tupleIJNS5_1CILi1EEES8_S8_EEENS6_IJNS7_ILi128EEENS7_ILi96EEENS7_ILi64EEEEEELi256ENS_10bfloat16_tEfNS_4arch4Sm90ELb1ELb0ELb1ELb1ELb0ELb0ELb0ELb1ELb0ELb0ELb0ELb0EEENS1_21CollectiveEpilogueFwdINS6_IJSA_NS7_ILi256EEESB_EEES9_SE_SG_Li256ELb1ELb0ELb0ELb0EEENS1_36VarlenDynamicPersistentTileSchedulerILi128ELi96ELi256ELi32ELb0ELb0ELb1ELb1ELb1ELb1EEEEEEEEEvNT_6ParamsE:
        .type           _ZN7cutlass13device_kernelIN5flash11enable_sm90INS1_16FlashAttnFwdSm90INS1_25CollectiveMainloopFwdSm90ILi2EN4cute5tupleIJNS5_1CILi1EEES8_S8_EEENS6_IJNS7_ILi128EEENS7_ILi96EEENS7_ILi64EEEEEELi256ENS_10bfloat16_tEfNS_4arch4Sm90ELb1ELb0ELb1ELb1ELb0ELb0ELb0ELb1ELb0ELb0ELb0ELb0EEENS1_21CollectiveEpilogueFwdINS6_IJSA_NS7_ILi256EEESB_EEES9_SE_SG_Li256ELb1ELb0ELb0ELb0EEENS1_36VarlenDynamicPersistentTileSchedulerILi128ELi96ELi256ELi32ELb0ELb0ELb1ELb1ELb1ELb1EEEEEEEEEvNT_6ParamsE,@function
        .size           _ZN7cutlass13device_kernelIN5flash11enable_sm90INS1_16FlashAttnFwdSm90INS1_25CollectiveMainloopFwdSm90ILi2EN4cute5tupleIJNS5_1CILi1EEES8_S8_EEENS6_IJNS7_ILi128EEENS7_ILi96EEENS7_ILi64EEEEEELi256ENS_10bfloat16_tEfNS_4arch4Sm90ELb1ELb0ELb1ELb1ELb0ELb0ELb0ELb1ELb0ELb0ELb0ELb0EEENS1_21CollectiveEpilogueFwdINS6_IJSA_NS7_ILi256EEESB_EEES9_SE_SG_Li256ELb1ELb0ELb0ELb0EEENS1_36VarlenDynamicPersistentTileSchedulerILi128ELi96ELi256ELi32ELb0ELb0ELb1ELb1ELb1ELb1EEEEEEEEEvNT_6ParamsE,(.L_x_4731 - _ZN7cutlass13device_kernelIN5flash11enable_sm90INS1_16FlashAttnFwdSm90INS1_25CollectiveMainloopFwdSm90ILi2EN4cute5tupleIJNS5_1CILi1EEES8_S8_EEENS6_IJNS7_ILi128EEENS7_ILi96EEENS7_ILi64EEEEEELi256ENS_10bfloat16_tEfNS_4arch4Sm90ELb1ELb0ELb1ELb1ELb0ELb0ELb0ELb1ELb0ELb0ELb0ELb0EEENS1_21CollectiveEpilogueFwdINS6_IJSA_NS7_ILi256EEESB_EEES9_SE_SG_Li256ELb1ELb0ELb0ELb0EEENS1_36VarlenDynamicPersistentTileSchedulerILi128ELi96ELi256ELi32ELb0ELb0ELb1ELb1ELb1ELb1EEEEEEEEEvNT_6ParamsE)
        .other          _ZN7cutlass13device_kernelIN5flash11enable_sm90INS1_16FlashAttnFwdSm90INS1_25CollectiveMainloopFwdSm90ILi2EN4cute5tupleIJNS5_1CILi1EEES8_S8_EEENS6_IJNS7_ILi128EEENS7_ILi96EEENS7_ILi64EEEEEELi256ENS_10bfloat16_tEfNS_4arch4Sm90ELb1ELb0ELb1ELb1ELb0ELb0ELb0ELb1ELb0ELb0ELb0ELb0EEENS1_21CollectiveEpilogueFwdINS6_IJSA_NS7_ILi256EEESB_EEES9_SE_SG_Li256ELb1ELb0ELb0ELb0EEENS1_36VarlenDynamicPersistentTileSchedulerILi128ELi96ELi256ELi32ELb0ELb0ELb1ELb1ELb1ELb1EEEEEEEEEvNT_6ParamsE,@"STO_CUDA_ENTRY STV_DEFAULT"
_ZN7cutlass13device_kernelIN5flash11enable_sm90INS1_16FlashAttnFwdSm90INS1_25CollectiveMainloopFwdSm90ILi2EN4cute5tupleIJNS5_1CILi1EEES8_S8_EEENS6_IJNS7_ILi128EEENS7_ILi96EEENS7_ILi64EEEEEELi256ENS_10bfloat16_tEfNS_4arch4Sm90ELb1ELb0ELb1ELb1ELb0ELb0ELb0ELb1ELb0ELb0ELb0ELb0EEENS1_21CollectiveEpilogueFwdINS6_IJSA_NS7_ILi256EEESB_EEES9_SE_SG_Li256ELb1ELb0ELb0ELb0EEENS1_36VarlenDynamicPersistentTileSchedulerILi128ELi96ELi256ELi32ELb0ELb0ELb1ELb1ELb1ELb1EEEEEEEEEvNT_6ParamsE:
        /* <DEDUP_REMOVED lines=21> */
.L_x_3535:
[----:B------:R-:W-:Y:S05]  /*0150*/  BSYNC B0 ;  /* 0x0000000000007941 */ /* 0x000fea0003800000 */
.L_x_3534:
        /* <DEDUP_REMOVED lines=41> */
.L_x_3536:
        /* <DEDUP_REMOVED lines=22> */
.L_x_3537:
        /* <DEDUP_REMOVED lines=18> */
.L_x_3538:
        /* <DEDUP_REMOVED lines=22> */
.L_x_3539:
        /* <DEDUP_REMOVED lines=22> */
.L_x_3540:
[----:B------:R-:W-:Y:S01]  /*0930*/  PLOP3.LUT P0, PT, PT, PT, UP0, 0x80, 0x0 ;  /* 0x000000000000781c */ /* 0x000fe20003f0f008 */
[----:B------:R-:W-:Y:S01]  /*0940*/  UMOV UR36, 0x1 ;  /* 0x0000000100247882 */ /* 0x000fe20000000000 */
[----:B------:R-:W-:Y:S01]  /*0950*/  NOP ;  /* 0x0000000000007918 */ /* 0x000fe20000000000 */
[----:B------:R-:W-:Y:S01]  /*0960*/  USEL UR36, UR36, 0x2, !UP0 ;  /* 0x0000000224247887 */ /* 0x000fe2000c000000 */
[----:B------:R-:W-:Y:S01]  /*0970*/  ULDC.64 UR38, c[0x0][0x208] ;  /* 0x0000820000267ab9 */ /* 0x000fe20000000a00 */
[----:B012-4-:R-:W-:Y:S08]  /*0980*/  BAR.SYNC.DEFER_BLOCKING 0x0 ;  /* 0x0000000000007b1d */ /* 0x017ff00000010000 */
[----:B------:R-:W-:Y:S05]  /*0990*/  @!P0 BRA `(.L_x_3541) ;  /* 0x000000b400648947 */ /* 0x000fea0003800000 */
.L_x_3542:
        /* <DEDUP_REMOVED lines=28> */
[----:B------:R-:W-:Y:S01]  /*0b60*/  SHF.R.S32.HI R200, RZ, 0x7, R5 ;  /* 0x00000007ffc87819 */ /* 0x000fe20000011405 */
[----:B------:R-:W-:Y:S02]  /*0b70*/  IMAD.SHL.U32 R2, R2, 0x20, RZ ;  /* 0x0000002002027824 */ /* 0x000fe400078e00ff */
[----:B------:R-:W-:Y:S01]  /*0b80*/  IMAD.IADD R23, R202, 0x1, -R23 ;  /* 0x00000001ca177824 */ /* 0x000fe200078e0a17 */
[----:B------:R-:W-:-:S02]  /*0b90*/  LEA.HI R5, R5, R200, RZ, 0x1 ;  /* 0x000000c805057211 */ /* 0x000fc400078f08ff */
[----:B------:R-:W-:Y:S02]  /*0ba0*/  LOP3.LUT R2, R2, 0xfffffc00, RZ, 0xc0, !PT ;  /* 0xfffffc0002027812 */ /* 0x000fe400078ec0ff */
        /* <DEDUP_REMOVED lines=9> */
[----:B------:R-:W-:Y:S02]  /*0c40*/  LOP3.LUT R18, R6, 0x7ffffffc, RZ, 0xc0, !PT ;  /* 0x7ffffffc06127812 */ /* 0x000fe400078ec0ff */
[----:B------:R-:W-:Y:S02]  /*0c50*/  LOP3.LUT R8, R0, 0xfffffff8, RZ, 0xc0, !PT ;  /* 0xfffffff800087812 */ /* 0x000fe400078ec0ff */
[-C--:B------:R-:W-:Y:S01]  /*0c60*/  LEA.HI R0, R3, R202.reuse, RZ, 0x4 ;  /* 0x000000ca03007211 */ /* 0x080fe200078f20ff */
[----:B------:R-:W-:Y:S01]  /*0c70*/  IMAD.IADD R18, R23, 0x1, -R18 ;  /* 0x0000000117127824 */ /* 0x000fe200078e0a12 */
[----:B------:R-:W-:Y:S01]  /*0c80*/  LEA.HI R3, R3, R202, RZ, 0x3 ;  /* 0x000000ca03037211 */ /* 0x000fe200078f18ff */
[----:B------:R-:W-:Y:S01]  /*0c90*/  IMAD.IADD R11, R7, 0x1, -R8 ;  /* 0x00000001070b7824 */ /* 0x000fe200078e0a08 */
[----:B------:R-:W-:-:S02]  /*0ca0*/  SHF.R.S32.HI R9, RZ, 0x4, R0 ;  /* 0x00000004ff097819 */ /* 0x000fc40000011400 */
[----:B------:R-:W-:Y:S01]  /*0cb0*/  LOP3.LUT R7, R0, 0x3fffff0, RZ, 0xc0, !PT ;  /* 0x03fffff000077812 */ /* 0x000fe200078ec0ff */
[----:B------:R-:W-:Y:S01]  /*0cc0*/  IMAD R4, R4, 0x10, R11 ;  /* 0x0000001004047824 */ /* 0x000fe200078e020b */
[----:B------:R-:W-:Y:S02]  /*0cd0*/  LEA.HI R0, R0, R9, RZ, 0x1 ;  /* 0x0000000900007211 */ /* 0x000fe400078f08ff */
[----:B------:R-:W-:Y:S01]  /*0ce0*/  LOP3.LUT R5, R3, 0x1ffffff8, RZ, 0xc0, !PT ;  /* 0x1ffffff803057812 */ /* 0x000fe200078ec0ff */
[----:B------:R-:W-:Y:S01]  /*0cf0*/  IMAD.IADD R7, R202, 0x1, -R7 ;  /* 0x00000001ca077824 */ /* 0x000fe200078e0a07 */
[----:B------:R-:W-:Y:S01]  /*0d00*/  LOP3.LUT R0, R0, 0x1ffffffe, RZ, 0xc0, !PT ;  /* 0x1ffffffe00007812 */ /* 0x000fe200078ec0ff */
[----:B------:R-:W-:Y:S01]  /*0d10*/  IMAD R19, R19, 0x40, R4 ;  /* 0x0000004013137824 */ /* 0x000fe200078e0204 */
[----:B------:R-:W-:Y:S02]  /*0d20*/  SHF.R.S32.HI R16, RZ, 0x3, R3 ;  /* 0x00000003ff107819 */ /* 0x000fe40000011403 */
[----:B------:R-:W-:Y:S01]  /*0d30*/  LEA R7, R7, R2, 0x6 ;  /* 0x0000000207077211 */ /* 0x000fe200078e30ff */
[----:B------:R-:W-:-:S02]  /*0d40*/  IMAD.IADD R2, R202, 0x1, -R5 ;  /* 0x00000001ca027824 */ /* 0x000fc400078e0a05 */
[----:B------:R-:W-:-:S03]  /*0d50*/  IMAD.IADD R0, R9, 0x1, -R0 ;  /* 0x0000000109007824 */ /* 0x000fc600078e0a00 */
[----:B------:R-:W-:Y:S01]  /*0d60*/  SHF.L.U32 R2, R2, 0x3, RZ ;  /* 0x0000000302027819 */ /* 0x000fe200000006ff */
[----:B------:R-:W-:-:S07]  /*0d70*/  IMAD R201, R0, 0x8, R7 ;  /* 0x0000000800c97824 */ /* 0x000fce00078e0207 */
.L_x_3596:
[----:B0--3-5:R-:W0:Y:S01]  /*0d80*/  LDC.64 R4, c[0x0][0xc60] ;  /* 0x00031800ff047b82 */ /* 0x029e220000000a00 */
        /* <DEDUP_REMOVED lines=13> */
[----:B------:R-:W-:-:S04]  /*0e60*/  @UP0 ULEA UR6, UP2, UR46, UR6, 0x2 ;  /* 0x000000062e060291 */ /* 0x000fc8000f84103f */
[----:B------:R-:W-:Y:S02]  /*0e70*/  @UP0 ULEA.HI.X UR7, UR46, UR7, UR45, 0x2, UP2 ;  /* 0x000000072e070291 */ /* 0x000fe400090f142d */
[----:B------:R-:W-:Y:S01]  /*0e80*/  @UP1 ULEA UR8, UP0, UR46, UR8, 0x2 ;  /* 0x000000082e081291 */ /* 0x000fe2000f80103f */
[----:B------:R-:W-:-:S03]  /*0e90*/  IMAD.U32 R4, RZ, RZ, UR6 ;  /* 0x00000006ff047e24 */ /* 0x000fc6000f8e00ff */
[----:B------:R-:W-:Y:S01]  /*0ea0*/  @UP1 ULEA.HI.X UR9, UR46, UR9, UR45, 0x2, UP0 ;  /* 0x000000092e091291 */ /* 0x000fe200080f142d */
[----:B------:R-:W-:Y:S01]  /*0eb0*/  IMAD.U32 R5, RZ, RZ, UR7 ;  /* 0x00000007ff057e24 */ /* 0x000fe2000f8e00ff */
[----:B------:R-:W-:Y:S01]  /*0ec0*/  ULDC.64 UR6, c[0x0][0x3f8] ;  /* 0x0000fe0000067ab9 */ /* 0x000fe20000000a00 */
[----:B------:R-:W-:-:S03]  /*0ed0*/  IMAD.U32 R6, RZ, RZ, UR8 ;  /* 0x00000008ff067e24 */ /* 0x000fc6000f8e00ff */
[----:B------:R-:W-:Y:S01]  /*0ee0*/  IMAD.U32 R7, RZ, RZ, UR9 ;  /* 0x00000009ff077e24 */ /* 0x000fe2000f8e00ff */
[----:B------:R-:W2:Y:S01]  /*0ef0*/  @P0 LDG.E R4, desc[UR38][R4.64] ;  /* 0x0000002604040981 */ /* 0x000ea2000c1e1900 */
[----:B------:R-:W-:Y:S01]  /*0f00*/  UISETP.NE.U32.AND UP0, UPT, UR6, URZ, UPT ;  /* 0x0000003f0600728c */ /* 0x000fe2000bf05070 */
[----:B------:R-:W-:Y:S02]  /*0f10*/  ULDC.64 UR8, c[0x0][0xa20] ;  /* 0x0002880000087ab9 */ /* 0x000fe40000000a00 */
[----:B------:R-:W3:Y:S01]  /*0f20*/  @P2 LDG.E R6, desc[UR38][R6.64] ;  /* 0x0000002606062981 */ /* 0x000ee2000c1e1900 */
[----:B------:R-:W-:Y:S01]  /*0f30*/  UISETP.NE.AND.EX UP0, UPT, UR7, URZ, UPT, UP0 ;  /* 0x0000003f0700728c */ /* 0x000fe2000bf05300 */
[----:B------:R-:W-:Y:S01]  /*0f40*/  ISETP.NE.U32.AND P1, PT, RZ, UR8, PT ;  /* 0x00000008ff007c0c */ /* 0x000fe2000bf25070 */
[----:B------:R-:W-:Y:S01]  /*0f50*/  ULDC UR6, c[0x0][0x2e0] ;  /* 0x0000b80000067ab9 */ /* 0x000fe20000000800 */
[----:B------:R-:W-:Y:S01]  /*0f60*/  UMOV UR41, URZ ;  /* 0x0000003f00297c82 */ /* 0x000fe20008000000 */
[----:B------:R-:W-:Y:S01]  /*0f70*/  USEL UR4, UR4, 0x1, UP0 ;  /* 0x0000000104047887 */ /* 0x000fe20008000000 */
[----:B------:R-:W-:Y:S01]  /*0f80*/  ISETP.NE.AND.EX P1, PT, RZ, UR9, PT, P1 ;  /* 0x00000009ff007c0c */ /* 0x000fe2000bf25310 */
[----:B------:R-:W-:Y:S01]  /*0f90*/  ULDC UR44, c[0x0][0x288] ;  /* 0x0000a200002c7ab9 */ /* 0x000fe20000000800 */
[----:B------:R-:W-:Y:S01]  /*0fa0*/  UMOV UR43, UR5 ;  /* 0x00000005002b7c82 */ /* 0x000fe20008000000 */
[----:B------:R-:W-:Y:S01]  /*0fb0*/  UIMAD UR6, UR4, UR6, URZ ;  /* 0x00000006040672a4 */ /* 0x000fe2000f8e023f */
[----:B--2---:R-:W-:-:S02]  /*0fc0*/  @P0 R2UR UR41, R4 ;  /* 0x00000000042902ca */ /* 0x004fc400000e0000 */
[----:B---3--:R-:W-:Y:S01]  /*0fd0*/  @P2 R2UR UR44, R6 ;  /* 0x00000000062c22ca */ /* 0x008fe200000e0000 */
[----:B-1--4-:R-:W-:-:S14]  /*0fe0*/  @P2 BRA `(.L_x_3543) ;  /* 0x0000000000342947 */ /* 0x012fdc0003800000 */
[----:B------:R-:W-:Y:S02]  /*0ff0*/  ULDC.64 UR4, c[0x0][0xa00] ;  /* 0x0002800000047ab9 */ /* 0x000fe40000000a00 */
[----:B------:R-:W-:-:S04]  /*1000*/  ISETP.NE.U32.AND P0, PT, RZ, UR4, PT ;  /* 0x00000004ff007c0c */ /* 0x000fc8000bf05070 */
[----:B------:R-:W-:-:S13]  /*1010*/  ISETP.NE.AND.EX P0, PT, RZ, UR5, PT, P0 ;  /* 0x00000005ff007c0c */ /* 0x000fda000bf05300 */
[----:B------:R-:W-:Y:S05]  /*1020*/  @!P0 BRA `(.L_x_3543) ;  /* 0x0000000000248947 */ /* 0x000fea0003800000 */
[----:B------:R-:W-:Y:S02]  /*1030*/  ULDC.64 UR4, c[0x0][0xa00] ;  /* 0x0002800000047ab9 */ /* 0x000fe40000000a00 */
[----:B------:R-:W-:-:S06]  /*1040*/  UIMAD.WIDE UR4, UR46, 0x4, UR4 ;  /* 0x000000042e0478a5 */ /* 0x000fcc000f8e0204 */
[----:B------:R-:W-:Y:S01]  /*1050*/  IMAD.U32 R4, RZ, RZ, UR4 ;  /* 0x00000004ff047e24 */ /* 0x000fe2000f8e00ff */
[----:B------:R-:W-:-:S05]  /*1060*/  MOV R5, UR5 ;  /* 0x0000000500057c02 */ /* 0x000fca0008000f00 */
[----:B------:R-:W2:Y:S04]  /*1070*/  LDG.E R3, desc[UR38][R4.64] ;  /* 0x0000002604037981 */ /* 0x000ea8000c1e1900 */
[----:B------:R-:W3:Y:S01]  /*1080*/  LDG.E R0, desc[UR38][R4.64+0x4] ;  /* 0x0000042604007981 */ /* 0x000ee2000c1e1900 */
[----:B--2---:R-:W-:Y:S02]  /*1090*/  R2UR UR44, R3 ;  /* 0x00000000032c72ca */ /* 0x004fe400000e0000 */
[----:B---3--:R-:W-:-:S13]  /*10a0*/  R2UR UR4, R0 ;  /* 0x00000000000472ca */ /* 0x008fda00000e0000 */
[----:B------:R-:W-:-:S12]  /*10b0*/  UIADD3 UR44, -UR44, UR4, URZ ;  /* 0x000000042c2c7290 */ /* 0x000fd8000fffe13f */
.L_x_3543:
[----:B------:R-:W-:Y:S01]  /*10c0*/  UMOV UR42, UR49 ;  /* 0x00000031002a7c82 */ /* 0x000fe20008000000 */
[----:B------:R-:W-:Y:S05]  /*10d0*/  @!P1 BRA `(.L_x_3544) ;  /* 0x00000000001c9947 */ /* 0x000fea0003800000 */
[----:B------:R-:W-:-:S04]  /*10e0*/  ULEA UR4, UP0, UR46, UR8, 0x2 ;  /* 0x000000082e047291 */ /* 0x000fc8000f80103f */
[----:B------:R-:W-:Y:S02]  /*10f0*/  ULEA.HI.X UR5, UR46, UR9, UR45, 0x2, UP0 ;  /* 0x000000092e057291 */ /* 0x000fe400080f142d */
[----:B------:R-:W-:-:S04]  /*1100*/  IMAD.U32 R4, RZ, RZ, UR4 ;  /* 0x00000004ff047e24 */ /* 0x000fc8000f8e00ff */
[----:B------:R-:W-:-:S05]  /*1110*/  IMAD.U32 R5, RZ, RZ, UR5 ;  /* 0x00000005ff057e24 */ /* 0x000fca000f8e00ff */
[----:B------:R-:W2:Y:S02]  /*1120*/  LDG.E R4, desc[UR38][R4.64] ;  /* 0x0000002604047981 */ /* 0x000ea4000c1e1900 */
[----:B--2---:R-:W-:Y:S01]  /*1130*/  R2UR UR6, R4 ;  /* 0x00000000040672ca */ /* 0x004fe200000e0000 */
[----:B------:R-:W-:-:S14]  /*1140*/  BRA `(.L_x_3545) ;  /* 0x0000000000347947 */ /* 0x000fdc0003800000 */
.L_x_3544:
        /* <DEDUP_REMOVED lines=13> */
.L_x_3545:
[----:B------:R-:W-:Y:S01]  /*1220*/  UIADD3 UR41, -UR41, UR6, URZ ;  /* 0x0000000629297290 */ /* 0x000fe2000fffe13f */
[----:B------:R-:W-:Y:S01]  /*1230*/  PLOP3.LUT P0, PT, PT, PT, PT, 0x80, 0x0 ;  /* 0x000000000000781c */ /* 0x000fe20003f0f070 */
[----:B------:R-:W-:Y:S01]  /*1240*/  ULEA UR5, UR49, 0xdf, 0x7 ;  /* 0x000000df31057891 */ /* 0x000fe2000f8e383f */
[----:B------:R-:W-:Y:S01]  /*1250*/  CS2R R40, SRZ ;  /* 0x0000000000287805 */ /* 0x000fe2000001ff00 */
[----:B------:R-:W-:Y:S01]  /*1260*/  UIADD3 UR4, UR41, 0x5f, URZ ;  /* 0x0000005f29047890 */ /* 0x000fe2000fffe03f */
[----:B------:R-:W-:Y:S01]  /*1270*/  CS2R R20, SRZ ;  /* 0x0000000000147805 */ /* 0x000fe2000001ff00 */
[----:B------:R-:W-:Y:S01]  /*1280*/  UIADD3 UR6, UR41, UR5, -UR44 ;  /* 0x0000000529067290 */ /* 0x000fe2000fffe82c */
        /* <DEDUP_REMOVED lines=12> */
[----:B------:R-:W-:-:S02]  /*1350*/  CS2R R138, SRZ ;  /* 0x00000000008a7805 */ /* 0x000fc4000001ff00 */
[----:B------:R-:W-:Y:S02]  /*1360*/  CS2R R136, SRZ ;  /* 0x0000000000887805 */ /* 0x000fe4000001ff00 */
[----:B------:R-:W-:Y:S01]  /*1370*/  CS2R R134, SRZ ;  /* 0x0000000000867805 */ /* 0x000fe2000001ff00 */
[----:B------:R-:W-:Y:S01]  /*1380*/  UISETP.LT.AND UP0, UPT, UR4, UR6, UPT ;  /* 0x000000060400728c */ /* 0x000fe2000bf01270 */
[----:B------:R-:W-:Y:S02]  /*1390*/  CS2R R132, SRZ ;  /* 0x0000000000847805 */ /* 0x000fe4000001ff00 */
[----:B------:R-:W-:Y:S02]  /*13a0*/  CS2R R130, SRZ ;  /* 0x0000000000827805 */ /* 0x000fe4000001ff00 */
[----:B------:R-:W-:Y:S01]  /*13b0*/  CS2R R128, SRZ ;  /* 0x0000000000807805 */ /* 0x000fe2000001ff00 */
[----:B------:R-:W-:Y:S01]  /*13c0*/  USEL UR50, UR4, UR6, UP0 ;  /* 0x0000000604327287 */ /* 0x000fe20008000000 */
[----:B------:R-:W-:-:S02]  /*13d0*/  CS2R R126, SRZ ;  /* 0x00000000007e7805 */ /* 0x000fc4000001ff00 */
[----:B------:R-:W-:Y:S02]  /*13e0*/  CS2R R124, SRZ ;  /* 0x00000000007c7805 */ /* 0x000fe4000001ff00 */
[----:B------:R-:W-:Y:S01]  /*13f0*/  CS2R R122, SRZ ;  /* 0x00000000007a7805 */ /* 0x000fe2000001ff00 */
[----:B------:R-:W-:Y:S01]  /*1400*/  UISETP.GE.AND UP0, UPT, UR50, 0x1, UPT ;  /* 0x000000013200788c */ /* 0x000fe2000bf06270 */
[----:B------:R-:W-:Y:S02]  /*1410*/  CS2R R120, SRZ ;  /* 0x0000000000787805 */ /* 0x000fe4000001ff00 */
[----:B------:R-:W-:Y:S02]  /*1420*/  CS2R R118, SRZ ;  /* 0x0000000000767805 */ /* 0x000fe4000001ff00 */
[----:B------:R-:W-:Y:S02]  /*1430*/  CS2R R116, SRZ ;  /* 0x0000000000747805 */ /* 0x000fe4000001ff00 */
[----:B------:R-:W-:-:S02]  /*1440*/  CS2R R114, SRZ ;  /* 0x0000000000727805 */ /* 0x000fc4000001ff00 */
[----:B------:R-:W-:Y:S02]  /*1450*/  CS2R R112, SRZ ;  /* 0x0000000000707805 */ /* 0x000fe4000001ff00 */
[----:B------:R-:W-:Y:S02]  /*1460*/  PLOP3.LUT P1, PT, PT, PT, UP0, 0x80, 0x0 ;  /* 0x000000000000781c */ /* 0x000fe40003f2f008 */
        /* <DEDUP_REMOVED lines=42> */
[----:B------:R-:W-:Y:S01]  /*1710*/  MOV R30, RZ ;  /* 0x000000ff001e7202 */ /* 0x000fe20000000f00 */
[----:B------:R-:W-:-:S02]  /*1720*/  IMAD.MOV.U32 R6, RZ, RZ, RZ ;  /* 0x000000ffff067224 */ /* 0x000fc400078e00ff */
        /* <DEDUP_REMOVED lines=31> */
[----:B0-----:R-:W-:-:S07]  /*1920*/  IMAD.MOV.U32 R13, RZ, RZ, RZ ;  /* 0x000000ffff0d7224 */ /* 0x001fce00078e00ff */
[----:B------:R-:W-:-:S07]  /*1930*/  LEPC R20, `(.L_x_3547) ;  /* 0x000000001014794e */ /* 0x000fce0000000000 */
[----:B-1----:R-:W-:Y:S05]  /*1940*/  CALL.ABS.NOINC R14 ;  /* 0x000000000e007343 */ /* 0x002fea0003c00000 */
.L_x_3547:
[----:B------:R-:W0:Y:S01]  /*1950*/  S2R R0, SR_CgaCtaId ;  /* 0x0000000000007919 */ /* 0x000e220000008800 */
[----:B------:R-:W-:Y:S01]  /*1960*/  ULEA.HI UR4, UR47, UR47, URZ, 0x1 ;  /* 0x0000002f2f047291 */ /* 0x000fe2000f8f083f */
[----:B------:R-:W-:Y:S02]  /*1970*/  MOV R7, 0x400 ;  /* 0x0000040000077802 */ /* 0x000fe40000000f00 */
[----:B------:R-:W-:Y:S01]  /*1980*/  IADD3 R8, R22, 0x8, RZ ;  /* 0x0000000816087810 */ /* 0x000fe20007ffe0ff */
[----:B------:R-:W-:-:S04]  /*1990*/  ULOP3.LUT UR4, UR4, 0xfffffffe, URZ, 0xc0, !UPT ;  /* 0xfffffffe04047892 */ /* 0x000fc8000f8ec03f */
[----:B------:R-:W-:-:S06]  /*19a0*/  UIADD3 UR4, UR47, -UR4, URZ ;  /* 0x800000042f047290 */ /* 0x000fcc000fffe03f */
[----:B------:R-:W-:Y:S01]  /*19b0*/  IMAD.U32 R3, RZ, RZ, UR4 ;  /* 0x00000004ff037e24 */ /* 0x000fe2000f8e00ff */
[----:B0-----:R-:W-:-:S04]  /*19c0*/  LEA R7, R0, R7, 0x18 ;  /* 0x0000000700077211 */ /* 0x001fc800078ec0ff */
[----:B------:R-:W-:-:S04]  /*19d0*/  SHF.L.U32 R0, R3, 0x1f, RZ ;  /* 0x0000001f03007819 */ /* 0x000fc800000006ff */
[----:B------:R-:W0:Y:S02]  /*19e0*/  SYNCS.PHASECHK.TRANS64.TRYWAIT P0, [R7+URZ+0x22800], R0 ;  /* 0x02280000070075a7 */ /* 0x000e24000800017f */
[----:B0-----:R-:W-:Y:S05]  /*19f0*/  @!P0 BRA `(.L_x_3548) ;  /* 0x000000f000408947 */ /* 0x001fea0003800000 */
.L_x_3682:
[----:B0-----:R-:W-:Y:S01]  /*1a00*/  IMAD.U32 R0, RZ, RZ, UR48 ;  /* 0x00000030ff007e24 */ /* 0x001fe2000f8e00ff */
[----:B------:R-:W-:Y:S05]  /*1a10*/  WARPSYNC.ALL ;  /* 0x0000000000007948 */ /* 0x000fea0003800000 */
[----:B------:R0:W-:Y:S01]  /*1a20*/  BAR.SYNC.DEFER_BLOCKING R8, 0x100 ;  /* 0x000400080000751d */ /* 0x0001e20000010000 */
[----:B------:R-:W-:-:S13]  /*1a30*/  ISETP.NE.AND P0, PT, R0, 0x3, PT ;  /* 0x000000030000780c */ /* 0x000fda0003f05270 */
[----:B0-----:R-:W-:Y:S05]  /*1a40*/  @!P0 BRA `(.L_x_3549) ;  /* 0x0000000000048947 */ /* 0x001fea0003800000 */
[----:B------:R-:W-:Y:S01]  /*1a50*/  BPT.TRAP 0x1 ;  /* 0x000000040000795c */ /* 0x000fe20000300000 */
.L_x_3549:
[----:B------:R-:W-:Y:S02]  /*1a60*/  IMAD.U32 R11, RZ, RZ, UR40 ;  /* 0x00000028ff0b7e24 */ /* 0x000fe4000f8e00ff */
[----:B------:R-:W-:-:S03]  /*1a70*/  IMAD.U32 R6, RZ, RZ, UR37 ;  /* 0x00000025ff067e24 */ /* 0x000fc6000f8e00ff */
[----:B------:R-:W-:Y:S01]  /*1a80*/  SHF.L.U32 R11, R11, 0x1f, RZ ;  /* 0x0000001f0b0b7819 */ /* 0x000fe200000006ff */
[----:B------:R-:W-:-:S04]  /*1a90*/  IMAD R6, R6, 0x8, R7 ;  /* 0x0000000806067824 */ /* 0x000fc800078e0207 */
[----:B------:R0:W1:Y:S01]  /*1aa0*/  SYNCS.PHASECHK.TRANS64.TRYWAIT P1, [R6+URZ+0x22830], R11 ;  /* 0x0228300b060075a7 */ /* 0x000062000802017f */
[----:B------:R-:W-:Y:S05]  /*1ab0*/  @!P0 BRA `(.L_x_3550) ;  /* 0x0000000000048947 */ /* 0x000fea0003800000 */
[----:B------:R-:W-:Y:S01]  /*1ac0*/  BPT.TRAP 0x1 ;  /* 0x000000040000795c */ /* 0x000fe20000300000 */
.L_x_3550:
[----:B-1----:R-:W-:Y:S05]  /*1ad0*/  @P1 BRA `(.L_x_3551) ;  /* 0x0000000000081947 */ /* 0x002fea0003800000 */
[----:B------:R-:W1:Y:S02]  /*1ae0*/  SYNCS.PHASECHK.TRANS64.TRYWAIT P1, [R6+URZ+0x22830], R11 ;  /* 0x0228300b060075a7 */ /* 0x000e64000802017f */
[----:B-1----:R-:W-:Y:S05]  /*1af0*/  @!P1 BRA `(.L_x_3552) ;  /* 0x000000f000149947 */ /* 0x002fea0003800000 */
.L_x_3551:
[----:B------:R-:W-:Y:S01]  /*1b00*/  R2UR UR4, R7 ;  /* 0x00000000070472ca */ /* 0x000fe200000e0000 */
[----:B------:R-:W-:Y:S01]  /*1b10*/  ULOP3.LUT UR16, UR51, 0x10000, URZ, 0xfc, !UPT ;  /* 0x0001000033107892 */ /* 0x000fe2000f8efc3f */
[----:B------:R-:W-:Y:S01]  /*1b20*/  WARPGROUP.ARRIVE ;  /* 0x00000000000079c5 */ /* 0x000fe20000000000 */
[----:B------:R-:W-:Y:S01]  /*1b30*/  UMOV UR17, 0x40000040 ;  /* 0x4000004000117882 */ /* 0x000fe20000000000 */
[----:B------:R-:W-:Y:S01]  /*1b40*/  UMOV UR19, 0x40000040 ;  /* 0x4000004000137882 */ /* 0x000fe20000000000 */
[----:B------:R-:W-:Y:S01]  /*1b50*/  UMOV UR5, 0x40000040 ;  /* 0x4000004000057882 */ /* 0x000fe20000000000 */
[----:B------:R-:W-:Y:S01]  /*1b60*/  UMOV UR7, 0x40000040 ;  /* 0x4000004000077882 */ /* 0x000fe20000000000 */
[----:B------:R-:W-:Y:S01]  /*1b70*/  UIADD3 UR8, UR16, 0x4, URZ ;  /* 0x0000000410087890 */ /* 0x000fe2000fffe03f */
[----:B------:R-:W-:Y:S01]  /*1b80*/  IMAD.U32 R4, RZ, RZ, UR49 ;  /* 0x00000031ff047e24 */ /* 0x000fe2000f8e00ff */
[----:B------:R-:W-:Y:S01]  /*1b90*/  UMOV UR9, 0x40000040 ;  /* 0x4000004000097882 */ /* 0x000fe20000000000 */
[----:B------:R-:W-:Y:S01]  /*1ba0*/  UMOV UR11, 0x40000040 ;  /* 0x40000040000b7882 */ /* 0x000fe20000000000 */
[----:B------:R-:W-:Y:S01]  /*1bb0*/  UIADD3 UR12, UR16, 0x6, URZ ;  /* 0x00000006100c7890 */ /* 0x000fe2000fffe03f */
[----:B------:R-:W-:Y:S01]  /*1bc0*/  IMAD R4, R4, 0x80, R19 ;  /* 0x0000008004047824 */ /* 0x000fe200078e0213 */
[----:B------:R-:W-:Y:S01]  /*1bd0*/  UIADD3 UR4, UR4, 0x1c400, URZ ;  /* 0x0001c40004047890 */ /* 0x000fe2000fffe03f */
[----:B------:R-:W2:Y:S01]  /*1be0*/  S2R R12, SR_TID.X ;  /* 0x00000000000c7919 */ /* 0x000ea20000002100 */
[----:B------:R-:W-:Y:S01]  /*1bf0*/  UMOV UR13, 0x40000040 ;  /* 0x40000040000d7882 */ /* 0x000fe20000000000 */
[----:B------:R-:W-:Y:S01]  /*1c00*/  UMOV UR15, 0x40000040 ;  /* 0x40000040000f7882 */ /* 0x000fe20000000000 */
[----:B------:R-:W-:-:S04]  /*1c10*/  USHF.R.U32.HI UR4, URZ, 0x4, UR4 ;  /* 0x000000043f047899 */ /* 0x000fc80008011604 */
[----:B------:R-:W-:-:S04]  /*1c20*/  ULOP3.LUT UR4, UR4, 0x3fff, URZ, 0xc0, !UPT ;  /* 0x00003fff04047892 */ /* 0x000fc8000f8ec03f */
[----:B------:R-:W-:Y:S02]  /*1c30*/  ULOP3.LUT UR20, UR4, 0x10000, URZ, 0xfc, !UPT ;  /* 0x0001000004147892 */ /* 0x000fe4000f8efc3f */
[----:B------:R-:W-:Y:S02]  /*1c40*/  UIADD3 UR4, UR16, 0x2, URZ ;  /* 0x0000000210047890 */ /* 0x000fe4000fffe03f */
[----:B------:R-:W-:-:S04]  /*1c50*/  UIMAD UR18, UR37, 0x300, UR20 ;  /* 0x00000300251278a4 */ /* 0x000fc8000f8e0214 */
[----:B------:R-:W-:Y:S02]  /*1c60*/  UIADD3 UR6, UR18, 0x2, URZ ;  /* 0x0000000212067890 */ /* 0x000fe4000fffe03f */
[----:B------:R-:W-:Y:S02]  /*1c70*/  UIADD3 UR10, UR18, 0x4, URZ ;  /* 0x00000004120a7890 */ /* 0x000fe4000fffe03f */
[----:B------:R-:W-:Y:S02]  /*1c80*/  UIADD3 UR14, UR18, 0x6, URZ ;  /* 0x00000006120e7890 */ /* 0x000fe4000fffe03f */
[----:B------:R-:W-:Y:S03]  /*1c90*/  HGMMA.64x96x16.F32.BF16 R24, gdesc[UR16], RZ, !UPT, gsb0 ;  /* 0x01600000101879f0 */ /* 0x000fe6000c0018ff */
[----:B------:R-:W-:Y:S02]  /*1ca0*/  WARPGROUP.DEPBAR.LE gsb0, 0x0 ;  /* 0x00008000000079c5 */ /* 0x000fe40000010000 */
[----:B------:R-:W-:-:S06]  /*1cb0*/  WARPGROUP.ARRIVE ;  /* 0x00000000000079c5 */ /* 0x000fcc0000000000 */
[----:B------:R-:W-:Y:S01]  /*1cc0*/  HGMMA.64x96x16.F32.BF16 R24, gdesc[UR4], R24, gsb0 ;  /* 0x01600000041879f0 */ /* 0x000fe20008001818 */
[----:B------:R-:W-:-:S04]  /*1cd0*/  UIMAD UR6, UR50, -0x60, UR41 ;  /* 0xffffffa0320678a4 */ /* 0x000fc8000f8e0229 */
[----:B------:R-:W-:Y:S02]  /*1ce0*/  UIADD3 UR7, -UR44, 0x61, UR6 ;  /* 0x000000612c077890 */ /* 0x000fe4000fffe106 */
[----:B------:R-:W-:-:S04]  /*1cf0*/  UIADD3 UR6, UR6, 0x60, URZ ;  /* 0x0000006006067890 */ /* 0x000fc8000fffe03f */
[----:B------:R-:W-:Y:S02]  /*1d00*/  IMAD.U32 R3, RZ, RZ, UR7 ;  /* 0x00000007ff037e24 */ /* 0x000fe4000f8e00ff */
[----:B------:R-:W-:Y:S02]  /*1d10*/  MOV R5, UR6 ;  /* 0x0000000600057c02 */ /* 0x000fe40008000f00 */
[----:B------:R-:W-:-:S03]  /*1d20*/  IMAD R3, R18, -0x2, R3 ;  /* 0xfffffffe12037824 */ /* 0x000fc600078e0203 */
[----:B------:R-:W-:Y:S02]  /*1d30*/  IMAD R0, R18, -0x2, R5 ;  /* 0xfffffffe12007824 */ /* 0x000fe400078e0205 */
        /* <DEDUP_REMOVED lines=93> */
[----:B------:R-:W-:Y:S01]  /*2310*/  ULDC UR10, c[0x0][0x988] ;  /* 0x00026200000a7ab9 */ /* 0x000fe20000000800 */
[----:B------:R-:W3:Y:S01]  /*2320*/  MUFU.TANH R43, R43 ;  /* 0x0000002b002b7308 */ /* 0x000ee20000002400 */
[----:B----4-:R-:W-:-:S02]  /*2330*/  FSEL R39, R39, -INF , P1 ;  /* 0xff80000027277808 */ /* 0x010fc40000800000 */
[----:B------:R-:W-:Y:S02]  /*2340*/  ISETP.GT.AND P1, PT, R5, 0x21, PT ;  /* 0x000000210500780c */ /* 0x000fe40003f24270 */
[----:B------:R-:W-:-:S03]  /*2350*/  FMNMX.FTZ R9, R39, R10, !PT ;  /* 0x0000000a27097209 */ /* 0x000fc60007810000 */
[----:B------:R-:W4:Y:S01]  /*2360*/  MUFU.TANH R46, R46 ;  /* 0x0000002e002e7308 */ /* 0x000f220000002400 */
[----:B-----5:R-:W-:Y:S02]  /*2370*/  FSEL R42, R42, -INF , P2 ;  /* 0xff8000002a2a7808 */ /* 0x020fe40001000000 */
[----:B------:R-:W-:Y:S02]  /*2380*/  ISETP.GT.AND P2, PT, R5, 0x28, PT ;  /* 0x000000280500780c */ /* 0x000fe40003f44270 */
[----:B------:R-:W-:-:S03]  /*2390*/  FMNMX.FTZ R10, R42, R9, !PT ;  /* 0x000000092a0a7209 */ /* 0x000fc60007810000 */
[----:B------:R-:W5:Y:S01]  /*23a0*/  MUFU.TANH R47, R47 ;  /* 0x0000002f002f7308 */ /* 0x000f620000002400 */
        /* <DEDUP_REMOVED lines=60> */
[----:B---3--:R-:W-:Y:S01]  /*2770*/  FSEL R24, R24, -INF , P2 ;  /* 0xff80000018187808 */ /* 0x008fe20001000000 */
[----:B------:R-:W3:Y:S06]  /*2780*/  SHFL.BFLY PT, R5, R10, 0x2, 0x1f ;  /* 0x0c401f000a057f89 */ /* 0x000eec00000e0000 */
[----:B------:R-:W0:Y:S01]  /*2790*/  MUFU.TANH R29, R29 ;  /* 0x0000001d001d7308 */ /* 0x000e220000002400 */
[----:B----4-:R-:W-:-:S04]  /*27a0*/  FSEL R25, R25, -INF , P3 ;  /* 0xff80000019197808 */ /* 0x010fc80001800000 */
[----:B------:R-:W-:-:S03]  /*27b0*/  FMNMX.FTZ R3, R24, R25, !PT ;  /* 0x0000001918037209 */ /* 0x000fc60007810000 */
[----:B------:R-:W4:Y:S01]  /*27c0*/  MUFU.TANH R32, R32 ;  /* 0x0000002000207308 */ /* 0x000f220000002400 */
[----:B-----5:R-:W-:-:S07]  /*27d0*/  FSEL R28, R28, -INF , P4 ;  /* 0xff8000001c1c7808 */ /* 0x020fce0002000000 */
[----:B------:R-:W-:Y:S01]  /*27e0*/  MUFU.TANH R33, R33 ;  /* 0x0000002100217308 */ /* 0x000fe20000002400 */
[----:B0-----:R-:W-:Y:S02]  /*27f0*/  FSEL R29, R29, -INF , P5 ;  /* 0xff8000001d1d7808 */ /* 0x001fe40002800000 */
[----:B---3--:R-:W-:-:S05]  /*2800*/  FMNMX.FTZ R5, R10, R5, !PT ;  /* 0x000000050a057209 */ /* 0x008fca0007810000 */
[----:B------:R-:W0:Y:S01]  /*2810*/  SHFL.BFLY PT, R10, R5, 0x1, 0x1f ;  /* 0x0c201f00050a7f89 */ /* 0x000e2200000e0000 */
[----:B------:R-:W3:Y:S01]  /*2820*/  MUFU.TANH R36, R36 ;  /* 0x0000002400247308 */ /* 0x000ee20000002400 */
[----:B----4-:R-:W-:Y:S02]  /*2830*/  FSEL R32, R32, -INF , P1 ;  /* 0xff80000020207808 */ /* 0x010fe40000800000 */
[----:B------:R-:W-:-:S05]  /*2840*/  ISETP.GT.AND P1, PT, R0, 0x18, PT ;  /* 0x000000180000780c */ /* 0x000fca0003f24270 */
[----:B------:R-:W4:Y:S08]  /*2850*/  MUFU.TANH R37, R37 ;  /* 0x0000002500257308 */ /* 0x000f300000002400 */
[----:B------:R-:W5:Y:S01]  /*2860*/  MUFU.TANH R40, R40 ;  /* 0x0000002800287308 */ /* 0x000f620000002400 */
[----:B---3--:R-:W-:Y:S02]  /*2870*/  FSEL R36, R36, -INF , P1 ;  /* 0xff80000024247808 */ /* 0x008fe40000800000 */
[----:B------:R-:W-:-:S02]  /*2880*/  ISETP.GT.AND P1, PT, R0, 0x20, PT ;  /* 0x000000200000780c */ /* 0x000fc40003f24270 */
[----:B0-----:R-:W-:-:S03]  /*2890*/  FMNMX.FTZ R5, R5, R10, !PT ;  /* 0x0000000a05057209 */ /* 0x001fc60007810000 */
[----:B------:R-:W0:Y:S01]  /*28a0*/  MUFU.TANH R41, R41 ;  /* 0x0000002900297308 */ /* 0x000e220000002400 */
[C---:B------:R-:W-:Y:S01]  /*28b0*/  FSETP.NEU.FTZ.AND P2, PT, R5.reuse, -INF , PT ;  /* 0xff8000000500780b */ /* 0x040fe20003f5d000 */
[----:B------:R-:W-:-:S06]  /*28c0*/  FMUL.FTZ R4, R5, UR10 ;  /* 0x0000000a05047c20 */ /* 0x000fcc0008410000 */
[----:B------:R-:W3:Y:S01]  /*28d0*/  MUFU.TANH R44, R44 ;  /* 0x0000002c002c7308 */ /* 0x000ee20000002400 */
[----:B------:R-:W-:Y:S02]  /*28e0*/  FSEL R9, R4, RZ, P2 ;  /* 0x000000ff04097208 */ /* 0x000fe40001000000 */
[----:B------:R-:W-:Y:S02]  /*28f0*/  FMNMX.FTZ R4, R28, R3, !PT ;  /* 0x000000031c047209 */ /* 0x000fe40007810000 */
[----:B------:R-:W-:Y:S01]  /*2900*/  ISETP.GT.AND P2, PT, R0, 0x11, PT ;  /* 0x000000110000780c */ /* 0x000fe20003f44270 */
[--C-:B------:R-:W-:Y:S01]  /*2910*/  FFMA.FTZ R26, R26, UR10, -R9.reuse ;  /* 0x0000000a1a1a7c23 */ /* 0x100fe20008010809 */
[----:B------:R-:W-:Y:S01]  /*2920*/  FMNMX.FTZ R3, R29, R4, !PT ;  /* 0x000000041d037209 */ /* 0x000fe20007810000 */
[----:B------:R-:W1:Y:S01]  /*2930*/  MUFU.TANH R45, R45 ;  /* 0x0000002d002d7308 */ /* 0x000e620000002400 */
[----:B------:R-:W-:Y:S01]  /*2940*/  FSEL R33, R33, -INF , P2 ;  /* 0xff80000021217808 */ /* 0x000fe20001000000 */
[--C-:B------:R-:W-:Y:S01]  /*2950*/  FFMA.FTZ R27, R27, UR10, -R9.reuse ;  /* 0x0000000a1b1b7c23 */ /* 0x100fe20008010809 */
[----:B------:R-:W-:Y:S01]  /*2960*/  FMNMX.FTZ R4, R32, R3, !PT ;  /* 0x0000000320047209 */ /* 0x000fe20007810000 */
[--C-:B------:R-:W-:Y:S01]  /*2970*/  FFMA.FTZ R30, R30, UR10, -R9.reuse ;  /* 0x0000000a1e1e7c23 */ /* 0x100fe20008010809 */
[----:B------:R-:W-:Y:S01]  /*2980*/  ISETP.GT.AND P2, PT, R0, 0x19, PT ;  /* 0x000000190000780c */ /* 0x000fe20003f44270 */
[--C-:B------:R-:W-:Y:S01]  /*2990*/  FFMA.FTZ R31, R31, UR10, -R9.reuse ;  /* 0x0000000a1f1f7c23 */ /* 0x100fe20008010809 */
[----:B------:R-:W-:Y:S01]  /*29a0*/  FMNMX.FTZ R3, R33, R4, !PT ;  /* 0x0000000421037209 */ /* 0x000fe20007810000 */
[----:B------:R-:W2:Y:S01]  /*29b0*/  MUFU.TANH R48, R48 ;  /* 0x0000003000307308 */ /* 0x000ea20000002400 */
[----:B----4-:R-:W-:Y:S01]  /*29c0*/  FSEL R37, R37, -INF , P2 ;  /* 0xff80000025257808 */ /* 0x010fe20001000000 */
[--C-:B------:R-:W-:Y:S01]  /*29d0*/  FFMA.FTZ R34, R34, UR10, -R9.reuse ;  /* 0x0000000a22227c23 */ /* 0x100fe20008010809 */
[----:B------:R-:W-:Y:S01]  /*29e0*/  FMNMX.FTZ R4, R36, R3, !PT ;  /* 0x0000000324047209 */ /* 0x000fe20007810000 */
[--C-:B------:R-:W-:Y:S01]  /*29f0*/  FFMA.FTZ R35, R35, UR10, -R9.reuse ;  /* 0x0000000a23237c23 */ /* 0x100fe20008010809 */
[----:B------:R-:W-:Y:S01]  /*2a00*/  ISETP.GT.AND P2, PT, R0, 0x21, PT ;  /* 0x000000210000780c */ /* 0x000fe20003f44270 */
[--C-:B------:R-:W-:Y:S01]  /*2a10*/  FFMA.FTZ R38, R38, UR10, -R9.reuse ;  /* 0x0000000a26267c23 */ /* 0x100fe20008010809 */
[----:B-----5:R-:W-:Y:S01]  /*2a20*/  FSEL R40, R40, -INF , P1 ;  /* 0xff80000028287808 */ /* 0x020fe20000800000 */
[----:B------:R-:W4:Y:S01]  /*2a30*/  MUFU.TANH R49, R49 ;  /* 0x0000003100317308 */ /* 0x000f220000002400 */
[----:B------:R-:W-:Y:S01]  /*2a40*/  FMNMX.FTZ R3, R37, R4, !PT ;  /* 0x0000000425037209 */ /* 0x000fe20007810000 */
[--C-:B------:R-:W-:Y:S01]  /*2a50*/  FFMA.FTZ R39, R39, UR10, -R9.reuse ;  /* 0x0000000a27277c23 */ /* 0x100fe20008010809 */
[----:B------:R-:W-:Y:S01]  /*2a60*/  ISETP.GT.AND P1, PT, R0, 0x28, PT ;  /* 0x000000280000780c */ /* 0x000fe20003f24270 */
[--C-:B------:R-:W-:Y:S01]  /*2a70*/  FFMA.FTZ R42, R42, UR10, -R9.reuse ;  /* 0x0000000a2a2a7c23 */ /* 0x100fe20008010809 */
[----:B0-----:R-:W-:Y:S01]  /*2a80*/  FSEL R41, R41, -INF , P2 ;  /* 0xff80000029297808 */ /* 0x001fe20001000000 */
[--C-:B------:R-:W-:Y:S01]  /*2a90*/  FFMA.FTZ R43, R43, UR10, -R9.reuse ;  /* 0x0000000a2b2b7c23 */ /* 0x100fe20008010809 */
[----:B------:R-:W-:Y:S01]  /*2aa0*/  FMNMX.FTZ R4, R40, R3, !PT ;  /* 0x0000000328047209 */ /* 0x000fe20007810000 */
[----:B------:R-:W0:Y:S01]  /*2ab0*/  MUFU.TANH R52, R52 ;  /* 0x0000003400347308 */ /* 0x000e220000002400 */
[----:B------:R-:W-:Y:S01]  /*2ac0*/  ISETP.GT.AND P2, PT, R0, 0x29, PT ;  /* 0x000000290000780c */ /* 0x000fe20003f44270 */
[--C-:B------:R-:W-:Y:S01]  /*2ad0*/  FFMA.FTZ R46, R46, UR10, -R9.reuse ;  /* 0x0000000a2e2e7c23 */ /* 0x100fe20008010809 */
[----:B---3--:R-:W-:Y:S01]  /*2ae0*/  FSEL R44, R44, -INF , P1 ;  /* 0xff8000002c2c7808 */ /* 0x008fe20000800000 */
[--C-:B------:R-:W-:Y:S01]  /*2af0*/  FFMA.FTZ R47, R47, UR10, -R9.reuse ;  /* 0x0000000a2f2f7c23 */ /* 0x100fe20008010809 */
[----:B------:R-:W-:Y:S01]  /*2b00*/  FMNMX.FTZ R3, R41, R4, !PT ;  /* 0x0000000429037209 */ /* 0x000fe20007810000 */
[--C-:B------:R-:W-:Y:S01]  /*2b10*/  FFMA.FTZ R50, R50, UR10, -R9.reuse ;  /* 0x0000000a32327c23 */ /* 0x100fe20008010809 */
[----:B------:R-:W-:Y:S01]  /*2b20*/  ISETP.GT.AND P1, PT, R0, 0x30, PT ;  /* 0x000000300000780c */ /* 0x000fe20003f24270 */
[----:B------:R-:W3:Y:S01]  /*2b30*/  MUFU.TANH R53, R53 ;  /* 0x0000003500357308 */ /* 0x000ee20000002400 */
        /* <DEDUP_REMOVED lines=12> */
[----:B----4-:R-:W-:Y:S01]  /*2c00*/  FSEL R49, R49, -INF , P2 ;  /* 0xff80000031317808 */ /* 0x010fe20001000000 */
[--C-:B------:R-:W-:Y:S01]  /*2c10*/  FFMA.FTZ R62, R62, UR10, -R9.reuse ;  /* 0x0000000a3e3e7c23 */ /* 0x100fe20008010809 */
[----:B------:R-:W-:Y:S01]  /*2c20*/  FMNMX.FTZ R4, R48, R3, !PT ;  /* 0x0000000330047209 */ /* 0x000fe20007810000 */
[----:B------:R-:W2:Y:S01]  /*2c30*/  MUFU.TANH R57, R57 ;  /* 0x0000003900397308 */ /* 0x000ea20000002400 */
[----:B------:R-:W-:Y:S01]  /*2c40*/  ISETP.GT.AND P2, PT, R0, 0x39, PT ;  /* 0x000000390000780c */ /* 0x000fe20003f44270 */
[--C-:B------:R-:W-:Y:S01]  /*2c50*/  FFMA.FTZ R63, R63, UR10, -R9.reuse ;  /* 0x0000000a3f3f7c23 */ /* 0x100fe20008010809 */
[----:B0-----:R-:W-:Y:S01]  /*2c60*/  FSEL R52, R52, -INF , P1 ;  /* 0xff80000034347808 */ /* 0x001fe20000800000 */
[--C-:B------:R-:W-:Y:S01]  /*2c70*/  FFMA.FTZ R66, R66, UR10, -R9.reuse ;  /* 0x0000000a42427c23 */ /* 0x100fe20008010809 */
[----:B------:R-:W-:Y:S01]  /*2c80*/  FMNMX.FTZ R3, R49, R4, !PT ;  /* 0x0000000431037209 */ /* 0x000fe20007810000 */
[--C-:B------:R-:W-:Y:S01]  /*2c90*/  FFMA.FTZ R67, R67, UR10, -R9.reuse ;  /* 0x0000000a43437c23 */ /* 0x100fe20008010809 */
[----:B------:R-:W-:Y:S01]  /*2ca0*/  ISETP.GT.AND P1, PT, R0, 0x40, PT ;  /* 0x000000400000780c */ /* 0x000fe20003f24270 */
[----:B------:R-:W0:Y:S01]  /*2cb0*/  MUFU.TANH R60, R60 ;  /* 0x0000003c003c7308 */ /* 0x000e220000002400 */
[----:B---3--:R-:W-:Y:S01]  /*2cc0*/  FSEL R53, R53, -INF , P2 ;  /* 0xff80000035357808 */ /* 0x008fe20001000000 */
[--C-:B------:R-:W-:Y:S01]  /*2cd0*/  FFMA.FTZ R70, R70, UR10, -R9.reuse ;  /* 0x0000000a46467c23 */ /* 0x100fe20008010809 */
[----:B------:R-:W-:Y:S01]  /*2ce0*/  FMNMX.FTZ R4, R52, R3, !PT ;  /* 0x0000000334047209 */ /* 0x000fe20007810000 */
[----:B------:R-:W-:Y:S01]  /*2cf0*/  FFMA.FTZ R9, R71, UR10, -R9 ;  /* 0x0000000a47097c23 */ /* 0x000fe20008010809 */
[----:B------:R-:W-:-:S02]  /*2d00*/  ISETP.GT.AND P2, PT, R0, 0x41, PT ;  /* 0x000000410000780c */ /* 0x000fc40003f44270 */
[----:B-1----:R-:W-:Y:S01]  /*2d10*/  FSEL R56, R56, -INF , P1 ;  /* 0xff80000038387808 */ /* 0x002fe20000800000 */
[----:B------:R-:W1:Y:S01]  /*2d20*/  MUFU.TANH R61, R61 ;  /* 0x0000003d003d7308 */ /* 0x000e620000002400 */
[----:B------:R-:W-:Y:S02]  /*2d30*/  FMNMX.FTZ R3, R53, R4, !PT ;  /* 0x0000000435037209 */ /* 0x000fe40007810000 */
[----:B------:R-:W-:Y:S02]  /*2d40*/  ISETP.GT.AND P1, PT, R0, 0x48, PT ;  /* 0x000000480000780c */ /* 0x000fe40003f24270 */
[----:B--2---:R-:W-:Y:S02]  /*2d50*/  FSEL R57, R57, -INF , P2 ;  /* 0xff80000039397808 */ /* 0x004fe40001000000 */
[----:B------:R-:W-:Y:S01]  /*2d60*/  FMNMX.FTZ R4, R56, R3, !PT ;  /* 0x0000000338047209 */ /* 0x000fe20007810000 */
[----:B------:R-:W2:Y:S01]  /*2d70*/  MUFU.TANH R64, R64 ;  /* 0x0000004000407308 */ /* 0x000ea20000002400 */
[----:B------:R-:W-:-:S02]  /*2d80*/  ISETP.GT.AND P2, PT, R0, 0x49, PT ;  /* 0x000000490000780c */ /* 0x000fc40003f44270 */
[----:B0-----:R-:W-:Y:S02]  /*2d90*/  FSEL R60, R60, -INF , P1 ;  /* 0xff8000003c3c7808 */ /* 0x001fe40000800000 */
[----:B------:R-:W-:Y:S02]  /*2da0*/  FMNMX.FTZ R3, R57, R4, !PT ;  /* 0x0000000439037209 */ /* 0x000fe40007810000 */
[----:B------:R-:W-:Y:S01]  /*2db0*/  ISETP.GT.AND P1, PT, R0, 0x50, PT ;  /* 0x000000500000780c */ /* 0x000fe20003f24270 */
[----:B------:R-:W0:Y:S01]  /*2dc0*/  MUFU.TANH R65, R65 ;  /* 0x0000004100417308 */ /* 0x000e220000002400 */
[----:B-1----:R-:W-:Y:S02]  /*2dd0*/  FSEL R61, R61, -INF , P2 ;  /* 0xff8000003d3d7808 */ /* 0x002fe40001000000 */
[----:B------:R-:W-:Y:S02]  /*2de0*/  FMNMX.FTZ R4, R60, R3, !PT ;  /* 0x000000033c047209 */ /* 0x000fe40007810000 */
[----:B------:R-:W-:-:S02]  /*2df0*/  ISETP.GT.AND P2, PT, R0, 0x51, PT ;  /* 0x000000510000780c */ /* 0x000fc40003f44270 */
[----:B------:R-:W-:Y:S01]  /*2e00*/  FMNMX.FTZ R3, R61, R4, !PT ;  /* 0x000000043d037209 */ /* 0x000fe20007810000 */
[----:B------:R-:W1:Y:S01]  /*2e10*/  MUFU.TANH R68, R68 ;  /* 0x0000004400447308 */ /* 0x000e620000002400 */
[----:B--2---:R-:W-:Y:S02]  /*2e20*/  FSEL R64, R64, -INF , P1 ;  /* 0xff80000040407808 */ /* 0x004fe40000800000 */
[----:B------:R-:W-:Y:S02]  /*2e30*/  ISETP.GT.AND P1, PT, R0, 0x58, PT ;  /* 0x000000580000780c */ /* 0x000fe40003f24270 */
[----:B------:R-:W-:-:S03]  /*2e40*/  FMNMX.FTZ R4, R64, R3, !PT ;  /* 0x0000000340047209 */ /* 0x000fc60007810000 */
[----:B------:R-:W2:Y:S01]  /*2e50*/  MUFU.TANH R69, R69 ;  /* 0x0000004500457308 */ /* 0x000ea20000002400 */
[----:B0-----:R-:W-:Y:S02]  /*2e60*/  FSEL R65, R65, -INF , P2 ;  /* 0xff80000041417808 */ /* 0x001fe40001000000 */
[----:B------:R-:W-:Y:S02]  /*2e70*/  ISETP.GT.AND P2, PT, R0, 0x59, PT ;  /* 0x000000590000780c */ /* 0x000fe40003f44270 */
[----:B------:R-:W-:-:S03]  /*2e80*/  FMNMX.FTZ R3, R65, R4, !PT ;  /* 0x0000000441037209 */ /* 0x000fc60007810000 */
[----:B------:R-:W-:Y:S01]  /*2e90*/  MUFU.EX2 R26, R26 ;  /* 0x0000001a001a7308 */ /* 0x000fe20000000800 */
[----:B-1----:R-:W-:-:S04]  /*2ea0*/  FSEL R68, R68, -INF , P1 ;  /* 0xff80000044447808 */ /* 0x002fc80000800000 */
[----:B------:R-:W-:-:S03]  /*2eb0*/  FMNMX.FTZ R0, R68, R3, !PT ;  /* 0x0000000344007209 */ /* 0x000fc60007810000 */
[----:B------:R-:W0:Y:S01]  /*2ec0*/  MUFU.EX2 R27, R27 ;  /* 0x0000001b001b7308 */ /* 0x000e220000000800 */
[----:B--2---:R-:W-:-:S04]  /*2ed0*/  FSEL R69, R69, -INF , P2 ;  /* 0xff80000045457808 */ /* 0x004fc80001000000 */
[----:B------:R-:W-:-:S03]  /*2ee0*/  FMNMX.FTZ R0, R69, R0, !PT ;  /* 0x0000000045007209 */ /* 0x000fc60007810000 */
[----:B------:R-:W-:Y:S02]  /*2ef0*/  MUFU.EX2 R30, R30 ;  /* 0x0000001e001e7308 */ /* 0x000fe40000000800 */
[----:B------:R-:W1:Y:S06]  /*2f00*/  SHFL.BFLY PT, R3, R0, 0x2, 0x1f ;  /* 0x0c401f0000037f89 */ /* 0x000e6c00000e0000 */
[----:B------:R-:W2:Y:S01]  /*2f10*/  MUFU.EX2 R31, R31 ;  /* 0x0000001f001f7308 */ /* 0x000ea20000000800 */
[----:B0-----:R-:W-:-:S07]  /*2f20*/  F2FP.BF16.F32.PACK_AB R173, R27, R26 ;  /* 0x0000001a1bad723e */ /* 0x001fce00000010ff */
[----:B------:R-:W-:Y:S08]  /*2f30*/  MUFU.EX2 R34, R34 ;  /* 0x0000002200227308 */ /* 0x000ff00000000800 */
[----:B------:R-:W0:Y:S01]  /*2f40*/  MUFU.EX2 R35, R35 ;  /* 0x0000002300237308 */ /* 0x000e220000000800 */
[----:B--2---:R-:W-:Y:S02]  /*2f50*/  F2FP.BF16.F32.PACK_AB R175, R31, R30 ;  /* 0x0000001e1faf723e */ /* 0x004fe400000010ff */
[----:B-1----:R-:W-:-:S05]  /*2f60*/  FMNMX.FTZ R3, R0, R3, !PT ;  /* 0x0000000300037209 */ /* 0x002fca0007810000 */
[----:B------:R-:W1:Y:S01]  /*2f70*/  SHFL.BFLY PT, R4, R3, 0x1, 0x1f ;  /* 0x0c201f0003047f89 */ /* 0x000e6200000e0000 */
[----:B------:R2:W-:Y:S08]  /*2f80*/  MUFU.EX2 R155, R9 ;  /* 0x00000009009b7308 */ /* 0x0005f00000000800 */
[----:B------:R-:W-:Y:S01]  /*2f90*/  MUFU.EX2 R38, R38 ;  /* 0x0000002600267308 */ /* 0x000fe20000000800 */
[----:B--2---:R-:W-:Y:S01]  /*2fa0*/  FADD.FTZ R9, R26, R27 ;  /* 0x0000001b1a097221 */ /* 0x004fe20000010000 */
[----:B0-----:R-:W-:-:S06]  /*2fb0*/  F2FP.BF16.F32.PACK_AB R169, R35, R34 ;  /* 0x0000002223a9723e */ /* 0x001fcc00000010ff */
[----:B------:R-:W0:Y:S01]  /*2fc0*/  MUFU.EX2 R39, R39 ;  /* 0x0000002700277308 */ /* 0x000e220000000800 */
        /* <DEDUP_REMOVED lines=8> */
[----:B0-----:R-:W-:Y:S01]  /*3050*/  F2FP.BF16.F32.PACK_AB R171, R39, R38 ;  /* 0x0000002627ab723e */ /* 0x001fe200000010ff */
        /* <DEDUP_REMOVED lines=14> */
[----:B------:R-:W0:Y:S01]  /*3140*/  MUFU.EX2 R25, R25 ;  /* 0x0000001900197308 */ /* 0x000e220000000800 */
        /* <DEDUP_REMOVED lines=16> */
[----:B0-----:R-:W-:Y:S01]  /*3250*/  FADD.FTZ R9, R24, R25 ;  /* 0x0000001918097221 */ /* 0x001fe20000010000 */
[----:B------:R-:W-:Y:S01]  /*3260*/  FADD.FTZ R15, R43, R12 ;  /* 0x0000000c2b0f7221 */ /* 0x000fe20000010000 */
[--C-:B------:R-:W-:Y:S01]  /*3270*/  FFMA.FTZ R65, R65, UR10, -R3.reuse ;  /* 0x0000000a41417c23 */ /* 0x100fe20008010803 */
[--C-:B------:R-:W-:Y:S01]  /*3280*/  FFMA.FTZ R68, R68, UR10, -R3.reuse ;  /* 0x0000000a44447c23 */ /* 0x100fe20008010803 */
[----:B------:R-:W-:Y:S01]  /*3290*/  FFMA.FTZ R3, R69, UR10, -R3 ;  /* 0x0000000a45037c23 */ /* 0x000fe20008010803 */
[----:B------:R-:W-:-:S02]  /*32a0*/  F2FP.BF16.F32.PACK_AB R165, R43, R42 ;  /* 0x0000002a2ba5723e */ /* 0x000fc400000010ff */
[----:B------:R-:W0:Y:S01]  /*32b0*/  MUFU.EX2 R32, R32 ;  /* 0x0000002000207308 */ /* 0x000e220000000800 */
[----:B--2---:R-:W-:Y:S01]  /*32c0*/  FADD.FTZ R0, R28, R9 ;  /* 0x000000091c007221 */ /* 0x004fe20000010000 */
[----:B------:R-:W-:Y:S02]  /*32d0*/  IADD3 R9, -R22, 0xb, RZ ;  /* 0x0000000b16097810 */ /* 0x000fe40007ffe1ff */
[----:B------:R-:W-:-:S04]  /*32e0*/  F2FP.BF16.F32.PACK_AB R172, R25, R24 ;  /* 0x0000001819ac723e */ /* 0x000fc800000010ff */
[----:B------:R-:W2:Y:S01]  /*32f0*/  MUFU.EX2 R33, R33 ;  /* 0x0000002100217308 */ /* 0x000ea20000000800 */
[C---:B-1----:R-:W-:Y:S01]  /*3300*/  FADD.FTZ R13, R29.reuse, R0 ;  /* 0x000000001d0d7221 */ /* 0x042fe20000010000 */
[----:B------:R-:W-:Y:S01]  /*3310*/  @!P1 VIADD R0, R6, 0x22840 ;  /* 0x0002284006009836 */ /* 0x000fe20000000000 */
[----:B------:R-:W-:-:S04]  /*3320*/  F2FP.BF16.F32.PACK_AB R174, R29, R28 ;  /* 0x0000001c1dae723e */ /* 0x000fc800000010ff */
[----:B------:R-:W-:Y:S01]  /*3330*/  @!P1 PRMT R0, RZ, 0x654, R0 ;  /* 0x00000654ff009816 */ /* 0x000fe20000000000 */
[----:B------:R-:W1:Y:S01]  /*3340*/  MUFU.EX2 R36, R36 ;  /* 0x0000002400247308 */ /* 0x000e620000000800 */
[----:B0-----:R-:W-:Y:S01]  /*3350*/  FADD.FTZ R10, R32, R13 ;  /* 0x0000000d200a7221 */ /* 0x001fe20000010000 */
[----:B------:R0:W-:Y:S06]  /*3360*/  BAR.ARV R9, 0x100 ;  /* 0x000400090000751d */ /* 0x0001ec0000002000 */
[----:B------:R-:W3:Y:S01]  /*3370*/  MUFU.EX2 R46, R46 ;  /* 0x0000002e002e7308 */ /* 0x000ee20000000800 */
[C---:B--2---:R-:W-:Y:S01]  /*3380*/  FADD.FTZ R13, R33.reuse, R10 ;  /* 0x0000000a210d7221 */ /* 0x044fe20000010000 */
[----:B------:R2:W-:Y:S01]  /*3390*/  @!P1 SYNCS.ARRIVE.TRANS64.RED.A1T0 RZ, [R0+URZ], RZ ;  /* 0x000000ff00ff99a7 */ /* 0x0005e2000810043f */
[----:B------:R-:W-:-:S05]  /*33a0*/  F2FP.BF16.F32.PACK_AB R168, R33, R32 ;  /* 0x0000002021a8723e */ /* 0x000fca00000010ff */
[----:B------:R-:W4:Y:S01]  /*33b0*/  MUFU.EX2 R37, R37 ;  /* 0x0000002500257308 */ /* 0x000f220000000800 */
[----:B-1----:R-:W-:-:S07]  /*33c0*/  FADD.FTZ R10, R36, R13 ;  /* 0x0000000d240a7221 */ /* 0x002fce0000010000 */
[----:B------:R-:W1:Y:S01]  /*33d0*/  MUFU.EX2 R47, R47 ;  /* 0x0000002f002f7308 */ /* 0x000e620000000800 */
[----:B---3--:R-:W-:-:S07]  /*33e0*/  FADD.FTZ R12, R46, R15 ;  /* 0x0000000f2e0c7221 */ /* 0x008fce0000010000 */
[----:B------:R-:W2:Y:S01]  /*33f0*/  MUFU.EX2 R40, R40 ;  /* 0x0000002800287308 */ /* 0x000ea20000000800 */
[C---:B----4-:R-:W-:Y:S01]  /*3400*/  FADD.FTZ R13, R37.reuse, R10 ;  /* 0x0000000a250d7221 */ /* 0x050fe20000010000 */
[----:B------:R-:W-:-:S06]  /*3410*/  F2FP.BF16.F32.PACK_AB R170, R37, R36 ;  /* 0x0000002425aa723e */ /* 0x000fcc00000010ff */
[----:B------:R-:W3:Y:S01]  /*3420*/  MUFU.EX2 R50, R50 ;  /* 0x0000003200327308 */ /* 0x000ee20000000800 */
[C---:B-1----:R-:W-:Y:S01]  /*3430*/  FADD.FTZ R15, R47.reuse, R12 ;  /* 0x0000000c2f0f7221 */ /* 0x042fe20000010000 */
[----:B------:R-:W-:-:S06]  /*3440*/  F2FP.BF16.F32.PACK_AB R167, R47, R46 ;  /* 0x0000002e2fa7723e */ /* 0x000fcc00000010ff */
[----:B------:R-:W1:Y:S01]  /*3450*/  MUFU.EX2 R41, R41 ;  /* 0x0000002900297308 */ /* 0x000e620000000800 */
[----:B--2---:R-:W-:-:S07]  /*3460*/  FADD.FTZ R0, R40, R13 ;  /* 0x0000000d28007221 */ /* 0x004fce0000010000 */
[----:B------:R-:W2:Y:S01]  /*3470*/  MUFU.EX2 R51, R51 ;  /* 0x0000003300337308 */ /* 0x000ea20000000800 */
[----:B---3--:R-:W-:-:S07]  /*3480*/  FADD.FTZ R10, R50, R15 ;  /* 0x0000000f320a7221 */ /* 0x008fce0000010000 */
[----:B------:R-:W3:Y:S01]  /*3490*/  MUFU.EX2 R44, R44 ;  /* 0x0000002c002c7308 */ /* 0x000ee20000000800 */
[C---:B-1----:R-:W-:Y:S01]  /*34a0*/  FADD.FTZ R13, R41.reuse, R0 ;  /* 0x00000000290d7221 */ /* 0x042fe20000010000 */
[----:B------:R-:W-:-:S06]  /*34b0*/  F2FP.BF16.F32.PACK_AB R164, R41, R40 ;  /* 0x0000002829a4723e */ /* 0x000fcc00000010ff */
[----:B------:R-:W1:Y:S01]  /*34c0*/  MUFU.EX2 R54, R54 ;  /* 0x0000003600367308 */ /* 0x000e620000000800 */
[C---:B--2---:R-:W-:Y:S01]  /*34d0*/  FADD.FTZ R15, R51.reuse, R10 ;  /* 0x0000000a330f7221 */ /* 0x044fe20000010000 */
[----:B------:R-:W-:-:S06]  /*34e0*/  F2FP.BF16.F32.PACK_AB R161, R51, R50 ;  /* 0x0000003233a1723e */ /* 0x000fcc00000010ff */
[----:B------:R-:W2:Y:S01]  /*34f0*/  MUFU.EX2 R45, R45 ;  /* 0x0000002d002d7308 */ /* 0x000ea20000000800 */
[----:B---3--:R-:W-:-:S07]  /*3500*/  FADD.FTZ R0, R44, R13 ;  /* 0x0000000d2c007221 */ /* 0x008fce0000010000 */
        /* <DEDUP_REMOVED lines=43> */
[----:B---3--:R-:W-:Y:S01]  /*37c0*/  FADD.FTZ R15, R61, R0 ;  /* 0x000000003d0f7221 */ /* 0x008fe20000010000 */
[C---:B------:R-:W-:Y:S01]  /*37d0*/  FADD.FTZ R0, R155.reuse, R10 ;  /* 0x0000000a9b007221 */ /* 0x040fe20000010000 */
[----:B------:R-:W-:Y:S02]  /*37e0*/  F2FP.BF16.F32.PACK_AB R155, R155, R70 ;  /* 0x000000469b9b723e */ /* 0x000fe400000010ff */
[----:B------:R-:W-:-:S03]  /*37f0*/  F2FP.BF16.F32.PACK_AB R158, R61, R60 ;  /* 0x0000003c3d9e723e */ /* 0x000fc600000010ff */
[----:B------:R-:W3:Y:S01]  /*3800*/  MUFU.EX2 R68, R68 ;  /* 0x0000004400447308 */ /* 0x000ee20000000800 */
[----:B-1----:R-:W-:-:S07]  /*3810*/  FADD.FTZ R10, R64, R15 ;  /* 0x0000000f400a7221 */ /* 0x002fce0000010000 */
[----:B------:R-:W1:Y:S01]  /*3820*/  MUFU.EX2 R13, R3 ;  /* 0x00000003000d7308 */ /* 0x000e620000000800 */
[C---:B--2---:R-:W-:Y:S01]  /*3830*/  FADD.FTZ R15, R65.reuse, R10 ;  /* 0x0000000a410f7221 */ /* 0x044fe20000010000 */
[----:B------:R-:W-:-:S03]  /*3840*/  F2FP.BF16.F32.PACK_AB R152, R65, R64 ;  /* 0x000000404198723e */ /* 0x000fc600000010ff */
[----:B---3--:R-:W-:-:S04]  /*3850*/  FADD.FTZ R10, R68, R15 ;  /* 0x0000000f440a7221 */ /* 0x008fc80000010000 */
[C---:B-1----:R-:W-:Y:S01]  /*3860*/  FADD.FTZ R3, R13.reuse, R10 ;  /* 0x0000000a0d037221 */ /* 0x042fe20000010000 */
[----:B------:R-:W-:Y:S01]  /*3870*/  F2FP.BF16.F32.PACK_AB R154, R13, R68 ;  /* 0x000000440d9a723e */ /* 0x000fe200000010ff */
[----:B0-----:R-:W-:Y:S06]  /*3880*/  @!P0 BRA `(.L_x_3553) ;  /* 0x0000000000048947 */ /* 0x001fec0003800000 */
[----:B------:R-:W-:Y:S01]  /*3890*/  BPT.TRAP 0x1 ;  /* 0x000000040000795c */ /* 0x000fe20000300000 */
.L_x_3553:
[----:B------:R0:W1:Y:S01]  /*38a0*/  SYNCS.PHASECHK.TRANS64.TRYWAIT P2, [R6+URZ+0x22850], R11 ;  /* 0x0228500b060075a7 */ /* 0x000062000804017f */
[----:B------:R-:W-:Y:S05]  /*38b0*/  @!P0 BRA `(.L_x_3554) ;  /* 0x0000000000048947 */ /* 0x000fea0003800000 */
[----:B------:R-:W-:Y:S01]  /*38c0*/  BPT.TRAP 0x1 ;  /* 0x000000040000795c */ /* 0x000fe20000300000 */
.L_x_3554:
[----:B-1----:R-:W-:Y:S05]  /*38d0*/  @P2 BRA `(.L_x_3555) ;  /* 0x0000000000082947 */ /* 0x002fea0003800000 */
[----:B------:R-:W1:Y:S02]  /*38e0*/  SYNCS.PHASECHK.TRANS64.TRYWAIT P2, [R6+URZ+0x22850], R11 ;  /* 0x0228500b060075a7 */ /* 0x000e64000804017f */
[----:B-1----:R-:W-:Y:S05]  /*38f0*/  @!P2 BRA `(.L_x_3556) ;  /* 0x000000d000a8a947 */ /* 0x002fea0003800000 */
.L_x_3555:
[----:B------:R-:W-:Y:S01]  /*3900*/  R2UR UR6, R7 ;  /* 0x00000000070672ca */ /* 0x000fe200000e0000 */
[----:B------:R2:W-:Y:S01]  /*3910*/  BAR.SYNC.DEFER_BLOCKING R8, 0x100 ;  /* 0x000400080000751d */ /* 0x0005e20000010000 */
[----:B------:R-:W-:Y:S01]  /*3920*/  UIADD3 UR23, UR50, -0x2, URZ ;  /* 0xfffffffe32177890 */ /* 0x000fe2000fffe03f */
[----:B01----:R-:W-:-:S04]  /*3930*/  @!P1 VIADD R6, R6, 0x22860 ;  /* 0x0002286006069836 */ /* 0x003fc80000000000 */
[----:B------:R-:W-:Y:S01]  /*3940*/  UMOV UR7, 0x40000040 ;  /* 0x4000004000077882 */ /* 0x000fe20000000000 */
[----:B------:R-:W-:-:S05]  /*3950*/  @!P1 PRMT R6, RZ, 0x654, R6 ;  /* 0x00000654ff069816 */ /* 0x000fca0000000006 */
        /* <DEDUP_REMOVED lines=38> */
[----:B------:R-:W-:-:S04]  /*3bc0*/  UIADD3 UR6, UR41, -UR44, URZ ;  /* 0x8000002c29067290 */ /* 0x000fc8000fffe03f */
[----:B------:R-:W-:-:S04]  /*3bd0*/  ULEA UR6, UR49, UR6, 0x7 ;  /* 0x0000000631067291 */ /* 0x000fc8000f8e383f */
        /* <DEDUP_REMOVED lines=9> */
[----:B--2---:R-:W-:Y:S05]  /*3c70*/  @!P2 BRA `(.L_x_3557) ;  /* 0x00000028007ca947 */ /* 0x004fea0003800000 */
[----:B------:R-:W-:Y:S01]  /*3c80*/  IMAD.MOV.U32 R8, RZ, RZ, R5 ;  /* 0x000000ffff087224 */ /* 0x000fe200078e0005 */
[----:B------:R-:W-:Y:S01]  /*3c90*/  ULDC UR25, c[0x0][0x9d8] ;  /* 0x0002760000197ab9 */ /* 0x000fe20000000800 */
[----:B------:R-:W-:Y:S01]  /*3ca0*/  IMAD.MOV.U32 R7, RZ, RZ, R4 ;  /* 0x000000ffff077224 */ /* 0x000fe200078e0004 */
[----:B------:R-:W-:-:S06]  /*3cb0*/  ULDC UR24, c[0x0][0x988] ;  /* 0x0002620000187ab9 */ /* 0x000fcc0000000800 */
.L_x_3566:
[----:B------:R-:W-:-:S04]  /*3cc0*/  UIADD3 UR37, UR37, 0x1, URZ ;  /* 0x0000000125257890 */ /* 0x000fc8000fffe03f */
[----:B------:R-:W-:-:S04]  /*3cd0*/  UISETP.NE.AND UP0, UPT, UR37, 0x2, UPT ;  /* 0x000000022500788c */ /* 0x000fc8000bf05270 */
[----:B------:R-:W-:Y:S02]  /*3ce0*/  USEL UR6, URZ, 0x1, UP0 ;  /* 0x000000013f067887 */ /* 0x000fe40008000000 */
[----:B------:R-:W-:Y:S02]  /*3cf0*/  USEL UR37, UR37, URZ, UP0 ;  /* 0x0000003f25257287 */ /* 0x000fe40008000000 */
[----:B------:R-:W-:Y:S01]  /*3d00*/  ULOP3.LUT UR40, UR40, UR6, URZ, 0x3c, !UPT ;  /* 0x0000000628287292 */ /* 0x000fe2000f8e3c3f */
[----:B0-----:R-:W-:Y:S11]  /*3d10*/  @!P0 BRA `(.L_x_3558) ;  /* 0x0000000000048947 */ /* 0x001ff60003800000 */
[----:B------:R-:W-:Y:S01]  /*3d20*/  BPT.TRAP 0x1 ;  /* 0x000000040000795c */ /* 0x000fe20000300000 */
.L_x_3558:
        /* <DEDUP_REMOVED lines=9> */
.L_x_3559:
[----:B-1----:R-:W-:Y:S05]  /*3dc0*/  @P2 BRA `(.L_x_3560) ;  /* 0x0000000000082947 */ /* 0x002fea0003800000 */
[----:B------:R-:W1:Y:S02]  /*3dd0*/  SYNCS.PHASECHK.TRANS64.TRYWAIT P2, [UR26+0x22830], R6 ;  /* 0x02283006ff0075a7 */ /* 0x000e64000804015a */
[----:B-1----:R-:W-:Y:S05]  /*3de0*/  @!P2 BRA `(.L_x_3561) ;  /* 0x000000cc0080a947 */ /* 0x002fea0003800000 */
.L_x_3560:
[----:B------:R-:W-:Y:S01]  /*3df0*/  UIMAD UR18, UR37, 0x300, UR20 ;  /* 0x00000300251278a4 */ /* 0x000fe2000f8e0214 */
[----:B------:R-:W-:Y:S01]  /*3e00*/  WARPGROUP.ARRIVE ;  /* 0x00000000000079c5 */ /* 0x000fe20000000000 */
[----:B------:R-:W-:Y:S01]  /*3e10*/  UMOV UR19, 0x40000040 ;  /* 0x4000004000137882 */ /* 0x000fe20000000000 */
[----:B------:R-:W-:Y:S01]  /*3e20*/  UMOV UR7, 0x40000040 ;  /* 0x4000004000077882 */ /* 0x000fe20000000000 */
[----:B------:R-:W-:Y:S01]  /*3e30*/  UIADD3 UR6, UR18, 0x2, URZ ;  /* 0x0000000212067890 */ /* 0x000fe2000fffe03f */
[----:B------:R-:W-:Y:S01]  /*3e40*/  MOV R13, 0xfffffffe ;  /* 0xfffffffe000d7802 */ /* 0x000fe20000000f00 */
        /* <DEDUP_REMOVED lines=8> */
[----:B------:R-:W-:-:S04]  /*3ed0*/  USHF.L.U32 UR6, UR49, 0x7, URZ ;  /* 0x0000000731067899 */ /* 0x000fc8000800063f */
[----:B------:R-:W-:-:S04]  /*3ee0*/  UIMAD UR6, UR23, -0x60, UR6 ;  /* 0xffffffa0170678a4 */ /* 0x000fc8000f8e0206 */
[----:B------:R-:W-:-:S04]  /*3ef0*/  UIADD3 UR6, UR6, 0x1, UR41 ;  /* 0x0000000106067890 */ /* 0x000fc8000fffe029 */
[----:B------:R-:W-:Y:S01]  /*3f00*/  UIADD3 UR6, UR6, -UR44, URZ ;  /* 0x8000002c06067290 */ /* 0x000fe2000fffe03f */
        /* <DEDUP_REMOVED lines=15> */
[----:B------:R-:W-:-:S02]  /*4000*/  IMAD R170, R18, R13, UR6 ;  /* 0x0000000612aa7e24 */ /* 0x000fc4000f8e020d */
[----:B------:R-:W-:Y:S01]  /*4010*/  FMUL.FTZ R10, R157, UR25 ;  /* 0x000000199d0a7c20 */ /* 0x000fe20008410000 */
[----:B------:R-:W-:Y:S01]  /*4020*/  FMUL.FTZ R205, R160, UR25 ;  /* 0x00000019a0cd7c20 */ /* 0x000fe20008410000 */
[----:B------:R-:W-:Y:S01]  /*4030*/  FMUL.FTZ R11, R161, UR25 ;  /* 0x00000019a10b7c20 */ /* 0x000fe20008410000 */
[----:B------:R-:W-:Y:S02]  /*4040*/  IMAD.IADD R170, R19, 0x1, R170 ;  /* 0x0000000113aa7824 */ /* 0x000fe400078e02aa */
[----:B------:R-:W-:Y:S01]  /*4050*/  FMUL.FTZ R161, R163, UR25 ;  /* 0x00000019a3a17c20 */ /* 0x000fe20008410000 */
[----:B------:R-:W-:Y:S01]  /*4060*/  FMUL.FTZ R163, R167, UR25 ;  /* 0x00000019a7a37c20 */ /* 0x000fe20008410000 */
[----:B------:R-:W2:Y:S01]  /*4070*/  MUFU.TANH R5, R5 ;  /* 0x0000000500057308 */ /* 0x000ea20000002400 */
[----:B------:R-:W-:Y:S01]  /*4080*/  FMUL.FTZ R15, R154, UR25 ;  /* 0x000000199a0f7c20 */ /* 0x000fe20008410000 */
[C---:B------:R-:W-:Y:S01]  /*4090*/  ISETP.GT.AND P2, PT, R170.reuse, RZ, PT ;  /* 0x000000ffaa00720c */ /* 0x040fe20003f44270 */
[----:B------:R-:W-:Y:S01]  /*40a0*/  FMUL.FTZ R167, R171, UR25 ;  /* 0x00000019aba77c20 */ /* 0x000fe20008410000 */
[----:B------:R-:W-:Y:S01]  /*40b0*/  ISETP.GT.AND P3, PT, R170, 0x1, PT ;  /* 0x00000001aa00780c */ /* 0x000fe20003f64270 */
[----:B------:R-:W-:Y:S01]  /*40c0*/  FMUL.FTZ R173, R173, UR25 ;  /* 0x00000019adad7c20 */ /* 0x000fe20008410000 */
[----:B------:R-:W-:Y:S01]  /*40d0*/  FMUL.FTZ R165, R165, UR25 ;  /* 0x00000019a5a57c20 */ /* 0x000fe20008410000 */
[----:B------:R-:W-:Y:S01]  /*40e0*/  FMUL.FTZ R177, R177, UR25 ;  /* 0x00000019b1b17c20 */ /* 0x000fe20008410000 */
[----:B------:R-:W3:Y:S01]  /*40f0*/  MUFU.TANH R9, R9 ;  /* 0x0000000900097308 */ /* 0x000ee20000002400 */
[----:B-1----:R-:W-:Y:S01]  /*4100*/  FSEL R207, R4, -INF , P2 ;  /* 0xff80000004cf7808 */ /* 0x002fe20001000000 */
[----:B------:R-:W-:Y:S01]  /*4110*/  FMUL.FTZ R168, R168, UR25 ;  /* 0x00000019a8a87c20 */ /* 0x000fe20008410000 */
[----:B------:R-:W-:Y:S01]  /*4120*/  ISETP.GT.AND P2, PT, R170, 0x8, PT ;  /* 0x00000008aa00780c */ /* 0x000fe20003f44270 */
[----:B------:R-:W-:Y:S01]  /*4130*/  FMUL.FTZ R169, R169, UR25 ;  /* 0x00000019a9a97c20 */ /* 0x000fe20008410000 */
[----:B------:R-:W-:Y:S01]  /*4140*/  FMNMX.FTZ R154, R207, R7, !PT ;  /* 0x00000007cf9a7209 */ /* 0x000fe20007810000 */
[----:B------:R-:W-:Y:S01]  /*4150*/  FMUL.FTZ R172, R172, UR25 ;  /* 0x00000019acac7c20 */ /* 0x000fe20008410000 */
[----:B------:R-:W-:Y:S01]  /*4160*/  FMUL.FTZ R4, R181, UR25 ;  /* 0x00000019b5047c20 */ /* 0x000fe20008410000 */
[----:B------:R-:W-:Y:S01]  /*4170*/  MUFU.TANH R10, R10 ;  /* 0x0000000a000a7308 */ /* 0x000fe20000002400 */
[----:B--2---:R-:W-:Y:S01]  /*4180*/  FSEL R171, R5, -INF , P3 ;  /* 0xff80000005ab7808 */ /* 0x004fe20001800000 */
[----:B------:R-:W-:Y:S01]  /*4190*/  FMUL.FTZ R14, R155, UR25 ;  /* 0x000000199b0e7c20 */ /* 0x000fe20008410000 */
[----:B------:R-:W-:Y:S01]  /*41a0*/  ISETP.GT.AND P3, PT, R170, 0x9, PT ;  /* 0x00000009aa00780c */ /* 0x000fe20003f64270 */
[----:B------:R-:W-:Y:S01]  /*41b0*/  FMUL.FTZ R176, R176, UR25 ;  /* 0x00000019b0b07c20 */ /* 0x000fe20008410000 */
[----:B------:R-:W-:Y:S01]  /*41c0*/  FMNMX.FTZ R154, R171, R154, !PT ;  /* 0x0000009aab9a7209 */ /* 0x000fe20007810000 */
        /* <DEDUP_REMOVED lines=14> */
[----:B------:R-:W-:-:S04]  /*42b0*/  FMUL.FTZ R175, R175, UR25 ;  /* 0x00000019afaf7c20 */ /* 0x000fc80008410000 */
[----:B------:R-:W-:Y:S08]  /*42c0*/  MUFU.TANH R12, R12 ;  /* 0x0000000c000c7308 */ /* 0x000ff00000002400 */
[----:B------:R3:W-:Y:S08]  /*42d0*/  MUFU.TANH R152, R173 ;  /* 0x000000ad00987308 */ /* 0x0007f00000002400 */
[----:B------:R-:W4:Y:S01]  /*42e0*/  MUFU.TANH R165, R165 ;  /* 0x000000a500a57308 */ /* 0x000f220000002400 */
[----:B---3--:R-:W-:-:S02]  /*42f0*/  FSEL R173, R9, -INF , P2 ;  /* 0xff80000009ad7808 */ /* 0x008fc40001000000 */
[C---:B------:R-:W-:Y:S02]  /*4300*/  ISETP.GT.AND P2, PT, R170.reuse, 0x10, PT ;  /* 0x00000010aa00780c */ /* 0x040fe40003f44270 */
[----:B------:R-:W-:Y:S02]  /*4310*/  FMNMX.FTZ R154, R173, R154, !PT ;  /* 0x0000009aad9a7209 */ /* 0x000fe40007810000 */
[----:B-1----:R-:W-:Y:S01]  /*4320*/  FSEL R205, R205, -INF , P2 ;  /* 0xff800000cdcd7808 */ /* 0x002fe20001000000 */
[----:B------:R1:W-:Y:S01]  /*4330*/  MUFU.TANH R13, R177 ;  /* 0x000000b1000d7308 */ /* 0x0003e20000002400 */
[----:B------:R-:W-:-:S07]  /*4340*/  ISETP.GT.AND P2, PT, R170, 0x18, PT ;  /* 0x00000018aa00780c */ /* 0x000fce0003f44270 */
[----:B------:R3:W5:Y:S01]  /*4350*/  MUFU.TANH R160, R168 ;  /* 0x000000a800a07308 */ /* 0x0007620000002400 */
[----:B-1----:R-:W-:Y:S02]  /*4360*/  FSEL R177, R10, -INF , P3 ;  /* 0xff8000000ab17808 */ /* 0x002fe40001800000 */
[----:B------:R-:W-:Y:S02]  /*4370*/  ISETP.GT.AND P3, PT, R170, 0x11, PT ;  /* 0x00000011aa00780c */ /* 0x000fe40003f64270 */
[----:B------:R-:W-:Y:S02]  /*4380*/  FMNMX.FTZ R154, R177, R154, !PT ;  /* 0x0000009ab19a7209 */ /* 0x000fe40007810000 */
[----:B--2---:R-:W-:Y:S01]  /*4390*/  FSEL R181, R11, -INF , P3 ;  /* 0xff8000000bb57808 */ /* 0x004fe20001800000 */
[----:B------:R1:W2:Y:S01]  /*43a0*/  MUFU.TANH R153, R169 ;  /* 0x000000a900997308 */ /* 0x0002a20000002400 */
[----:B------:R-:W-:Y:S01]  /*43b0*/  FMNMX.FTZ R154, R205, R154, !PT ;  /* 0x0000009acd9a7209 */ /* 0x000fe20007810000 */
[----:B---3--:R-:W-:Y:S01]  /*43c0*/  FMUL.FTZ R168, R174, UR25 ;  /* 0x00000019aea87c20 */ /* 0x008fe20008410000 */
[----:B------:R-:W-:-:S02]  /*43d0*/  ISETP.GT.AND P3, PT, R170, 0x19, PT ;  /* 0x00000019aa00780c */ /* 0x000fc40003f64270 */
[----:B------:R-:W-:Y:S02]  /*43e0*/  FMNMX.FTZ R154, R181, R154, !PT ;  /* 0x0000009ab59a7209 */ /* 0x000fe40007810000 */
[----:B----4-:R-:W-:Y:S01]  /*43f0*/  FSEL R165, R165, -INF , P3 ;  /* 0xff800000a5a57808 */ /* 0x010fe20001800000 */
[----:B------:R-:W3:Y:S01]  /*4400*/  MUFU.TANH R155, R172 ;  /* 0x000000ac009b7308 */ /* 0x000ee20000002400 */
[----:B-1----:R-:W-:Y:S02]  /*4410*/  FSEL R169, R12, -INF , P2 ;  /* 0xff8000000ca97808 */ /* 0x002fe40001000000 */
[C---:B------:R-:W-:Y:S02]  /*4420*/  ISETP.GT.AND P2, PT, R170.reuse, 0x20, PT ;  /* 0x00000020aa00780c */ /* 0x040fe40003f44270 */
[----:B------:R-:W-:Y:S02]  /*4430*/  FMNMX.FTZ R154, R169, R154, !PT ;  /* 0x0000009aa99a7209 */ /* 0x000fe40007810000 */
[----:B------:R-:W-:Y:S01]  /*4440*/  ISETP.GT.AND P3, PT, R170, 0x21, PT ;  /* 0x00000021aa00780c */ /* 0x000fe20003f64270 */
[----:B------:R1:W4:Y:S01]  /*4450*/  MUFU.TANH R20, R176 ;  /* 0x000000b000147308 */ /* 0x0003220000002400 */
[----:B-----5:R-:W-:-:S02]  /*4460*/  FSEL R160, R160, -INF , P2 ;  /* 0xff800000a0a07808 */ /* 0x020fc40001000000 */
[----:B------:R-:W-:Y:S02]  /*4470*/  FMNMX.FTZ R5, R165, R154, !PT ;  /* 0x0000009aa5057209 */ /* 0x000fe40007810000 */
[----:B------:R-:W-:Y:S02]  /*4480*/  ISETP.GT.AND P2, PT, R170, 0x28, PT ;  /* 0x00000028aa00780c */ /* 0x000fe40003f44270 */
[----:B--2---:R-:W-:Y:S01]  /*4490*/  FSEL R153, R153, -INF , P3 ;  /* 0xff80000099997808 */ /* 0x004fe20001800000 */
[----:B------:R-:W2:Y:S01]  /*44a0*/  MUFU.TANH R180, R180 ;  /* 0x000000b400b47308 */ /* 0x000ea20000002400 */
[----:B------:R-:W-:Y:S01]  /*44b0*/  FMNMX.FTZ R10, R160, R5, !PT ;  /* 0x00000005a00a7209 */ /* 0x000fe20007810000 */
[----:B-1----:R-:W-:Y:S01]  /*44c0*/  FMUL.FTZ R176, R178, UR25 ;  /* 0x00000019b2b07c20 */ /* 0x002fe20008410000 */
[C---:B------:R-:W-:Y:S01]  /*44d0*/  ISETP.GT.AND P3, PT, R170.reuse, 0x29, PT ;  /* 0x00000029aa00780c */ /* 0x040fe20003f64270 */
[----:B------:R-:W-:Y:S01]  /*44e0*/  FMUL.FTZ R178, R179, UR25 ;  /* 0x00000019b3b27c20 */ /* 0x000fe20008410000 */
[----:B---3--:R-:W-:Y:S01]  /*44f0*/  FSEL R155, R155, -INF , P2 ;  /* 0xff8000009b9b7808 */ /* 0x008fe20001000000 */
[----:B------:R-:W-:Y:S01]  /*4500*/  FMUL.FTZ R179, R183, UR25 ;  /* 0x00000019b7b37c20 */ /* 0x000fe20008410000 */
[----:B------:R-:W-:Y:S01]  /*4510*/  FMNMX.FTZ R10, R153, R10, !PT ;  /* 0x0000000a990a7209 */ /* 0x000fe20007810000 */
[----:B------:R-:W1:Y:S01]  /*4520*/  MUFU.TANH R4, R4 ;  /* 0x0000000400047308 */ /* 0x000e620000002400 */
[----:B------:R-:W-:Y:S01]  /*4530*/  ISETP.GT.AND P2, PT, R170, 0x30, PT ;  /* 0x00000030aa00780c */ /* 0x000fe20003f44270 */
[----:B------:R-:W-:Y:S01]  /*4540*/  FMUL.FTZ R183, R187, UR25 ;  /* 0x00000019bbb77c20 */ /* 0x000fe20008410000 */
[----:B------:R-:W-:Y:S01]  /*4550*/  FSEL R152, R152, -INF , P3 ;  /* 0xff80000098987808 */ /* 0x000fe20001800000 */
[----:B------:R-:W-:Y:S01]  /*4560*/  FMUL.FTZ R187, R195, UR25 ;  /* 0x00000019c3bb7c20 */ /* 0x000fe20008410000 */
[----:B------:R-:W-:-:S02]  /*4570*/  FMNMX.FTZ R5, R155, R10, !PT ;  /* 0x0000000a9b057209 */ /* 0x000fc40007810000 */
[----:B------:R-:W-:Y:S01]  /*4580*/  ISETP.GT.AND P3, PT, R170, 0x31, PT ;  /* 0x00000031aa00780c */ /* 0x000fe20003f64270 */
[----:B------:R-:W3:Y:S01]  /*4590*/  MUFU.TANH R184, R184 ;  /* 0x000000b800b87308 */ /* 0x000ee20000002400 */
[----:B----4-:R-:W-:Y:S02]  /*45a0*/  FSEL R20, R20, -INF , P2 ;  /* 0xff80000014147808 */ /* 0x010fe40001000000 */
[----:B------:R-:W-:Y:S02]  /*45b0*/  FMNMX.FTZ R5, R152, R5, !PT ;  /* 0x0000000598057209 */ /* 0x000fe40007810000 */
[----:B------:R-:W-:Y:S02]  /*45c0*/  ISETP.GT.AND P2, PT, R170, 0x38, PT ;  /* 0x00000038aa00780c */ /* 0x000fe40003f44270 */
[----:B------:R-:W-:Y:S01]  /*45d0*/  FSEL R12, R13, -INF , P3 ;  /* 0xff8000000d0c7808 */ /* 0x000fe20001800000 */
[----:B------:R-:W4:Y:S01]  /*45e0*/  MUFU.TANH R9, R185 ;  /* 0x000000b900097308 */ /* 0x000f220000002400 */
[----:B------:R-:W-:-:S02]  /*45f0*/  FMNMX.FTZ R5, R20, R5, !PT ;  /* 0x0000000514057209 */ /* 0x000fc40007810000 */
[----:B------:R-:W-:Y:S02]  /*4600*/  ISETP.GT.AND P3, PT, R170, 0x39, PT ;  /* 0x00000039aa00780c */ /* 0x000fe40003f64270 */
[----:B--2---:R-:W-:Y:S01]  /*4610*/  FSEL R10, R180, -INF , P2 ;  /* 0xff800000b40a7808 */ /* 0x004fe20001000000 */
[----:B------:R-:W-:Y:S01]  /*4620*/  FMUL.FTZ R180, R182, UR25 ;  /* 0x00000019b6b47c20 */ /* 0x000fe20008410000 */
[----:B------:R-:W-:Y:S01]  /*4630*/  FMNMX.FTZ R11, R12, R5, !PT ;  /* 0x000000050c0b7209 */ /* 0x000fe20007810000 */
[----:B------:R-:W2:Y:S01]  /*4640*/  MUFU.TANH R188, R188 ;  /* 0x000000bc00bc7308 */ /* 0x000ea20000002400 */
[----:B-1----:R-:W-:Y:S01]  /*4650*/  FSEL R5, R4, -INF , P3 ;  /* 0xff80000004057808 */ /* 0x002fe20001800000 */
[----:B------:R-:W-:Y:S01]  /*4660*/  FMUL.FTZ R182, R186, UR25 ;  /* 0x00000019bab67c20 */ /* 0x000fe20008410000 */
[----:B------:R-:W-:Y:S01]  /*4670*/  ISETP.GT.AND P2, PT, R170, 0x40, PT ;  /* 0x00000040aa00780c */ /* 0x000fe20003f44270 */
[----:B------:R-:W-:Y:S01]  /*4680*/  FMUL.FTZ R186, R194, UR25 ;  /* 0x00000019c2ba7c20 */ /* 0x000fe20008410000 */
[----:B------:R-:W-:-:S02]  /*4690*/  FMNMX.FTZ R4, R10, R11, !PT ;  /* 0x0000000b0a047209 */ /* 0x000fc40007810000 */
[----:B------:R-:W-:Y:S01]  /*46a0*/  ISETP.GT.AND P3, PT, R170, 0x41, PT ;  /* 0x00000041aa00780c */ /* 0x000fe20003f64270 */
[----:B------:R1:W5:Y:S01]  /*46b0*/  MUFU.TANH R21, R189 ;  /* 0x000000bd00157308 */ /* 0x0003620000002400 */
[----:B---3--:R-:W-:Y:S01]  /*46c0*/  FSEL R11, R184, -INF , P2 ;  /* 0xff800000b80b7808 */ /* 0x008fe20001000000 */
[----:B------:R-:W-:Y:S01]  /*46d0*/  FMUL.FTZ R184, R191, UR25 ;  /* 0x00000019bfb87c20 */ /* 0x000fe20008410000 */
[----:B------:R-:W-:Y:S02]  /*46e0*/  FMNMX.FTZ R4, R5, R4, !PT ;  /* 0x0000000405047209 */ /* 0x000fe40007810000 */
[C---:B------:R-:W-:Y:S02]  /*46f0*/  ISETP.GT.AND P2, PT, R170.reuse, 0x48, PT ;  /* 0x00000048aa00780c */ /* 0x040fe40003f44270 */
[----:B----4-:R-:W-:Y:S01]  /*4700*/  FSEL R9, R9, -INF , P3 ;  /* 0xff80000009097808 */ /* 0x010fe20001800000 */
[----:B------:R-:W3:Y:S01]  /*4710*/  MUFU.TANH R154, R192 ;  /* 0x000000c0009a7308 */ /* 0x000ee20000002400 */
[----:B------:R-:W-:Y:S01]  /*4720*/  FMNMX.FTZ R4, R11, R4, !PT ;  /* 0x000000040b047209 */ /* 0x000fe20007810000 */
[C---:B-1----:R-:W-:Y:S01]  /*4730*/  VIADD R189, R170.reuse, 0x8 ;  /* 0x00000008aabd7836 */ /* 0x042fe20000000000 */
[----:B------:R-:W-:-:S02]  /*4740*/  ISETP.GT.AND P3, PT, R170, 0x49, PT ;  /* 0x00000049aa00780c */ /* 0x000fc40003f64270 */
[----:B--2---:R-:W-:Y:S01]  /*4750*/  FSEL R13, R188, -INF , P2 ;  /* 0xff800000bc0d7808 */ /* 0x004fe20001000000 */
[----:B------:R-:W-:Y:S01]  /*4760*/  FMUL.FTZ R188, R198, UR25 ;  /* 0x00000019c6bc7c20 */ /* 0x000fe20008410000 */
[----:B------:R-:W-:Y:S01]  /*4770*/  FMNMX.FTZ R4, R9, R4, !PT ;  /* 0x0000000409047209 */ /* 0x000fe20007810000 */
[----:B------:R-:W1:Y:S01]  /*4780*/  MUFU.TANH R159, R193 ;  /* 0x000000c1009f7308 */ /* 0x000e620000002400 */
[C---:B------:R-:W-:Y:S02]  /*4790*/  ISETP.GT.AND P2, PT, R170.reuse, 0x50, PT ;  /* 0x00000050aa00780c */ /* 0x040fe40003f44270 */
[----:B-----5:R-:W-:Y:S02]  /*47a0*/  FSEL R21, R21, -INF , P3 ;  /* 0xff80000015157808 */ /* 0x020fe40001800000 */
[----:B------:R-:W-:Y:S02]  /*47b0*/  FMNMX.FTZ R4, R13, R4, !PT ;  /* 0x000000040d047209 */ /* 0x000fe40007810000 */
[----:B------:R-:W-:Y:S01]  /*47c0*/  ISETP.GT.AND P3, PT, R170, 0x51, PT ;  /* 0x00000051aa00780c */ /* 0x000fe20003f64270 */
[----:B------:R-:W2:Y:S01]  /*47d0*/  MUFU.TANH R156, R196 ;  /* 0x000000c4009c7308 */ /* 0x000ea20000002400 */
[----:B---3--:R-:W-:-:S02]  /*47e0*/  FSEL R154, R154, -INF , P2 ;  /* 0xff8000009a9a7808 */ /* 0x008fc40001000000 */
[----:B------:R-:W-:Y:S02]  /*47f0*/  FMNMX.FTZ R185, R21, R4, !PT ;  /* 0x0000000415b97209 */ /* 0x000fe40007810000 */
[----:B------:R-:W-:Y:S02]  /*4800*/  ISETP.GT.AND P2, PT, R170, 0x58, PT ;  /* 0x00000058aa00780c */ /* 0x000fe40003f44270 */
[----:B------:R-:W-:Y:S01]  /*4810*/  FMNMX.FTZ R4, R154, R185, !PT ;  /* 0x000000b99a047209 */ /* 0x000fe20007810000 */
[----:B------:R-:W3:Y:S01]  /*4820*/  MUFU.TANH R157, R197 ;  /* 0x000000c5009d7308 */ /* 0x000ee20000002400 */
[----:B-1----:R-:W-:Y:S02]  /*4830*/  FSEL R159, R159, -INF , P3 ;  /* 0xff8000009f9f7808 */ /* 0x002fe40001800000 */
[----:B------:R-:W-:Y:S02]  /*4840*/  ISETP.GT.AND P3, PT, R170, 0x59, PT ;  /* 0x00000059aa00780c */ /* 0x000fe40003f64270 */
[----:B------:R-:W-:-:S02]  /*4850*/  FMNMX.FTZ R185, R159, R4, !PT ;  /* 0x000000049fb97209 */ /* 0x000fc40007810000 */
[C---:B------:R-:W-:Y:S01]  /*4860*/  ISETP.GT.AND P4, PT, R189.reuse, 0x8, PT ;  /* 0x00000008bd00780c */ /* 0x040fe20003f84270 */
[----:B------:R-:W1:Y:S01]  /*4870*/  MUFU.TANH R15, R15 ;  /* 0x0000000f000f7308 */ /* 0x000e620000002400 */
[----:B--2---:R-:W-:Y:S02]  /*4880*/  FSEL R156, R156, -INF , P2 ;  /* 0xff8000009c9c7808 */ /* 0x004fe40001000000 */
[C---:B------:R-:W-:Y:S02]  /*4890*/  ISETP.GT.AND P2, PT, R189.reuse, RZ, PT ;  /* 0x000000ffbd00720c */ /* 0x040fe40003f44270 */
[----:B------:R-:W-:Y:S02]  /*48a0*/  FMNMX.FTZ R4, R156, R185, !PT ;  /* 0x000000b99c047209 */ /* 0x000fe40007810000 */
[----:B------:R-:W-:Y:S01]  /*48b0*/  ISETP.GT.AND P5, PT, R189, 0x9, PT ;  /* 0x00000009bd00780c */ /* 0x000fe20003fa4270 */
[----:B------:R-:W2:Y:S01]  /*48c0*/  MUFU.TANH R14, R14 ;  /* 0x0000000e000e7308 */ /* 0x000ea20000002400 */
[----:B---3--:R-:W-:-:S02]  /*48d0*/  FSEL R157, R157, -INF , P3 ;  /* 0xff8000009d9d7808 */ /* 0x008fc40001800000 */
[----:B------:R-:W-:Y:S02]  /*48e0*/  ISETP.GT.AND P3, PT, R189, 0x1, PT ;  /* 0x00000001bd00780c */ /* 0x000fe40003f64270 */
[----:B------:R-:W-:-:S03]  /*48f0*/  FMNMX.FTZ R4, R157, R4, !PT ;  /* 0x000000049d047209 */ /* 0x000fc60007810000 */
[----:B------:R-:W3:Y:S01]  /*4900*/  MUFU.TANH R203, R203 ;  /* 0x000000cb00cb7308 */ /* 0x000ee20000002400 */
[----:B-1----:R-:W-:Y:S01]  /*4910*/  FSEL R15, R15, -INF , P2 ;  /* 0xff8000000f0f7808 */ /* 0x002fe20001000000 */
[----:B------:R-:W1:Y:S03]  /*4920*/  SHFL.BFLY PT, R185, R4, 0x2, 0x1f ;  /* 0x0c401f0004b97f89 */ /* 0x000e6600000e0000 */
[----:B------:R-:W-:-:S03]  /*4930*/  FMNMX.FTZ R191, R15, R8, !PT ;  /* 0x000000080fbf7209 */ /* 0x000fc60007810000 */
[----:B------:R-:W4:Y:S01]  /*4940*/  MUFU.TANH R158, R158 ;  /* 0x0000009e009e7308 */ /* 0x000f220000002400 */
[----:B--2---:R-:W-:Y:S02]  /*4950*/  FSEL R14, R14, -INF , P3 ;  /* 0xff8000000e0e7808 */ /* 0x004fe40001800000 */
[----:B------:R-:W-:-:S05]  /*4960*/  ISETP.GT.AND P3, PT, R189, 0x10, PT ;  /* 0x00000010bd00780c */ /* 0x000fca0003f64270 */
[----:B------:R-:W2:Y:S01]  /*4970*/  MUFU.TANH R162, R162 ;  /* 0x000000a200a27308 */ /* 0x000ea20000002400 */
[----:B---3--:R-:W-:Y:S02]  /*4980*/  FSEL R203, R203, -INF , P4 ;  /* 0xff800000cbcb7808 */ /* 0x008fe40002000000 */
[----:B------:R-:W-:-:S05]  /*4990*/  ISETP.GT.AND P4, PT, R189, 0x11, PT ;  /* 0x00000011bd00780c */ /* 0x000fca0003f84270 */
[----:B------:R-:W3:Y:S01]  /*49a0*/  MUFU.TANH R161, R161 ;  /* 0x000000a100a17308 */ /* 0x000ee20000002400 */
[----:B----4-:R-:W-:Y:S02]  /*49b0*/  FSEL R158, R158, -INF , P5 ;  /* 0xff8000009e9e7808 */ /* 0x010fe40002800000 */
[----:B-1----:R-:W-:Y:S01]  /*49c0*/  FMNMX.FTZ R172, R4, R185, !PT ;  /* 0x000000b904ac7209 */ /* 0x002fe20007810000 */
[----:B------:R-:W-:Y:S01]  /*49d0*/  FMUL.FTZ R185, R190, UR25 ;  /* 0x00000019beb97c20 */ /* 0x000fe20008410000 */
[----:B------:R-:W-:-:S03]  /*49e0*/  FMUL.FTZ R190, R199, UR25 ;  /* 0x00000019c7be7c20 */ /* 0x000fc60008410000 */
[----:B------:R-:W1:Y:S01]  /*49f0*/  SHFL.BFLY PT, R193, R172, 0x1, 0x1f ;  /* 0x0c201f00acc17f89 */ /* 0x000e6200000e0000 */
[----:B------:R-:W4:Y:S01]  /*4a00*/  MUFU.TANH R164, R164 ;  /* 0x000000a400a47308 */ /* 0x000f220000002400 */
[----:B--2---:R-:W-:Y:S02]  /*4a10*/  FSEL R162, R162, -INF , P3 ;  /* 0xff800000a2a27808 */ /* 0x004fe40001800000 */
[----:B------:R-:W-:-:S05]  /*4a20*/  ISETP.GT.AND P3, PT, R189, 0x18, PT ;  /* 0x00000018bd00780c */ /* 0x000fca0003f64270 */
[----:B------:R-:W-:Y:S01]  /*4a30*/  MUFU.TANH R163, R163 ;  /* 0x000000a300a37308 */ /* 0x000fe20000002400 */
[----:B---3--:R-:W-:Y:S02]  /*4a40*/  FSEL R161, R161, -INF , P4 ;  /* 0xff800000a1a17808 */ /* 0x008fe40002000000 */
[----:B------:R-:W-:-:S05]  /*4a50*/  ISETP.GT.AND P4, PT, R189, 0x19, PT ;  /* 0x00000019bd00780c */ /* 0x000fca0003f84270 */
[----:B------:R-:W2:Y:S01]  /*4a60*/  MUFU.TANH R166, R166 ;  /* 0x000000a600a67308 */ /* 0x000ea20000002400 */
[----:B----4-:R-:W-:Y:S02]  /*4a70*/  FSEL R164, R164, -INF , P3 ;  /* 0xff800000a4a47808 */ /* 0x010fe40001800000 */
[----:B------:R-:W-:Y:S02]  /*4a80*/  ISETP.GT.AND P3, PT, R189, 0x20, PT ;  /* 0x00000020bd00780c */ /* 0x000fe40003f64270 */
[----:B-1----:R-:W-:-:S03]  /*4a90*/  FMNMX.FTZ R4, R172, R193, !PT ;  /* 0x000000c1ac047209 */ /* 0x002fc60007810000 */
[----:B------:R-:W1:Y:S01]  /*4aa0*/  MUFU.TANH R167, R167 ;  /* 0x000000a700a77308 */ /* 0x000e620000002400 */
[----:B------:R-:W-:Y:S02]  /*4ab0*/  FMNMX.FTZ R172, R14, R191, !PT ;  /* 0x000000bf0eac7209 */ /* 0x000fe40007810000 */
[C---:B------:R-:W-:Y:S01]  /*4ac0*/  FSETP.NEU.FTZ.AND P2, PT, R4.reuse, -INF , PT ;  /* 0xff8000000400780b */ /* 0x040fe20003f5d000 */
[----:B------:R-:W-:Y:S01]  /*4ad0*/  FMUL.FTZ R170, R4, UR10 ;  /* 0x0000000a04aa7c20 */ /* 0x000fe20008410000 */
[----:B------:R-:W-:-:S03]  /*4ae0*/  FMNMX.FTZ R191, R203, R172, !PT ;  /* 0x000000accbbf7209 */ /* 0x000fc60007810000 */
[----:B------:R-:W3:Y:S01]  /*4af0*/  MUFU.TANH R168, R168 ;  /* 0x000000a800a87308 */ /* 0x000ee20000002400 */
[----:B------:R-:W-:Y:S02]  /*4b00*/  FMNMX.FTZ R191, R158, R191, !PT ;  /* 0x000000bf9ebf7209 */ /* 0x000fe40007810000 */
[----:B------:R-:W-:Y:S02]  /*4b10*/  FSEL R170, R170, RZ, P2 ;  /* 0x000000ffaaaa7208 */ /* 0x000fe40001000000 */
[----:B------:R-:W-:Y:S02]  /*4b20*/  FMNMX.FTZ R174, R162, R191, !PT ;  /* 0x000000bfa2ae7209 */ /* 0x000fe40007810000 */
[----:B--2---:R-:W-:Y:S01]  /*4b30*/  FSEL R166, R166, -INF , P3 ;  /* 0xff800000a6a67808 */ /* 0x004fe20001800000 */
[----:B------:R-:W2:Y:S01]  /*4b40*/  MUFU.TANH R175, R175 ;  /* 0x000000af00af7308 */ /* 0x000ea20000002400 */
[----:B------:R-:W-:Y:S01]  /*4b50*/  FMNMX.FTZ R191, R161, R174, !PT ;  /* 0x000000aea1bf7209 */ /* 0x000fe20007810000 */
[--C-:B------:R-:W-:Y:S01]  /*4b60*/  FFMA.FTZ R192, R171, UR10, -R170.reuse ;  /* 0x0000000aabc07c23 */ /* 0x100fe200080108aa */
[----:B------:R-:W-:Y:S01]  /*4b70*/  FSEL R171, R163, -INF , P4 ;  /* 0xff800000a3ab7808 */ /* 0x000fe20002000000 */
[--C-:B------:R-:W-:Y:S01]  /*4b80*/  FFMA.FTZ R193, R173, UR10, -R170.reuse ;  /* 0x0000000aadc17c23 */ /* 0x100fe200080108aa */
[----:B------:R-:W-:Y:S01]  /*4b90*/  FMNMX.FTZ R174, R164, R191, !PT ;  /* 0x000000bfa4ae7209 */ /* 0x000fe20007810000 */
[--C-:B------:R-:W-:Y:S01]  /*4ba0*/  FFMA.FTZ R194, R177, UR10, -R170.reuse ;  /* 0x0000000ab1c27c23 */ /* 0x100fe200080108aa */
[----:B------:R-:W-:Y:S01]  /*4bb0*/  ISETP.GT.AND P4, PT, R189, 0x21, PT ;  /* 0x00000021bd00780c */ /* 0x000fe20003f84270 */
[----:B------:R-:W-:Y:S01]  /*4bc0*/  MUFU.TANH R176, R176 ;  /* 0x000000b000b07308 */ /* 0x000fe20000002400 */
[----:B------:R-:W-:Y:S01]  /*4bd0*/  FMNMX.FTZ R191, R171, R174, !PT ;  /* 0x000000aeabbf7209 */ /* 0x000fe20007810000 */
[--C-:B------:R-:W-:Y:S01]  /*4be0*/  FFMA.FTZ R172, R207, UR10, -R170.reuse ;  /* 0x0000000acfac7c23 */ /* 0x100fe200080108aa */
[----:B------:R-:W-:Y:S01]  /*4bf0*/  ISETP.GT.AND P3, PT, R189, 0x28, PT ;  /* 0x00000028bd00780c */ /* 0x000fe20003f64270 */
[--C-:B------:R-:W-:Y:S01]  /*4c00*/  FFMA.FTZ R196, R157, UR10, -R170.reuse ;  /* 0x0000000a9dc47c23 */ /* 0x100fe200080108aa */
[----:B-1----:R-:W-:Y:S01]  /*4c10*/  FSEL R173, R167, -INF , P4 ;  /* 0xff800000a7ad7808 */ /* 0x002fe20002000000 */
[--C-:B------:R-:W-:Y:S01]  /*4c20*/  FFMA.FTZ R169, R169, UR10, -R170.reuse ;  /* 0x0000000aa9a97c23 */ /* 0x100fe200080108aa */
[----:B------:R-:W-:Y:S01]  /*4c30*/  FMNMX.FTZ R174, R166, R191, !PT ;  /* 0x000000bfa6ae7209 */ /* 0x000fe20007810000 */
[----:B------:R-:W1:Y:S01]  /*4c40*/  MUFU.TANH R178, R178 ;  /* 0x000000b200b27308 */ /* 0x000e620000002400 */
        /* <DEDUP_REMOVED lines=8> */
[----:B--2---:R-:W-:Y:S01]  /*4cd0*/  FSEL R175, R175, -INF , P4 ;  /* 0xff800000afaf7808 */ /* 0x004fe20002000000 */
[--C-:B------:R-:W-:Y:S01]  /*4ce0*/  FFMA.FTZ R20, R20, UR10, -R170.reuse ;  /* 0x0000000a14147c23 */ /* 0x100fe200080108aa */
[----:B------:R-:W-:Y:S01]  /*4cf0*/  ISETP.GT.AND P4, PT, R189, 0x31, PT ;  /* 0x00000031bd00780c */ /* 0x000fe20003f84270 */
[--C-:B------:R-:W-:Y:S01]  /*4d00*/  FFMA.FTZ R10, R10, UR10, -R170.reuse ;  /* 0x0000000a0a0a7c23 */ /* 0x100fe200080108aa */
[--C-:B------:R-:W-:Y:S01]  /*4d10*/  FFMA.FTZ R11, R11, UR10, -R170.reuse ;  /* 0x0000000a0b0b7c23 */ /* 0x100fe200080108aa */
[----:B------:R-:W-:-:S02]  /*4d20*/  FFMA.FTZ R13, R13, UR10, -R170 ;  /* 0x0000000a0d0d7c23 */ /* 0x000fc400080108aa */
[----:B------:R-:W-:Y:S01]  /*4d30*/  MUFU.TANH R179, R179 ;  /* 0x000000b300b37308 */ /* 0x000fe20000002400 */
[----:B-1----:R-:W-:Y:S02]  /*4d40*/  FSEL R178, R178, -INF , P4 ;  /* 0xff800000b2b27808 */ /* 0x002fe40002000000 */
[----:B------:R-:W-:-:S05]  /*4d50*/  ISETP.GT.AND P4, PT, R189, 0x39, PT ;  /* 0x00000039bd00780c */ /* 0x000fca0003f84270 */
[----:B------:R1:W-:Y:S08]  /*4d60*/  MUFU.EX2 R163, R192 ;  /* 0x000000c000a37308 */ /* 0x0003f00000000800 */
[----:B------:R-:W2:Y:S01]  /*4d70*/  MUFU.TANH R182, R182 ;  /* 0x000000b600b67308 */ /* 0x000ea20000002400 */
[----:B-1----:R-:W-:Y:S02]  /*4d80*/  FMNMX.FTZ R192, R168, R177, !PT ;  /* 0x000000b1a8c07209 */ /* 0x002fe40007810000 */
[----:B------:R-:W-:Y:S01]  /*4d90*/  FSEL R177, R176, -INF , P3 ;  /* 0xff800000b0b17808 */ /* 0x000fe20001800000 */
[----:B------:R-:W-:Y:S01]  /*4da0*/  FFMA.FTZ R176, R205, UR10, -R170 ;  /* 0x0000000acdb07c23 */ /* 0x000fe200080108aa */
[----:B------:R-:W-:-:S02]  /*4db0*/  FMNMX.FTZ R192, R175, R192, !PT ;  /* 0x000000c0afc07209 */ /* 0x000fc40007810000 */
[----:B------:R-:W-:Y:S01]  /*4dc0*/  ISETP.GT.AND P3, PT, R189, 0x38, PT ;  /* 0x00000038bd00780c */ /* 0x000fe20003f64270 */
[----:B------:R-:W1:Y:S01]  /*4dd0*/  MUFU.TANH R183, R183 ;  /* 0x000000b700b77308 */ /* 0x000e620000002400 */
[----:B------:R-:W-:Y:S02]  /*4de0*/  FMNMX.FTZ R191, R177, R192, !PT ;  /* 0x000000c0b1bf7209 */ /* 0x000fe40007810000 */
[----:B---3--:R-:W-:Y:S02]  /*4df0*/  FSEL R180, R180, -INF , P3 ;  /* 0xff800000b4b47808 */ /* 0x008fe40001800000 */
[----:B------:R-:W-:Y:S02]  /*4e00*/  FMNMX.FTZ R191, R178, R191, !PT ;  /* 0x000000bfb2bf7209 */ /* 0x000fe40007810000 */
[----:B------:R-:W-:Y:S01]  /*4e10*/  ISETP.GT.AND P3, PT, R189, 0x40, PT ;  /* 0x00000040bd00780c */ /* 0x000fe20003f64270 */
[----:B------:R-:W3:Y:S01]  /*4e20*/  MUFU.TANH R185, R185 ;  /* 0x000000b900b97308 */ /* 0x000ee20000002400 */
[----:B------:R-:W-:-:S02]  /*4e30*/  FMNMX.FTZ R192, R180, R191, !PT ;  /* 0x000000bfb4c07209 */ /* 0x000fc40007810000 */
[----:B--2---:R-:W-:Y:S02]  /*4e40*/  FSEL R182, R182, -INF , P3 ;  /* 0xff800000b6b67808 */ /* 0x004fe40001800000 */
[----:B------:R-:W-:-:S03]  /*4e50*/  ISETP.GT.AND P3, PT, R189, 0x48, PT ;  /* 0x00000048bd00780c */ /* 0x000fc60003f64270 */
[----:B------:R2:W-:Y:S08]  /*4e60*/  MUFU.EX2 R167, R193 ;  /* 0x000000c100a77308 */ /* 0x0005f00000000800 */
[----:B------:R-:W-:Y:S01]  /*4e70*/  MUFU.TANH R184, R184 ;  /* 0x000000b800b87308 */ /* 0x000fe20000002400 */
[----:B--2---:R-:W-:Y:S01]  /*4e80*/  FFMA.FTZ R193, R181, UR10, -R170 ;  /* 0x0000000ab5c17c23 */ /* 0x004fe200080108aa */
[----:B------:R-:W-:-:S02]  /*4e90*/  FSEL R181, R179, -INF , P4 ;  /* 0xff800000b3b57808 */ /* 0x000fc40002000000 */
[----:B------:R-:W-:Y:S02]  /*4ea0*/  ISETP.GT.AND P4, PT, R189, 0x41, PT ;  /* 0x00000041bd00780c */ /* 0x000fe40003f84270 */
[----:B------:R-:W-:Y:S02]  /*4eb0*/  FMNMX.FTZ R191, R181, R192, !PT ;  /* 0x000000c0b5bf7209 */ /* 0x000fe40007810000 */
[----:B------:R-:W2:Y:S01]  /*4ec0*/  MUFU.TANH R186, R186 ;  /* 0x000000ba00ba7308 */ /* 0x000ea20000002400 */
[----:B-1----:R-:W-:Y:S02]  /*4ed0*/  FSEL R183, R183, -INF , P4 ;  /* 0xff800000b7b77808 */ /* 0x002fe40002000000 */
[----:B------:R-:W-:Y:S02]  /*4ee0*/  FMNMX.FTZ R192, R182, R191, !PT ;  /* 0x000000bfb6c07209 */ /* 0x000fe40007810000 */
[----:B------:R-:W-:Y:S02]  /*4ef0*/  ISETP.GT.AND P4, PT, R189, 0x49, PT ;  /* 0x00000049bd00780c */ /* 0x000fe40003f84270 */
[----:B---3--:R-:W-:Y:S01]  /*4f00*/  FSEL R185, R185, -INF , P3 ;  /* 0xff800000b9b97808 */ /* 0x008fe20001800000 */
[----:B------:R-:W1:Y:S01]  /*4f10*/  MUFU.TANH R187, R187 ;  /* 0x000000bb00bb7308 */ /* 0x000e620000002400 */
[----:B------:R-:W-:-:S02]  /*4f20*/  FMNMX.FTZ R192, R183, R192, !PT ;  /* 0x000000c0b7c07209 */ /* 0x000fc40007810000 */
[----:B------:R-:W-:Y:S02]  /*4f30*/  ISETP.GT.AND P3, PT, R189, 0x50, PT ;  /* 0x00000050bd00780c */ /* 0x000fe40003f64270 */
[----:B------:R-:W-:-:S03]  /*4f40*/  FMNMX.FTZ R192, R185, R192, !PT ;  /* 0x000000c0b9c07209 */ /* 0x000fc60007810000 */
[----:B------:R-:W3:Y:S01]  /*4f50*/  MUFU.TANH R188, R188 ;  /* 0x000000bc00bc7308 */ /* 0x000ee20000002400 */
[----:B--2---:R-:W-:Y:S02]  /*4f60*/  FSEL R186, R186, -INF , P3 ;  /* 0xff800000baba7808 */ /* 0x004fe40001800000 */
[----:B------:R-:W-:-:S05]  /*4f70*/  ISETP.GT.AND P3, PT, R189, 0x58, PT ;  /* 0x00000058bd00780c */ /* 0x000fca0003f64270 */
[----:B------:R2:W-:Y:S08]  /*4f80*/  MUFU.EX2 R179, R193 ;  /* 0x000000c100b37308 */ /* 0x0005f00000000800 */
[----:B------:R-:W4:Y:S01]  /*4f90*/  MUFU.TANH R190, R190 ;  /* 0x000000be00be7308 */ /* 0x000f220000002400 */
[----:B--2---:R-:W-:Y:S01]  /*4fa0*/  FFMA.FTZ R193, R165, UR10, -R170 ;  /* 0x0000000aa5c17c23 */ /* 0x004fe200080108aa */
[----:B------:R-:W-:-:S02]  /*4fb0*/  FSEL R165, R184, -INF , P4 ;  /* 0xff800000b8a57808 */ /* 0x000fc40002000000 */
[----:B------:R-:W-:Y:S02]  /*4fc0*/  ISETP.GT.AND P4, PT, R189, 0x51, PT ;  /* 0x00000051bd00780c */ /* 0x000fe40003f84270 */
[----:B------:R-:W-:Y:S02]  /*4fd0*/  FMNMX.FTZ R191, R165, R192, !PT ;  /* 0x000000c0a5bf7209 */ /* 0x000fe40007810000 */
[----:B-1----:R-:W-:Y:S01]  /*4fe0*/  FSEL R187, R187, -INF , P4 ;  /* 0xff800000bbbb7808 */ /* 0x002fe20002000000 */
[----:B------:R1:W-:Y:S01]  /*4ff0*/  MUFU.EX2 R184, R193 ;  /* 0x000000c100b87308 */ /* 0x0003e20000000800 */
[----:B------:R-:W-:Y:S02]  /*5000*/  FMNMX.FTZ R192, R186, R191, !PT ;  /* 0x000000bfbac07209 */ /* 0x000fe40007810000 */
[----:B------:R-:W-:Y:S02]  /*5010*/  ISETP.GT.AND P4, PT, R189, 0x59, PT ;  /* 0x00000059bd00780c */ /* 0x000fe40003f84270 */
[----:B---3--:R-:W-:Y:S01]  /*5020*/  FSEL R191, R188, -INF , P3 ;  /* 0xff800000bcbf7808 */ /* 0x008fe20001800000 */
[--C-:B------:R-:W-:Y:S01]  /*5030*/  FFMA.FTZ R188, R152, UR10, -R170.reuse ;  /* 0x0000000a98bc7c23 */ /* 0x100fe200080108aa */
[----:B------:R-:W-:Y:S01]  /*5040*/  FMNMX.FTZ R192, R187, R192, !PT ;  /* 0x000000c0bbc07209 */ /* 0x000fe20007810000 */
[----:B------:R-:W-:Y:S01]  /*5050*/  MUFU.EX2 R172, R172 ;  /* 0x000000ac00ac7308 */ /* 0x000fe20000000800 */
[----:B----4-:R-:W-:Y:S01]  /*5060*/  FSEL R190, R190, -INF , P4 ;  /* 0xff800000bebe7808 */ /* 0x010fe20002000000 */
[----:B-1----:R-:W-:Y:S01]  /*5070*/  FFMA.FTZ R193, R5, UR10, -R170 ;  /* 0x0000000a05c17c23 */ /* 0x002fe200080108aa */
[----:B------:R-:W-:-:S04]  /*5080*/  FMNMX.FTZ R189, R191, R192, !PT ;  /* 0x000000c0bfbd7209 */ /* 0x000fc80007810000 */
[----:B------:R-:W-:Y:S01]  /*5090*/  FMNMX.FTZ R192, R190, R189, !PT ;  /* 0x000000bdbec07209 */ /* 0x000fe20007810000 */
[--C-:B------:R-:W-:Y:S01]  /*50a0*/  FFMA.FTZ R189, R12, UR10, -R170.reuse ;  /* 0x0000000a0cbd7c23 */ /* 0x100fe200080108aa */
[--C-:B------:R-:W-:Y:S01]  /*50b0*/  FFMA.FTZ R12, R9, UR10, -R170.reuse ;  /* 0x0000000a090c7c23 */ /* 0x100fe200080108aa */
[----:B------:R1:W-:Y:S02]  /*50c0*/  MUFU.EX2 R174, R194 ;  /* 0x000000c200ae7308 */ /* 0x0003e40000000800 */
[----:B------:R-:W2:Y:S06]  /*50d0*/  SHFL.BFLY PT, R195, R192, 0x2, 0x1f ;  /* 0x0c401f00c0c37f89 */ /* 0x000eac00000e0000 */
[----:B------:R-:W-:Y:S01]  /*50e0*/  MUFU.EX2 R176, R176 ;  /* 0x000000b000b07308 */ /* 0x000fe20000000800 */
[--C-:B-1----:R-:W-:Y:S01]  /*50f0*/  FFMA.FTZ R194, R159, UR10, -R170.reuse ;  /* 0x0000000a9fc27c23 */ /* 0x102fe200080108aa */
[----:B------:R-:W-:-:S06]  /*5100*/  FFMA.FTZ R159, R156, UR10, -R170 ;  /* 0x0000000a9c9f7c23 */ /* 0x000fcc00080108aa */
[----:B------:R-:W-:Y:S08]  /*5110*/  MUFU.EX2 R169, R169 ;  /* 0x000000a900a97308 */ /* 0x000ff00000000800 */
[----:B------:R-:W-:Y:S01]  /*5120*/  MUFU.EX2 R160, R160 ;  /* 0x000000a000a07308 */ /* 0x000fe20000000800 */
[----:B--2---:R-:W-:Y:S01]  /*5130*/  FMNMX.FTZ R195, R192, R195, !PT ;  /* 0x000000c3c0c37209 */ /* 0x004fe20007810000 */
[--C-:B------:R-:W-:Y:S01]  /*5140*/  FFMA.FTZ R192, R21, UR10, -R170.reuse ;  /* 0x0000000a15c07c23 */ /* 0x100fe200080108aa */
[----:B------:R-:W-:Y:S01]  /*5150*/  FFMA.FTZ R21, R154, UR10, -R170 ;  /* 0x0000000a9a157c23 */ /* 0x000fe200080108aa */
[----:B------:R-:W-:-:S02]  /*5160*/  FSEL R154, R4, RZ, P2 ;  /* 0x000000ff049a7208 */ /* 0x000fc40001000000 */
[----:B------:R-:W1:Y:S02]  /*5170*/  SHFL.BFLY PT, R152, R195, 0x1, 0x1f ;  /* 0x0c201f00c3987f89 */ /* 0x000e6400000e0000 */
[----:B------:R-:W-:Y:S01]  /*5180*/  MUFU.EX2 R153, R153 ;  /* 0x0000009900997308 */ /* 0x000fe20000000800 */
[----:B------:R-:W-:-:S04]  /*5190*/  FADD.FTZ R154, -R154, R7 ;  /* 0x000000079a9a7221 */ /* 0x000fc80000010100 */
[----:B------:R-:W-:-:S03]  /*51a0*/  FMUL.FTZ R7, R154, UR10 ;  /* 0x0000000a9a077c20 */ /* 0x000fc60008410000 */
[----:B------:R-:W-:Y:S08]  /*51b0*/  MUFU.EX2 R155, R155 ;  /* 0x0000009b009b7308 */ /* 0x000ff00000000800 */
[----:B------:R-:W2:Y:S01]  /*51c0*/  MUFU.EX2 R7, R7 ;  /* 0x0000000700077308 */ /* 0x000ea20000000800 */
[----:B-1----:R-:W-:-:S07]  /*51d0*/  FMNMX.FTZ R5, R195, R152, !PT ;  /* 0x00000098c3057209 */ /* 0x002fce0007810000 */
[----:B------:R-:W-:Y:S01]  /*51e0*/  MUFU.EX2 R188, R188 ;  /* 0x000000bc00bc7308 */ /* 0x000fe20000000800 */
[C---:B------:R-:W-:Y:S01]  /*51f0*/  FSETP.NEU.FTZ.AND P3, PT, R5.reuse, -INF , PT ;  /* 0xff8000000500780b */ /* 0x040fe20003f7d000 */
[----:B------:R-:W-:-:S03]  /*5200*/  FMUL.FTZ R152, R5, UR10 ;  /* 0x0000000a05987c20 */ /* 0x000fc60008410000 */
[----:B------:R-:W-:-:S03]  /*5210*/  FSEL R9, R5, RZ, P3 ;  /* 0x000000ff05097208 */ /* 0x000fc60001800000 */
[----:B------:R-:W-:Y:S01]  /*5220*/  MUFU.EX2 R20, R20 ;  /* 0x0000001400147308 */ /* 0x000fe20000000800 */
[----:B------:R-:W-:Y:S01]  /*5230*/  FSEL R152, R152, RZ, P3 ;  /* 0x000000ff98987208 */ /* 0x000fe20001800000 */
[----:B--2---:R-:W-:Y:S01]  /*5240*/  FFMA.FTZ R154, R7, R3, R172 ;  /* 0x00000003079a7223 */ /* 0x004fe200000100ac */
[-C--:B------:R-:W-:Y:S01]  /*5250*/  FMUL.FTZ R24, R24, R7.reuse ;  /* 0x0000000718187220 */ /* 0x080fe20000410000 */
[----:B------:R-:W-:Y:S01]  /*5260*/  FADD.FTZ R9, -R9, R8 ;  /* 0x0000000809097221 */ /* 0x000fe20000010100 */
[----:B------:R-:W-:Y:S01]  /*5270*/  FMUL.FTZ R25, R25, R7 ;  /* 0x0000000719197220 */ /* 0x000fe20000410000 */
[--C-:B------:R-:W-:Y:S01]  /*5280*/  FFMA.FTZ R15, R15, UR10, -R152.reuse ;  /* 0x0000000a0f0f7c23 */ /* 0x100fe20008010898 */
[--C-:B------:R-:W-:Y:S01]  /*5290*/  FFMA.FTZ R14, R14, UR10, -R152.reuse ;  /* 0x0000000a0e0e7c23 */ /* 0x100fe20008010898 */
[----:B------:R-:W-:Y:S01]  /*52a0*/  FMUL.FTZ R8, R9, UR10 ;  /* 0x0000000a09087c20 */ /* 0x000fe20008410000 */
[--C-:B------:R-:W-:Y:S01]  /*52b0*/  FFMA.FTZ R157, R203, UR10, -R152.reuse ;  /* 0x0000000acb9d7c23 */ /* 0x100fe20008010898 */
[----:B------:R-:W-:Y:S01]  /*52c0*/  FFMA.FTZ R198, R158, UR10, -R152 ;  /* 0x0000000a9ec67c23 */ /* 0x000fe20008010898 */
[----:B------:R-:W-:Y:S01]  /*52d0*/  FADD.FTZ R154, R163, R154 ;  /* 0x0000009aa39a7221 */ /* 0x000fe20000010000 */
[----:B------:R-:W-:Y:S01]  /*52e0*/  MUFU.EX2 R15, R15 ;  /* 0x0000000f000f7308 */ /* 0x000fe20000000800 */
[--C-:B------:R-:W-:Y:S01]  /*52f0*/  FFMA.FTZ R195, R162, UR10, -R152.reuse ;  /* 0x0000000aa2c37c23 */ /* 0x100fe20008010898 */
[----:B------:R-:W-:Y:S01]  /*5300*/  FFMA.FTZ R204, R161, UR10, -R152 ;  /* 0x0000000aa1cc7c23 */ /* 0x000fe20008010898 */
[----:B------:R-:W-:Y:S01]  /*5310*/  FADD.FTZ R3, R167, R154 ;  /* 0x0000009aa7037221 */ /* 0x000fe20000010000 */
[--C-:B------:R-:W-:Y:S01]  /*5320*/  FFMA.FTZ R161, R164, UR10, -R152.reuse ;  /* 0x0000000aa4a17c23 */ /* 0x100fe20008010898 */
[--C-:B------:R-:W-:Y:S01]  /*5330*/  FFMA.FTZ R206, R171, UR10, -R152.reuse ;  /* 0x0000000aabce7c23 */ /* 0x100fe20008010898 */
[--C-:B------:R-:W-:Y:S01]  /*5340*/  FFMA.FTZ R171, R166, UR10, -R152.reuse ;  /* 0x0000000aa6ab7c23 */ /* 0x100fe20008010898 */
[----:B------:R-:W-:Y:S01]  /*5350*/  FADD.FTZ R9, R174, R3 ;  /* 0x00000003ae097221 */ /* 0x000fe20000010000 */
[----:B------:R-:W1:Y:S01]  /*5360*/  MUFU.EX2 R8, R8 ;  /* 0x0000000800087308 */ /* 0x000e620000000800 */
[--C-:B------:R-:W-:Y:S01]  /*5370*/  FFMA.FTZ R208, R173, UR10, -R152.reuse ;  /* 0x0000000aadd07c23 */ /* 0x100fe20008010898 */
[--C-:B------:R-:W-:Y:S01]  /*5380*/  FFMA.FTZ R210, R175, UR10, -R152.reuse ;  /* 0x0000000aafd27c23 */ /* 0x100fe20008010898 */
[----:B------:R-:W-:Y:S01]  /*5390*/  FADD.FTZ R156, R176, R9 ;  /* 0x00000009b09c7221 */ /* 0x000fe20000010000 */
[--C-:B------:R-:W-:Y:S01]  /*53a0*/  FFMA.FTZ R173, R168, UR10, -R152.reuse ;  /* 0x0000000aa8ad7c23 */ /* 0x100fe20008010898 */
[----:B------:R-:W-:Y:S01]  /*53b0*/  FFMA.FTZ R175, R177, UR10, -R152 ;  /* 0x0000000ab1af7c23 */ /* 0x000fe20008010898 */
[----:B------:R-:W-:-:S02]  /*53c0*/  IMAD.U32 R177, RZ, RZ, UR26 ;  /* 0x0000001affb17e24 */ /* 0x000fc4000f8e00ff */
[----:B------:R-:W-:Y:S01]  /*53d0*/  FADD.FTZ R156, R179, R156 ;  /* 0x0000009cb39c7221 */ /* 0x000fe20000010000 */
[----:B------:R-:W2:Y:S01]  /*53e0*/  MUFU.EX2 R14, R14 ;  /* 0x0000000e000e7308 */ /* 0x000ea20000000800 */
[----:B------:R-:W-:Y:S01]  /*53f0*/  IADD3 R9, -R22, 0xb, RZ ;  /* 0x0000000b16097810 */ /* 0x000fe20007ffe1ff */
[----:B------:R-:W-:Y:S01]  /*5400*/  FFMA.FTZ R178, R178, UR10, -R152 ;  /* 0x0000000ab2b27c23 */ /* 0x000fe20008010898 */
[----:B------:R-:W-:Y:S01]  /*5410*/  FADD.FTZ R197, R169, R156 ;  /* 0x0000009ca9c57221 */ /* 0x000fe20000010000 */
[--C-:B------:R-:W-:Y:S01]  /*5420*/  FFMA.FTZ R181, R181, UR10, -R152.reuse ;  /* 0x0000000ab5b57c23 */ /* 0x100fe20008010898 */
[--C-:B------:R-:W-:Y:S01]  /*5430*/  FFMA.FTZ R183, R183, UR10, -R152.reuse ;  /* 0x0000000ab7b77c23 */ /* 0x100fe20008010898 */
[--C-:B------:R-:W-:Y:S01]  /*5440*/  FFMA.FTZ R186, R186, UR10, -R152.reuse ;  /* 0x0000000ababa7c23 */ /* 0x100fe20008010898 */
[----:B------:R-:W-:Y:S01]  /*5450*/  FADD.FTZ R199, R184, R197 ;  /* 0x000000c5b8c77221 */ /* 0x000fe20000010000 */
[----:B------:R-:W3:Y:S01]  /*5460*/  MUFU.EX2 R157, R157 ;  /* 0x0000009d009d7308 */ /* 0x000ee20000000800 */
[----:B-1----:R-:W-:Y:S01]  /*5470*/  FFMA.FTZ R3, R8, R0, R15 ;  /* 0x0000000008037223 */ /* 0x002fe2000001000f */
[--C-:B------:R-:W-:Y:S01]  /*5480*/  FFMA.FTZ R0, R180, UR10, -R152.reuse ;  /* 0x0000000ab4007c23 */ /* 0x100fe20008010898 */
[----:B------:R-:W-:Y:S01]  /*5490*/  FADD.FTZ R156, R160, R199 ;  /* 0x000000c7a09c7221 */ /* 0x000fe20000010000 */
[--C-:B------:R-:W-:Y:S01]  /*54a0*/  FFMA.FTZ R180, R182, UR10, -R152.reuse ;  /* 0x0000000ab6b47c23 */ /* 0x100fe20008010898 */
[--C-:B------:R-:W-:Y:S01]  /*54b0*/  FFMA.FTZ R182, R185, UR10, -R152.reuse ;  /* 0x0000000ab9b67c23 */ /* 0x100fe20008010898 */
[----:B------:R-:W-:Y:S01]  /*54c0*/  FFMA.FTZ R185, R165, UR10, -R152 ;  /* 0x0000000aa5b97c23 */ /* 0x000fe20008010898 */
[----:B------:R-:W-:Y:S01]  /*54d0*/  FADD.FTZ R156, R153, R156 ;  /* 0x0000009c999c7221 */ /* 0x000fe20000010000 */
[----:B------:R-:W1:Y:S01]  /*54e0*/  MUFU.EX2 R198, R198 ;  /* 0x000000c600c67308 */ /* 0x000e620000000800 */
[----:B--2---:R-:W-:Y:S01]  /*54f0*/  FADD.FTZ R154, R14, R3 ;  /* 0x000000030e9a7221 */ /* 0x004fe20000010000 */
[----:B------:R-:W-:Y:S01]  /*5500*/  FFMA.FTZ R187, R187, UR10, -R152 ;  /* 0x0000000abbbb7c23 */ /* 0x000fe20008010898 */
[----:B------:R-:W-:Y:S01]  /*5510*/  FADD.FTZ R199, R155, R156 ;  /* 0x0000009c9bc77221 */ /* 0x000fe20000010000 */
[--C-:B------:R-:W-:Y:S01]  /*5520*/  FFMA.FTZ R191, R191, UR10, -R152.reuse ;  /* 0x0000000abfbf7c23 */ /* 0x100fe20008010898 */
[----:B------:R-:W-:Y:S01]  /*5530*/  FFMA.FTZ R190, R190, UR10, -R152 ;  /* 0x0000000abebe7c23 */ /* 0x000fe20008010898 */
[----:B------:R-:W-:Y:S01]  /*5540*/  F2FP.BF16.F32.PACK_AB R152, R163, R172 ;  /* 0x000000aca398723e */ /* 0x000fe200000010ff */
[----:B------:R-:W-:Y:S01]  /*5550*/  FADD.FTZ R199, R188, R199 ;  /* 0x000000c7bcc77221 */ /* 0x000fe20000010000 */
[----:B------:R-:W2:Y:S01]  /*5560*/  MUFU.EX2 R195, R195 ;  /* 0x000000c300c37308 */ /* 0x000ea20000000800 */
[----:B---3--:R-:W-:Y:S01]  /*5570*/  FADD.FTZ R3, R157, R154 ;  /* 0x0000009a9d037221 */ /* 0x008fe20000010000 */
[----:B------:R-:W-:Y:S01]  /*5580*/  F2FP.BF16.F32.PACK_AB R160, R153, R160 ;  /* 0x000000a099a0723e */ /* 0x000fe200000010ff */
[----:B------:R-:W-:Y:S01]  /*5590*/  FADD.FTZ R156, R20, R199 ;  /* 0x000000c7149c7221 */ /* 0x000fe20000010000 */
[----:B------:R-:W-:Y:S01]  /*55a0*/  F2FP.BF16.F32.PACK_AB R158, R184, R169 ;  /* 0x000000a9b89e723e */ /* 0x000fe200000010ff */
[-C--:B------:R-:W-:Y:S01]  /*55b0*/  FMUL.FTZ R28, R28, R7.reuse ;  /* 0x000000071c1c7220 */ /* 0x080fe20000410000 */
[-C--:B------:R-:W-:Y:S01]  /*55c0*/  FMUL.FTZ R29, R29, R7.reuse ;  /* 0x000000071d1d7220 */ /* 0x080fe20000410000 */
[----:B------:R-:W-:Y:S01]  /*55d0*/  FMUL.FTZ R32, R32, R7 ;  /* 0x0000000720207220 */ /* 0x000fe20000410000 */
[----:B------:R-:W3:Y:S01]  /*55e0*/  MUFU.EX2 R204, R204 ;  /* 0x000000cc00cc7308 */ /* 0x000ee20000000800 */
[----:B-1----:R-:W-:Y:S01]  /*55f0*/  FADD.FTZ R154, R198, R3 ;  /* 0x00000003c69a7221 */ /* 0x002fe20000010000 */
[----:B------:R-:W-:-:S02]  /*5600*/  @!P1 VIADD R3, R177, 0x22840 ;  /* 0x00022840b1039836 */ /* 0x000fc40000000000 */
[-C--:B------:R-:W-:Y:S01]  /*5610*/  FMUL.FTZ R33, R33, R7.reuse ;  /* 0x0000000721217220 */ /* 0x080fe20000410000 */
[-C--:B------:R-:W-:Y:S01]  /*5620*/  FMUL.FTZ R36, R36, R7.reuse ;  /* 0x0000000724247220 */ /* 0x080fe20000410000 */
[-C--:B------:R-:W-:Y:S01]  /*5630*/  FMUL.FTZ R37, R37, R7.reuse ;  /* 0x0000000725257220 */ /* 0x080fe20000410000 */
[-C--:B------:R-:W-:Y:S01]  /*5640*/  FMUL.FTZ R40, R40, R7.reuse ;  /* 0x0000000728287220 */ /* 0x080fe20000410000 */
[----:B------:R-:W-:Y:S01]  /*5650*/  @!P1 PRMT R3, RZ, 0x654, R3 ;  /* 0x00000654ff039816 */ /* 0x000fe20000000003 */
[----:B------:R-:W1:Y:S01]  /*5660*/  MUFU.EX2 R161, R161 ;  /* 0x000000a100a17308 */ /* 0x000e620000000800 */
[----:B--2---:R-:W-:Y:S01]  /*5670*/  FADD.FTZ R197, R195, R154 ;  /* 0x0000009ac3c57221 */ /* 0x004fe20000010000 */
[----:B------:R2:W-:Y:S06]  /*5680*/  BAR.ARV R9, 0x100 ;  /* 0x000400090000751d */ /* 0x0005ec0000002000 */
[----:B------:R-:W4:Y:S01]  /*5690*/  MUFU.EX2 R206, R206 ;  /* 0x000000ce00ce7308 */ /* 0x000f220000000800 */
[----:B---3--:R-:W-:Y:S01]  /*56a0*/  FADD.FTZ R154, R204, R197 ;  /* 0x000000c5cc9a7221 */ /* 0x008fe20000010000 */
[----:B------:R3:W-:Y:S01]  /*56b0*/  @!P1 SYNCS.ARRIVE.TRANS64.RED.A1T0 RZ, [R3+URZ], RZ ;  /* 0x000000ff03ff99a7 */ /* 0x0007e2000810043f */
        /* <DEDUP_REMOVED lines=68> */
[----:B------:R-:W-:Y:S01]  /*5b00*/  FMUL.FTZ R145, R145, R7 ;  /* 0x0000000791917220 */ /* 0x000fe20000410000 */
[----:B------:R-:W4:Y:S01]  /*5b10*/  MUFU.EX2 R178, R178 ;  /* 0x000000b200b27308 */ /* 0x000f220000000800 */
[----:B---3--:R-:W-:Y:S01]  /*5b20*/  FADD.FTZ R3, R175, R154 ;  /* 0x0000009aaf037221 */ /* 0x008fe20000010000 */
[----:B------:R-:W-:Y:S01]  /*5b30*/  F2FP.BF16.F32.PACK_AB R154, R174, R167 ;  /* 0x000000a7ae9a723e */ /* 0x000fe200000010ff */
[-C--:B------:R-:W-:Y:S01]  /*5b40*/  FMUL.FTZ R148, R148, R7.reuse ;  /* 0x0000000794947220 */ /* 0x080fe20000410000 */
[----:B------:R-:W-:Y:S01]  /*5b50*/  FMUL.FTZ R149, R149, R7 ;  /* 0x0000000795957220 */ /* 0x000fe20000410000 */
        /* <DEDUP_REMOVED lines=12> */
[C---:B----4-:R-:W-:Y:S01]  /*5c20*/  FADD.FTZ R3, R178.reuse, R3 ;  /* 0x00000003b2037221 */ /* 0x050fe20000010000 */
[----:B------:R-:W-:Y:S01]  /*5c30*/  F2FP.BF16.F32.PACK_AB R165, R178, R175 ;  /* 0x000000afb2a5723e */ /* 0x000fe200000010ff */
        /* <DEDUP_REMOVED lines=28> */
[-C--:B------:R-:W-:Y:S01]  /*5e00*/  FMUL.FTZ R83, R83, R8.reuse ;  /* 0x0000000853537220 */ /* 0x080fe20000410000 */
[----:B------:R-:W4:Y:S01]  /*5e10*/  MUFU.EX2 R180, R180 ;  /* 0x000000b400b47308 */ /* 0x000f220000000800 */
[----:B---3--:R-:W-:Y:S01]  /*5e20*/  FADD.FTZ R3, R181, R162 ;  /* 0x000000a2b5037221 */ /* 0x008fe20000010000 */
[----:B------:R-:W-:Y:S01]  /*5e30*/  F2FP.BF16.F32.PACK_AB R162, R188, R155 ;  /* 0x0000009bbca2723e */ /* 0x000fe200000010ff */
[-C--:B------:R-:W-:Y:S01]  /*5e40*/  FMUL.FTZ R86, R86, R8.reuse ;  /* 0x0000000856567220 */ /* 0x080fe20000410000 */
[----:B------:R-:W-:Y:S01]  /*5e50*/  F2FP.BF16.F32.PACK_AB R155, R198, R157 ;  /* 0x0000009dc69b723e */ /* 0x000fe200000010ff */
[----:B------:R-:W-:Y:S01]  /*5e60*/  FMUL.FTZ R87, R87, R8 ;  /* 0x0000000857577220 */ /* 0x000fe20000410000 */
[----:B------:R-:W-:Y:S01]  /*5e70*/  F2FP.BF16.F32.PACK_AB R167, R181, R0 ;  /* 0x00000000b5a7723e */ /* 0x000fe200000010ff */
[----:B------:R-:W-:Y:S01]  /*5e80*/  FMUL.FTZ R90, R90, R8 ;  /* 0x000000085a5a7220 */ /* 0x000fe20000410000 */
[----:B------:R-:W3:Y:S01]  /*5e90*/  MUFU.EX2 R192, R192 ;  /* 0x000000c000c07308 */ /* 0x000ee20000000800 */
[----:B-1----:R-:W-:Y:S01]  /*5ea0*/  FADD.FTZ R163, R13, R164 ;  /* 0x000000a40da37221 */ /* 0x002fe20000010000 */
[----:B------:R-:W-:Y:S01]  /*5eb0*/  F2FP.BF16.F32.PACK_AB R164, R189, R20 ;  /* 0x00000014bda4723e */ /* 0x000fe200000010ff */
        /* <DEDUP_REMOVED lines=18> */
[-C--:B------:R-:W-:Y:S01]  /*5fe0*/  FMUL.FTZ R114, R114, R8.reuse ;  /* 0x0000000872727220 */ /* 0x080fe20000410000 */
[-C--:B------:R-:W-:Y:S01]  /*5ff0*/  FMUL.FTZ R115, R115, R8.reuse ;  /* 0x0000000873737220 */ /* 0x080fe20000410000 */
[----:B------:R-:W-:Y:S01]  /*6000*/  FMUL.FTZ R118, R118, R8 ;  /* 0x0000000876767220 */ /* 0x000fe20000410000 */
[----:B------:R-:W3:Y:S01]  /*6010*/  MUFU.EX2 R182, R182 ;  /* 0x000000b600b67308 */ /* 0x000ee20000000800 */
[C---:B-1----:R-:W-:Y:S01]  /*6020*/  FADD.FTZ R3, R183.reuse, R20 ;  /* 0x00000014b7037221 */ /* 0x042fe20000010000 */
[----:B------:R-:W-:Y:S01]  /*6030*/  F2FP.BF16.F32.PACK_AB R169, R183, R180 ;  /* 0x000000b4b7a9723e */ /* 0x000fe200000010ff */
[-C--:B------:R-:W-:Y:S01]  /*6040*/  FMUL.FTZ R119, R119, R8.reuse ;  /* 0x0000000877777220 */ /* 0x080fe20000410000 */
[-C--:B------:R-:W-:Y:S01]  /*6050*/  FMUL.FTZ R122, R122, R8.reuse ;  /* 0x000000087a7a7220 */ /* 0x080fe20000410000 */
[-C--:B------:R-:W-:Y:S01]  /*6060*/  FMUL.FTZ R123, R123, R8.reuse ;  /* 0x000000087b7b7220 */ /* 0x080fe20000410000 */
[-C--:B------:R-:W-:Y:S01]  /*6070*/  FMUL.FTZ R126, R126, R8.reuse ;  /* 0x000000087e7e7220 */ /* 0x080fe20000410000 */
[----:B------:R-:W-:Y:S01]  /*6080*/  FMUL.FTZ R127, R127, R8 ;  /* 0x000000087f7f7220 */ /* 0x000fe20000410000 */
[----:B------:R-:W1:Y:S01]  /*6090*/  MUFU.EX2 R185, R185 ;  /* 0x000000b900b97308 */ /* 0x000e620000000800 */
[----:B----4-:R-:W-:Y:S01]  /*60a0*/  FADD.FTZ R153, R21, R166 ;  /* 0x000000a615997221 */ /* 0x010fe20000010000 */
        /* <DEDUP_REMOVED lines=16> */
[----:B------:R-:W-:-:S06]  /*61b0*/  FMUL.FTZ R151, R151, R8 ;  /* 0x0000000897977220 */ /* 0x000fcc0000410000 */
[----:B------:R-:W1:Y:S01]  /*61c0*/  MUFU.EX2 R187, R187 ;  /* 0x000000bb00bb7308 */ /* 0x000e620000000800 */
[----:B----4-:R-:W-:-:S07]  /*61d0*/  FADD.FTZ R10, R186, R11 ;  /* 0x0000000bba0a7221 */ /* 0x010fce0000010000 */
[----:B------:R-:W4:Y:S01]  /*61e0*/  MUFU.EX2 R159, R159 ;  /* 0x0000009f009f7308 */ /* 0x000f220000000800 */
[C---:B---3--:R-:W-:Y:S01]  /*61f0*/  FADD.FTZ R20, R194.reuse, R153 ;  /* 0x00000099c2147221 */ /* 0x048fe20000010000 */
[----:B------:R-:W-:Y:S02]  /*6200*/  F2FP.BF16.F32.PACK_AB R172, R194, R21 ;  /* 0x00000015c2ac723e */ /* 0x000fe400000010ff */
[----:B------:R-:W-:-:S04]  /*6210*/  F2FP.BF16.F32.PACK_AB R153, R14, R15 ;  /* 0x0000000f0e99723e */ /* 0x000fc800000010ff */
[----:B------:R-:W3:Y:S01]  /*6220*/  MUFU.EX2 R191, R191 ;  /* 0x000000bf00bf7308 */ /* 0x000ee20000000800 */
[C---:B-1----:R-:W-:Y:S01]  /*6230*/  FADD.FTZ R10, R187.reuse, R10 ;  /* 0x0000000abb0a7221 */ /* 0x042fe20000010000 */
[----:B------:R-:W-:-:S06]  /*6240*/  F2FP.BF16.F32.PACK_AB R173, R187, R186 ;  /* 0x000000babbad723e */ /* 0x000fcc00000010ff */
[----:B------:R-:W1:Y:S01]  /*6250*/  MUFU.EX2 R196, R196 ;  /* 0x000000c400c47308 */ /* 0x000e620000000800 */
[----:B----4-:R-:W-:-:S07]  /*6260*/  FADD.FTZ R3, R159, R20 ;  /* 0x000000149f037221 */ /* 0x010fce0000010000 */
[----:B------:R-:W4:Y:S01]  /*6270*/  MUFU.EX2 R190, R190 ;  /* 0x000000be00be7308 */ /* 0x000f220000000800 */
[----:B---3--:R-:W-:Y:S01]  /*6280*/  FADD.FTZ R11, R191, R10 ;  /* 0x0000000abf0b7221 */ /* 0x008fe20000010000 */
[C---:B-1----:R-:W-:Y:S01]  /*6290*/  F2FP.BF16.F32.PACK_AB R174, R196.reuse, R159 ;  /* 0x0000009fc4ae723e */ /* 0x042fe200000010ff */
[----:B------:R-:W-:Y:S01]  /*62a0*/  FADD.FTZ R3, R196, R3 ;  /* 0x00000003c4037221 */ /* 0x000fe20000010000 */
[----:B------:R-:W-:Y:S02]  /*62b0*/  F2FP.BF16.F32.PACK_AB R159, R206, R161 ;  /* 0x000000a1ce9f723e */ /* 0x000fe400000010ff */
[----:B------:R-:W-:Y:S02]  /*62c0*/  F2FP.BF16.F32.PACK_AB R161, R208, R171 ;  /* 0x000000abd0a1723e */ /* 0x000fe400000010ff */
[----:B------:R-:W-:Y:S01]  /*62d0*/  F2FP.BF16.F32.PACK_AB R171, R185, R182 ;  /* 0x000000b6b9ab723e */ /* 0x000fe200000010ff */
[C---:B----4-:R-:W-:Y:S01]  /*62e0*/  FADD.FTZ R0, R190.reuse, R11 ;  /* 0x0000000bbe007221 */ /* 0x050fe20000010000 */
[----:B------:R-:W-:Y:S01]  /*62f0*/  F2FP.BF16.F32.PACK_AB R175, R190, R191 ;  /* 0x000000bfbeaf723e */ /* 0x000fe200000010ff */
[----:B--2---:R-:W-:Y:S06]  /*6300*/  @!P0 BRA `(.L_x_3562) ;  /* 0x0000000000048947 */ /* 0x004fec0003800000 */
[----:B------:R-:W-:Y:S01]  /*6310*/  BPT.TRAP 0x1 ;  /* 0x000000040000795c */ /* 0x000fe20000300000 */
.L_x_3562:
[----:B------:R1:W2:Y:S01]  /*6320*/  SYNCS.PHASECHK.TRANS64.TRYWAIT P2, [UR26+0x22850], R6 ;  /* 0x02285006ff0075a7 */ /* 0x0002a2000804015a */
[----:B------:R-:W-:Y:S05]  /*6330*/  @!P0 BRA `(.L_x_3563) ;  /* 0x0000000000048947 */ /* 0x000fea0003800000 */
[----:B------:R-:W-:Y:S01]  /*6340*/  BPT.TRAP 0x1 ;  /* 0x000000040000795c */ /* 0x000fe20000300000 */
.L_x_3563:
[----:B--2---:R-:W-:Y:S05]  /*6350*/  @P2 BRA `(.L_x_3564) ;  /* 0x0000000000082947 */ /* 0x004fea0003800000 */
[----:B------:R-:W2:Y:S02]  /*6360*/  SYNCS.PHASECHK.TRANS64.TRYWAIT P2, [UR26+0x22850], R6 ;  /* 0x02285006ff0075a7 */ /* 0x000ea4000804015a */
[----:B--2---:R-:W-:Y:S05]  /*6370*/  @!P2 BRA `(.L_x_3565) ;  /* 0x000000a80034a947 */ /* 0x004fea0003800000 */
.L_x_3564:
[----:B012---:R-:W-:Y:S01]  /*6380*/  VIADD R6, R22, 0x8 ;  /* 0x0000000816067836 */ /* 0x007fe20000000000 */
        /* <DEDUP_REMOVED lines=46> */
.L_x_3557:
[----:B------:R-:W-:-:S13]  /*6670*/  ISETP.LE.AND P2, PT, RZ, UR23, PT ;  /* 0x00000017ff007c0c */ /* 0x000fda000bf43270 */
[----:B------:R-:W-:Y:S05]  /*6680*/  @!P2 BRA `(.L_x_3567) ;  /* 0x0000002000c0a947 */ /* 0x000fea0003800000 */
[----:B------:R-:W-:Y:S01]  /*6690*/  IMAD.MOV.U32 R8, RZ, RZ, R5 ;  /* 0x000000ffff087224 */ /* 0x000fe200078e0005 */
[----:B------:R-:W-:Y:S01]  /*66a0*/  ULDC UR24, c[0x0][0x9d8] ;  /* 0x0002760000187ab9 */ /* 0x000fe20000000800 */
[----:B------:R-:W-:Y:S01]  /*66b0*/  IMAD.MOV.U32 R21, RZ, RZ, R4 ;  /* 0x000000ffff157224 */ /* 0x000fe200078e0004 */
[----:B------:R-:W-:-:S06]  /*66c0*/  ULDC UR22, c[0x0][0x988] ;  /* 0x0002620000167ab9 */ /* 0x000fcc0000000800 */
.L_x_3576:
[----:B------:R-:W-:-:S04]  /*66d0*/  UIADD3 UR37, UR37, 0x1, URZ ;  /* 0x0000000125257890 */ /* 0x000fc8000fffe03f */
[----:B------:R-:W-:-:S04]  /*66e0*/  UISETP.NE.AND UP0, UPT, UR37, 0x2, UPT ;  /* 0x000000022500788c */ /* 0x000fc8000bf05270 */
[----:B------:R-:W-:Y:S02]  /*66f0*/  USEL UR6, URZ, 0x1, UP0 ;  /* 0x000000013f067887 */ /* 0x000fe40008000000 */
[----:B------:R-:W-:Y:S02]  /*6700*/  USEL UR37, UR37, URZ, UP0 ;  /* 0x0000003f25257287 */ /* 0x000fe40008000000 */
[----:B------:R-:W-:Y:S01]  /*6710*/  ULOP3.LUT UR40, UR40, UR6, URZ, 0x3c, !UPT ;  /* 0x0000000628287292 */ /* 0x000fe2000f8e3c3f */
[----:B-1----:R-:W-:Y:S11]  /*6720*/  @!P0 BRA `(.L_x_3568) ;  /* 0x0000000000048947 */ /* 0x002ff60003800000 */
[----:B------:R-:W-:Y:S01]  /*6730*/  BPT.TRAP 0x1 ;  /* 0x000000040000795c */ /* 0x000fe20000300000 */
.L_x_3568:
[----:B------:R-:W1:Y:S01]  /*6740*/  S2UR UR7, SR_CgaCtaId ;  /* 0x00000000000779c3 */ /* 0x000e620000008800 */
[----:B------:R-:W-:Y:S01]  /*6750*/  UMOV UR6, 0x400 ;  /* 0x0000040000067882 */ /* 0x000fe20000000000 */
[----:B0-----:R-:W-:-:S05]  /*6760*/  IMAD.U32 R6, RZ, RZ, UR40 ;  /* 0x00000028ff067e24 */ /* 0x001fca000f8e00ff */
[----:B------:R-:W-:Y:S01]  /*6770*/  SHF.L.U32 R6, R6, 0x1f, RZ ;  /* 0x0000001f06067819 */ /* 0x000fe200000006ff */
[----:B-1----:R-:W-:-:S04]  /*6780*/  ULEA UR6, UR7, UR6, 0x18 ;  /* 0x0000000607067291 */ /* 0x002fc8000f8ec03f */
[----:B------:R-:W-:-:S09]  /*6790*/  ULEA UR25, UR37, UR6, 0x3 ;  /* 0x0000000625197291 */ /* 0x000fd2000f8e183f */
[----:B------:R0:W1:Y:S01]  /*67a0*/  SYNCS.PHASECHK.TRANS64.TRYWAIT P2, [UR25+0x22830], R6 ;  /* 0x02283006ff0075a7 */ /* 0x0000620008040159 */
[----:B------:R-:W-:Y:S05]  /*67b0*/  @!P0 BRA `(.L_x_3569) ;  /* 0x0000000000048947 */ /* 0x000fea0003800000 */
[----:B------:R-:W-:Y:S01]  /*67c0*/  BPT.TRAP 0x1 ;  /* 0x000000040000795c */ /* 0x000fe20000300000 */
.L_x_3569:
[----:B-1----:R-:W-:Y:S05]  /*67d0*/  @P2 BRA `(.L_x_3570) ;  /* 0x0000000000082947 */ /* 0x002fea0003800000 */
[----:B------:R-:W1:Y:S02]  /*67e0*/  SYNCS.PHASECHK.TRANS64.TRYWAIT P2, [UR25+0x22830], R6 ;  /* 0x02283006ff0075a7 */ /* 0x000e640008040159 */
[----:B-1----:R-:W-:Y:S05]  /*67f0*/  @!P2 BRA `(.L_x_3571) ;  /* 0x000000a40028a947 */ /* 0x002fea0003800000 */
.L_x_3570:
        /* <DEDUP_REMOVED lines=77> */
[----:B------:R-:W-:-:S06]  /*6cd0*/  IMAD.U32 R197, RZ, RZ, UR25 ;  /* 0x00000019ffc57e24 */ /* 0x000fcc000f8e00ff */
        /* <DEDUP_REMOVED lines=39> */
[----:B---3--:R-:W-:Y:S01]  /*6f50*/  FMNMX.FTZ R4, R184, R163, !PT ;  /* 0x000000a3b8047209 */ /* 0x008fe20007810000 */
[----:B------:R-:W-:-:S04]  /*6f60*/  FMUL.FTZ R163, R183, UR24 ;  /* 0x00000018b7a37c20 */ /* 0x000fc80008410000 */
        /* <DEDUP_REMOVED lines=14> */
[C---:B------:R-:W-:Y:S01]  /*7050*/  FADD.FTZ R21, -R4.reuse, R21 ;  /* 0x0000001504157221 */ /* 0x040fe20000010100 */
[----:B------:R-:W-:Y:S01]  /*7060*/  FMUL.FTZ R186, R4, UR10 ;  /* 0x0000000a04ba7c20 */ /* 0x000fe20008410000 */
[----:B------:R-:W0:Y:S02]  /*7070*/  MUFU.TANH R153, R153 ;  /* 0x0000009900997308 */ /* 0x000e240000002400 */
[----:B------:R-:W-:Y:S01]  /*7080*/  FMUL.FTZ R172, R21, UR10 ;  /* 0x0000000a15ac7c20 */ /* 0x000fe20008410000 */
        /* <DEDUP_REMOVED lines=9> */
[----:B-----5:R-:W-:Y:S01]  /*7120*/  FMNMX.FTZ R174, R12, R5, !PT ;  /* 0x000000050cae7209 */ /* 0x020fe20007810000 */
[--C-:B------:R-:W-:Y:S01]  /*7130*/  FFMA.FTZ R188, R192, UR10, -R186.reuse ;  /* 0x0000000ac0bc7c23 */ /* 0x100fe200080108ba */
[--C-:B------:R-:W-:Y:S01]  /*7140*/  FFMA.FTZ R192, R184, UR10, -R186.reuse ;  /* 0x0000000ab8c07c23 */ /* 0x100fe200080108ba */
[--C-:B------:R-:W-:Y:S01]  /*7150*/  FFMA.FTZ R157, R157, UR10, -R186.reuse ;  /* 0x0000000a9d9d7c23 */ /* 0x100fe200080108ba */
[----:B---3--:R-:W-:Y:S01]  /*7160*/  FMNMX.FTZ R5, R13, R174, !PT ;  /* 0x000000ae0d057209 */ /* 0x008fe20007810000 */
        /* <DEDUP_REMOVED lines=14> */
[--C-:B------:R-:W-:Y:S01]  /*7250*/  FFMA.FTZ R194, R215, UR10, -R186.reuse ;  /* 0x0000000ad7c27c23 */ /* 0x100fe200080108ba */
[----:B0-----:R-:W-:Y:S01]  /*7260*/  FMNMX.FTZ R5, R153, R154, !PT ;  /* 0x0000009a99057209 */ /* 0x001fe20007810000 */
[----:B------:R-:W0:Y:S01]  /*7270*/  MUFU.TANH R161, R161 ;  /* 0x000000a100a17308 */ /* 0x000e220000002400 */
[----:B------:R-:W-:-:S02]  /*7280*/  FFMA.FTZ R189, R189, UR10, -R186 ;  /* 0x0000000abdbd7c23 */ /* 0x000fc400080108ba */
        /* <DEDUP_REMOVED lines=35> */
[----:B------:R2:W5:Y:S01]  /*74c0*/  MUFU.EX2 R174, R175 ;  /* 0x000000af00ae7308 */ /* 0x0005620000000800 */
[--C-:B---3--:R-:W-:Y:S01]  /*74d0*/  FFMA.FTZ R173, R204, UR10, -R186.reuse ;  /* 0x0000000accad7c23 */ /* 0x108fe200080108ba */
[----:B0-----:R-:W-:Y:S01]  /*74e0*/  FFMA.FTZ R3, R172, R3, R21 ;  /* 0x00000003ac037223 */ /* 0x001fe20000010015 */
[-C--:B------:R-:W-:Y:S01]  /*74f0*/  FMUL.FTZ R37, R37, R172.reuse ;  /* 0x000000ac25257220 */ /* 0x080fe20000410000 */
[-C--:B------:R-:W-:Y:S01]  /*7500*/  FMUL.FTZ R40, R40, R172.reuse ;  /* 0x000000ac28287220 */ /* 0x080fe20000410000 */
[-C--:B------:R-:W-:Y:S01]  /*7510*/  FMUL.FTZ R41, R41, R172.reuse ;  /* 0x000000ac29297220 */ /* 0x080fe20000410000 */
[-C--:B------:R-:W-:Y:S01]  /*7520*/  FMUL.FTZ R44, R44, R172.reuse ;  /* 0x000000ac2c2c7220 */ /* 0x080fe20000410000 */
[-C--:B------:R-:W-:Y:S01]  /*7530*/  FMUL.FTZ R45, R45, R172.reuse ;  /* 0x000000ac2d2d7220 */ /* 0x080fe20000410000 */
[----:B------:R0:W-:Y:S01]  /*7540*/  MUFU.EX2 R154, R177 ;  /* 0x000000b1009a7308 */ /* 0x0001e20000000800 */
[--C-:B--2---:R-:W-:Y:S01]  /*7550*/  FFMA.FTZ R175, R205, UR10, -R186.reuse ;  /* 0x0000000acdaf7c23 */ /* 0x104fe200080108ba */
[----:B----4-:R-:W-:Y:S01]  /*7560*/  FADD.FTZ R3, R152, R3 ;  /* 0x0000000398037221 */ /* 0x010fe20000010000 */
[-C--:B------:R-:W-:Y:S01]  /*7570*/  FMUL.FTZ R48, R48, R172.reuse ;  /* 0x000000ac30307220 */ /* 0x080fe20000410000 */
[-C--:B------:R-:W-:Y:S01]  /*7580*/  FMUL.FTZ R49, R49, R172.reuse ;  /* 0x000000ac31317220 */ /* 0x080fe20000410000 */
[----:B------:R-:W-:Y:S01]  /*7590*/  FMUL.FTZ R52, R52, R172 ;  /* 0x000000ac34347220 */ /* 0x000fe20000410000 */
[----:B-1----:R-:W-:Y:S01]  /*75a0*/  FMNMX.FTZ R191, R5, R190, !PT ;  /* 0x000000be05bf7209 */ /* 0x002fe20007810000 */
[--C-:B------:R-:W-:Y:S01]  /*75b0*/  FFMA.FTZ R190, R214, UR10, -R186.reuse ;  /* 0x0000000ad6be7c23 */ /* 0x100fe200080108ba */
[----:B------:R-:W-:Y:S01]  /*75c0*/  MUFU.EX2 R155, R155 ;  /* 0x0000009b009b7308 */ /* 0x000fe20000000800 */
[----:B0-----:R-:W-:Y:S01]  /*75d0*/  FFMA.FTZ R177, R207, UR10, -R186 ;  /* 0x0000000acfb17c23 */ /* 0x001fe200080108ba */
        /* <DEDUP_REMOVED lines=29> */
[-C--:B------:R-:W-:Y:S01]  /*77b0*/  FMUL.FTZ R101, R101, R172.reuse ;  /* 0x000000ac65657220 */ /* 0x080fe20000410000 */
[C---:B------:R-:W-:Y:S01]  /*77c0*/  FADD.FTZ R184, -R5.reuse, R8 ;  /* 0x0000000805b87221 */ /* 0x040fe20000010100 */
[----:B------:R-:W-:Y:S01]  /*77d0*/  FMUL.FTZ R186, R5, UR10 ;  /* 0x0000000a05ba7c20 */ /* 0x000fe20008410000 */
[----:B------:R0:W-:Y:S01]  /*77e0*/  MUFU.EX2 R8, R192 ;  /* 0x000000c000087308 */ /* 0x0001e20000000800 */
[----:B------:R-:W-:Y:S01]  /*77f0*/  FMUL.FTZ R104, R104, R172 ;  /* 0x000000ac68687220 */ /* 0x000fe20000410000 */
[----:B------:R-:W-:Y:S01]  /*7800*/  FMUL.FTZ R191, R184, UR10 ;  /* 0x0000000ab8bf7c20 */ /* 0x000fe20008410000 */
[--C-:B------:R-:W-:Y:S01]  /*7810*/  FFMA.FTZ R184, R7, UR10, -R186.reuse ;  /* 0x0000000a07b87c23 */ /* 0x100fe200080108ba */
[--C-:B------:R-:W-:Y:S01]  /*7820*/  FFMA.FTZ R7, R9, UR10, -R186.reuse ;  /* 0x0000000a09077c23 */ /* 0x100fe200080108ba */
[----:B------:R-:W-:Y:S01]  /*7830*/  IADD3 R9, -R22, 0xb, RZ ;  /* 0x0000000b16097810 */ /* 0x000fe20007ffe1ff */
[--C-:B------:R-:W-:Y:S01]  /*7840*/  FFMA.FTZ R10, R10, UR10, -R186.reuse ;  /* 0x0000000a0a0a7c23 */ /* 0x100fe200080108ba */
[--C-:B------:R-:W-:Y:S01]  /*7850*/  FFMA.FTZ R11, R11, UR10, -R186.reuse ;  /* 0x0000000a0b0b7c23 */ /* 0x100fe200080108ba */
[----:B------:R-:W-:Y:S01]  /*7860*/  MUFU.EX2 R191, R191 ;  /* 0x000000bf00bf7308 */ /* 0x000fe20000000800 */
[----:B0-----:R-:W-:Y:S01]  /*7870*/  FFMA.FTZ R192, R156, UR10, -R186 ;  /* 0x0000000a9cc07c23 */ /* 0x001fe200080108ba */
[----:B------:R-:W-:-:S02]  /*7880*/  @!P1 VIADD R156, R197, 0x22840 ;  /* 0x00022840c59c9836 */ /* 0x000fc40000000000 */
[--C-:B------:R-:W-:Y:S01]  /*7890*/  FFMA.FTZ R12, R12, UR10, -R186.reuse ;  /* 0x0000000a0c0c7c23 */ /* 0x100fe200080108ba */
[--C-:B------:R-:W-:Y:S01]  /*78a0*/  FFMA.FTZ R13, R13, UR10, -R186.reuse ;  /* 0x0000000a0d0d7c23 */ /* 0x100fe200080108ba */
[--C-:B------:R-:W-:Y:S01]  /*78b0*/  FFMA.FTZ R168, R168, UR10, -R186.reuse ;  /* 0x0000000aa8a87c23 */ /* 0x100fe200080108ba */
[----:B------:R-:W-:Y:S01]  /*78c0*/  FFMA.FTZ R196, R161, UR10, -R186 ;  /* 0x0000000aa1c47c23 */ /* 0x000fe200080108ba */
[----:B------:R-:W-:Y:S01]  /*78d0*/  @!P1 PRMT R156, RZ, 0x654, R156 ;  /* 0x00000654ff9c9816 */ /* 0x000fe2000000009c */
[----:B------:R-:W0:Y:S01]  /*78e0*/  MUFU.EX2 R184, R184 ;  /* 0x000000b800b87308 */ /* 0x000e220000000800 */
        /* <DEDUP_REMOVED lines=10> */
[----:B------:R-:W-:Y:S01]  /*7990*/  MUFU.EX2 R10, R10 ;  /* 0x0000000a000a7308 */ /* 0x000fe20000000800 */
[----:B0-----:R-:W-:Y:S01]  /*79a0*/  FFMA.FTZ R0, R191, R0, R184 ;  /* 0x00000000bf007223 */ /* 0x001fe200000100b8 */
[----:B------:R-:W-:Y:S01]  /*79b0*/  FFMA.FTZ R195, R162, UR10, -R186 ;  /* 0x0000000aa2c37c23 */ /* 0x000fe200080108ba */
[----:B------:R-:W-:Y:S01]  /*79c0*/  FADD.FTZ R3, R155, R156 ;  /* 0x0000009c9b037221 */ /* 0x000fe20000010000 */
[--C-:B------:R-:W-:Y:S01]  /*79d0*/  FFMA.FTZ R198, R163, UR10, -R186.reuse ;  /* 0x0000000aa3c67c23 */ /* 0x100fe200080108ba */
[--C-:B------:R-:W-:Y:S01]  /*79e0*/  FFMA.FTZ R199, R164, UR10, -R186.reuse ;  /* 0x0000000aa4c77c23 */ /* 0x100fe200080108ba */
[--C-:B------:R-:W-:Y:S01]  /*79f0*/  FFMA.FTZ R204, R165, UR10, -R186.reuse ;  /* 0x0000000aa5cc7c23 */ /* 0x100fe200080108ba */
[----:B------:R-:W-:Y:S01]  /*7a00*/  FADD.FTZ R156, R154, R3 ;  /* 0x000000039a9c7221 */ /* 0x000fe20000010000 */
[----:B------:R-:W-:Y:S01]  /*7a10*/  MUFU.EX2 R11, R11 ;  /* 0x0000000b000b7308 */ /* 0x000fe20000000800 */
[--C-:B------:R-:W-:Y:S01]  /*7a20*/  FFMA.FTZ R203, R166, UR10, -R186.reuse ;  /* 0x0000000aa6cb7c23 */ /* 0x100fe200080108ba */
[--C-:B------:R-:W-:Y:S01]  /*7a30*/  FFMA.FTZ R169, R169, UR10, -R186.reuse ;  /* 0x0000000aa9a97c23 */ /* 0x100fe200080108ba */
[--C-:B------:R-:W-:Y:S01]  /*7a40*/  FFMA.FTZ R161, R170, UR10, -R186.reuse ;  /* 0x0000000aaaa17c23 */ /* 0x100fe200080108ba */
[----:B------:R-:W-:Y:S01]  /*7a50*/  FFMA.FTZ R171, R171, UR10, -R186 ;  /* 0x0000000aabab7c23 */ /* 0x000fe200080108ba */
        /* <DEDUP_REMOVED lines=19> */
[----:B------:R2:W3:Y:S01]  /*7b90*/  MUFU.EX2 R176, R206 ;  /* 0x000000ce00b07308 */ /* 0x0004e20000000800 */
        /* <DEDUP_REMOVED lines=8> */
[----:B--2---:R-:W-:Y:S01]  /*7c20*/  FFMA.FTZ R206, R167, UR10, -R186 ;  /* 0x0000000aa7ce7c23 */ /* 0x004fe200080108ba */
[-C--:B------:R-:W-:Y:S01]  /*7c30*/  FMUL.FTZ R145, R145, R172.reuse ;  /* 0x000000ac91917220 */ /* 0x080fe20000410000 */
[-C--:B------:R-:W-:Y:S01]  /*7c40*/  FMUL.FTZ R148, R148, R172.reuse ;  /* 0x000000ac94947220 */ /* 0x080fe20000410000 */
[----:B------:R-:W-:Y:S01]  /*7c50*/  FMUL.FTZ R149, R149, R172 ;  /* 0x000000ac95957220 */ /* 0x000fe20000410000 */
[----:B------:R-:W-:Y:S01]  /*7c60*/  F2FP.BF16.F32.PACK_AB R172, R152, R21 ;  /* 0x0000001598ac723e */ /* 0x000fe200000010ff */
[-C--:B------:R-:W-:Y:S01]  /*7c70*/  FMUL.FTZ R26, R26, R191.reuse ;  /* 0x000000bf1a1a7220 */ /* 0x080fe20000410000 */
[----:B------:R-:W-:Y:S01]  /*7c80*/  F2FP.BF16.F32.PACK_AB R174, R155, R174 ;  /* 0x000000ae9bae723e */ /* 0x000fe200000010ff */
[----:B------:R0:W-:Y:S01]  /*7c90*/  MUFU.EX2 R186, R168 ;  /* 0x000000a800ba7308 */ /* 0x0001e20000000800 */
[----:B---3--:R-:W-:Y:S01]  /*7ca0*/  FADD.FTZ R156, R176, R3 ;  /* 0x00000003b09c7221 */ /* 0x008fe20000010000 */
[----:B------:R-:W-:Y:S01]  /*7cb0*/  F2FP.BF16.F32.PACK_AB R170, R173, R158 ;  /* 0x0000009eadaa723e */ /* 0x000fe200000010ff */
[-C--:B------:R-:W-:Y:S01]  /*7cc0*/  FMUL.FTZ R27, R27, R191.reuse ;  /* 0x000000bf1b1b7220 */ /* 0x080fe20000410000 */
[----:B------:R-:W-:Y:S01]  /*7cd0*/  F2FP.BF16.F32.PACK_AB R173, R7, R184 ;  /* 0x000000b807ad723e */ /* 0x000fe200000010ff */
[----:B------:R-:W-:Y:S01]  /*7ce0*/  FMUL.FTZ R30, R30, R191 ;  /* 0x000000bf1e1e7220 */ /* 0x000fe20000410000 */
[----:B------:R-:W-:Y:S01]  /*7cf0*/  F2FP.BF16.F32.PACK_AB R164, R176, R175 ;  /* 0x000000afb0a4723e */ /* 0x000fe200000010ff */
[-C--:B------:R-:W-:Y:S01]  /*7d00*/  FMUL.FTZ R31, R31, R191.reuse ;  /* 0x000000bf1f1f7220 */ /* 0x080fe20000410000 */
[----:B------:R-:W2:Y:S01]  /*7d10*/  MUFU.EX2 R177, R177 ;  /* 0x000000b100b17308 */ /* 0x000ea20000000800 */
[----:B0-----:R-:W-:Y:S01]  /*7d20*/  F2FP.BF16.F32.PACK_AB R168, R157, R154 ;  /* 0x0000009a9da8723e */ /* 0x001fe200000010ff */
[----:B------:R-:W-:Y:S01]  /*7d30*/  FADD.FTZ R157, R7, R0 ;  /* 0x00000000079d7221 */ /* 0x000fe20000010000 */
[-C--:B------:R-:W-:Y:S01]  /*7d40*/  FMUL.FTZ R34, R34, R191.reuse ;  /* 0x000000bf22227220 */ /* 0x080fe20000410000 */
[-C--:B------:R-:W-:Y:S01]  /*7d50*/  FMUL.FTZ R35, R35, R191.reuse ;  /* 0x000000bf23237220 */ /* 0x080fe20000410000 */
[-C--:B------:R-:W-:Y:S01]  /*7d60*/  FMUL.FTZ R38, R38, R191.reuse ;  /* 0x000000bf26267220 */ /* 0x080fe20000410000 */
[----:B------:R-:W-:Y:S01]  /*7d70*/  FADD.FTZ R0, R10, R157 ;  /* 0x0000009d0a007221 */ /* 0x000fe20000010000 */
[-C--:B------:R-:W-:Y:S01]  /*7d80*/  FMUL.FTZ R39, R39, R191.reuse ;  /* 0x000000bf27277220 */ /* 0x080fe20000410000 */
[----:B------:R-:W0:Y:S01]  /*7d90*/  MUFU.EX2 R14, R14 ;  /* 0x0000000e000e7308 */ /* 0x000e220000000800 */
[-C--:B------:R-:W-:Y:S01]  /*7da0*/  FMUL.FTZ R42, R42, R191.reuse ;  /* 0x000000bf2a2a7220 */ /* 0x080fe20000410000 */
[----:B------:R-:W-:Y:S01]  /*7db0*/  FADD.FTZ R157, R11, R0 ;  /* 0x000000000b9d7221 */ /* 0x000fe20000010000 */
[-C--:B------:R-:W-:Y:S01]  /*7dc0*/  FMUL.FTZ R43, R43, R191.reuse ;  /* 0x000000bf2b2b7220 */ /* 0x080fe20000410000 */
[-C--:B------:R-:W-:Y:S01]  /*7dd0*/  FMUL.FTZ R46, R46, R191.reuse ;  /* 0x000000bf2e2e7220 */ /* 0x080fe20000410000 */
[-C--:B------:R-:W-:Y:S01]  /*7de0*/  FMUL.FTZ R47, R47, R191.reuse ;  /* 0x000000bf2f2f7220 */ /* 0x080fe20000410000 */
[----:B------:R-:W-:Y:S01]  /*7df0*/  FADD.FTZ R0, R12, R157 ;  /* 0x0000009d0c007221 */ /* 0x000fe20000010000 */
[-C--:B------:R-:W-:Y:S01]  /*7e00*/  FMUL.FTZ R50, R50, R191.reuse ;  /* 0x000000bf32327220 */ /* 0x080fe20000410000 */
        /* <DEDUP_REMOVED lines=74> */
[----:B------:R-:W-:Y:S01]  /*82b0*/  FMUL.FTZ R151, R151, R191 ;  /* 0x000000bf97977220 */ /* 0x000fe20000410000 */
[----:B------:R-:W-:-:S05]  /*82c0*/  F2FP.BF16.F32.PACK_AB R175, R11, R10 ;  /* 0x0000000a0baf723e */ /* 0x000fca00000010ff */
        /* <DEDUP_REMOVED lines=11> */
[----:B---3--:R-:W-:-:S07]  /*8380*/  FADD.FTZ R156, R190, R3 ;  /* 0x00000003be9c7221 */ /* 0x008fce0000010000 */
[----:B------:R-:W3:Y:S01]  /*8390*/  MUFU.EX2 R195, R195 ;  /* 0x000000c300c37308 */ /* 0x000ee20000000800 */
[----:B--2---:R-:W-:-:S07]  /*83a0*/  FADD.FTZ R0, R196, R157 ;  /* 0x0000009dc4007221 */ /* 0x004fce0000010000 */
[----:B------:R-:W2:Y:S01]  /*83b0*/  MUFU.EX2 R194, R194 ;  /* 0x000000c200c27308 */ /* 0x000ea20000000800 */
[----:B0-----:R-:W-:Y:S01]  /*83c0*/  FADD.FTZ R3, R185, R156 ;  /* 0x0000009cb9037221 */ /* 0x001fe20000010000 */
[----:B------:R-:W-:-:S06]  /*83d0*/  F2FP.BF16.F32.PACK_AB R156, R190, R183 ;  /* 0x000000b7be9c723e */ /* 0x000fcc00000010ff */
[----:B------:R-:W0:Y:S01]  /*83e0*/  MUFU.EX2 R198, R198 ;  /* 0x000000c600c67308 */ /* 0x000e220000000800 */
[----:B---3--:R-:W-:-:S07]  /*83f0*/  FADD.FTZ R157, R195, R0 ;  /* 0x00000000c39d7221 */ /* 0x008fce0000010000 */
[----:B------:R-:W3:Y:S01]  /*8400*/  MUFU.EX2 R187, R187 ;  /* 0x000000bb00bb7308 */ /* 0x000ee20000000800 */
[C---:B--2---:R-:W-:Y:S01]  /*8410*/  FADD.FTZ R152, R194.reuse, R3 ;  /* 0x00000003c2987221 */ /* 0x044fe20000010000 */
[----:B------:R-:W-:-:S06]  /*8420*/  F2FP.BF16.F32.PACK_AB R158, R194, R185 ;  /* 0x000000b9c29e723e */ /* 0x000fcc00000010ff */
        /* <DEDUP_REMOVED lines=8> */
[----:B0-----:R-:W-:-:S07]  /*84b0*/  FADD.FTZ R152, R188, R3 ;  /* 0x00000003bc987221 */ /* 0x001fce0000010000 */
[----:B------:R-:W0:Y:S01]  /*84c0*/  MUFU.EX2 R203, R203 ;  /* 0x000000cb00cb7308 */ /* 0x000e220000000800 */
[----:B---3--:R-:W-:-:S07]  /*84d0*/  FADD.FTZ R0, R204, R157 ;  /* 0x0000009dcc007221 */ /* 0x008fce0000010000 */
[----:B------:R-:W3:Y:S01]  /*84e0*/  MUFU.EX2 R206, R206 ;  /* 0x000000ce00ce7308 */ /* 0x000ee20000000800 */
[----:B--2---:R-:W-:Y:S01]  /*84f0*/  FADD.FTZ R3, R189, R152 ;  /* 0x00000098bd037221 */ /* 0x004fe20000010000 */
[----:B------:R-:W-:Y:S02]  /*8500*/  F2FP.BF16.F32.PACK_AB R154, R8, R189 ;  /* 0x000000bd089a723e */ /* 0x000fe400000010ff */
[----:B------:R-:W-:Y:S01]  /*8510*/  F2FP.BF16.F32.PACK_AB R152, R188, R187 ;  /* 0x000000bbbc98723e */ /* 0x000fe200000010ff */
[----:B------:R-:W-:-:S03]  /*8520*/  FADD.FTZ R3, R8, R3 ;  /* 0x0000000308037221 */ /* 0x000fc60000010000 */
[----:B------:R2:W4:Y:S01]  /*8530*/  MUFU.EX2 R21, R169 ;  /* 0x000000a900157308 */ /* 0x0005220000000800 */
[----:B0-----:R-:W-:-:S07]  /*8540*/  FADD.FTZ R157, R203, R0 ;  /* 0x00000000cb9d7221 */ /* 0x001fce0000010000 */
[----:B------:R0:W5:Y:S01]  /*8550*/  MUFU.EX2 R155, R161 ;  /* 0x000000a1009b7308 */ /* 0x0001620000000800 */
[C---:B---3--:R-:W-:Y:S01]  /*8560*/  FADD.FTZ R157, R206.reuse, R157 ;  /* 0x0000009dce9d7221 */ /* 0x048fe20000010000 */
[----:B--2---:R-:W-:Y:S02]  /*8570*/  F2FP.BF16.F32.PACK_AB R169, R13, R12 ;  /* 0x0000000c0da9723e */ /* 0x004fe400000010ff */
[----:B------:R-:W-:Y:S01]  /*8580*/  F2FP.BF16.F32.PACK_AB R159, R206, R203 ;  /* 0x000000cbce9f723e */ /* 0x000fe200000010ff */
[----:B------:R-:W-:Y:S01]  /*8590*/  FADD.FTZ R0, R186, R157 ;  /* 0x0000009dba007221 */ /* 0x000fe20000010000 */
[----:B------:R-:W-:Y:S02]  /*85a0*/  F2FP.BF16.F32.PACK_AB R157, R204, R199 ;  /* 0x000000c7cc9d723e */ /* 0x000fe400000010ff */
[----:B------:R2:W3:Y:S01]  /*85b0*/  MUFU.EX2 R8, R171 ;  /* 0x000000ab00087308 */ /* 0x0004e20000000800 */
[----:B----4-:R-:W-:Y:S01]  /*85c0*/  FADD.FTZ R0, R21, R0 ;  /* 0x0000000015007221 */ /* 0x010fe20000010000 */
[----:B0-----:R-:W-:-:S02]  /*85d0*/  F2FP.BF16.F32.PACK_AB R161, R196, R193 ;  /* 0x000000c1c4a1723e */ /* 0x001fc400000010ff */
[----:B------:R-:W-:Y:S01]  /*85e0*/  F2FP.BF16.F32.PACK_AB R153, R21, R186 ;  /* 0x000000ba1599723e */ /* 0x000fe200000010ff */
[----:B-----5:R-:W-:Y:S01]  /*85f0*/  FADD.FTZ R7, R155, R0 ;  /* 0x000000009b077221 */ /* 0x020fe20000010000 */
[----:B--2---:R-:W-:-:S03]  /*8600*/  F2FP.BF16.F32.PACK_AB R171, R15, R14 ;  /* 0x0000000e0fab723e */ /* 0x004fc600000010ff */
[C---:B---3--:R-:W-:Y:S01]  /*8610*/  FADD.FTZ R0, R8.reuse, R7 ;  /* 0x0000000708007221 */ /* 0x048fe20000010000 */
[----:B------:R-:W-:Y:S01]  /*8620*/  F2FP.BF16.F32.PACK_AB R155, R8, R155 ;  /* 0x0000009b089b723e */ /* 0x000fe200000010ff */
[----:B-1----:R-:W-:Y:S06]  /*8630*/  @!P0 BRA `(.L_x_3572) ;  /* 0x0000000000048947 */ /* 0x002fec0003800000 */
[----:B------:R-:W-:Y:S01]  /*8640*/  BPT.TRAP 0x1 ;  /* 0x000000040000795c */ /* 0x000fe20000300000 */
.L_x_3572:
[----:B------:R0:W1:Y:S01]  /*8650*/  SYNCS.PHASECHK.TRANS64.TRYWAIT P2, [UR25+0x22850], R6 ;  /* 0x02285006ff0075a7 */ /* 0x0000620008040159 */
[----:B------:R-:W-:Y:S05]  /*8660*/  @!P0 BRA `(.L_x_3573) ;  /* 0x0000000000048947 */ /* 0x000fea0003800000 */
[----:B------:R-:W-:Y:S01]  /*8670*/  BPT.TRAP 0x1 ;  /* 0x000000040000795c */ /* 0x000fe20000300000 */
.L_x_3573:
[----:B-1----:R-:W-:Y:S05]  /*8680*/  @P2 BRA `(.L_x_3574) ;  /* 0x0000000000082947 */ /* 0x002fea0003800000 */
[----:B------:R-:W1:Y:S02]  /*8690*/  SYNCS.PHASECHK.TRANS64.TRYWAIT P2, [UR25+0x22850], R6 ;  /* 0x02285006ff0075a7 */ /* 0x000e640008040159 */
[----:B-1----:R-:W-:Y:S05]  /*86a0*/  @!P2 BRA `(.L_x_3575) ;  /* 0x000000840094a947 */ /* 0x002fea0003800000 */
.L_x_3574:
[----:B01----:R-:W-:Y:S01]  /*86b0*/  IADD3 R6, R22, 0x8, RZ ;  /* 0x0000000816067810 */ /* 0x003fe20007ffe0ff */
[----:B------:R-:W-:-:S04]  /*86c0*/  UIMAD UR11, UR37, 0xc00, UR21 ;  /* 0x00000c00250b78a4 */ /* 0x000fc8000f8e0215 */
[----:B------:R1:W-:Y:S01]  /*86d0*/  BAR.SYNC.DEFER_BLOCKING R6, 0x100 ;  /* 0x000400060000751d */ /* 0x0003e20000010000 */
[----:B------:R-:W-:Y:S01]  /*86e0*/  ISETP.LT.AND P2, PT, RZ, UR23, PT ;  /* 0x00000017ff007c0c */ /* 0x000fe2000bf41270 */
[----:B------:R-:W-:Y:S01]  /*86f0*/  @!P1 VIADD R197, R197, 0x22860 ;  /* 0x00022860c5c59836 */ /* 0x000fe20000000000 */
[----:B------:R-:W-:Y:S01]  /*8700*/  UIADD3 UR23, UR23, -0x1, URZ ;  /* 0xffffffff17177890 */ /* 0x000fe2000fffe03f */
[----:B------:R-:W-:Y:S02]  /*8710*/  IMAD.MOV.U32 R8, RZ, RZ, R5 ;  /* 0x000000ffff087224 */ /* 0x000fe400078e0005 */
[----:B------:R-:W-:Y:S01]  /*8720*/  UMOV UR6, UR11 ;  /* 0x0000000b00067c82 */ /* 0x000fe20008000000 */
[----:B------:R-:W-:Y:S01]  /*8730*/  UMOV UR7, 0x40000040 ;  /* 0x4000004000077882 */ /* 0x000fe20000000000 */
[----:B------:R-:W-:Y:S01]  /*8740*/  @!P1 PRMT R197, RZ, 0x654, R197 ;  /* 0x00000654ffc59816 */ /* 0x000fe200000000c5 */
[----:B------:R-:W-:Y:S01]  /*8750*/  IMAD.MOV.U32 R21, RZ, RZ, R4 ;  /* 0x000000ffff157224 */ /* 0x000fe200078e0004 */
        /* <DEDUP_REMOVED lines=35> */
.L_x_3567:
[----:B01----:R-:W0:Y:S01]  /*8990*/  SHFL.BFLY PT, R6, R3, 0x2, 0x1f ;  /* 0x0c401f0003067f89 */ /* 0x003e2200000e0000 */
[----:B------:R-:W-:Y:S01]  /*89a0*/  IMAD.MOV.U32 R13, RZ, RZ, RZ ;  /* 0x000000ffff0d7224 */ /* 0x000fe200078e00ff */
[----:B------:R-:W-:Y:S01]  /*89b0*/  UIADD3 UR37, UR37, 0x1, URZ ;  /* 0x0000000125257890 */ /* 0x000fe2000fffe03f */
[----:B------:R-:W-:Y:S01]  /*89c0*/  IMAD.U32 R181, RZ, RZ, UR10 ;  /* 0x0000000affb57e24 */ /* 0x000fe2000f8e00ff */
[----:B------:R-:W1:Y:S01]  /*89d0*/  SHFL.BFLY PT, R11, R0, 0x2, 0x1f ;  /* 0x0c401f00000b7f89 */ /* 0x000e6200000e0000 */
[----:B------:R-:W-:Y:S01]  /*89e0*/  MOV R21, 0xff800000 ;  /* 0xff80000000157802 */ /* 0x000fe20000000f00 */
[----:B------:R-:W-:Y:S01]  /*89f0*/  UISETP.NE.AND UP0, UPT, UR37, 0x2, UPT ;  /* 0x000000022500788c */ /* 0x000fe2000bf05270 */
        /* <DEDUP_REMOVED lines=12> */
[----:B------:R-:W-:-:S02]  /*8ac0*/  IMAD.MOV.U32 R7, RZ, RZ, RZ ;  /* 0x000000ffff077224 */ /* 0x000fc400078e00ff */
[----:B-1----:R-:W-:Y:S02]  /*8ad0*/  FADD.FTZ R176, R11, R8 ;  /* 0x000000080bb07221 */ /* 0x002fe40000010000 */
[----:B------:R-:W-:-:S03]  /*8ae0*/  FSETP.NE.FTZ.AND P1, PT, R15, RZ, PT ;  /* 0x000000ff0f00720b */ /* 0x000fc60003f35000 */
[----:B------:R-:W-:-:S10]  /*8af0*/  FSETP.NE.FTZ.AND P2, PT, R176, RZ, PT ;  /* 0x000000ffb000720b */ /* 0x000fd40003f55000 */
[----:B------:R-:W0:Y:S03]  /*8b00*/  @P1 MUFU.RCP R13, R15 ;  /* 0x0000000f000d1308 */ /* 0x000e260000001000 */
[----:B------:R-:W-:-:S05]  /*8b10*/  @P2 FMUL.FTZ R181, R181, 0.69314718246459960938 ;  /* 0x3f317218b5b52820 */ /* 0x000fca0000410000 */
[----:B------:R-:W1:Y:S08]  /*8b20*/  @P2 MUFU.RCP R7, R176 ;  /* 0x000000b000072308 */ /* 0x000e700000001000 */
[----:B------:R-:W3:Y:S01]  /*8b30*/  @P2 MUFU.LG2 R176, R176 ;  /* 0x000000b000b02308 */ /* 0x000ee20000000c00 */
[-C--:B0-----:R-:W-:Y:S01]  /*8b40*/  FMUL.FTZ R3, R108, R13.reuse ;  /* 0x0000000d6c037220 */ /* 0x081fe20000410000 */
[----:B------:R-:W-:Y:S01]  /*8b50*/  FMUL.FTZ R20, R109, R13 ;  /* 0x0000000d6d147220 */ /* 0x000fe20000410000 */
[----:B------:R-:W-:-:S02]  /*8b60*/  IMAD.U32 R109, RZ, RZ, UR10 ;  /* 0x0000000aff6d7e24 */ /* 0x000fc4000f8e00ff */
[-C--:B------:R-:W-:Y:S01]  /*8b70*/  FMUL.FTZ R0, R24, R13.reuse ;  /* 0x0000000d18007220 */ /* 0x080fe20000410000 */
[-C--:B------:R-:W-:Y:S01]  /*8b80*/  FMUL.FTZ R6, R28, R13.reuse ;  /* 0x0000000d1c067220 */ /* 0x080fe20000410000 */
[----:B------:R-:W-:Y:S01]  /*8b90*/  FMUL.FTZ R8, R40, R13 ;  /* 0x0000000d28087220 */ /* 0x000fe20000410000 */
[----:B------:R-:W-:Y:S01]  /*8ba0*/  @P1 FMUL.FTZ R109, R109, 0.69314718246459960938 ;  /* 0x3f3172186d6d1820 */ /* 0x000fe20000410000 */
[----:B------:R-:W0:Y:S01]  /*8bb0*/  @P1 MUFU.LG2 R108, R15 ;  /* 0x0000000f006c1308 */ /* 0x000e220000000c00 */
[----:B-1----:R-:W-:Y:S01]  /*8bc0*/  FMUL.FTZ R161, R91, R7 ;  /* 0x000000075ba17220 */ /* 0x002fe20000410000 */
        /* <DEDUP_REMOVED lines=127> */
.L_x_3546:
        /* <DEDUP_REMOVED lines=15> */
[----:B------:R-:W-:Y:S01]  /*94b0*/  F2FP.BF16.F32.PACK_AB R9, R172, R9 ;  /* 0x00000009ac09723e */ /* 0x000fe200000010ff */
[----:B------:R-:W-:Y:S01]  /*94c0*/  ULDC.64 UR6, c[0x0][0xbd8] ;  /* 0x0002f60000067ab9 */ /* 0x000fe20000000a00 */
[----:B------:R-:W-:Y:S01]  /*94d0*/  F2FP.BF16.F32.PACK_AB R10, R45, R10 ;  /* 0x0000000a2d0a723e */ /* 0x000fe200000010ff */
[----:B------:R-:W-:Y:S01]  /*94e0*/  UISETP.NE.AND.EX UP0, UPT, UR9, URZ, UPT, UP0 ;  /* 0x0000003f0900728c */ /* 0x000fe2000bf05300 */
[----:B------:R-:W-:Y:S01]  /*94f0*/  F2FP.BF16.F32.PACK_AB R11, R170, R11 ;  /* 0x0000000baa0b723e */ /* 0x000fe200000010ff */
[----:B------:R-:W-:Y:S01]  /*9500*/  UISETP.NE.U32.AND UP1, UPT, UR6, URZ, UPT ;  /* 0x0000003f0600728c */ /* 0x000fe2000bf25070 */
[----:B------:R-:W-:Y:S01]  /*9510*/  F2FP.BF16.F32.PACK_AB R12, R49, R12 ;  /* 0x0000000c310c723e */ /* 0x000fe200000010ff */
[----:B------:R-:W-:Y:S01]  /*9520*/  USHF.L.U32 UR10, UR46, 0x2, URZ ;  /* 0x000000022e0a7899 */ /* 0x000fe2000800063f */
[----:B------:R-:W-:Y:S01]  /*9530*/  F2FP.BF16.F32.PACK_AB R13, R168, R13 ;  /* 0x0000000da80d723e */ /* 0x000fe200000010ff */
[----:B------:R-:W-:Y:S01]  /*9540*/  UISETP.NE.AND.EX UP1, UPT, UR7, URZ, UPT, UP1 ;  /* 0x0000003f0700728c */ /* 0x000fe2000bf25310 */
[----:B------:R-:W-:Y:S01]  /*9550*/  F2FP.BF16.F32.PACK_AB R14, R53, R14 ;  /* 0x0000000e350e723e */ /* 0x000fe200000010ff */
[----:B------:R-:W-:Y:S01]  /*9560*/  USHF.L.U64.HI UR11, UR46, 0x2, UR45 ;  /* 0x000000022e0b7899 */ /* 0x000fe2000801022d */
[----:B------:R-:W-:Y:S01]  /*9570*/  F2FP.BF16.F32.PACK_AB R15, R166, R15 ;  /* 0x0000000fa60f723e */ /* 0x000fe200000010ff */
[----:B------:R-:W-:Y:S01]  /*9580*/  UIADD3 UR4, UP2, UR10, UR6, URZ ;  /* 0x000000060a047290 */ /* 0x000fe2000ff5e03f */
[----:B------:R-:W-:Y:S01]  /*9590*/  F2FP.BF16.F32.PACK_AB R24, R57, R24 ;  /* 0x000000183918723e */ /* 0x000fe200000010ff */
[----:B------:R-:W-:Y:S01]  /*95a0*/  @UP0 UIADD3 UR6, UP3, UR10, UR8, URZ ;  /* 0x000000080a060290 */ /* 0x000fe2000ff7e03f */
[----:B------:R-:W-:Y:S01]  /*95b0*/  F2FP.BF16.F32.PACK_AB R28, R65, R28 ;  /* 0x0000001c411c723e */ /* 0x000fe200000010ff */
[----:B------:R-:W-:Y:S01]  /*95c0*/  UIADD3.X UR8, UR11, UR7, URZ, UP2, !UPT ;  /* 0x000000070b087290 */ /* 0x000fe200097fe43f */
[----:B------:R-:W-:Y:S01]  /*95d0*/  F2FP.BF16.F32.PACK_AB R72, R73, R72 ;  /* 0x000000484948723e */ /* 0x000fe200000010ff */
[----:B------:R-:W-:Y:S01]  /*95e0*/  @UP0 UIADD3.X UR7, UR11, UR9, URZ, UP3, !UPT ;  /* 0x000000090b070290 */ /* 0x000fe20009ffe43f */
[----:B------:R-:W-:-:S02]  /*95f0*/  F2FP.BF16.F32.PACK_AB R73, R169, R64 ;  /* 0x00000040a949723e */ /* 0x000fc400000010ff */
[----:B------:R-:W-:Y:S02]  /*9600*/  F2FP.BF16.F32.PACK_AB R80, R81, R80 ;  /* 0x000000505150723e */ /* 0x000fe400000010ff */
[----:B------:R-:W-:Y:S02]  /*9610*/  F2FP.BF16.F32.PACK_AB R88, R89, R88 ;  /* 0x000000585958723e */ /* 0x000fe400000010ff */
[----:B------:R-:W-:Y:S02]  /*9620*/  F2FP.BF16.F32.PACK_AB R81, R165, R52 ;  /* 0x00000034a551723e */ /* 0x000fe400000010ff */
[----:B------:R-:W-:Y:S02]  /*9630*/  MOV R34, R102 ;  /* 0x0000006600227202 */ /* 0x000fe40000000f00 */
[----:B0-----:R-:W-:Y:S02]  /*9640*/  MOV R35, R5 ;  /* 0x0000000500237202 */ /* 0x001fe40000000f00 */
[----:B------:R-:W-:-:S02]  /*9650*/  F2FP.BF16.F32.PACK_AB R89, R161, R90 ;  /* 0x0000005aa159723e */ /* 0x000fc400000010ff */
[----:B------:R-:W-:Y:S01]  /*9660*/  F2FP.BF16.F32.PACK_AB R96, R97, R96 ;  /* 0x000000606160723e */ /* 0x000fe200000010ff */
[----:B------:R-:W-:Y:S01]  /*9670*/  IMAD.WIDE R4, R201, 0x2, R34 ;  /* 0x00000002c9047825 */ /* 0x000fe200078e0222 */
[----:B------:R-:W-:Y:S02]  /*9680*/  F2FP.BF16.F32.PACK_AB R90, R93, R92 ;  /* 0x0000005c5d5a723e */ /* 0x000fe400000010ff */
[----:B------:R-:W-:Y:S02]  /*9690*/  F2FP.BF16.F32.PACK_AB R91, R160, R91 ;  /* 0x0000005ba05b723e */ /* 0x000fe400000010ff */
[C---:B------:R-:W-:Y:S02]  /*96a0*/  IADD3 R26, P1, R4.reuse, 0x20, RZ ;  /* 0x00000020041a7810 */ /* 0x040fe40007f3e0ff */
[C---:B------:R-:W-:Y:S02]  /*96b0*/  LOP3.LUT R7, R4.reuse, 0x380, RZ, 0xc0, !PT ;  /* 0x0000038004077812 */ /* 0x040fe400078ec0ff */
        /* <DEDUP_REMOVED lines=13> */
[----:B------:R-:W-:Y:S01]  /*9790*/  SHF.R.U64 R7, R7, 0x3, RZ ;  /* 0x0000000307077819 */ /* 0x000fe200000012ff */
[----:B------:R-:W-:Y:S01]  /*97a0*/  IMAD.X R63, RZ, RZ, R5, P1 ;  /* 0x000000ffff3f7224 */ /* 0x000fe200008e0605 */
[----:B------:R-:W-:-:S02]  /*97b0*/  IADD3.X R51, RZ, R5, RZ, P6, !PT ;  /* 0x00000005ff337210 */ /* 0x000fc400037fe4ff */
[C---:B------:R-:W-:Y:S02]  /*97c0*/  IADD3 R66, P0, R4.reuse, 0x8020, RZ ;  /* 0x0000802004427810 */ /* 0x040fe40007f1e0ff */
[C---:B------:R-:W-:Y:S02]  /*97d0*/  IADD3 R189, P4, R4.reuse, 0x8040, RZ ;  /* 0x0000804004bd7810 */ /* 0x040fe40007f9e0ff */
[C---:B------:R-:W-:Y:S01]  /*97e0*/  IADD3 R191, P3, R4.reuse, 0x8060, RZ ;  /* 0x0000806004bf7810 */ /* 0x040fe20007f7e0ff */
[--C-:B------:R-:W-:Y:S01]  /*97f0*/  IMAD.X R67, RZ, RZ, R5.reuse, P0 ;  /* 0x000000ffff437224 */ /* 0x100fe200000e0605 */
[C---:B------:R-:W-:Y:S01]  /*9800*/  IADD3 R193, P6, R4.reuse, 0xc000, RZ ;  /* 0x0000c00004c17810 */ /* 0x040fe20007fde0ff */
[--C-:B------:R-:W-:Y:S01]  /*9810*/  IMAD.X R71, RZ, RZ, R5.reuse, P4 ;  /* 0x000000ffff477224 */ /* 0x100fe200020e0605 */
[C---:B------:R-:W-:Y:S01]  /*9820*/  IADD3 R195, P5, R4.reuse, 0xc020, RZ ;  /* 0x0000c02004c37810 */ /* 0x040fe20007fbe0ff */
[----:B------:R-:W-:Y:S01]  /*9830*/  IMAD.X R75, RZ, RZ, R5, P3 ;  /* 0x000000ffff4b7224 */ /* 0x000fe200018e0605 */
[----:B------:R-:W-:-:S02]  /*9840*/  IADD3 R86, P2, R4, 0xc040, RZ ;  /* 0x0000c04004567810 */ /* 0x000fc40007f5e0ff */
[----:B------:R-:W-:Y:S01]  /*9850*/  IADD3 R110, P1, R4, 0xc060, RZ ;  /* 0x0000c060046e7810 */ /* 0x000fe20007f3e0ff */
[--C-:B------:R-:W-:Y:S01]  /*9860*/  IMAD.X R83, RZ, RZ, R5.reuse, P5 ;  /* 0x000000ffff537224 */ /* 0x100fe200028e0605 */
[----:B------:R-:W-:Y:S01]  /*9870*/  LOP3.LUT R4, R7, R4, RZ, 0x3c, !PT ;  /* 0x0000000407047212 */ /* 0x000fe200078e3cff */
[--C-:B------:R-:W-:Y:S01]  /*9880*/  IMAD.X R87, RZ, RZ, R5.reuse, P2 ;  /* 0x000000ffff577224 */ /* 0x100fe200010e0605 */
[----:B------:R-:W-:Y:S01]  /*9890*/  LOP3.LUT R7, R26, 0x380, RZ, 0xc0, !PT ;  /* 0x000003801a077812 */ /* 0x000fe200078ec0ff */
[----:B------:R-:W-:Y:S01]  /*98a0*/  IMAD.X R31, RZ, RZ, R5, P1 ;  /* 0x000000ffff1f7224 */ /* 0x000fe200008e0605 */
[----:B------:R-:W-:Y:S02]  /*98b0*/  LOP3.LUT R38, R103, 0x380, RZ, 0xc0, !PT ;  /* 0x0000038067267812 */ /* 0x000fe400078ec0ff */
[----:B------:R-:W-:Y:S02]  /*98c0*/  SHF.R.U64 R7, R7, 0x3, RZ ;  /* 0x0000000307077819 */ /* 0x000fe400000012ff */
[----:B------:R-:W-:-:S02]  /*98d0*/  LOP3.LUT R42, R109, 0x380, RZ, 0xc0, !PT ;  /* 0x000003806d2a7812 */ /* 0x000fc400078ec0ff */
[----:B------:R-:W-:Y:S02]  /*98e0*/  LOP3.LUT R26, R7, R26, RZ, 0x3c, !PT ;  /* 0x0000001a071a7212 */ /* 0x000fe400078e3cff */
[----:B------:R-:W-:Y:S02]  /*98f0*/  LOP3.LUT R7, R50, 0x380, RZ, 0xc0, !PT ;  /* 0x0000038032077812 */ /* 0x000fe400078ec0ff */
[----:B------:R-:W-:Y:S02]  /*9900*/  LOP3.LUT R46, R181, 0x380, RZ, 0xc0, !PT ;  /* 0x00000380b52e7812 */ /* 0x000fe400078ec0ff */
[----:B------:R-:W-:Y:S02]  /*9910*/  SHF.R.U64 R7, R7, 0x3, RZ ;  /* 0x0000000307077819 */ /* 0x000fe400000012ff */
[----:B------:R-:W-:Y:S02]  /*9920*/  MOV R108, R4 ;  /* 0x00000004006c7202 */ /* 0x000fe40000000f00 */
[----:B------:R-:W-:-:S02]  /*9930*/  LOP3.LUT R50, R7, R50, RZ, 0x3c, !PT ;  /* 0x0000003207327212 */ /* 0x000fc400078e3cff */
[----:B------:R-:W-:Y:S02]  /*9940*/  LOP3.LUT R7, R66, 0x380, RZ, 0xc0, !PT ;  /* 0x0000038042077812 */ /* 0x000fe400078ec0ff */
[----:B------:R-:W-:Y:S02]  /*9950*/  LOP3.LUT R74, R191, 0x380, RZ, 0xc0, !PT ;  /* 0x00000380bf4a7812 */ /* 0x000fe400078ec0ff */
[----:B------:R-:W-:Y:S02]  /*9960*/  SHF.R.U64 R7, R7, 0x3, RZ ;  /* 0x0000000307077819 */ /* 0x000fe400000012ff */
[----:B------:R-:W-:Y:S02]  /*9970*/  F2FP.BF16.F32.PACK_AB R4, R25, R0 ;  /* 0x000000001904723e */ /* 0x000fe400000010ff */
[----:B------:R-:W-:Y:S02]  /*9980*/  LOP3.LUT R66, R7, R66, RZ, 0x3c, !PT ;  /* 0x0000004207427212 */ /* 0x000fe400078e3cff */
[----:B------:R-:W-:-:S02]  /*9990*/  LOP3.LUT R7, R110, 0x380, RZ, 0xc0, !PT ;  /* 0x000003806e077812 */ /* 0x000fc400078ec0ff */
[----:B------:R-:W-:Y:S02]  /*99a0*/  IADD3.X R79, RZ, R5, RZ, P6, !PT ;  /* 0x00000005ff4f7210 */ /* 0x000fe400037fe4ff */
[----:B------:R-:W-:Y:S02]  /*99b0*/  SHF.R.U64 R38, R38, 0x3, RZ ;  /* 0x0000000326267819 */ /* 0x000fe400000012ff */
[----:B------:R-:W-:Y:S02]  /*99c0*/  LOP3.LUT R54, R183, 0x380, RZ, 0xc0, !PT ;  /* 0x00000380b7367812 */ /* 0x000fe400078ec0ff */
[----:B------:R-:W-:Y:S02]  /*99d0*/  LOP3.LUT R0, R195, 0x380, RZ, 0xc0, !PT ;  /* 0x00000380c3007812 */ /* 0x000fe400078ec0ff */
[----:B------:R-:W-:Y:S02]  /*99e0*/  SHF.R.U64 R29, R7, 0x3, RZ ;  /* 0x00000003071d7819 */ /* 0x000fe400000012ff */
[----:B------:R-:W-:-:S02]  /*99f0*/  SHF.R.U64 R42, R42, 0x3, RZ ;  /* 0x000000032a2a7819 */ /* 0x000fc400000012ff */
[----:B------:R-:W-:Y:S02]  /*9a00*/  LOP3.LUT R58, R185, 0x380, RZ, 0xc0, !PT ;  /* 0x00000380b93a7812 */ /* 0x000fe400078ec0ff */
[----:B------:R-:W-:Y:S02]  /*9a10*/  F2FP.BF16.F32.PACK_AB R5, R179, R158 ;  /* 0x0000009eb305723e */ /* 0x000fe400000010ff */
[----:B------:R-:W-:Y:S02]  /*9a20*/  LOP3.LUT R25, R86, 0x380, RZ, 0xc0, !PT ;  /* 0x0000038056197812 */ /* 0x000fe400078ec0ff */
[----:B------:R-:W-:Y:S01]  /*9a30*/  F2FP.BF16.F32.PACK_AB R7, R177, R30 ;  /* 0x0000001eb107723e */ /* 0x000fe200000010ff */
[----:B------:R-:W-:Y:S01]  /*9a40*/  BAR.SYNC.DEFER_BLOCKING 0x1, 0x100 ;  /* 0x0044000000007b1d */ /* 0x000fe20000010000 */
[----:B------:R-:W-:Y:S02]  /*9a50*/  SHF.R.U64 R46, R46, 0x3, RZ ;  /* 0x000000032e2e7819 */ /* 0x000fe400000012ff */
[----:B------:R-:W-:-:S02]  /*9a60*/  LOP3.LUT R62, R187, 0x380, RZ, 0xc0, !PT ;  /* 0x00000380bb3e7812 */ /* 0x000fc400078ec0ff */
[----:B------:R-:W-:Y:S02]  /*9a70*/  SHF.R.U64 R74, R74, 0x3, RZ ;  /* 0x000000034a4a7819 */ /* 0x000fe400000012ff */
[----:B------:R-:W-:Y:S02]  /*9a80*/  LOP3.LUT R38, R38, R103, RZ, 0x3c, !PT ;  /* 0x0000006726267212 */ /* 0x000fe400078e3cff */
[----:B------:R-:W-:Y:S02]  /*9a90*/  SHF.R.U64 R54, R54, 0x3, RZ ;  /* 0x0000000336367819 */ /* 0x000fe400000012ff */
[----:B------:R-:W-:Y:S02]  /*9aa0*/  LOP3.LUT R70, R189, 0x380, RZ, 0xc0, !PT ;  /* 0x00000380bd467812 */ /* 0x000fe400078ec0ff */
[----:B------:R-:W-:Y:S02]  /*9ab0*/  SHF.R.U64 R0, R0, 0x3, RZ ;  /* 0x0000000300007819 */ /* 0x000fe400000012ff */
[----:B------:R-:W-:-:S02]  /*9ac0*/  LOP3.LUT R42, R42, R109, RZ, 0x3c, !PT ;  /* 0x0000006d2a2a7212 */ /* 0x000fc400078e3cff */
[----:B------:R-:W-:Y:S02]  /*9ad0*/  SHF.R.U64 R58, R58, 0x3, RZ ;  /* 0x000000033a3a7819 */ /* 0x000fe400000012ff */
[----:B------:R-:W-:Y:S02]  /*9ae0*/  SHF.R.U64 R25, R25, 0x3, RZ ;  /* 0x0000000319197819 */ /* 0x000fe400000012ff */
[----:B------:R-:W-:Y:S02]  /*9af0*/  LOP3.LUT R46, R46, R181, RZ, 0x3c, !PT ;  /* 0x000000b52e2e7212 */ /* 0x000fe400078e3cff */
[----:B------:R-:W-:Y:S01]  /*9b00*/  SHF.R.U64 R62, R62, 0x3, RZ ;  /* 0x000000033e3e7819 */ /* 0x000fe200000012ff */
[----:B------:R0:W-:Y:S01]  /*9b10*/  STSM.16.M88.4 [R108], R4 ;  /* 0x000000046c007844 */ /* 0x0001e20000000200 */
[----:B------:R-:W-:Y:S02]  /*9b20*/  LOP3.LUT R78, R193, 0x380, RZ, 0xc0, !PT ;  /* 0x00000380c14e7812 */ /* 0x000fe400078ec0ff */
[----:B------:R-:W-:-:S02]  /*9b30*/  LOP3.LUT R30, R29, R110, RZ, 0x3c, !PT ;  /* 0x0000006e1d1e7212 */ /* 0x000fc400078e3cff */
[----:B------:R-:W-:Y:S02]  /*9b40*/  LOP3.LUT R74, R74, R191, RZ, 0x3c, !PT ;  /* 0x000000bf4a4a7212 */ /* 0x000fe400078e3cff */
[----:B------:R-:W-:Y:S02]  /*9b50*/  MOV R103, R26 ;  /* 0x0000001a00677202 */ /* 0x000fe40000000f00 */
[----:B------:R-:W-:Y:S02]  /*9b60*/  LOP3.LUT R54, R54, R183, RZ, 0x3c, !PT ;  /* 0x000000b736367212 */ /* 0x000fe400078e3cff */
[----:B------:R-:W-:Y:S02]  /*9b70*/  SHF.R.U64 R70, R70, 0x3, RZ ;  /* 0x0000000346467819 */ /* 0x000fe400000012ff */
[----:B------:R-:W-:Y:S02]  /*9b80*/  LOP3.LUT R82, R0, R195, RZ, 0x3c, !PT ;  /* 0x000000c300527212 */ /* 0x000fe400078e3cff */
[----:B------:R-:W-:-:S02]  /*9b90*/  MOV R39, R38 ;  /* 0x0000002600277202 */ /* 0x000fc40000000f00 */
[----:B0-----:R-:W-:Y:S02]  /*9ba0*/  F2FP.BF16.F32.PACK_AB R4, R33, R32 ;  /* 0x000000202104723e */ /* 0x001fe400000010ff */
[----:B------:R-:W-:Y:S02]  /*9bb0*/  F2FP.BF16.F32.PACK_AB R5, R174, R157 ;  /* 0x0000009dae05723e */ /* 0x000fe400000010ff */
[----:B------:R-:W-:Y:S02]  /*9bc0*/  F2FP.BF16.F32.PACK_AB R6, R37, R36 ;  /* 0x000000242506723e */ /* 0x000fe400000010ff */
[----:B------:R-:W-:Y:S02]  /*9bd0*/  F2FP.BF16.F32.PACK_AB R7, R175, R156 ;  /* 0x0000009caf07723e */ /* 0x000fe400000010ff */
[----:B------:R-:W-:Y:S02]  /*9be0*/  LOP3.LUT R58, R58, R185, RZ, 0x3c, !PT ;  /* 0x000000b93a3a7212 */ /* 0x000fe400078e3cff */
[----:B------:R-:W-:Y:S01]  /*9bf0*/  LOP3.LUT R86, R25, R86, RZ, 0x3c, !PT ;  /* 0x0000005619567212 */ /* 0x000fe200078e3cff */
[----:B------:R0:W-:Y:S01]  /*9c00*/  STSM.16.M88.4 [R103], R4 ;  /* 0x0000000467007844 */ /* 0x0001e20000000200 */
[----:B------:R-:W-:-:S02]  /*9c10*/  MOV R42, R42 ;  /* 0x0000002a002a7202 */ /* 0x000fc40000000f00 */
[----:B------:R-:W-:Y:S01]  /*9c20*/  LOP3.LUT R62, R62, R187, RZ, 0x3c, !PT ;  /* 0x000000bb3e3e7212 */ /* 0x000fe200078e3cff */
[----:B------:R-:W-:Y:S01]  /*9c30*/  STSM.16.M88.4 [R39], R8 ;  /* 0x0000000827007844 */ /* 0x000fe20000000200 */
[----:B------:R-:W-:Y:S02]  /*9c40*/  SHF.R.U64 R78, R78, 0x3, RZ ;  /* 0x000000034e4e7819 */ /* 0x000fe400000012ff */
[----:B------:R-:W-:Y:S01]  /*9c50*/  MOV R46, R46 ;  /* 0x0000002e002e7202 */ /* 0x000fe20000000f00 */
[----:B------:R-:W-:Y:S01]  /*9c60*/  STSM.16.M88.4 [R42], R12 ;  /* 0x0000000c2a007844 */ /* 0x000fe20000000200 */
[----:B------:R-:W-:Y:S02]  /*9c70*/  F2FP.BF16.F32.PACK_AB R25, R164, R155 ;  /* 0x0000009ba419723e */ /* 0x000fe400000010ff */
[----:B------:R-:W-:Y:S02]  /*9c80*/  F2FP.BF16.F32.PACK_AB R26, R61, R60 ;  /* 0x0000003c3d1a723e */ /* 0x000fe400000010ff */
[----:B------:R-:W-:-:S02]  /*9c90*/  F2FP.BF16.F32.PACK_AB R27, R173, R154 ;  /* 0x0000009aad1b723e */ /* 0x000fc400000010ff */
[----:B------:R-:W-:Y:S01]  /*9ca0*/  MOV R32, R30 ;  /* 0x0000001e00207202 */ /* 0x000fe20000000f00 */
[----:B0-----:R-:W-:Y:S01]  /*9cb0*/  IMAD.U32 R4, RZ, RZ, UR4 ;  /* 0x00000004ff047e24 */ /* 0x001fe2000f8e00ff */
[----:B------:R-:W-:Y:S01]  /*9cc0*/  MOV R50, R50 ;  /* 0x0000003200327202 */ /* 0x000fe20000000f00 */
[----:B------:R-:W-:Y:S01]  /*9cd0*/  STSM.16.M88.4 [R46], R24 ;  /* 0x000000182e007844 */ /* 0x000fe20000000200 */
[----:B------:R-:W-:Y:S01]  /*9ce0*/  MOV R0, R74 ;  /* 0x0000004a00007202 */ /* 0x000fe20000000f00 */
[----:B------:R-:W-:Y:S01]  /*9cf0*/  IMAD.U32 R5, RZ, RZ, UR8 ;  /* 0x00000008ff057e24 */ /* 0x000fe2000f8e00ff */
[----:B------:R-:W-:Y:S02]  /*9d00*/  F2FP.BF16.F32.PACK_AB R29, R162, R153 ;  /* 0x00000099a21d723e */ /* 0x000fe400000010ff */
[----:B------:R-:W-:Y:S02]  /*9d10*/  F2FP.BF16.F32.PACK_AB R30, R69, R68 ;  /* 0x00000044451e723e */ /* 0x000fe400000010ff */
[----:B------:R-:W-:-:S02]  /*9d20*/  F2FP.BF16.F32.PACK_AB R31, R171, R152 ;  /* 0x00000098ab1f723e */ /* 0x000fc400000010ff */
[----:B------:R-:W-:Y:S02]  /*9d30*/  LOP3.LUT R70, R70, R189, RZ, 0x3c, !PT ;  /* 0x000000bd46467212 */ /* 0x000fe400078e3cff */
[----:B------:R-:W-:Y:S01]  /*9d40*/  MOV R54, R54 ;  /* 0x0000003600367202 */ /* 0x000fe20000000f00 */
[----:B------:R-:W-:Y:S01]  /*9d50*/  STSM.16.M88.4 [R50], R28 ;  /* 0x0000001c32007844 */ /* 0x000fe20000000200 */
[----:B------:R-:W-:Y:S02]  /*9d60*/  MOV R38, R82 ;  /* 0x0000005200267202 */ /* 0x000fe40000000f00 */
[----:B------:R-:W-:Y:S02]  /*9d70*/  F2FP.BF16.F32.PACK_AB R74, R77, R76 ;  /* 0x0000004c4d4a723e */ /* 0x000fe400000010ff */
[----:B------:R-:W-:Y:S02]  /*9d80*/  F2FP.BF16.F32.PACK_AB R75, R167, R56 ;  /* 0x00000038a74b723e */ /* 0x000fe400000010ff */
[----:B------:R-:W-:-:S02]  /*9d90*/  MOV R58, R58 ;  /* 0x0000003a003a7202 */ /* 0x000fc40000000f00 */
[----:B------:R-:W-:Y:S01]  /*9da0*/  F2FP.BF16.F32.PACK_AB R82, R85, R84 ;  /* 0x000000545552723e */ /* 0x000fe200000010ff */
[----:B------:R-:W-:Y:S01]  /*9db0*/  STSM.16.M88.4 [R54], R72 ;  /* 0x0000004836007844 */ /* 0x000fe20000000200 */
[----:B------:R-:W-:Y:S02]  /*9dc0*/  F2FP.BF16.F32.PACK_AB R83, R163, R48 ;  /* 0x00000030a353723e */ /* 0x000fe400000010ff */
[----:B------:R-:W-:Y:S02]  /*9dd0*/  LOP3.LUT R78, R78, R193, RZ, 0x3c, !PT ;  /* 0x000000c14e4e7212 */ /* 0x000fe400078e3cff */
[----:B------:R-:W-:Y:S01]  /*9de0*/  MOV R62, R62 ;  /* 0x0000003e003e7202 */ /* 0x000fe20000000f00 */
[----:B------:R-:W-:Y:S01]  /*9df0*/  STSM.16.M88.4 [R58], R80 ;  /* 0x000000503a007844 */ /* 0x000fe20000000200 */
[----:B------:R-:W-:Y:S02]  /*9e00*/  F2FP.BF16.F32.PACK_AB R97, R159, R98 ;  /* 0x000000629f61723e */ /* 0x000fe400000010ff */
[----:B------:R-:W-:Y:S01]  /*9e10*/  MOV R66, R66 ;  /* 0x0000004200427202 */ /* 0x000fe20000000f00 */
[----:B------:R-:W-:Y:S01]  /*9e20*/  STSM.16.M88.4 [R62], R88 ;  /* 0x000000583e007844 */ /* 0x000fe20000000200 */
[----:B------:R-:W-:-:S02]  /*9e30*/  F2FP.BF16.F32.PACK_AB R98, R101, R100 ;  /* 0x000000646562723e */ /* 0x000fc400000010ff */
[----:B------:R-:W-:Y:S02]  /*9e40*/  F2FP.BF16.F32.PACK_AB R99, R94, R99 ;  /* 0x000000635e63723e */ /* 0x000fe400000010ff */
[----:B------:R-:W-:Y:S02]  /*9e50*/  F2FP.BF16.F32.PACK_AB R112, R113, R112 ;  /* 0x000000707170723e */ /* 0x000fe400000010ff */
[----:B------:R-:W-:Y:S01]  /*9e60*/  MOV R70, R70 ;  /* 0x0000004600467202 */ /* 0x000fe20000000f00 */
[----:B------:R-:W-:Y:S01]  /*9e70*/  STSM.16.M88.4 [R66], R96 ;  /* 0x0000006042007844 */ /* 0x000fe20000000200 */
        /* <DEDUP_REMOVED lines=29> */
[----:B------:R-:W-:Y:S02]  /*a050*/  F2FP.BF16.F32.PACK_AB R147, R151, R150 ;  /* 0x000000969793723e */ /* 0x000fe400000010ff */
[----:B------:R-:W-:Y:S02]  /*a060*/  PLOP3.LUT P1, PT, PT, PT, UP1, 0x80, 0x0 ;  /* 0x000000000000781c */ /* 0x000fe40003f2f018 */
[----:B------:R-:W-:Y:S01]  /*a070*/  PLOP3.LUT P2, PT, PT, PT, UP0, 0x80, 0x0 ;  /* 0x000000000000781c */ /* 0x000fe20003f4f008 */
[----:B------:R1:W-:Y:S01]  /*a080*/  STSM.16.M88.4 [R32], R144 ;  /* 0x0000009020007844 */ /* 0x0003e20000000200 */
[----:B------:R-:W-:Y:S01]  /*a090*/  BAR.SYNC.DEFER_BLOCKING 0x1, 0x100 ;  /* 0x0044000000007b1d */ /* 0x000fe20000010000 */
[----:B------:R-:W-:Y:S01]  /*a0a0*/  IMAD.U32 R6, RZ, RZ, UR6 ;  /* 0x00000006ff067e24 */ /* 0x000fe2000f8e00ff */
[----:B------:R-:W-:-:S07]  /*a0b0*/  MOV R7, UR7 ;  /* 0x0000000700077c02 */ /* 0x000fce0008000f00 */
[----:B0-----:R-:W2:Y:S04]  /*a0c0*/  @P1 LDG.E R0, desc[UR38][R4.64] ;  /* 0x0000002604001981 */ /* 0x001ea8000c1e1900 */
[----:B------:R-:W3:Y:S01]  /*a0d0*/  @P2 LDG.E R6, desc[UR38][R6.64] ;  /* 0x0000002606062981 */ /* 0x000ee2000c1e1900 */
[----:B------:R-:W-:Y:S01]  /*a0e0*/  IMAD R3, R16, 0x40, R2 ;  /* 0x0000004010037824 */ /* 0x000fe200078e0202 */
[----:B------:R-:W-:Y:S01]  /*a0f0*/  UMOV UR4, URZ ;  /* 0x0000003f00047c82 */ /* 0x000fe20008000000 */
[----:B------:R-:W-:Y:S02]  /*a100*/  ULDC UR10, c[0x0][0xa88] ;  /* 0x0002a200000a7ab9 */ /* 0x000fe40000000800 */
[----:B------:R-:W-:-:S03]  /*a110*/  IMAD.WIDE R34, R3, 0x2, R34 ;  /* 0x0000000203227825 */ /* 0x000fc600078e0222 */
[----:B------:R-:W-:Y:S02]  /*a120*/  IADD3 R33, P0, R34, 0x1000, RZ ;  /* 0x0000100022217810 */ /* 0x000fe40007f1e0ff */
[----:B--2---:R-:W-:Y:S02]  /*a130*/  @P1 R2UR UR4, R0 ;  /* 0x00000000000412ca */ /* 0x004fe400000e0000 */
[----:B---3--:R-:W-:Y:S01]  /*a140*/  @P2 R2UR UR10, R6 ;  /* 0x00000000060a22ca */ /* 0x008fe200000e0000 */
[----:B-1----:R-:W-:-:S14]  /*a150*/  @P2 BRA `(.L_x_3579) ;  /* 0x0000000000182947 */ /* 0x002fdc0003800000 */
[----:B------:R-:W-:Y:S05]  /*a160*/  @!P1 BRA `(.L_x_3579) ;  /* 0x0000000000149947 */ /* 0x000fea0003800000 */
[----:B------:R-:W2:Y:S04]  /*a170*/  LDG.E R3, desc[UR38][R4.64] ;  /* 0x0000002604037981 */ /* 0x000ea8000c1e1900 */
[----:B------:R-:W3:Y:S01]  /*a180*/  LDG.E R0, desc[UR38][R4.64+0x4] ;  /* 0x0000042604007981 */ /* 0x000ee2000c1e1900 */
[----:B--2---:R-:W-:Y:S02]  /*a190*/  R2UR UR6, R3 ;  /* 0x00000000030672ca */ /* 0x004fe400000e0000 */
[----:B---3--:R-:W-:-:S13]  /*a1a0*/  R2UR UR10, R0 ;  /* 0x00000000000a72ca */ /* 0x008fda00000e0000 */
[----:B------:R-:W-:-:S12]  /*a1b0*/  UIADD3 UR10, -UR6, UR10, URZ ;  /* 0x0000000a060a7290 */ /* 0x000fd8000fffe13f */
.L_x_3579:
[----:B------:R-:W-:Y:S01]  /*a1c0*/  USHF.R.S32.HI UR14, URZ, 0x1f, UR43 ;  /* 0x0000001f3f0e7899 */ /* 0x000fe2000801142b */
[----:B------:R-:W-:Y:S01]  /*a1d0*/  IADD3 R5, P2, R34, 0x3000, RZ ;  /* 0x0000300022057810 */ /* 0x000fe20007f5e0ff */
[----:B------:R-:W-:Y:S01]  /*a1e0*/  ULDC.64 UR12, c[0x0][0xb70] ;  /* 0x0002dc00000c7ab9 */ /* 0x000fe20000000a00 */
[----:B------:R-:W-:Y:S01]  /*a1f0*/  USHF.R.S32.HI UR9, URZ, 0x1f, UR4 ;  /* 0x0000001f3f097899 */ /* 0x000fe20008011404 */
[----:B------:R-:W-:Y:S01]  /*a200*/  IMAD.U32 R6, RZ, RZ, UR42 ;  /* 0x0000002aff067e24 */ /* 0x000fe2000f8e00ff */
[----:B------:R-:W-:Y:S01]  /*a210*/  UIMAD UR11, UR14, UR12, URZ ;  /* 0x0000000c0e0b72a4 */ /* 0x000fe2000f8e023f */
[----:B------:R-:W-:Y:S01]  /*a220*/  LOP3.LUT R4, R5, 0x380, RZ, 0xc0, !PT ;  /* 0x0000038005047812 */ /* 0x000fe200078ec0ff */
[----:B------:R-:W-:Y:S01]  /*a230*/  UMOV UR8, UR4 ;  /* 0x0000000400087c82 */ /* 0x000fe20008000000 */
[----:B------:R-:W-:Y:S01]  /*a240*/  USEL UR45, UR45, URZ, !UP1 ;  /* 0x0000003f2d2d7287 */ /* 0x000fe2000c800000 */
[----:B------:R-:W-:Y:S01]  /*a250*/  IMAD R6, R6, 0x80, R19 ;  /* 0x0000008006067824 */ /* 0x000fe200078e0213 */
[----:B------:R-:W-:Y:S01]  /*a260*/  UIMAD.WIDE.U32 UR6, UR43, UR12, UR8 ;  /* 0x0000000c2b0672a5 */ /* 0x000fe2000f8e0008 */
[----:B------:R-:W-:Y:S01]  /*a270*/  SHF.R.U64 R4, R4, 0x3, RZ ;  /* 0x0000000304047819 */ /* 0x000fe200000012ff */
[----:B------:R-:W-:Y:S01]  /*a280*/  UIMAD UR11, UR43, UR13, UR11 ;  /* 0x0000000d2b0b72a4 */ /* 0x000fe2000f8e020b */
[----:B------:R-:W-:Y:S01]  /*a290*/  LOP3.LUT R32, R33, 0x380, RZ, 0xc0, !PT ;  /* 0x0000038021207812 */ /* 0x000fe200078ec0ff */
[----:B------:R-:W-:Y:S01]  /*a2a0*/  USEL UR46, UR46, URZ, !UP1 ;  /* 0x0000003f2e2e7287 */ /* 0x000fe2000c800000 */
[----:B------:R-:W-:Y:S01]  /*a2b0*/  LOP3.LUT R4, R4, R5, RZ, 0x3c, !PT ;  /* 0x0000000504047212 */ /* 0x000fe200078e3cff */
[----:B------:R-:W-:Y:S01]  /*a2c0*/  ULDC.64 UR12, c[0x0][0xb78] ;  /* 0x0002de00000c7ab9 */ /* 0x000fe20000000a00 */
[----:B------:R-:W-:Y:S01]  /*a2d0*/  UIADD3 UR7, UR7, UR11, URZ ;  /* 0x0000000b07077290 */ /* 0x000fe2000fffe03f */
[----:B------:R-:W-:Y:S01]  /*a2e0*/  IADD3 R9, P1, R34, 0x2000, RZ ;  /* 0x0000200022097810 */ /* 0x000fe20007f3e0ff */
[----:B------:R-:W-:Y:S01]  /*a2f0*/  UIMAD UR8, UR45, UR12, URZ ;  /* 0x0000000c2d0872a4 */ /* 0x000fe2000f8e023f */
[----:B------:R-:W-:Y:S01]  /*a300*/  SHF.R.S32.HI R0, RZ, 0x1f, R6 ;  /* 0x0000001fff007819 */ /* 0x000fe20000011406 */
[----:B------:R-:W-:Y:S01]  /*a310*/  UIMAD.WIDE.U32 UR6, UR46, UR12, UR6 ;  /* 0x0000000c2e0672a5 */ /* 0x000fe2000f8e0006 */
[----:B------:R-:W-:Y:S01]  /*a320*/  SHF.R.U64 R32, R32, 0x3, RZ ;  /* 0x0000000320207819 */ /* 0x000fe200000012ff */
[----:B------:R-:W-:Y:S01]  /*a330*/  UIMAD UR8, UR46, UR13, UR8 ;  /* 0x0000000d2e0872a4 */ /* 0x000fe2000f8e0208 */
[----:B------:R-:W-:-:S02]  /*a340*/  LOP3.LUT R8, R9, 0x380, RZ, 0xc0, !PT ;  /* 0x0000038009087812 */ /* 0x000fc400078ec0ff */
[----:B------:R-:W-:Y:S01]  /*a350*/  LOP3.LUT R32, R32, R33, RZ, 0x3c, !PT ;  /* 0x0000002120207212 */ /* 0x000fe200078e3cff */
[----:B------:R-:W-:Y:S01]  /*a360*/  IMAD.X R33, RZ, RZ, R35, P0 ;  /* 0x000000ffff217224 */ /* 0x000fe200000e0623 */
[----:B------:R-:W-:Y:S01]  /*a370*/  IADD3 R3, P3, R6, UR6, RZ ;  /* 0x0000000606037c10 */ /* 0x000fe2000ff7e0ff */
[----:B------:R-:W-:Y:S01]  /*a380*/  IMAD.U32 R5, RZ, RZ, UR8 ;  /* 0x00000008ff057e24 */ /* 0x000fe2000f8e00ff */
[----:B------:R-:W-:Y:S01]  /*a390*/  SHF.R.U64 R8, R8, 0x3, RZ ;  /* 0x0000000308087819 */ /* 0x000fe200000012ff */
[----:B------:R-:W-:Y:S01]  /*a3a0*/  ULDC.64 UR12, c[0x0][0xaa0] ;  /* 0x0002a800000c7ab9 */ /* 0x000fe20000000a00 */
[----:B------:R-:W-:Y:S02]  /*a3b0*/  IADD3 R69, P0, R34, 0x8000, RZ ;  /* 0x0000800022457810 */ /* 0x000fe40007f1e0ff */
[----:B------:R-:W-:Y:S01]  /*a3c0*/  IADD3.X R0, R0, UR7, R5, P3, !PT ;  /* 0x0000000700007c10 */ /* 0x000fe20009ffe405 */
[----:B------:R-:W-:Y:S01]  /*a3d0*/  ULDC.64 UR6, c[0x0][0xb40] ;  /* 0x0002d00000067ab9 */ /* 0x000fe20000000a00 */
[----:B------:R-:W-:Y:S01]  /*a3e0*/  LOP3.LUT R8, R8, R9, RZ, 0x3c, !PT ;  /* 0x0000000908087212 */ /* 0x000fe200078e3cff */
[----:B------:R-:W-:Y:S01]  /*a3f0*/  IMAD.X R9, RZ, RZ, R35, P1 ;  /* 0x000000ffff097224 */ /* 0x000fe200008e0623 */
[----:B------:R-:W-:-:S02]  /*a400*/  LEA R26, P3, R3, UR6, 0x2 ;  /* 0x00000006031a7c11 */ /* 0x000fc4000f8610ff */
[C---:B------:R-:W-:Y:S02]  /*a410*/  IADD3 R61, P6, R34.reuse, 0x4000, RZ ;  /* 0x00004000223d7810 */ /* 0x040fe40007fde0ff */
[----:B------:R-:W-:Y:S02]  /*a420*/  LEA.HI.X R27, R3, UR7, R0, 0x2, P3 ;  /* 0x00000007031b7c11 */ /* 0x000fe400098f1400 */
[C---:B------:R-:W-:Y:S02]  /*a430*/  IADD3 R45, P5, R34.reuse, 0x5000, RZ ;  /* 0x00005000222d7810 */ /* 0x040fe40007fbe0ff */
[C---:B------:R-:W-:Y:S02]  /*a440*/  IADD3 R29, P4, R34.reuse, 0x6000, RZ ;  /* 0x00006000221d7810 */ /* 0x040fe40007f9e0ff */
[----:B------:R-:W-:Y:S02]  /*a450*/  IADD3 R13, P3, R34, 0x7000, RZ ;  /* 0x00007000220d7810 */ /* 0x000fe40007f7e0ff */
[----:B------:R-:W-:-:S02]  /*a460*/  IADD3.X R5, RZ, R35, RZ, P2, !PT ;  /* 0x00000023ff057210 */ /* 0x000fc400017fe4ff */
[C---:B------:R-:W-:Y:S02]  /*a470*/  IADD3 R43, P2, R34.reuse, 0xa000, RZ ;  /* 0x0000a000222b7810 */ /* 0x040fe40007f5e0ff */
[----:B------:R-:W-:Y:S02]  /*a480*/  IADD3 R57, P1, R34, 0x9000, RZ ;  /* 0x0000900022397810 */ /* 0x000fe40007f3e0ff */
[----:B------:R-:W-:Y:S02]  /*a490*/  LOP3.LUT R68, R69, 0x380, RZ, 0xc0, !PT ;  /* 0x0000038045447812 */ /* 0x000fe400078ec0ff */
[----:B------:R-:W-:Y:S02]  /*a4a0*/  LOP3.LUT R60, R61, 0x380, RZ, 0xc0, !PT ;  /* 0x000003803d3c7812 */ /* 0x000fe400078ec0ff */
        /* <DEDUP_REMOVED lines=23> */
[----:B------:R-:W-:Y:S01]  /*a620*/  LOP3.LUT R42, R42, R43, RZ, 0x3c, !PT ;  /* 0x0000002b2a2a7212 */ /* 0x000fe200078e3cff */
[--C-:B------:R-:W-:Y:S01]  /*a630*/  IMAD.X R43, RZ, RZ, R35.reuse, P2 ;  /* 0x000000ffff2b7224 */ /* 0x100fe200010e0623 */
[----:B------:R-:W-:Y:S01]  /*a640*/  LOP3.LUT R56, R56, R57, RZ, 0x3c, !PT ;  /* 0x0000003938387212 */ /* 0x000fe200078e3cff */
[----:B------:R-:W-:Y:S01]  /*a650*/  IMAD.X R57, RZ, RZ, R35, P1 ;  /* 0x000000ffff397224 */ /* 0x000fe200008e0623 */
[C---:B------:R-:W-:Y:S02]  /*a660*/  IADD3 R25, P6, R34.reuse, 0xb000, RZ ;  /* 0x0000b00022197810 */ /* 0x040fe40007fde0ff */
[C---:B------:R-:W-:Y:S02]  /*a670*/  IADD3 R73, P5, R34.reuse, 0xc000, RZ ;  /* 0x0000c00022497810 */ /* 0x040fe40007fbe0ff */
[C---:B------:R-:W-:Y:S02]  /*a680*/  IADD3 R65, P4, R34.reuse, 0xd000, RZ ;  /* 0x0000d00022417810 */ /* 0x040fe40007f9e0ff */
[----:B------:R-:W-:-:S02]  /*a690*/  IADD3 R49, P3, R34, 0xe000, RZ ;  /* 0x0000e00022317810 */ /* 0x000fc40007f7e0ff */
[----:B------:R-:W-:Y:S02]  /*a6a0*/  IADD3 R0, R6, 0x8, RZ ;  /* 0x0000000806007810 */ /* 0x000fe40007ffe0ff */
[----:B------:R-:W-:Y:S02]  /*a6b0*/  IADD3 R3, P2, R34, 0xf000, RZ ;  /* 0x0000f00022037810 */ /* 0x000fe40007f5e0ff */
[----:B------:R-:W-:Y:S02]  /*a6c0*/  ISETP.GE.OR P1, PT, R6, UR10, P0 ;  /* 0x0000000a06007c0c */ /* 0x000fe40008726670 */
[----:B------:R-:W-:Y:S01]  /*a6d0*/  LOP3.LUT R24, R25, 0x380, RZ, 0xc0, !PT ;  /* 0x0000038019187812 */ /* 0x000fe200078ec0ff */
[----:B------:R-:W-:Y:S01]  /*a6e0*/  IMAD.X R37, RZ, RZ, R35, P2 ;  /* 0x000000ffff257224 */ /* 0x000fe200010e0623 */
[----:B------:R-:W-:Y:S02]  /*a6f0*/  LOP3.LUT R72, R73, 0x380, RZ, 0xc0, !PT ;  /* 0x0000038049487812 */ /* 0x000fe400078ec0ff */
[----:B------:R-:W-:-:S02]  /*a700*/  LOP3.LUT R64, R65, 0x380, RZ, 0xc0, !PT ;  /* 0x0000038041407812 */ /* 0x000fc400078ec0ff */
[----:B------:R-:W-:Y:S02]  /*a710*/  LOP3.LUT R48, R49, 0x380, RZ, 0xc0, !PT ;  /* 0x0000038031307812 */ /* 0x000fe400078ec0ff */
[----:B------:R-:W-:Y:S02]  /*a720*/  LOP3.LUT R53, R34, 0x380, RZ, 0xc0, !PT ;  /* 0x0000038022357812 */ /* 0x000fe400078ec0ff */
[----:B------:R-:W-:Y:S01]  /*a730*/  ISETP.GE.OR P0, PT, R0, UR10, P0 ;  /* 0x0000000a00007c0c */ /* 0x000fe20008706670 */
[----:B------:R-:W-:Y:S01]  /*a740*/  UIMAD UR6, UR9, UR12, URZ ;  /* 0x0000000c090672a4 */ /* 0x000fe2000f8e023f */
[----:B------:R-:W-:Y:S01]  /*a750*/  LOP3.LUT R0, R3, 0x380, RZ, 0xc0, !PT ;  /* 0x0000038003007812 */ /* 0x000fe200078ec0ff */
[----:B------:R0:W-:Y:S01]  /*a760*/  @!P1 STG.E desc[UR38][R26.64], R21 ;  /* 0x000000151a009986 */ /* 0x0001e2000c101926 */
[----:B------:R-:W-:Y:S01]  /*a770*/  SHF.R.U64 R24, R24, 0x3, RZ ;  /* 0x0000000318187819 */ /* 0x000fe200000012ff */
[----:B------:R-:W-:Y:S01]  /*a780*/  ULDC.64 UR8, c[0x0][0xae0] ;  /* 0x0002b80000087ab9 */ /* 0x000fe20000000a00 */
[----:B------:R-:W-:-:S02]  /*a790*/  SHF.R.U64 R72, R72, 0x3, RZ ;  /* 0x0000000348487819 */ /* 0x000fc400000012ff */
[----:B------:R-:W-:Y:S02]  /*a7a0*/  SHF.R.U64 R64, R64, 0x3, RZ ;  /* 0x0000000340407819 */ /* 0x000fe400000012ff */
[----:B------:R-:W-:Y:S02]  /*a7b0*/  SHF.R.U64 R48, R48, 0x3, RZ ;  /* 0x0000000330307819 */ /* 0x000fe400000012ff */
        /* <DEDUP_REMOVED lines=12> */
[----:B0-----:R-:W-:Y:S01]  /*a880*/  IMAD.U32 R21, RZ, RZ, UR12 ;  /* 0x0000000cff157e24 */ /* 0x001fe2000f8e00ff */
[----:B------:R-:W-:Y:S01]  /*a890*/  MOV R53, R35 ;  /* 0x0000002300357202 */ /* 0x000fe20000000f00 */
[----:B------:R-:W-:Y:S01]  /*a8a0*/  UIMAD UR6, UR4, UR13, UR6 ;  /* 0x0000000d040672a4 */ /* 0x000fe2000f8e0206 */
[----:B------:R-:W-:Y:S01]  /*a8b0*/  LOP3.LUT R36, R0, R3, RZ, 0x3c, !PT ;  /* 0x0000000300247212 */ /* 0x000fe200078e3cff */
[----:B------:R-:W5:Y:S01]  /*a8c0*/  LD.E.128 R32, desc[UR38][R32.64] ;  /* 0x0000002620207980 */ /* 0x000f62000c101d00 */
[----:B------:R-:W-:-:S03]  /*a8d0*/  SHF.R.S32.HI R3, RZ, 0x1f, R2 ;  /* 0x0000001fff037819 */ /* 0x000fc60000011402 */
        /* <DEDUP_REMOVED lines=23> */
[----:B------:R-:W-:-:S02]  /*aa50*/  VIADD R21, R21, UR6 ;  /* 0x0000000615157c36 */ /* 0x000fc40008000000 */
[----:B------:R-:W-:Y:S01]  /*aa60*/  IMAD.U32 R3, RZ, RZ, UR8 ;  /* 0x00000008ff037e24 */ /* 0x000fe2000f8e00ff */
[----:B------:R-:W-:Y:S02]  /*aa70*/  UIMAD UR10, UR42, -0x80, UR10 ;  /* 0xffffff802a0a78a4 */ /* 0x000fe4000f8e020a */
[----:B------:R-:W-:Y:S02]  /*aa80*/  UIMAD UR4, UR43, UR9, UR4 ;  /* 0x000000092b0472a4 */ /* 0x000fe4000f8e0204 */
[----:B------:R-:W-:Y:S01]  /*aa90*/  IMAD.WIDE.U32 R20, R3, UR43, R20 ;  /* 0x0000002b03147c25 */ /* 0x000fe2000f8e0014 */
[----:B------:R-:W-:Y:S01]  /*aaa0*/  ULDC.64 UR6, c[0x0][0xae8] ;  /* 0x0002ba0000067ab9 */ /* 0x000fe20000000a00 */
[----:B------:R-:W-:-:S03]  /*aab0*/  ISETP.GE.AND P3, PT, R16, UR10, PT ;  /* 0x0000000a10007c0c */ /* 0x000fc6000bf66270 */
[----:B------:R-:W-:Y:S01]  /*aac0*/  IADD3 R21, R21, UR4, RZ ;  /* 0x0000000415157c10 */ /* 0x000fe2000fffe0ff */
[----:B------:R-:W-:Y:S01]  /*aad0*/  UIMAD UR4, UR45, UR6, URZ ;  /* 0x000000062d0472a4 */ /* 0x000fe2000f8e023f */
[----:B------:R-:W-:Y:S02]  /*aae0*/  VIADD R102, R102, 0x22820 ;  /* 0x0002282066667836 */ /* 0x000fe40000000000 */
[C---:B------:R-:W-:Y:S02]  /*aaf0*/  VIADD R17, R16.reuse, 0x60 ;  /* 0x0000006010117836 */ /* 0x040fe40000000000 */
[----:B------:R-:W-:Y:S01]  /*ab00*/  IMAD.U32 R79, RZ, RZ, UR6 ;  /* 0x00000006ff4f7e24 */ /* 0x000fe2000f8e00ff */
[----:B------:R-:W-:Y:S01]  /*ab10*/  UIMAD UR4, UR46, UR7, UR4 ;  /* 0x000000072e0472a4 */ /* 0x000fe2000f8e0204 */
[----:B------:R-:W-:Y:S02]  /*ab20*/  PRMT R102, RZ, 0x654, R102 ;  /* 0x00000654ff667816 */ /* 0x000fe40000000066 */
[----:B------:R-:W-:Y:S01]  /*ab30*/  IMAD.WIDE.U32 R78, R79, UR46, R20 ;  /* 0x0000002e4f4e7c25 */ /* 0x000fe2000f8e0014 */
[----:B------:R-:W-:Y:S01]  /*ab40*/  ISETP.GE.AND P2, PT, R17, UR10, PT ;  /* 0x0000000a11007c0c */ /* 0x000fe2000bf46270 */
[----:B0-----:R0:W-:Y:S01]  /*ab50*/  SYNCS.ARRIVE.TRANS64.RED.A1T0 RZ, [R102+URZ], RZ ;  /* 0x000000ff66ff79a7 */ /* 0x0011e2000810043f */
[----:B------:R-:W-:Y:S01]  /*ab60*/  SHF.R.S32.HI R17, RZ, 0x1f, R16 ;  /* 0x0000001fff117819 */ /* 0x000fe20000011410 */
[----:B------:R-:W-:-:S02]  /*ab70*/  VIADD R0, R16, 0x20 ;  /* 0x0000002010007836 */ /* 0x000fc40000000000 */
[----:B------:R-:W-:Y:S01]  /*ab80*/  VIADD R3, R16, 0x40 ;  /* 0x0000004010037836 */ /* 0x000fe20000000000 */
[----:B------:R-:W-:Y:S01]  /*ab90*/  BSSY B1, `(.L_x_3580) ;  /* 0x000001d000017945 */ /* 0x000fe20003800000 */
[----:B------:R-:W-:Y:S02]  /*aba0*/  IMAD.U32 R77, RZ, RZ, UR42 ;  /* 0x0000002aff4d7e24 */ /* 0x000fe4000f8e00ff */
[----:B------:R-:W-:Y:S01]  /*abb0*/  VIADD R83, R79, UR4 ;  /* 0x000000044f537c36 */ /* 0x000fe20008000000 */
[----:B------:R-:W-:Y:S01]  /*abc0*/  ISETP.GE.AND P0, PT, R0, UR10, PT ;  /* 0x0000000a00007c0c */ /* 0x000fe2000bf06270 */
[----:B------:R-:W-:Y:S01]  /*abd0*/  IMAD.WIDE R76, R77, 0x80, R16 ;  /* 0x000000804d4c7825 */ /* 0x000fe200078e0210 */
[----:B------:R-:W-:Y:S01]  /*abe0*/  ISETP.GE.AND P1, PT, R3, UR10, PT ;  /* 0x0000000a03007c0c */ /* 0x000fe2000bf26270 */
[----:B0-----:R-:W-:-:S12]  /*abf0*/  @P3 BRA `(.L_x_3581) ;  /* 0x0000000000583947 */ /* 0x001fd80003800000 */
[----:B------:R-:W-:Y:S01]  /*ac00*/  ULDC.64 UR6, c[0x0][0xad8] ;  /* 0x0002b60000067ab9 */ /* 0x000fe20000000a00 */
[----:B------:R-:W-:Y:S01]  /*ac10*/  MOV R21, R83 ;  /* 0x0000005300157202 */ /* 0x000fe20000000f00 */
[----:B------:R-:W-:Y:S01]  /*ac20*/  IMAD R3, R77, UR6, RZ ;  /* 0x000000064d037c24 */ /* 0x000fe2000f8e02ff */
[----:B------:R-:W-:Y:S01]  /*ac30*/  ULDC UR4, c[0x0][0xa8c] ;  /* 0x0002a30000047ab9 */ /* 0x000fe20000000800 */
[----:B------:R-:W-:Y:S01]  /*ac40*/  IMAD.MOV.U32 R20, RZ, RZ, R78 ;  /* 0x000000ffff147224 */ /* 0x000fe200078e004e */
[C---:B------:R-:W-:Y:S01]  /*ac50*/  ISETP.GE.AND P4, PT, R2.reuse, UR4, PT ;  /* 0x0000000402007c0c */ /* 0x040fe2000bf86270 */
        /* <DEDUP_REMOVED lines=16> */
.L_x_3581:
[----:B------:R-:W-:Y:S05]  /*ad60*/  BSYNC B1 ;  /* 0x0000000000017941 */ /* 0x000fea0003800000 */
.L_x_3580:
        /* <DEDUP_REMOVED lines=12> */
[----:B0----5:R-:W-:Y:S01]  /*ae30*/  IADD3 R52, R2, 0xc0, RZ ;  /* 0x000000c002347810 */ /* 0x021fe20007ffe0ff */
        /* <DEDUP_REMOVED lines=13> */
.L_x_3583:
[----:B------:R-:W-:Y:S05]  /*af10*/  BSYNC B1 ;  /* 0x0000000000017941 */ /* 0x000fea0003800000 */
.L_x_3582:
        /* <DEDUP_REMOVED lines=12> */
[----:B-1---5:R-:W-:Y:S01]  /*afe0*/  IADD3 R32, R2, 0xc0, RZ ;  /* 0x000000c002207810 */ /* 0x022fe20007ffe0ff */
        /* <DEDUP_REMOVED lines=13> */
.L_x_3585:
[----:B------:R-:W-:Y:S05]  /*b0c0*/  BSYNC B1 ;  /* 0x0000000000017941 */ /* 0x000fea0003800000 */
.L_x_3584:
[----:B------:R-:W-:Y:S05]  /*b0d0*/  @P2 BRA `(.L_x_3586) ;  /* 0x0000000c00802947 */ /* 0x000fea0003800000 */
[----:B------:R-:W-:Y:S01]  /*b0e0*/  IADD3 R3, P0, R76, 0x60, RZ ;  /* 0x000000604c037810 */ /* 0x000fe20007f1e0ff */
[----:B------:R-:W-:Y:S01]  /*b0f0*/  ULDC UR4, c[0x0][0xa8c] ;  /* 0x0002a30000047ab9 */ /* 0x000fe20000000800 */
[C---:B------:R-:W-:Y:S01]  /*b100*/  IADD3 R0, R2.reuse, 0x40, RZ ;  /* 0x0000004002007810 */ /* 0x040fe20007ffe0ff */
        /* <DEDUP_REMOVED lines=23> */
.L_x_3578:
[----:B------:R-:W-:Y:S01]  /*b280*/  ULDC.64 UR6, c[0x0][0xbe0] ;  /* 0x0002f80000067ab9 */ /* 0x000fe20000000a00 */
[----:B------:R-:W-:Y:S02]  /*b290*/  USHF.L.U32 UR4, UR46, 0x2, URZ ;  /* 0x000000022e047899 */ /* 0x000fe4000800063f */
[----:B------:R-:W-:Y:S01]  /*b2a0*/  UISETP.NE.U32.AND UP0, UPT, UR6, URZ, UPT ;  /* 0x0000003f0600728c */ /* 0x000fe2000bf05070 */
[----:B------:R-:W-:Y:S01]  /*b2b0*/  ULDC.64 UR8, c[0x0][0xbd8] ;  /* 0x0002f60000087ab9 */ /* 0x000fe20000000a00 */
[----:B------:R-:W-:Y:S02]  /*b2c0*/  USHF.L.U64.HI UR10, UR46, 0x2, UR45 ;  /* 0x000000022e0a7899 */ /* 0x000fe4000801022d */
[----:B------:R-:W-:Y:S02]  /*b2d0*/  UISETP.NE.AND.EX UP1, UPT, UR7, URZ, UPT, UP0 ;  /* 0x0000003f0700728c */ /* 0x000fe4000bf25300 */
[----:B------:R-:W-:-:S04]  /*b2e0*/  UISETP.NE.U32.AND UP0, UPT, UR8, URZ, UPT ;  /* 0x0000003f0800728c */ /* 0x000fc8000bf05070 */
[----:B------:R-:W-:Y:S01]  /*b2f0*/  PLOP3.LUT P2, PT, PT, PT, UP1, 0x80, 0x0 ;  /* 0x000000000000781c */ /* 0x000fe20003f4f018 */
[----:B------:R-:W-:-:S04]  /*b300*/  UISETP.NE.AND.EX UP0, UPT, UR9, URZ, UPT, UP0 ;  /* 0x0000003f0900728c */ /* 0x000fc8000bf05300 */
[----:B------:R-:W-:Y:S02]  /*b310*/  @UP1 UIADD3 UR6, UP2, UR4, UR6, URZ ;  /* 0x0000000604061290 */ /* 0x000fe4000ff5e03f */
[----:B------:R-:W-:Y:S02]  /*b320*/  PLOP3.LUT P1, PT, PT, PT, UP0, 0x80, 0x0 ;  /* 0x000000000000781c */ /* 0x000fe40003f2f008 */
[----:B------:R-:W-:Y:S02]  /*b330*/  @UP1 UIADD3.X UR7, UR10, UR7, URZ, UP2, !UPT ;  /* 0x000000070a071290 */ /* 0x000fe400097fe43f */
[----:B------:R-:W-:Y:S01]  /*b340*/  UIADD3 UR4, UP1, UR4, UR8, URZ ;  /* 0x0000000804047290 */ /* 0x000fe2000ff3e03f */
[----:B------:R-:W-:-:S03]  /*b350*/  IMAD.U32 R6, RZ, RZ, UR6 ;  /* 0x00000006ff067e24 */ /* 0x000fc6000f8e00ff */
[----:B------:R-:W-:Y:S01]  /*b360*/  IMAD.U32 R7, RZ, RZ, UR7 ;  /* 0x00000007ff077e24 */ /* 0x000fe2000f8e00ff */
[----:B------:R-:W-:Y:S01]  /*b370*/  UIADD3.X UR6, UR10, UR9, URZ, UP1, !UPT ;  /* 0x000000090a067290 */ /* 0x000fe20008ffe43f */
[----:B------:R-:W-:-:S03]  /*b380*/  IMAD.MOV.U32 R9, RZ, RZ, RZ ;  /* 0x000000ffff097224 */ /* 0x000fc600078e00ff */
[----:B------:R-:W2:Y:S01]  /*b390*/  @P2 LDG.E R6, desc[UR38][R6.64] ;  /* 0x0000002606062981 */ /* 0x000ea2000c1e1900 */
[----:B------:R-:W-:Y:S01]  /*b3a0*/  IMAD.U32 R4, RZ, RZ, UR4 ;  /* 0x00000004ff047e24 */ /* 0x000fe2000f8e00ff */
[----:B------:R-:W-:-:S05]  /*b3b0*/  MOV R5, UR6 ;  /* 0x0000000600057c02 */ /* 0x000fca0008000f00 */
[----:B------:R0:W5:Y:S01]  /*b3c0*/  @P1 LDG.E R9, desc[UR38][R4.64] ;  /* 0x0000002604091981 */ /* 0x000162000c1e1900 */
[----:B------:R-:W-:Y:S01]  /*b3d0*/  ULDC UR4, c[0x0][0xa88] ;  /* 0x0002a20000047ab9 */ /* 0x000fe20000000800 */
        /* <DEDUP_REMOVED lines=9> */
.L_x_3587:
        /* <DEDUP_REMOVED lines=21> */
[----:B------:R-:W-:Y:S02]  /*b5c0*/  UIMAD UR7, UR45, UR10, URZ ;  /* 0x0000000a2d0772a4 */ /* 0x000fe4000f8e023f */
[----:B------:R-:W-:Y:S01]  /*b5d0*/  MOV R3, UR10 ;  /* 0x0000000a00037c02 */ /* 0x000fe20008000f00 */
[----:B------:R-:W-:Y:S01]  /*b5e0*/  VIADD R5, R5, UR6 ;  /* 0x0000000605057c36 */ /* 0x000fe20008000000 */
        /* <DEDUP_REMOVED lines=8> */
.L_x_3589:
[----:B------:R-:W-:Y:S05]  /*b670*/  BSYNC B1 ;  /* 0x0000000000017941 */ /* 0x000fea0003800000 */
.L_x_3588:
[----:B------:R-:W-:Y:S01]  /*b680*/  ULDC.64 UR6, c[0x0][0xaa0] ;  /* 0x0002a80000067ab9 */ /* 0x000fe20000000a00 */
[----:B0-----:R-:W-:Y:S01]  /*b690*/  IMAD.MOV.U32 R3, RZ, RZ, R11 ;  /* 0x000000ffff037224 */ /* 0x001fe200078e000b */
[----:B------:R-:W-:Y:S01]  /*b6a0*/  ULDC.64 UR10, c[0x0][0xae0] ;  /* 0x0002b800000a7ab9 */ /* 0x000fe20000000a00 */
[----:B------:R-:W-:Y:S01]  /*b6b0*/  IMAD R0, R8, UR6, RZ ;  /* 0x0000000608007c24 */ /* 0x000fe2000f8e02ff */
[----:B------:R-:W-:Y:S01]  /*b6c0*/  BSSY B1, `(.L_x_3590) ;  /* 0x0000031000017945 */ /* 0x000fe20003800000 */
[----:B------:R-:W-:Y:S01]  /*b6d0*/  IMAD.WIDE.U32 R4, R9, UR6, R2 ;  /* 0x0000000609047c25 */ /* 0x000fe2000f8e0002 */
[----:B------:R-:W-:-:S03]  /*b6e0*/  UIMAD UR6, UR8, UR10, URZ ;  /* 0x0000000a080672a4 */ /* 0x000fc6000f8e023f */
[----:B------:R-:W-:Y:S01]  /*b6f0*/  IMAD R9, R9, UR7, R0 ;  /* 0x0000000709097c24 */ /* 0x000fe2000f8e0200 */
[----:B------:R-:W-:Y:S01]  /*b700*/  UIMAD UR7, UR42, -0x80, UR4 ;  /* 0xffffff802a0778a4 */ /* 0x000fe2000f8e0204 */
[----:B------:R-:W-:Y:S01]  /*b710*/  IMAD.U32 R3, RZ, RZ, UR10 ;  /* 0x0000000aff037e24 */ /* 0x000fe2000f8e00ff */
[----:B------:R-:W-:Y:S01]  /*b720*/  UIMAD UR6, UR43, UR11, UR6 ;  /* 0x0000000b2b0672a4 */ /* 0x000fe2000f8e0206 */
[----:B------:R-:W-:Y:S01]  /*b730*/  IMAD.IADD R5, R5, 0x1, R9 ;  /* 0x0000000105057824 */ /* 0x000fe200078e0209 */
[----:B------:R-:W-:Y:S01]  /*b740*/  ULDC.64 UR8, c[0x0][0xae8] ;  /* 0x0002ba0000087ab9 */ /* 0x000fe20000000a00 */
[C---:B------:R-:W-:Y:S01]  /*b750*/  VIADD R0, R16.reuse, 0x20 ;  /* 0x0000002010007836 */ /* 0x040fe20000000000 */
[C---:B------:R-:W-:Y:S01]  /*b760*/  ISETP.GE.AND P2, PT, R16.reuse, UR7, PT ;  /* 0x0000000710007c0c */ /* 0x040fe2000bf46270 */
[----:B------:R-:W-:Y:S01]  /*b770*/  IMAD.WIDE.U32 R4, R3, UR43, R4 ;  /* 0x0000002b03047c25 */ /* 0x000fe2000f8e0004 */
[----:B------:R-:W-:Y:S01]  /*b780*/  UIMAD UR4, UR45, UR8, URZ ;  /* 0x000000082d0472a4 */ /* 0x000fe2000f8e023f */
[----:B------:R-:W-:-:S02]  /*b790*/  IADD3 R3, R16, 0x40, RZ ;  /* 0x0000004010037810 */ /* 0x000fc40007ffe0ff */
[----:B------:R-:W-:Y:S01]  /*b7a0*/  VIADD R5, R5, UR6 ;  /* 0x0000000605057c36 */ /* 0x000fe20008000000 */
[----:B------:R-:W-:Y:S01]  /*b7b0*/  UIMAD UR4, UR46, UR9, UR4 ;  /* 0x000000092e0472a4 */ /* 0x000fe2000f8e0204 */
[----:B------:R-:W-:Y:S01]  /*b7c0*/  IMAD.U32 R7, RZ, RZ, UR8 ;  /* 0x00000008ff077e24 */ /* 0x000fe2000f8e00ff */
[----:B------:R-:W-:Y:S01]  /*b7d0*/  ISETP.GE.AND P0, PT, R3, UR7, PT ;  /* 0x0000000703007c0c */ /* 0x000fe2000bf06270 */
[----:B------:R-:W-:Y:S01]  /*b7e0*/  IMAD.U32 R3, RZ, RZ, UR42 ;  /* 0x0000002aff037e24 */ /* 0x000fe2000f8e00ff */
[----:B------:R-:W-:Y:S01]  /*b7f0*/  SHF.R.S32.HI R9, RZ, 0x1f, R16 ;  /* 0x0000001fff097819 */ /* 0x000fe20000011410 */
[----:B------:R-:W-:Y:S01]  /*b800*/  IMAD.WIDE.U32 R6, R7, UR46, R4 ;  /* 0x0000002e07067c25 */ /* 0x000fe2000f8e0004 */
[----:B------:R-:W-:-:S03]  /*b810*/  ISETP.GE.AND P1, PT, R0, UR7, PT ;  /* 0x0000000700007c0c */ /* 0x000fc6000bf26270 */
[----:B------:R-:W-:Y:S02]  /*b820*/  IMAD.MOV.U32 R8, RZ, RZ, R16 ;  /* 0x000000ffff087224 */ /* 0x000fe400078e0010 */
[----:B------:R-:W-:Y:S02]  /*b830*/  VIADD R11, R7, UR4 ;  /* 0x00000004070b7c36 */ /* 0x000fe40008000000 */
[----:B------:R-:W-:-:S04]  /*b840*/  IMAD.WIDE R8, R3, 0x80, R8 ;  /* 0x0000008003087825 */ /* 0x000fc800078e0208 */
[----:B------:R-:W-:Y:S01]  /*b850*/  VIADD R10, R16, 0x60 ;  /* 0x00000060100a7836 */ /* 0x000fe20000000000 */
[----:B------:R-:W-:Y:S06]  /*b860*/  @P2 BRA `(.L_x_3591) ;  /* 0x0000000000582947 */ /* 0x000fec0003800000 */
[C---:B------:R-:W-:Y:S01]  /*b870*/  VIADD R3, R2.reuse, 0x80 ;  /* 0x0000008002037836 */ /* 0x040fe20000000000 */
[----:B------:R-:W-:Y:S01]  /*b880*/  IADD3 R0, R2, 0x40, RZ ;  /* 0x0000004002007810 */ /* 0x000fe20007ffe0ff */
[----:B------:R-:W-:Y:S01]  /*b890*/  ULDC UR4, c[0x0][0xa8c] ;  /* 0x0002a30000047ab9 */ /* 0x000fe20000000800 */
[----:B------:R-:W-:Y:S01]  /*b8a0*/  ULDC.64 UR8, c[0x0][0xad8] ;  /* 0x0002b60000087ab9 */ /* 0x000fe20000000a00 */
[----:B------:R-:W-:Y:S01]  /*b8b0*/  IMAD.MOV.U32 R4, RZ, RZ, R6 ;  /* 0x000000ffff047224 */ /* 0x000fe200078e0006 */
[----:B------:R-:W-:Y:S01]  /*b8c0*/  ISETP.GE.AND P4, PT, R0, UR4, PT ;  /* 0x0000000400007c0c */ /* 0x000fe2000bf86270 */
[C---:B------:R-:W-:Y:S01]  /*b8d0*/  VIADD R0, R2.reuse, 0xc0 ;  /* 0x000000c002007836 */ /* 0x040fe20000000000 */
[----:B------:R-:W-:Y:S01]  /*b8e0*/  ISETP.GE.AND P5, PT, R3, UR4, PT ;  /* 0x0000000403007c0c */ /* 0x000fe2000bfa6270 */
[----:B------:R-:W-:Y:S01]  /*b8f0*/  IMAD R3, R9, UR8, RZ ;  /* 0x0000000809037c24 */ /* 0x000fe2000f8e02ff */
        /* <DEDUP_REMOVED lines=13> */
.L_x_3591:
[----:B------:R-:W-:Y:S05]  /*b9d0*/  BSYNC B1 ;  /* 0x0000000000017941 */ /* 0x000fea0003800000 */
.L_x_3590:
        /* <DEDUP_REMOVED lines=27> */
.L_x_3593:
[----:B------:R-:W-:Y:S05]  /*bb90*/  BSYNC B1 ;  /* 0x0000000000017941 */ /* 0x000fea0003800000 */
.L_x_3592:
        /* <DEDUP_REMOVED lines=19> */
[----:B01----:R-:W-:Y:S01]  /*bcd0*/  LEA R12, P0, R4, UR8, 0x1 ;  /* 0x00000008040c7c11 */ /* 0x003fe2000f8008ff */
[----:B------:R-:W-:-:S05]  /*bce0*/  IMAD.IADD R3, R5, 0x1, R3 ;  /* 0x0000000105037824 */ /* 0x000fca00078e0203 */
[----:B------:R-:W-:-:S05]  /*bcf0*/  LEA.HI.X R13, R4, UR9, R3, 0x1, P0 ;  /* 0x00000009040d7c11 */ /* 0x000fca00080f0c03 */
[----:B------:R2:W-:Y:S04]  /*bd00*/  @!P1 STG.E.128 desc[UR38][R12.64], RZ ;  /* 0x000000ff0c009986 */ /* 0x0005e8000c101d26 */
[----:B------:R2:W-:Y:S04]  /*bd10*/  @!P3 STG.E.128 desc[UR38][R12.64+0x80], RZ ;  /* 0x000080ff0c00b986 */ /* 0x0005e8000c101d26 */
[----:B------:R2:W-:Y:S04]  /*bd20*/  @!P4 STG.E.128 desc[UR38][R12.64+0x100], RZ ;  /* 0x000100ff0c00c986 */ /* 0x0005e8000c101d26 */
[----:B------:R2:W-:Y:S02]  /*bd30*/  @!P5 STG.E.128 desc[UR38][R12.64+0x180], RZ ;  /* 0x000180ff0c00d986 */ /* 0x0005e4000c101d26 */
.L_x_3595:
[----:B------:R-:W-:Y:S05]  /*bd40*/  BSYNC B1 ;  /* 0x0000000000017941 */ /* 0x000fea0003800000 */
.L_x_3594:
[----:B------:R-:W-:Y:S05]  /*bd50*/  @P2 BRA `(.L_x_3586) ;  /* 0x0000000000602947 */ /* 0x000fea0003800000 */
[----:B------:R-:W-:Y:S01]  /*bd60*/  IADD3 R3, P0, R8, 0x60, RZ ;  /* 0x0000006008037810 */ /* 0x000fe20007f1e0ff */
[----:B------:R-:W-:Y:S01]  /*bd70*/  VIADD R0, R2, 0x40 ;  /* 0x0000004002007836 */ /* 0x000fe20000000000 */
[----:B------:R-:W-:Y:S01]  /*bd80*/  ULDC UR4, c[0x0][0xa8c] ;  /* 0x0002a30000047ab9 */ /* 0x000fe20000000800 */
[----:B------:R-:W-:Y:S01]  /*bd90*/  MOV R5, R11 ;  /* 0x0000000b00057202 */ /* 0x000fe20000000f00 */
[----:B------:R-:W-:Y:S01]  /*bda0*/  ULDC.64 UR6, c[0x0][0xad8] ;  /* 0x0002b60000067ab9 */ /* 0x000fe20000000a00 */
[----:B------:R-:W-:Y:S01]  /*bdb0*/  IMAD.X R8, RZ, RZ, R9, P0 ;  /* 0x000000ffff087224 */ /* 0x000fe200000e0609 */
        /* <DEDUP_REMOVED lines=18> */
.L_x_3586:
[----:B------:R-:W-:Y:S05]  /*bee0*/  BSYNC B0 ;  /* 0x0000000000007941 */ /* 0x000fea0003800000 */
.L_x_3577:
[----:B------:R-:W-:Y:S02]  /*bef0*/  ULDC UR4, c[0x0][0xc14] ;  /* 0x0003050000047ab9 */ /* 0x000fe40000000800 */
[----:B------:R-:W-:-:S13]  /*bf00*/  ISETP.GE.AND P0, PT, R111, UR4, PT ;  /* 0x000000046f007c0c */ /* 0x000fda000bf06270 */
[----:B------:R-:W-:Y:S05]  /*bf10*/  @!P0 BRA `(.L_x_3596) ;  /* 0xffffff4c00988947 */ /* 0x000fea000383ffff */
[----:B------:R-:W-:Y:S05]  /*bf20*/  EXIT ;  /* 0x000000000000794d */ /* 0x000fea0003800000 */
.L_x_3541:
        /* <DEDUP_REMOVED lines=52> */
[----:B0-----:R-:W-:-:S05]  /*c270*/  IMAD R5, R5, UR4, RZ ;  /* 0x0000000405057c24 */ /* 0x001fca000f8e02ff */
[----:B-1----:R-:W-:Y:S02]  /*c280*/  ISETP.GT.AND P0, PT, R5, UR6, PT ;  /* 0x0000000605007c0c */ /* 0x002fe4000bf04270 */
[----:B------:R-:W-:-:S11]  /*c290*/  MOV R2, R5 ;  /* 0x0000000500027202 */ /* 0x000fd60000000f00 */
[----:B------:R-:W-:Y:S05]  /*c2a0*/  @P0 BRA `(.L_x_3597) ;  /* 0x0000000000b80947 */ /* 0x000fea0003800000 */
[----:B------:R-:W-:Y:S01]  /*c2b0*/  IMAD.MOV.U32 R5, RZ, RZ, R2 ;  /* 0x000000ffff057224 */ /* 0x000fe200078e0002 */
[----:B------:R-:W-:Y:S01]  /*c2c0*/  ULDC UR5, c[0x0][0xc14] ;  /* 0x0003050000057ab9 */ /* 0x000fe20000000800 */
[----:B------:R-:W-:Y:S01]  /*c2d0*/  IMAD.MOV.U32 R6, RZ, RZ, RZ ;  /* 0x000000ffff067224 */ /* 0x000fe200078e00ff */
[----:B------:R-:W-:Y:S01]  /*c2e0*/  ULDC UR7, c[0x0][0xc14] ;  /* 0x0003050000077ab9 */ /* 0x000fe20000000800 */
[----:B------:R-:W-:-:S05]  /*c2f0*/  ULDC UR4, c[0x0][0xc10] ;  /* 0x0003040000047ab9 */ /* 0x000fca0000000800 */
.L_x_3601:
        /* <DEDUP_REMOVED lines=15> */
.L_x_3600:
[----:B------:R-:W-:Y:S05]  /*c3f0*/  BSYNC B0 ;  /* 0x0000000000007941 */ /* 0x000fea0003800000 */
.L_x_3599:
[----:B0----5:R-:W0:Y:S01]  /*c400*/  SHFL.UP PT, R2, R8, 0x1, RZ ;  /* 0x0420000008027989 */ /* 0x021e2200000e00ff */
[C---:B------:R-:W-:Y:S02]  /*c410*/  ISETP.NE.AND P0, PT, R9.reuse, RZ, PT ;  /* 0x000000ff0900720c */ /* 0x040fe40003f05270 */
[C---:B------:R-:W-:Y:S02]  /*c420*/  ISETP.GE.U32.AND P1, PT, R9.reuse, 0x2, PT ;  /* 0x000000020900780c */ /* 0x040fe40003f26070 */
        /* <DEDUP_REMOVED lines=22> */
.L_x_3597:
[----:B------:R-:W-:-:S04]  /*c590*/  IMAD.IADD R7, R5, 0x1, -R2 ;  /* 0x0000000105077824 */ /* 0x000fc800078e0a02 */
[----:B------:R-:W-:-:S05]  /*c5a0*/  IMAD R2, R4, UR4, R7 ;  /* 0x0000000404027c24 */ /* 0x000fca000f8e0207 */
[----:B------:R-:W-:Y:S02]  /*c5b0*/  ISETP.GT.AND P0, PT, R2, UR6, PT ;  /* 0x0000000602007c0c */ /* 0x000fe4000bf04270 */
[----:B------:R-:W0:Y:S11]  /*c5c0*/  LDC.64 R2, c[0x0][0xc68] ;  /* 0x00031a00ff027b82 */ /* 0x000e360000000a00 */
[----:B------:R-:W-:-:S04]  /*c5d0*/  VOTE.ANY R9, PT, !P0 ;  /* 0x0000000000097806 */ /* 0x000fc800040e0100 */
[----:B------:R-:W1:Y:S02]  /*c5e0*/  POPC R5, R9 ;  /* 0x0000000900057309 */ /* 0x000e640000000000 */
[----:B-1----:R-:W-:-:S05]  /*c5f0*/  IADD3 R19, R5, R6, RZ ;  /* 0x0000000605137210 */ /* 0x002fca0007ffe0ff */
        /* <DEDUP_REMOVED lines=13> */
.L_x_3602:
[----:B-1----:R-:W-:Y:S01]  /*c6d0*/  IMAD.MOV R2, RZ, RZ, -R3 ;  /* 0x000000ffff027224 */ /* 0x002fe200078e0a03 */
[----:B--2---:R-:W-:Y:S01]  /*c6e0*/  IABS R4, R6 ;  /* 0x0000000600047213 */ /* 0x004fe20000000000 */
[----:B---3--:R-:W-:Y:S02]  /*c6f0*/  IMAD R16, R16, UR4, R7 ;  /* 0x0000000410107c24 */ /* 0x008fe4000f8e0207 */
[----:B------:R-:W-:Y:S02]  /*c700*/  IMAD R5, R2, R11, RZ ;  /* 0x0000000b02057224 */ /* 0x000fe400078e02ff */
[----:B------:R-:W-:Y:S02]  /*c710*/  IMAD.MOV.U32 R2, RZ, RZ, RZ ;  /* 0x000000ffff027224 */ /* 0x000fe400078e00ff */
[----:B------:R-:W-:Y:S02]  /*c720*/  IMAD.MOV R4, RZ, RZ, -R4 ;  /* 0x000000ffff047224 */ /* 0x000fe400078e0a04 */
[----:B------:R-:W-:Y:S01]  /*c730*/  IMAD.HI.U32 R2, R3, R5, R2 ;  /* 0x0000000503027227 */ /* 0x000fe200078e0002 */
[----:B------:R-:W-:-:S04]  /*c740*/  IADD3 R5, -R16, UR6, RZ ;  /* 0x0000000610057c10 */ /* 0x000fc8000fffe1ff */
[----:B------:R-:W-:-:S05]  /*c750*/  IABS R3, R5 ;  /* 0x0000000500037213 */ /* 0x000fca0000000000 */
[----:B------:R-:W-:-:S04]  /*c760*/  IMAD.HI.U32 R2, R2, R3, RZ ;  /* 0x0000000302027227 */ /* 0x000fc800078e00ff */
[----:B------:R-:W-:Y:S01]  /*c770*/  IMAD R4, R2, R4, R3 ;  /* 0x0000000402047224 */ /* 0x000fe200078e0203 */
[----:B------:R-:W-:-:S04]  /*c780*/  LOP3.LUT R3, R5, R6, RZ, 0x3c, !PT ;  /* 0x0000000605037212 */ /* 0x000fc800078e3cff */
[----:B------:R-:W-:-:S13]  /*c790*/  ISETP.GT.U32.AND P0, PT, R11, R4, PT ;  /* 0x000000040b00720c */ /* 0x000fda0003f04070 */
[----:B------:R-:W-:Y:S01]  /*c7a0*/  @!P0 IADD3 R4, R4, -R11, RZ ;  /* 0x8000000b04048210 */ /* 0x000fe20007ffe0ff */
[----:B------:R-:W-:-:S03]  /*c7b0*/  @!P0 VIADD R2, R2, 0x1 ;  /* 0x0000000102028836 */ /* 0x000fc60000000000 */
[----:B------:R-:W-:-:S13]  /*c7c0*/  ISETP.GE.U32.AND P0, PT, R4, R11, PT ;  /* 0x0000000b0400720c */ /* 0x000fda0003f06070 */
        /* <DEDUP_REMOVED lines=18> */
[----:B------:R-:W-:Y:S01]  /*c8f0*/  IMAD R9, R2, R7, RZ ;  /* 0x0000000702097224 */ /* 0x000fe200078e02ff */
[----:B------:R-:W-:-:S05]  /*c900*/  MOV R2, RZ ;  /* 0x000000ff00027202 */ /* 0x000fca0000000f00 */
        /* <DEDUP_REMOVED lines=14> */
[----:B------:R-:W-:Y:S02]  /*c9f0*/  @!P0 LOP3.LUT R2, RZ, R10, RZ, 0x33, !PT ;  /* 0x0000000aff028212 */ /* 0x000fe400078e33ff */
[----:B------:R-:W-:-:S05]  /*ca00*/  IADD3 R10, -R10, RZ, RZ ;  /* 0x000000ff0a0a7210 */ /* 0x000fca0007ffe1ff */
[----:B------:R-:W-:Y:S01]  /*ca10*/  IMAD R18, R2, R10, R5 ;  /* 0x0000000a02127224 */ /* 0x000fe200078e0205 */
[----:B------:R-:W-:-:S05]  /*ca20*/  LOP3.LUT R2, RZ, R2, RZ, 0x33, !PT ;  /* 0x00000002ff027212 */ /* 0x000fca00078e33ff */
[----:B------:R-:W-:Y:S01]  /*ca30*/  IMAD.IADD R17, R17, 0x1, R2 ;  /* 0x0000000111117824 */ /* 0x000fe200078e0202 */
[----:B------:R-:W-:Y:S06]  /*ca40*/  BRA `(.L_x_3603) ;  /* 0x00000000000c7947 */ /* 0x000fec0003800000 */
.L_x_3598:
[----:B------:R-:W-:Y:S02]  /*ca50*/  IMAD.MOV.U32 R17, RZ, RZ, RZ ;  /* 0x000000ffff117224 */ /* 0x000fe400078e00ff */
[----:B------:R-:W-:Y:S02]  /*ca60*/  IMAD.U32 R16, RZ, RZ, UR6 ;  /* 0x00000006ff107e24 */ /* 0x000fe4000f8e00ff */
[----:B------:R-:W-:-:S07]  /*ca70*/  IMAD.MOV.U32 R18, RZ, RZ, RZ ;  /* 0x000000ffff127224 */ /* 0x000fce00078e00ff */
.L_x_3603:
[----:B------:R-:W1:Y:S01]  /*ca80*/  S2R R2, SR_TID.X ;  /* 0x0000000000027919 */ /* 0x000e620000002100 */
        /* <DEDUP_REMOVED lines=11> */
[----:B------:R1:W-:Y:S03]  /*cb40*/  STL [R1], RZ ;  /* 0x000000ff01007387 */ /* 0x0003e60000100800 */
[----:B------:R-:W-:Y:S05]  /*cb50*/  @P0 BRA `(.L_x_3604) ;  /* 0x0000003800f40947 */ /* 0x000fea0003800000 */
[----:B-1----:R-:W-:Y:S01]  /*cb60*/  IMAD.MOV.U32 R0, RZ, RZ, 0x1 ;  /* 0x00000001ff007424 */ /* 0x002fe200078e00ff */
[----:B------:R1:W-:Y:S01]  /*cb70*/  STL [R1], RZ ;  /* 0x000000ff01007387 */ /* 0x0003e20000100800 */
[----:B------:R-:W-:Y:S01]  /*cb80*/  ULDC UR37, c[0x0][0xc] ;  /* 0x0000030000257ab9 */ /* 0x000fe20000000800 */
[----:B------:R-:W-:Y:S02]  /*cb90*/  ULDC.64 UR40, c[0x0][0x198] ;  /* 0x0000660000287ab9 */ /* 0x000fe40000000a00 */
[----:B------:R1:W-:Y:S04]  /*cba0*/  STL [R1+0x4], R0 ;  /* 0x0000040001007387 */ /* 0x0003e80000100800 */
[----:B------:R1:W-:Y:S02]  /*cbb0*/  STL [R1+0x20], RZ ;  /* 0x000020ff01007387 */ /* 0x0003e40000100800 */
.L_x_3669:
[----:B--2---:R-:W2:Y:S02]  /*cbc0*/  LDC.64 R2, c[0x0][0xc60] ;  /* 0x00031800ff027b82 */ /* 0x004ea40000000a00 */
[----:B--2---:R-:W-:-:S05]  /*cbd0*/  IMAD.WIDE R2, R19, 0x4, R2 ;  /* 0x0000000413027825 */ /* 0x004fca00078e0202 */
[----:B------:R-:W2:Y:S01]  /*cbe0*/  LDG.E R5, desc[UR38][R2.64] ;  /* 0x0000002602057981 */ /* 0x000ea2000c1e1900 */
[----:B------:R-:W-:Y:S05]  /*cbf0*/  YIELD ;  /* 0x0000000000007946 */ /* 0x000fea0003800000 */
[----:B------:R-:W-:Y:S01]  /*cc00*/  ULDC.64 UR4, c[0x0][0xa28] ;  /* 0x00028a0000047ab9 */ /* 0x000fe20000000a00 */
[----:B-1----:R-:W-:Y:S01]  /*cc10*/  MOV R0, RZ ;  /* 0x000000ff00007202 */ /* 0x002fe20000000f00 */
[----:B------:R-:W-:Y:S01]  /*cc20*/  IMAD.MOV.U32 R6, RZ, RZ, RZ ;  /* 0x000000ffff067224 */ /* 0x000fe200078e00ff */
[----:B------:R-:W-:Y:S01]  /*cc30*/  ISETP.NE.U32.AND P0, PT, RZ, UR4, PT ;  /* 0x00000004ff007c0c */ /* 0x000fe2000bf05070 */
[----:B------:R-:W-:-:S03]  /*cc40*/  ULDC.64 UR6, c[0x0][0xa08] ;  /* 0x0002820000067ab9 */ /* 0x000fc60000000a00 */
[----:B------:R-:W-:Y:S02]  /*cc50*/  ISETP.NE.AND.EX P0, PT, RZ, UR5, PT, P0 ;  /* 0x00000005ff007c0c */ /* 0x000fe4000bf05300 */
[----:B--2---:R-:W-:Y:S01]  /*cc60*/  SHF.R.S32.HI R4, RZ, 0x1f, R5 ;  /* 0x0000001fff047819 */ /* 0x004fe20000011405 */
[----:B------:R-:W-:-:S10]  /*cc70*/  IMAD.SHL.U32 R11, R5, 0x4, RZ ;  /* 0x00000004050b7824 */ /* 0x000fd400078e00ff */
[C---:B------:R-:W-:Y:S01]  /*cc80*/  @P0 LEA R2, P1, R5.reuse, UR4, 0x2 ;  /* 0x0000000405020c11 */ /* 0x040fe2000f8210ff */
[----:B------:R1:W-:Y:S03]  /*cc90*/  STL [R1+0x10], R5 ;  /* 0x0000100501007387 */ /* 0x0003e60000100800 */
[C-C-:B------:R-:W-:Y:S01]  /*cca0*/  @P0 LEA.HI.X R3, R5.reuse, UR5, R4.reuse, 0x2, P1 ;  /* 0x0000000505030c11 */ /* 0x140fe200088f1404 */
[----:B------:R-:W-:Y:S02]  /*ccb0*/  ULDC.64 UR4, c[0x0][0xa18] ;  /* 0x0002860000047ab9 */ /* 0x000fe40000000a00 */
[----:B------:R-:W-:Y:S02]  /*ccc0*/  ISETP.NE.U32.AND P1, PT, RZ, UR4, PT ;  /* 0x00000004ff007c0c */ /* 0x000fe4000bf25070 */
[----:B------:R2:W5:Y:S01]  /*ccd0*/  @P0 LDG.E R0, desc[UR38][R2.64] ;  /* 0x0000002602000981 */ /* 0x000562000c1e1900 */
[----:B------:R-:W-:-:S02]  /*cce0*/  SHF.L.U64.HI R10, R5, 0x2, R4 ;  /* 0x00000002050a7819 */ /* 0x000fc40000010204 */
[----:B------:R-:W-:Y:S01]  /*ccf0*/  ISETP.NE.AND.EX P1, PT, RZ, UR5, PT, P1 ;  /* 0x00000005ff007c0c */ /* 0x000fe2000bf25310 */
[----:B------:R-:W-:Y:S04]  /*cd00*/  STL [R1+0x18], R11 ;  /* 0x0000180b01007387 */ /* 0x000fe80000100800 */
[----:B------:R-:W-:Y:S08]  /*cd10*/  STL [R1+0x1c], R10 ;  /* 0x00001c0a01007387 */ /* 0x000ff00000100800 */
[----:B------:R-:W-:-:S04]  /*cd20*/  @P1 IADD3 R8, P0, R11, UR4, RZ ;  /* 0x000000040b081c10 */ /* 0x000fc8000ff1e0ff */
[C---:B------:R-:W-:Y:S01]  /*cd30*/  @P1 IADD3.X R9, R10.reuse, UR5, RZ, P0, !PT ;  /* 0x000000050a091c10 */ /* 0x040fe200087fe4ff */
[----:B------:R-:W-:Y:S02]  /*cd40*/  ULDC.64 UR4, c[0x0][0xa00] ;  /* 0x0002800000047ab9 */ /* 0x000fe40000000a00 */
[----:B------:R-:W-:Y:S02]  /*cd50*/  ISETP.NE.U32.AND P2, PT, RZ, UR4, PT ;  /* 0x00000004ff007c0c */ /* 0x000fe4000bf45070 */
[C---:B--2---:R-:W-:Y:S02]  /*cd60*/  IADD3 R2, P0, R11.reuse, UR4, RZ ;  /* 0x000000040b027c10 */ /* 0x044fe4000ff1e0ff */
[----:B------:R-:W-:Y:S02]  /*cd70*/  ISETP.NE.AND.EX P2, PT, RZ, UR5, PT, P2 ;  /* 0x00000005ff007c0c */ /* 0x000fe4000bf45320 */
[----:B------:R-:W-:Y:S01]  /*cd80*/  IADD3.X R3, R10, UR5, RZ, P0, !PT ;  /* 0x000000050a037c10 */ /* 0x000fe200087fe4ff */
[----:B------:R-:W-:Y:S01]  /*cd90*/  ULDC UR4, c[0x0][0x288] ;  /* 0x0000a20000047ab9 */ /* 0x000fe20000000800 */
[----:B------:R-:W-:-:S04]  /*cda0*/  IADD3 R4, P0, R11, UR6, RZ ;  /* 0x000000060b047c10 */ /* 0x000fc8000ff1e0ff */
[----:B-1----:R-:W-:-:S05]  /*cdb0*/  IADD3.X R5, R10, UR7, RZ, P0, !PT ;  /* 0x000000070a057c10 */ /* 0x002fca00087fe4ff */
[----:B------:R-:W2:Y:S01]  /*cdc0*/  @P2 LDG.E R6, desc[UR38][R2.64] ;  /* 0x0000002602062981 */ /* 0x000ea2000c1e1900 */
[----:B------:R-:W-:-:S03]  /*cdd0*/  ISETP.NE.U32.AND P0, PT, RZ, UR6, PT ;  /* 0x00000006ff007c0c */ /* 0x000fc6000bf05070 */
[----:B--2---:R1:W-:Y:S02]  /*cde0*/  STL [R1+0x24], R6 ;  /* 0x0000240601007387 */ /* 0x0043e40000100800 */
[----:B-1----:R-:W-:Y:S01]  /*cdf0*/  IMAD.U32 R6, RZ, RZ, UR4 ;  /* 0x00000004ff067e24 */ /* 0x002fe2000f8e00ff */
[----:B------:R-:W-:-:S05]  /*ce00*/  ULDC.64 UR4, c[0x0][0x3f8] ;  /* 0x0000fe0000047ab9 */ /* 0x000fca0000000a00 */
[----:B------:R1:W5:Y:S01]  /*ce10*/  @P1 LDG.E R6, desc[UR38][R8.64] ;  /* 0x0000002608061981 */ /* 0x000362000c1e1900 */
[----:B------:R-:W-:Y:S01]  /*ce20*/  UISETP.NE.U32.AND UP0, UPT, UR4, URZ, UPT ;  /* 0x0000003f0400728c */ /* 0x000fe2000bf05070 */
[----:B------:R-:W-:Y:S02]  /*ce30*/  ISETP.NE.AND.EX P0, PT, RZ, UR7, PT, P0 ;  /* 0x00000007ff007c0c */ /* 0x000fe4000bf05300 */
[----:B------:R-:W-:Y:S01]  /*ce40*/  ULDC UR4, c[0x0][0x404] ;  /* 0x0001010000047ab9 */ /* 0x000fe20000000800 */
[----:B------:R-:W-:-:S03]  /*ce50*/  UISETP.NE.AND.EX UP0, UPT, UR5, URZ, UPT, UP0 ;  /* 0x0000003f0500728c */ /* 0x000fc6000bf05300 */
[----:B------:R-:W-:Y:S01]  /*ce60*/  ULDC UR5, c[0x0][0x2e0] ;  /* 0x0000b80000057ab9 */ /* 0x000fe20000000800 */
[----:B------:R-:W-:-:S04]  /*ce70*/  USEL UR4, UR4, 0x1, UP0 ;  /* 0x0000000104047887 */ /* 0x000fc80008000000 */
[----:B------:R-:W-:-:S06]  /*ce80*/  UIMAD UR4, UR4, UR5, URZ ;  /* 0x00000005040472a4 */ /* 0x000fcc000f8e023f */
[----:B------:R-:W-:Y:S01]  /*ce90*/  IMAD.U32 R7, RZ, RZ, UR4 ;  /* 0x00000004ff077e24 */ /* 0x000fe2000f8e00ff */
[----:B-1----:R-:W-:Y:S06]  /*cea0*/  @P1 BRA `(.L_x_3605) ;  /* 0x0000000000101947 */ /* 0x002fec0003800000 */
[----:B------:R-:W-:Y:S05]  /*ceb0*/  @!P2 BRA `(.L_x_3605) ;  /* 0x00000000000ca947 */ /* 0x000fea0003800000 */
[----:B-----5:R-:W2:Y:S04]  /*cec0*/  LDG.E R6, desc[UR38][R2.64] ;  /* 0x0000002602067981 */ /* 0x020ea8000c1e1900 */
[----:B------:R-:W2:Y:S02]  /*ced0*/  LDG.E R9, desc[UR38][R2.64+0x4] ;  /* 0x0000042602097981 */ /* 0x000ea4000c1e1900 */
[----:B--2---:R-:W-:-:S07]  /*cee0*/  IMAD.IADD R6, R9, 0x1, -R6 ;  /* 0x0000000109067824 */ /* 0x004fce00078e0a06 */
.L_x_3605:
[----:B------:R-:W-:Y:S01]  /*cef0*/  IMAD.MOV.U32 R3, RZ, RZ, RZ ;  /* 0x000000ffff037224 */ /* 0x000fe200078e00ff */
[----:B------:R-:W-:-:S05]  /*cf00*/  ULDC.64 UR4, c[0x0][0xa20] ;  /* 0x0002880000047ab9 */ /* 0x000fca0000000a00 */
[----:B------:R-:W2:Y:S01]  /*cf10*/  @P0 LDG.E R3, desc[UR38][R4.64] ;  /* 0x0000002604030981 */ /* 0x000ea2000c1e1900 */
[----:B------:R-:W-:-:S04]  /*cf20*/  ISETP.NE.U32.AND P1, PT, RZ, UR4, PT ;  /* 0x00000004ff007c0c */ /* 0x000fc8000bf25070 */
[----:B------:R-:W-:Y:S02]  /*cf30*/  ISETP.NE.AND.EX P1, PT, RZ, UR5, PT, P1 ;  /* 0x00000005ff007c0c */ /* 0x000fe4000bf25310 */
[----:B--2--5:R-:W-:-:S05]  /*cf40*/  IADD3 R2, R3, R0, RZ ;  /* 0x0000000003027210 */ /* 0x024fca0007ffe0ff */
[----:B------:R1:W-:Y:S06]  /*cf50*/  STL [R1+0x8], R2 ;  /* 0x0000080201007387 */ /* 0x0003ec0000100800 */
[----:B------:R-:W-:Y:S05]  /*cf60*/  @!P1 BRA `(.L_x_3606) ;  /* 0x0000000000109947 */ /* 0x000fea0003800000 */
[----:B-1----:R-:W-:-:S04]  /*cf70*/  IADD3 R2, P0, R11, UR4, RZ ;  /* 0x000000040b027c10 */ /* 0x002fc8000ff1e0ff */
[----:B------:R-:W-:-:S05]  /*cf80*/  IADD3.X R3, R10, UR5, RZ, P0, !PT ;  /* 0x000000050a037c10 */ /* 0x000fca00087fe4ff */
[----:B------:R1:W5:Y:S01]  /*cf90*/  LDG.E R7, desc[UR38][R2.64] ;  /* 0x0000002602077981 */ /* 0x000362000c1e1900 */
[----:B------:R-:W-:Y:S05]  /*cfa0*/  BRA `(.L_x_3607) ;  /* 0x0000000000107947 */ /* 0x000fea0003800000 */
.L_x_3606:
[----:B------:R-:W-:Y:S05]  /*cfb0*/  @!P0 BRA `(.L_x_3607) ;  /* 0x00000000000c8947 */ /* 0x000fea0003800000 */
[----:B-1----:R-:W2:Y:S04]  /*cfc0*/  LDG.E R2, desc[UR38][R4.64] ;  /* 0x0000002604027981 */ /* 0x002ea8000c1e1900 */
[----:B------:R-:W2:Y:S02]  /*cfd0*/  LDG.E R7, desc[UR38][R4.64+0x4] ;  /* 0x0000042604077981 */ /* 0x000ea4000c1e1900 */
[----:B--2---:R-:W-:-:S07]  /*cfe0*/  IMAD.IADD R7, R7, 0x1, -R2 ;  /* 0x0000000107077824 */ /* 0x004fce00078e0a02 */
.L_x_3607:
[----:B-----5:R-:W-:Y:S01]  /*cff0*/  IMAD.IADD R7, R7, 0x1, -R0 ;  /* 0x0000000107077824 */ /* 0x020fe200078e0a00 */
[----:B------:R-:W-:Y:S01]  /*d000*/  LEA R0, R17, 0xdf, 0x7 ;  /* 0x000000df11007811 */ /* 0x000fe200078e38ff */
[----:B------:R-:W-:Y:S03]  /*d010*/  BSSY B6, `(.L_x_3608) ;  /* 0x00002b0000067945 */ /* 0x000fe60003800000 */
[C---:B------:R-:W-:Y:S01]  /*d020*/  IADD3 R0, R7.reuse, R0, -R6 ;  /* 0x0000000007007210 */ /* 0x040fe20007ffe806 */
[----:B------:R-:W-:-:S04]  /*d030*/  VIADD R7, R7, 0x5f ;  /* 0x0000005f07077836 */ /* 0x000fc80000000000 */
[----:B------:R-:W-:-:S04]  /*d040*/  IMAD.HI R7, R7, 0x2aaaaaab, RZ ;  /* 0x2aaaaaab07077827 */ /* 0x000fc800078e02ff */
[----:B-1----:R-:W-:Y:S01]  /*d050*/  IMAD.HI R2, R0, 0x2aaaaaab, RZ ;  /* 0x2aaaaaab00027827 */ /* 0x002fe200078e02ff */
[----:B------:R-:W-:-:S04]  /*d060*/  SHF.R.U32.HI R0, RZ, 0x1f, R7 ;  /* 0x0000001fff007819 */ /* 0x000fc80000011607 */
[----:B------:R-:W-:Y:S02]  /*d070*/  SHF.R.U32.HI R3, RZ, 0x1f, R2 ;  /* 0x0000001fff037819 */ /* 0x000fe40000011602 */
[----:B------:R-:W-:Y:S02]  /*d080*/  LEA.HI.SX32 R0, R7, R0, 0x1c ;  /* 0x0000000007007211 */ /* 0x000fe400078fe2ff */
[----:B------:R-:W-:-:S04]  /*d090*/  LEA.HI.SX32 R3, R2, R3, 0x1c ;  /* 0x0000000302037211 */ /* 0x000fc800078fe2ff */
[----:B------:R-:W-:-:S04]  /*d0a0*/  VIMNMX R4, R0, R3, PT ;  /* 0x0000000300047248 */ /* 0x000fc80003fe0100 */
[----:B------:R-:W-:Y:S01]  /*d0b0*/  ISETP.GT.AND P0, PT, R4, RZ, PT ;  /* 0x000000ff0400720c */ /* 0x000fe20003f04270 */
[----:B------:R1:W-:-:S12]  /*d0c0*/  STL [R1+0x14], R4 ;  /* 0x0000140401007387 */ /* 0x0003d80000100800 */
[----:B-1----:R-:W-:Y:S05]  /*d0d0*/  @P0 BRA `(.L_x_3609) ;  /* 0x0000000000440947 */ /* 0x002fea0003800000 */
[----:B------:R-:W1:Y:S02]  /*d0e0*/  S2R R4, SR_TID.X ;  /* 0x0000000000047919 */ /* 0x000e640000002100 */
[----:B-1----:R-:W-:-:S04]  /*d0f0*/  LOP3.LUT R4, R4, 0x1f, RZ, 0xc0, !PT ;  /* 0x0000001f04047812 */ /* 0x002fc800078ec0ff */
[----:B------:R-:W-:-:S13]  /*d100*/  ISETP.NE.AND P1, PT, R4, RZ, PT ;  /* 0x000000ff0400720c */ /* 0x000fda0003f25270 */
[----:B------:R-:W-:Y:S05]  /*d110*/  @P1 BRA `(.L_x_3610) ;  /* 0x00000028007c1947 */ /* 0x000fea0003800000 */
[----:B------:R-:W1:Y:S01]  /*d120*/  S2R R7, SR_LANEID ;  /* 0x0000000000077919 */ /* 0x000e620000000000 */
[----:B------:R-:W-:Y:S01]  /*d130*/  VOTEU.ANY UR4, UPT, PT ;  /* 0x0000000000047886 */ /* 0x000fe200038e0100 */
[----:B------:R-:W2:Y:S01]  /*d140*/  LDC.64 R2, c[0x0][0xc38] ;  /* 0x00030e00ff027b82 */ /* 0x000ea20000000a00 */
[----:B------:R-:W1:Y:S08]  /*d150*/  FLO.U32 R0, UR4 ;  /* 0x0000000400007d00 */ /* 0x000e7000080e0000 */
[----:B------:R-:W2:Y:S01]  /*d160*/  POPC R5, UR4 ;  /* 0x0000000400057d09 */ /* 0x000ea20008000000 */
[----:B-1----:R-:W-:-:S13]  /*d170*/  ISETP.EQ.U32.AND P0, PT, R0, R7, PT ;  /* 0x000000070000720c */ /* 0x002fda0003f02070 */
[----:B--2---:R-:W2:Y:S01]  /*d180*/  @P0 ATOMG.E.ADD.STRONG.GPU PT, R3, desc[UR38][R2.64], R5 ;  /* 0x00000005020309a8 */ /* 0x004ea200081ee1e6 */
[----:B------:R-:W1:Y:S02]  /*d190*/  S2R R4, SR_LTMASK ;  /* 0x0000000000047919 */ /* 0x000e640000003900 */
[----:B-1----:R-:W-:-:S04]  /*d1a0*/  LOP3.LUT R4, R4, UR4, RZ, 0xc0, !PT ;  /* 0x0000000404047c12 */ /* 0x002fc8000f8ec0ff */
[----:B------:R-:W1:Y:S01]  /*d1b0*/  POPC R7, R4 ;  /* 0x0000000400077309 */ /* 0x000e620000000000 */
[----:B--2---:R-:W1:Y:S02]  /*d1c0*/  SHFL.IDX PT, R0, R3, R0, 0x1f ;  /* 0x00001f0003007589 */ /* 0x004e6400000e0000 */
[----:B-1----:R-:W-:Y:S01]  /*d1d0*/  IADD3 R16, R0, UR37, R7 ;  /* 0x0000002500107c10 */ /* 0x002fe2000fffe007 */
[----:B------:R-:W-:Y:S06]  /*d1e0*/  BRA `(.L_x_3610) ;  /* 0x0000002800487947 */ /* 0x000fec0003800000 */
.L_x_3609:
[----:B------:R-:W1:Y:S01]  /*d1f0*/  S2R R3, SR_CgaCtaId ;  /* 0x0000000000037919 */ /* 0x000e620000008800 */
[----:B------:R-:W-:-:S04]  /*d200*/  MOV R0, 0x400 ;  /* 0x0000040000007802 */ /* 0x000fc80000000f00 */
[----:B-1----:R-:W-:-:S05]  /*d210*/  LEA R2, R3, R0, 0x18 ;  /* 0x0000000003027211 */ /* 0x002fca00078ec0ff */
[----:B------:R1:W-:Y:S01]  /*d220*/  STL [R1+0xc], R2 ;  /* 0x00000c0201007387 */ /* 0x0003e20000100800 */
[----:B------:R-:W-:-:S05]  /*d230*/  VIADD R0, R2, 0x1c400 ;  /* 0x0001c40002007836 */ /* 0x000fca0000000000 */
[----:B------:R-:W-:-:S13]  /*d240*/  LOP3.LUT P0, RZ, R0, 0x3ff, RZ, 0xc0, !PT ;  /* 0x000003ff00ff7812 */ /* 0x000fda000780c0ff */
[----:B-1----:R-:W-:Y:S05]  /*d250*/  @!P0 BRA `(.L_x_3611) ;  /* 0x0000000000408947 */ /* 0x002fea0003800000 */
[----:B------:R-:W-:Y:S01]  /*d260*/  MOV R2, 0x0 ;  /* 0x0000000000027802 */ /* 0x000fe20000000f00 */
[----:B------:R-:W-:Y:S01]  /*d270*/  ULDC.64 UR6, c[0x4][0x90] ;  /* 0x0100240000067ab9 */ /* 0x000fe20000000a00 */
[----:B------:R-:W-:Y:S01]  /*d280*/  ULDC.64 UR8, c[0x4][0x98] ;  /* 0x0100260000087ab9 */ /* 0x000fe20000000a00 */
[----:B------:R-:W-:Y:S01]  /*d290*/  ULDC.64 UR4, c[0x4][0x8] ;  /* 0x0100020000047ab9 */ /* 0x000fe20000000a00 */
[----:B------:R-:W-:Y:S01]  /*d2a0*/  IMAD.U32 R4, RZ, RZ, UR6 ;  /* 0x00000006ff047e24 */ /* 0x000fe2000f8e00ff */
[----:B------:R-:W-:Y:S01]  /*d2b0*/  MOV R6, UR8 ;  /* 0x0000000800067c02 */ /* 0x000fe20008000f00 */
[----:B------:R-:W1:Y:S01]  /*d2c0*/  LDC.64 R2, c[0x4][R2] ;  /* 0x0100000002027b82 */ /* 0x000e620000000a00 */
        /* <DEDUP_REMOVED lines=9> */
.L_x_3611:
        /* <DEDUP_REMOVED lines=17> */
[----:B01----:R-:W-:-:S07]  /*d470*/  IMAD.MOV.U32 R13, RZ, RZ, RZ ;  /* 0x000000ffff0d7224 */ /* 0x003fce00078e00ff */
[----:B------:R-:W-:-:S07]  /*d480*/  LEPC R20, `(.L_x_3613) ;  /* 0x000000001014794e */ /* 0x000fce0000000000 */
[----:B--2---:R-:W-:Y:S05]  /*d490*/  CALL.ABS.NOINC R2 ;  /* 0x0000000002007343 */ /* 0x004fea0003c00000 */
.L_x_3613:
        /* <DEDUP_REMOVED lines=16> */
.L_x_3612:
[----:B------:R-:W2:Y:S01]  /*d5a0*/  LDL.LU R2, [R1+0x18] ;  /* 0x0000180001027983 */ /* 0x000ea20000300800 */
[----:B------:R-:W-:Y:S01]  /*d5b0*/  ULDC.64 UR4, c[0x0][0x9f8] ;  /* 0x00027e0000047ab9 */ /* 0x000fe20000000a00 */
[----:B------:R-:W1:Y:S02]  /*d5c0*/  LDC R4, c[0x0][0x428] ;  /* 0x00010a00ff047b82 */ /* 0x000e640000000800 */
        /* <DEDUP_REMOVED lines=17> */
[----:B-1----:R-:W-:Y:S01]  /*d6e0*/  ISETP.NE.AND P0, PT, R4, 0x1, PT ;  /* 0x000000010400780c */ /* 0x002fe20003f05270 */
[----:B------:R-:W-:Y:S01]  /*d6f0*/  IMAD.MOV.U32 R4, RZ, RZ, R18 ;  /* 0x000000ffff047224 */ /* 0x000fe200078e0012 */
[----:B------:R-:W-:Y:S02]  /*d700*/  LEA R17, R17, R7, 0x7 ;  /* 0x0000000711117211 */ /* 0x000fe400078e38ff */
[----:B------:R-:W-:-:S09]  /*d710*/  PLOP3.LUT P1, PT, P6, PT, PT, 0x8, 0x0 ;  /* 0x000000000000781c */ /* 0x000fd2000372e170 */
[----:B------:R-:W1:Y:S08]  /*d720*/  @P0 LDC R5, c[0x0][0x42c] ;  /* 0x00010b00ff050b82 */ /* 0x000e700000000800 */
[----:B------:R-:W2:Y:S01]  /*d730*/  @P0 LDC R6, c[0x0][0x430] ;  /* 0x00010c00ff060b82 */ /* 0x000ea20000000800 */
[----:B-1----:R-:W-:-:S05]  /*d740*/  @P0 IMAD.HI.U32 R5, R18, R5, RZ ;  /* 0x0000000512050227 */ /* 0x002fca00078e00ff */
[----:B--2---:R-:W-:Y:S02]  /*d750*/  @P0 SHF.R.U32.HI R4, RZ, R6, R5 ;  /* 0x00000006ff040219 */ /* 0x004fe40000011605 */
[----:B------:R-:W-:-:S04]  /*d760*/  ISETP.NE.U32.AND P0, PT, RZ, UR4, PT ;  /* 0x00000004ff007c0c */ /* 0x000fc8000bf05070 */
[----:B------:R-:W-:-:S04]  /*d770*/  ISETP.NE.AND.EX P0, PT, RZ, UR5, PT, P0 ;  /* 0x00000005ff007c0c */ /* 0x000fc8000bf05300 */
[----:B0-----:R-:W-:-:S09]  /*d780*/  SEL R6, R8, RZ, !P0 ;  /* 0x000000ff08067207 */ /* 0x001fd20004000000 */
.L_x_3614:
        /* <DEDUP_REMOVED lines=10> */
[----:B------:R-:W2:Y:S01]  /*d830*/  LDL R5, [R1+0x14] ;  /* 0x0000140001057983 */ /* 0x000ea20000100800 */
[----:B------:R-:W0:Y:S01]  /*d840*/  LDC.64 R2, c[0x0][0x3f8] ;  /* 0x0000fe00ff027b82 */ /* 0x000e220000000a00 */
[----:B------:R-:W-:Y:S02]  /*d850*/  ULDC.64 UR4, c[0x0][0xa08] ;  /* 0x0002820000047ab9 */ /* 0x000fe40000000a00 */
[----:B0-----:R-:W-:Y:S01]  /*d860*/  LOP3.LUT P0, RZ, R2, UR4, RZ, 0xfc, !PT ;  /* 0x0000000402ff7c12 */ /* 0x001fe2000f80fcff */
[----:B------:R-:W-:-:S03]  /*d870*/  UMOV UR4, 0xffffffff ;  /* 0xffffffff00047882 */ /* 0x000fc60000000000 */
[----:B------:R-:W-:-:S04]  /*d880*/  LOP3.LUT P0, RZ, R3, UR5, RZ, 0xfc, P0 ;  /* 0x0000000503ff7c12 */ /* 0x000fc8000800fcff */
[----:B-----5:R-:W-:Y:S01]  /*d890*/  SEL R9, R0, RZ, !P0 ;  /* 0x000000ff00097207 */ /* 0x020fe20004000000 */
[----:B--2---:R-:W-:Y:S01]  /*d8a0*/  VIADD R7, R5, 0xffffffff ;  /* 0xffffffff05077836 */ /* 0x004fe20000000000 */
[----:B------:R-:W-:Y:S07]  /*d8b0*/  BRA.DIV UR4, `(.L_x_3615) ;  /* 0x0000003604247947 */ /* 0x000fee000b800000 */
.L_x_3685:
[----:B------:R-:W-:Y:S01]  /*d8c0*/  UMOV UR4, 0xffffffff ;  /* 0xffffffff00047882 */ /* 0x000fe20000000000 */
[----:B------:R-:W-:Y:S02]  /*d8d0*/  SHF.R.S32.HI R5, RZ, 0x1f, R0 ;  /* 0x0000001fff057819 */ /* 0x000fe40000011400 */
[----:B------:R-:W-:Y:S05]  /*d8e0*/  BRA.DIV UR4, `(.L_x_3616) ;  /* 0x00000036044c7947 */ /* 0x000fea000b800000 */
[----:B------:R-:W-:-:S13]  /*d8f0*/  ELECT P6, URZ, PT ;  /* 0x00000000003f782f */ /* 0x000fda00038c0000 */
.L_x_3688:
[----:B------:R-:W-:Y:S05]  /*d900*/  @!P6 BRA `(.L_x_3617) ;  /* 0x0000000000f8e947 */ /* 0x000fea0003800000 */
[----:B------:R-:W-:-:S04]  /*d910*/  ISETP.NE.U32.AND P0, PT, R2, RZ, PT ;  /* 0x000000ff0200720c */ /* 0x000fc80003f05070 */
[----:B------:R-:W-:-:S13]  /*d920*/  ISETP.NE.AND.EX P0, PT, R3, RZ, PT, P0 ;  /* 0x000000ff0300720c */ /* 0x000fda0003f05300 */
[----:B------:R-:W-:Y:S05]  /*d930*/  @!P0 BRA `(.L_x_3618) ;  /* 0x0000000000448947 */ /* 0x000fea0003800000 */
[----:B------:R-:W0:Y:S01]  /*d940*/  LDC R11, c[0x0][0x41c] ;  /* 0x00010700ff0b7b82 */ /* 0x000e220000000800 */
[----:B------:R-:W-:Y:S01]  /*d950*/  ULDC.64 UR4, c[0x0][0x408] ;  /* 0x0001020000047ab9 */ /* 0x000fe20000000a00 */
[----:B0-----:R-:W-:-:S13]  /*d960*/  ISETP.NE.AND P0, PT, R11, 0x1, PT ;  /* 0x000000010b00780c */ /* 0x001fda0003f05270 */
[----:B------:R-:W0:Y:S02]  /*d970*/  @P0 LDC.64 R8, c[0x0][0x420] ;  /* 0x00010800ff080b82 */ /* 0x000e240000000a00 */
[----:B0-----:R-:W-:-:S04]  /*d980*/  @P0 IMAD.HI.U32 R10, R7, R8, RZ ;  /* 0x00000008070a0227 */ /* 0x001fc800078e00ff */
        /* <DEDUP_REMOVED lines=9> */
[----:B------:R-:W-:-:S04]  /*da20*/  LEA R10, P0, R8, R2, 0x2 ;  /* 0x00000002080a7211 */ /* 0x000fc800078010ff */
[----:B------:R-:W-:-:S05]  /*da30*/  LEA.HI.X R11, R8, R3, R9, 0x2, P0 ;  /* 0x00000003080b7211 */ /* 0x000fca00000f1409 */
[----:B------:R0:W5:Y:S04]  /*da40*/  LDG.E R9, desc[UR38][R10.64] ;  /* 0x000000260a097981 */ /* 0x000168000c1e1900 */
.L_x_3618:
[----:B------:R-:W2:Y:S01]  /*da50*/  LDL R8, [R1] ;  /* 0x0000000001087983 */ /* 0x000ea20000100800 */
        /* <DEDUP_REMOVED lines=8> */
.L_x_3689:
        /* <DEDUP_REMOVED lines=11> */
.L_x_3620:
        /* <DEDUP_REMOVED lines=22> */
.L_x_3617:
        /* <DEDUP_REMOVED lines=14> */
[----:B------:R-:W-:Y:S02]  /*ddd0*/  @P0 MOV R8, 0x4000 ;  /* 0x0000400000080802 */ /* 0x000fe40000000f00 */
        /* <DEDUP_REMOVED lines=15> */
.L_x_3690:
[----:B------:R-:W-:Y:S05]  /*ded0*/  BSYNC B0 ;  /* 0x0000000000007941 */ /* 0x000fea0003800000 */
.L_x_3621:
        /* <DEDUP_REMOVED lines=11> */
.L_x_3691:
        /* <DEDUP_REMOVED lines=11> */
.L_x_3626:
[----:B0-----:R-:W2:Y:S01]  /*e040*/  LDL R6, [R1] ;  /* 0x0000000001067983 */ /* 0x001ea20000100800 */
        /* <DEDUP_REMOVED lines=36> */
.L_x_3624:
[----:B------:R-:W-:Y:S05]  /*e290*/  BSYNC B0 ;  /* 0x0000000000007941 */ /* 0x000fea0003800000 */
.L_x_3623:
[----:B------:R-:W2:Y:S01]  /*e2a0*/  LDL R7, [R1+0x14] ;  /* 0x0000140001077983 */ /* 0x000ea20000100800 */
[----:B------:R-:W-:Y:S01]  /*e2b0*/  BSSY B0, `(.L_x_3627) ;  /* 0x000016a000007945 */ /* 0x000fe20003800000 */
[----:B--2---:R-:W-:-:S13]  /*e2c0*/  ISETP.GE.AND P0, PT, R7, 0x2, PT ;  /* 0x000000020700780c */ /* 0x004fda0003f06270 */
[----:B------:R-:W-:Y:S05]  /*e2d0*/  @!P0 BRA `(.L_x_3628) ;  /* 0x00000014009c8947 */ /* 0x000fea0003800000 */
[C---:B0-----:R-:W-:Y:S01]  /*e2e0*/  LOP3.LUT R6, R7.reuse, 0x1, RZ, 0xc0, !PT ;  /* 0x0000000107067812 */ /* 0x041fe200078ec0ff */
[----:B------:R-:W-:Y:S01]  /*e2f0*/  VIADD R10, R7, 0xfffffffe ;  /* 0xfffffffe070a7836 */ /* 0x000fe20000000000 */
[----:B------:R-:W-:Y:S02]  /*e300*/  BSSY B1, `(.L_x_3629) ;  /* 0x000007a000017945 */ /* 0x000fe40003800000 */
[----:B------:R-:W-:Y:S01]  /*e310*/  ISETP.NE.U32.AND P0, PT, R6, 0x1, PT ;  /* 0x000000010600780c */ /* 0x000fe20003f05070 */
[----:B------:R-:W-:-:S12]  /*e320*/  IMAD.MOV.U32 R8, RZ, RZ, R10 ;  /* 0x000000ffff087224 */ /* 0x000fd800078e000a */
[----:B------:R-:W-:Y:S05]  /*e330*/  @!P0 BRA `(.L_x_3630) ;  /* 0x0000000400d88947 */ /* 0x000fea0003800000 */
        /* <DEDUP_REMOVED lines=11> */
[----:B------:R-:W-:Y:S01]  /*e3f0*/  ISETP.NE.U32.AND P0, PT, R2, RZ, PT ;  /* 0x000000ff0200720c */ /* 0x000fe20003f05070 */
[----:B------:R-:W-:-:S03]  /*e400*/  IMAD.MOV.U32 R11, RZ, RZ, R10 ;  /* 0x000000ffff0b7224 */ /* 0x000fc600078e000a */
        /* <DEDUP_REMOVED lines=20> */
.L_x_3633:
[----:B-1----:R-:W1:Y:S01]  /*e550*/  S2R R3, SR_CgaCtaId ;  /* 0x0000000000037919 */ /* 0x002e620000008800 */
[----:B------:R-:W-:-:S04]  /*e560*/  MOV R2, 0x400 ;  /* 0x0000040000027802 */ /* 0x000fc80000000f00 */
[----:B-1----:R-:W-:Y:S02]  /*e570*/  LEA R2, R3, R2, 0x18 ;  /* 0x0000000203027211 */ /* 0x002fe400078ec0ff */
[----:B------:R-:W-:-:S03]  /*e580*/  SHF.L.U32 R3, R12, 0x1f, RZ ;  /* 0x0000001f0c037819 */ /* 0x000fc600000006ff */
[----:B------:R-:W-:-:S04]  /*e590*/  IMAD R2, R13, 0x8, R2 ;  /* 0x000000080d027824 */ /* 0x000fc800078e0202 */
[----:B------:R-:W1:Y:S02]  /*e5a0*/  SYNCS.PHASECHK.TRANS64.TRYWAIT P0, [R2+URZ+0x22840], R3 ;  /* 0x02284003020075a7 */ /* 0x000e64000800017f */
[----:B-1----:R-:W-:Y:S05]  /*e5b0*/  @!P0 BRA `(.L_x_3634) ;  /* 0x0000002800808947 */ /* 0x002fea0003800000 */
.L_x_3692:
[----:B------:R-:W2:Y:S02]  /*e5c0*/  S2R R6, SR_TID.X ;  /* 0x0000000000067919 */ /* 0x000ea40000002100 */
[----:B--2---:R-:W-:-:S04]  /*e5d0*/  LOP3.LUT R6, R6, 0x7f, RZ, 0xc0, !PT ;  /* 0x0000007f06067812 */ /* 0x004fc800078ec0ff */
[----:B------:R-:W-:-:S13]  /*e5e0*/  ISETP.NE.AND P1, PT, R6, RZ, PT ;  /* 0x000000ff0600720c */ /* 0x000fda0003f25270 */
        /* <DEDUP_REMOVED lines=8> */
.L_x_3635:
[----:B------:R-:W2:Y:S01]  /*e670*/  LDL R6, [R1] ;  /* 0x0000000001067983 */ /* 0x000ea20000100800 */
[----:B------:R-:W-:-:S03]  /*e680*/  MOV R8, 0x400 ;  /* 0x0000040000087802 */ /* 0x000fc60000000f00 */
[----:B------:R-:W3:Y:S01]  /*e690*/  LDL R7, [R1+0x8] ;  /* 0x0000080001077983 */ /* 0x000ee20000100800 */
        /* <DEDUP_REMOVED lines=17> */
[----:B------:R-:W2:Y:S02]  /*e7b0*/  SYNCS.PHASECHK.TRANS64.TRYWAIT P0, [R2+URZ+0x22860], R3 ;  /* 0x02286003020075a7 */ /* 0x000ea4000800017f */
[----:B0-2---:R-:W-:Y:S05]  /*e7c0*/  @!P0 BRA `(.L_x_3636) ;  /* 0x0000002800108947 */ /* 0x005fea0003800000 */
.L_x_3693:
        /* <DEDUP_REMOVED lines=8> */
.L_x_3637:
[----:B01----:R-:W2:Y:S01]  /*e850*/  LDL R3, [R1] ;  /* 0x0000000001037983 */ /* 0x003ea20000100800 */
        /* <DEDUP_REMOVED lines=33> */
.L_x_3632:
[----:B------:R-:W-:Y:S05]  /*ea70*/  BSYNC B2 ;  /* 0x0000000000027941 */ /* 0x000fea0003800000 */
.L_x_3631:
[----:B------:R-:W2:Y:S02]  /*ea80*/  LDL.LU R2, [R1+0x14] ;  /* 0x0000140001027983 */ /* 0x000ea40000300800 */
[----:B--2---:R-:W-:-:S07]  /*ea90*/  VIADD R8, R2, 0xfffffffd ;  /* 0xfffffffd02087836 */ /* 0x004fce0000000000 */
.L_x_3630:
[----:B------:R-:W-:Y:S05]  /*eaa0*/  BSYNC B1 ;  /* 0x0000000000017941 */ /* 0x000fea0003800000 */
.L_x_3629:
[----:B------:R-:W-:-:S13]  /*eab0*/  ISETP.NE.AND P0, PT, R10, RZ, PT ;  /* 0x000000ff0a00720c */ /* 0x000fda0003f05270 */
[----:B------:R-:W-:Y:S05]  /*eac0*/  @!P0 BRA `(.L_x_3628) ;  /* 0x0000000c00a08947 */ /* 0x000fea0003800000 */
.L_x_3652:
[----:B------:R-:W2:Y:S04]  /*ead0*/  LDL.LU R3, [R1] ;  /* 0x0000000001037983 */ /* 0x000ea80000300800 */
[----:B------:R-:W3:Y:S01]  /*eae0*/  LDL.LU R2, [R1+0x4] ;  /* 0x0000040001027983 */ /* 0x000ee20000300800 */
[----:B------:R-:W-:Y:S05]  /*eaf0*/  YIELD ;  /* 0x0000000000007946 */ /* 0x000fea0003800000 */
[----:B------:R-:W-:Y:S01]  /*eb00*/  BSSY B1, `(.L_x_3638) ;  /* 0x000006e000017945 */ /* 0x000fe20003800000 */
[----:B--2---:R-:W-:-:S05]  /*eb10*/  VIADD R10, R3, 0x1 ;  /* 0x00000001030a7836 */ /* 0x004fca0000000000 */
[----:B------:R-:W-:-:S04]  /*eb20*/  ISETP.NE.AND P0, PT, R10, 0x2, PT ;  /* 0x000000020a00780c */ /* 0x000fc80003f05270 */
[----:B0-----:R-:W-:Y:S02]  /*eb30*/  SEL R11, RZ, 0x1, P0 ;  /* 0x00000001ff0b7807 */ /* 0x001fe40000000000 */
[----:B------:R-:W-:Y:S02]  /*eb40*/  SEL R10, R10, RZ, P0 ;  /* 0x000000ff0a0a7207 */ /* 0x000fe40000000000 */
[----:B---3--:R-:W-:Y:S01]  /*eb50*/  LOP3.LUT R11, R2, R11, RZ, 0x3c, !PT ;  /* 0x0000000b020b7212 */ /* 0x008fe200078e3cff */
[----:B------:R-:W-:Y:S06]  /*eb60*/  @!P6 BRA `(.L_x_3639) ;  /* 0x00000004009ce947 */ /* 0x000fec0003800000 */
[----:B------:R-:W-:Y:S01]  /*eb70*/  ULDC.64 UR4, c[0x0][0x3f8] ;  /* 0x0000fe0000047ab9 */ /* 0x000fe20000000a00 */
[----:B0-----:R-:W-:Y:S01]  /*eb80*/  IMAD.MOV.U32 R12, RZ, RZ, R8 ;  /* 0x000000ffff0c7224 */ /* 0x001fe200078e0008 */
[----:B------:R-:W-:-:S04]  /*eb90*/  ISETP.NE.U32.AND P0, PT, RZ, UR4, PT ;  /* 0x00000004ff007c0c */ /* 0x000fc8000bf05070 */
[----:B------:R-:W-:-:S13]  /*eba0*/  ISETP.NE.AND.EX P0, PT, RZ, UR5, PT, P0 ;  /* 0x00000005ff007c0c */ /* 0x000fda000bf05300 */
[----:B------:R-:W-:Y:S05]  /*ebb0*/  @!P0 BRA `(.L_x_3640) ;  /* 0x0000000000488947 */ /* 0x000fea0003800000 */
[----:B------:R-:W0:Y:S01]  /*ebc0*/  LDC R12, c[0x0][0x41c] ;  /* 0x00010700ff0c7b82 */ /* 0x000e220000000800 */
[----:B------:R-:W-:Y:S01]  /*ebd0*/  IMAD.MOV.U32 R9, RZ, RZ, R8 ;  /* 0x000000ffff097224 */ /* 0x000fe200078e0008 */
[----:B------:R-:W-:Y:S02]  /*ebe0*/  ULDC.64 UR6, c[0x0][0x408] ;  /* 0x0001020000067ab9 */ /* 0x000fe40000000a00 */
        /* <DEDUP_REMOVED lines=8> */
[----:B------:R-:W-:-:S05]  /*ec70*/  IMAD.WIDE.U32 R2, R0, UR6, R2 ;  /* 0x0000000600027c25 */ /* 0x000fca000f8e0002 */
[----:B------:R-:W-:Y:S02]  /*ec80*/  IADD3 R3, R7, R3, RZ ;  /* 0x0000000307037210 */ /* 0x000fe40007ffe0ff */
[----:B------:R-:W-:-:S04]  /*ec90*/  LEA R6, P0, R2, UR4, 0x2 ;  /* 0x0000000402067c11 */ /* 0x000fc8000f8010ff */
[----:B------:R-:W-:Y:S01]  /*eca0*/  LEA.HI.X R7, R2, UR5, R3, 0x2, P0 ;  /* 0x0000000502077c11 */ /* 0x000fe200080f1403 */
[----:B------:R-:W-:-:S04]  /*ecb0*/  IMAD.MOV R3, RZ, RZ, -R9 ;  /* 0x000000ffff037224 */ /* 0x000fc800078e0a09 */
[----:B------:R0:W5:Y:S01]  /*ecc0*/  LDG.E R9, desc[UR38][R6.64] ;  /* 0x0000002606097981 */ /* 0x000162000c1e1900 */
[----:B------:R-:W-:-:S07]  /*ecd0*/  IMAD R12, R12, R3, R8 ;  /* 0x000000030c0c7224 */ /* 0x000fce00078e0208 */
.L_x_3640:
[----:B------:R-:W1:Y:S01]  /*ece0*/  S2R R3, SR_CgaCtaId ;  /* 0x0000000000037919 */ /* 0x000e620000008800 */
[----:B------:R-:W-:-:S04]  /*ecf0*/  MOV R2, 0x400 ;  /* 0x0000040000027802 */ /* 0x000fc80000000f00 */
[----:B-1----:R-:W-:Y:S02]  /*ed00*/  LEA R2, R3, R2, 0x18 ;  /* 0x0000000203027211 */ /* 0x002fe400078ec0ff */
[----:B------:R-:W-:-:S03]  /*ed10*/  SHF.L.U32 R3, R11, 0x1f, RZ ;  /* 0x0000001f0b037819 */ /* 0x000fc600000006ff */
[----:B------:R-:W-:-:S04]  /*ed20*/  IMAD R2, R10, 0x8, R2 ;  /* 0x000000080a027824 */ /* 0x000fc800078e0202 */
[----:B------:R-:W1:Y:S02]  /*ed30*/  SYNCS.PHASECHK.TRANS64.TRYWAIT P0, [R2+URZ+0x22840], R3 ;  /* 0x02284003020075a7 */ /* 0x000e64000800017f */
[----:B-1----:R-:W-:Y:S05]  /*ed40*/  @!P0 BRA `(.L_x_3641) ;  /* 0x0000002000c48947 */ /* 0x002fea0003800000 */
.L_x_3694:
        /* <DEDUP_REMOVED lines=11> */
.L_x_3642:
        /* <DEDUP_REMOVED lines=21> */
.L_x_3695:
        /* <DEDUP_REMOVED lines=8> */
.L_x_3644:
        /* <DEDUP_REMOVED lines=33> */
.L_x_3639:
[----:B------:R-:W-:Y:S05]  /*f1e0*/  BSYNC B1 ;  /* 0x0000000000017941 */ /* 0x000fea0003800000 */
.L_x_3638:
[----:B------:R-:W-:Y:S01]  /*f1f0*/  VIADD R10, R10, 0x1 ;  /* 0x000000010a0a7836 */ /* 0x000fe20000000000 */
[----:B------:R-:W-:Y:S04]  /*f200*/  BSSY B1, `(.L_x_3645) ;  /* 0x0000070000017945 */ /* 0x000fe80003800000 */
[----:B------:R-:W-:-:S04]  /*f210*/  ISETP.NE.AND P0, PT, R10, 0x2, PT ;  /* 0x000000020a00780c */ /* 0x000fc80003f05270 */
[----:B------:R-:W-:Y:S02]  /*f220*/  SEL R2, RZ, 0x1, P0 ;  /* 0x00000001ff027807 */ /* 0x000fe40000000000 */
[----:B0-----:R-:W-:Y:S02]  /*f230*/  SEL R12, R10, RZ, P0 ;  /* 0x000000ff0a0c7207 */ /* 0x001fe40000000000 */
        /* <DEDUP_REMOVED lines=9> */
[----:B------:R-:W1:Y:S01]  /*f2d0*/  LDC R7, c[0x0][0x41c] ;  /* 0x00010700ff077b82 */ /* 0x000e620000000800 */
[----:B------:R-:W-:Y:S01]  /*f2e0*/  ULDC.64 UR6, c[0x0][0x408] ;  /* 0x0001020000067ab9 */ /* 0x000fe20000000a00 */
[----:B-1----:R-:W-:-:S13]  /*f2f0*/  ISETP.NE.AND P0, PT, R7, 0x1, PT ;  /* 0x000000010700780c */ /* 0x002fda0003f05270 */
[----:B------:R-:W1:Y:S02]  /*f300*/  @P0 LDC.64 R2, c[0x0][0x420] ;  /* 0x00010800ff020b82 */ /* 0x000e640000000a00 */
[----:B-1----:R-:W-:Y:S01]  /*f310*/  @P0 IMAD.HI.U32 R6, R10, R2, RZ ;  /* 0x000000020a060227 */ /* 0x002fe200078e00ff */
[----:B------:R-:W-:-:S04]  /*f320*/  MOV R2, R10 ;  /* 0x0000000a00027202 */ /* 0x000fc80000000f00 */
        /* <DEDUP_REMOVED lines=11> */
.L_x_3647:
[----:B------:R-:W2:Y:S01]  /*f3e0*/  S2R R3, SR_CgaCtaId ;  /* 0x0000000000037919 */ /* 0x000ea20000008800 */
[----:B------:R-:W-:-:S04]  /*f3f0*/  MOV R2, 0x400 ;  /* 0x0000040000027802 */ /* 0x000fc80000000f00 */
[----:B--2---:R-:W-:Y:S02]  /*f400*/  LEA R2, R3, R2, 0x18 ;  /* 0x0000000203027211 */ /* 0x004fe400078ec0ff */
[----:B------:R-:W-:-:S03]  /*f410*/  SHF.L.U32 R3, R11, 0x1f, RZ ;  /* 0x0000001f0b037819 */ /* 0x000fc600000006ff */
[----:B------:R-:W-:-:S04]  /*f420*/  IMAD R2, R12, 0x8, R2 ;  /* 0x000000080c027824 */ /* 0x000fc800078e0202 */
[----:B------:R-:W2:Y:S02]  /*f430*/  SYNCS.PHASECHK.TRANS64.TRYWAIT P0, [R2+URZ+0x22840], R3 ;  /* 0x02284003020075a7 */ /* 0x000ea4000800017f */
[----:B--2---:R-:W-:Y:S05]  /*f440*/  @!P0 BRA `(.L_x_3648) ;  /* 0x0000001c002c8947 */ /* 0x004fea0003800000 */
.L_x_3696:
        /* <DEDUP_REMOVED lines=11> */
.L_x_3649:
[----:B------:R-:W3:Y:S01]  /*f500*/  LDL R6, [R1] ;  /* 0x0000000001067983 */ /* 0x000ee20000100800 */
        /* <DEDUP_REMOVED lines=21> */
.L_x_3697:
        /* <DEDUP_REMOVED lines=8> */
.L_x_3651:
        /* <DEDUP_REMOVED lines=34> */
.L_x_3646:
[----:B------:R-:W-:Y:S05]  /*f900*/  BSYNC B1 ;  /* 0x0000000000017941 */ /* 0x000fea0003800000 */
.L_x_3645:
[C---:B------:R-:W-:Y:S01]  /*f910*/  ISETP.GT.AND P0, PT, R8.reuse, 0x1, PT ;  /* 0x000000010800780c */ /* 0x040fe20003f04270 */
[----:B------:R-:W-:-:S05]  /*f920*/  VIADD R2, R8, 0xfffffffe ;  /* 0xfffffffe08027836 */ /* 0x000fca0000000000 */
[----:B------:R-:W-:-:S07]  /*f930*/  MOV R8, R2 ;  /* 0x0000000200087202 */ /* 0x000fce0000000f00 */
[----:B------:R-:W-:Y:S05]  /*f940*/  @P0 BRA `(.L_x_3652) ;  /* 0xfffffff000600947 */ /* 0x000fea000383ffff */
.L_x_3628:
[----:B------:R-:W-:Y:S05]  /*f950*/  BSYNC B0 ;  /* 0x0000000000007941 */ /* 0x000fea0003800000 */
.L_x_3627:
[----:B------:R-:W2:Y:S01]  /*f960*/  LDL.LU R3, [R1] ;  /* 0x0000000001037983 */ /* 0x000ea20000300800 */
        /* <DEDUP_REMOVED lines=8> */
[----:B------:R1:W-:Y:S01]  /*f9f0*/  STL [R1], R2 ;  /* 0x0000000201007387 */ /* 0x0003e20000100800 */
        /* <DEDUP_REMOVED lines=8> */
[----:B0-----:R-:W0:Y:S02]  /*fa80*/  S2R R6, SR_LTMASK ;  /* 0x0000000000067919 */ /* 0x001e240000003900 */
[----:B0-----:R-:W-:-:S04]  /*fa90*/  LOP3.LUT R6, R6, UR4, RZ, 0xc0, !PT ;  /* 0x0000000406067c12 */ /* 0x001fc8000f8ec0ff */
[----:B------:R-:W0:Y:S01]  /*faa0*/  POPC R7, R6 ;  /* 0x0000000600077309 */ /* 0x000e220000000000 */
[----:B--2---:R-:W0:Y:S02]  /*fab0*/  SHFL.IDX PT, R4, R3, R4, 0x1f ;  /* 0x00001f0403047589 */ /* 0x004e2400000e0000 */
[----:B0-----:R-:W-:-:S07]  /*fac0*/  IADD3 R16, R4, UR37, R7 ;  /* 0x0000002504107c10 */ /* 0x001fce000fffe007 */
.L_x_3654:
[----:B------:R-:W-:Y:S05]  /*fad0*/  BSYNC B0 ;  /* 0x0000000000007941 */ /* 0x000fea0003800000 */
.L_x_3653:
[----:B-1----:R-:W2:Y:S02]  /*fae0*/  LDL.LU R2, [R1+0x4] ;  /* 0x0000040001027983 */ /* 0x002ea40000300800 */
[----:B--2---:R-:W-:-:S05]  /*faf0*/  LOP3.LUT R2, R2, R0, RZ, 0x3c, !PT ;  /* 0x0000000002027212 */ /* 0x004fca00078e3cff */
[----:B------:R1:W-:Y:S02]  /*fb00*/  STL [R1+0x4], R2 ;  /* 0x0000040201007387 */ /* 0x0003e40000100800 */
.L_x_3610:
[----:B------:R-:W-:Y:S05]  /*fb10*/  BSYNC B6 ;  /* 0x0000000000067941 */ /* 0x000fea0003800000 */
.L_x_3608:
[----:B------:R-:W-:-:S03]  /*fb20*/  UMOV UR4, 0xffffffff ;  /* 0xffffffff00047882 */ /* 0x000fc60000000000 */
[----:B------:R-:W-:Y:S05]  /*fb30*/  BRA.DIV UR4, `(.L_x_3655) ;  /* 0x0000001604987947 */ /* 0x000fea000b800000 */
[----:B------:R2:W3:Y:S04]  /*fb40*/  SHFL.IDX PT, R4, R16, RZ, 0x1f ;  /* 0x00001fff10047589 */ /* 0x0004e800000e0000 */
[----:B------:R2:W4:Y:S02]  /*fb50*/  SHFL.IDX PT, R7, R16, 0x1, 0x1f ;  /* 0x00201f0010077f89 */ /* 0x00052400000e0000 */
.L_x_3701:
[----:B------:R-:W0:Y:S01]  /*fb60*/  S2R R0, SR_TID.X ;  /* 0x0000000000007919 */ /* 0x000e220000002100 */
        /* <DEDUP_REMOVED lines=9> */
[----:B-1----:R-:W0:Y:S02]  /*fc00*/  LDC.64 R2, c[0x0][0xc58] ;  /* 0x00031600ff027b82 */ /* 0x002e240000000a00 */
[----:B0-----:R-:W-:-:S05]  /*fc10*/  IMAD.WIDE R2, R5, 0x4, R2 ;  /* 0x0000000405027825 */ /* 0x001fca00078e0202 */
[----:B------:R0:W5:Y:S02]  /*fc20*/  LDG.E R17, desc[UR38][R2.64] ;  /* 0x0000002602117981 */ /* 0x000164000c1e1900 */
.L_x_3657:
[----:B------:R-:W-:Y:S05]  /*fc30*/  BSYNC B0 ;  /* 0x0000000000007941 */ /* 0x000fea0003800000 */
.L_x_3656:
        /* <DEDUP_REMOVED lines=14> */
[----:B------:R-:W-:Y:S02]  /*fd20*/  ISETP.GE.U32.AND P0, PT, R6, 0x10, PT ;  /* 0x000000100600780c */ /* 0x000fe40003f06070 */
[----:B------:R-:W-:-:S05]  /*fd30*/  IADD3 R3, R2, R3, RZ ;  /* 0x0000000302037210 */ /* 0x000fca0007ffe0ff */
[----:B------:R-:W0:Y:S02]  /*fd40*/  SHFL.UP PT, R14, R3, 0x8, RZ ;  /* 0x05000000030e7989 */ /* 0x000e2400000e00ff */
[----:B0-----:R-:W-:-:S05]  /*fd50*/  SEL R14, R14, RZ, P1 ;  /* 0x000000ff0e0e7207 */ /* 0x001fca0000800000 */
[----:B------:R-:W-:-:S05]  /*fd60*/  IMAD.IADD R5, R3, 0x1, R14 ;  /* 0x0000000103057824 */ /* 0x000fca00078e020e */
[----:B------:R-:W0:Y:S02]  /*fd70*/  SHFL.UP PT, R14, R5, 0x10, RZ ;  /* 0x06000000050e7989 */ /* 0x000e2400000e00ff */
[----:B0-----:R-:W-:-:S05]  /*fd80*/  SEL R14, R14, RZ, P0 ;  /* 0x000000ff0e0e7207 */ /* 0x001fca0000000000 */
[----:B------:R-:W-:-:S05]  /*fd90*/  IMAD.IADD R2, R5, 0x1, R14 ;  /* 0x0000000105027824 */ /* 0x000fca00078e020e */
[----:B------:R0:W1:Y:S02]  /*fda0*/  SHFL.IDX PT, R14, R2, 0x1f, 0x1f ;  /* 0x03e01f00020e7f89 */ /* 0x00006400000e0000 */
.L_x_3709:
[----:B------:R-:W-:Y:S02]  /*fdb0*/  ULDC UR4, c[0x0][0xc10] ;  /* 0x0003040000047ab9 */ /* 0x000fe40000000800 */
[----:B------:R-:W-:-:S04]  /*fdc0*/  IMAD.U32 R5, RZ, RZ, UR4 ;  /* 0x00000004ff057e24 */ /* 0x000fc8000f8e00ff */
[----:B-1----:R-:W-:-:S04]  /*fdd0*/  IMAD R14, R14, R5, RZ ;  /* 0x000000050e0e7224 */ /* 0x002fc800078e02ff */
[----:B----4-:R-:W-:-:S05]  /*fde0*/  IMAD.IADD R7, R7, 0x1, R14 ;  /* 0x0000000107077824 */ /* 0x010fca00078e020e */
[----:B---3--:R-:W-:-:S13]  /*fdf0*/  ISETP.GT.AND P0, PT, R7, R4, PT ;  /* 0x000000040700720c */ /* 0x008fda0003f04270 */
[----:B------:R-:W-:Y:S05]  /*fe00*/  @P0 BRA `(.L_x_3659) ;  /* 0x0000000000b40947 */ /* 0x000fea0003800000 */
[----:B------:R-:W1:Y:S02]  /*fe10*/  LDC R0, c[0x0][0xc14] ;  /* 0x00030500ff007b82 */ /* 0x000e640000000800 */
.L_x_3664:
[----:B------:R-:W-:-:S05]  /*fe20*/  VIADD R19, R19, 0x1f ;  /* 0x0000001f13137836 */ /* 0x000fca0000000000 */
[----:B-1----:R-:W-:-:S13]  /*fe30*/  ISETP.GE.AND P0, PT, R19, R0, PT ;  /* 0x000000001300720c */ /* 0x002fda0003f06270 */
[----:B------:R-:W-:Y:S05]  /*fe40*/  @P0 BRA `(.L_x_3660) ;  /* 0x0000000400ec0947 */ /* 0x000fea0003800000 */
[----:B0-----:R-:W0:Y:S01]  /*fe50*/  S2R R2, SR_TID.X ;  /* 0x0000000000027919 */ /* 0x001e220000002100 */
[----:B------:R-:W-:Y:S01]  /*fe60*/  BSSY B0, `(.L_x_3661) ;  /* 0x000000a000007945 */ /* 0x000fe20003800000 */
[----:B------:R-:W-:Y:S02]  /*fe70*/  MOV R17, RZ ;  /* 0x000000ff00117202 */ /* 0x000fe40000000f00 */
        /* <DEDUP_REMOVED lines=8> */
.L_x_3662:
[----:B------:R-:W-:Y:S05]  /*ff00*/  BSYNC B0 ;  /* 0x0000000000007941 */ /* 0x000fea0003800000 */
.L_x_3661:
        /* <DEDUP_REMOVED lines=23> */
.L_x_3717:
[----:B------:R-:W-:Y:S02]  /*10080*/  ULDC UR4, c[0x0][0xc10] ;  /* 0x0003040000047ab9 */ /* 0x000fe40000000800 */
[----:B------:R-:W-:-:S04]  /*10090*/  IMAD.U32 R5, RZ, RZ, UR4 ;  /* 0x00000004ff057e24 */ /* 0x000fc8000f8e00ff */
[----:B-1----:R-:W-:-:S05]  /*100a0*/  IMAD R14, R14, R5, RZ ;  /* 0x000000050e0e7224 */ /* 0x002fca00078e02ff */
[----:B------:R-:W-:-:S04]  /*100b0*/  IADD3 R7, R14, R7, RZ ;  /* 0x000000070e077210 */ /* 0x000fc80007ffe0ff */
[----:B------:R-:W-:-:S13]  /*100c0*/  ISETP.GT.AND P0, PT, R7, R4, PT ;  /* 0x000000040700720c */ /* 0x000fda0003f04270 */
[----:B------:R-:W-:Y:S05]  /*100d0*/  @!P0 BRA `(.L_x_3664) ;  /* 0xfffffffc00508947 */ /* 0x000fea000383ffff */
.L_x_3659:
        /* <DEDUP_REMOVED lines=8> */
.L_x_3721:
[----:B------:R-:W-:Y:S01]  /*10160*/  ISETP.NE.AND P0, PT, R3, RZ, PT ;  /* 0x000000ff0300720c */ /* 0x000fe20003f05270 */
[----:B------:R-:W-:-:S12]  /*10170*/  IMAD.MOV.U32 R7, RZ, RZ, RZ ;  /* 0x000000ffff077224 */ /* 0x000fd800078e00ff */
[----:B------:R-:W-:Y:S05]  /*10180*/  @!P0 BRA `(.L_x_3666) ;  /* 0x0000000000108947 */ /* 0x000fea0003800000 */
[----:B------:R-:W-:Y:S01]  /*10190*/  UMOV UR4, 0xffffffff ;  /* 0xffffffff00047882 */ /* 0x000fe20000000000 */
[----:B------:R-:W-:Y:S02]  /*101a0*/  VIADD R12, R6, 0xffffffff ;  /* 0xffffffff060c7836 */ /* 0x000fe40000000000 */
[----:B------:R-:W-:Y:S05]  /*101b0*/  BRA.DIV UR4, `(.L_x_3667) ;  /* 0x0000001a042c7947 */ /* 0x000fea000b800000 */
[----:B------:R3:W4:Y:S02]  /*101c0*/  SHFL.IDX PT, R7, R2, R12, 0x1f ;  /* 0x00001f0c02077589 */ /* 0x00072400000e0000 */
.L_x_3666:
[----:B0--3--:R-:W0:Y:S01]  /*101d0*/  LDC.64 R2, c[0x0][0xc68] ;  /* 0x00031a00ff027b82 */ /* 0x009e220000000a00 */
[----:B------:R-:W-:-:S04]  /*101e0*/  IMAD.IADD R19, R6, 0x1, R19 ;  /* 0x0000000106137824 */ /* 0x000fc800078e0213 */
[----:B0-----:R-:W-:-:S05]  /*101f0*/  IMAD.WIDE R2, R19, 0x4, R2 ;  /* 0x0000000413027825 */ /* 0x001fca00078e0202 */
[----:B------:R0:W1:Y:S01]  /*10200*/  LDG.E R8, desc[UR38][R2.64] ;  /* 0x0000002602087981 */ /* 0x000062000c1e1900 */
[----:B----4-:R-:W-:-:S04]  /*10210*/  IMAD R16, R7, R5, R16 ;  /* 0x0000000507107224 */ /* 0x010fc800078e0210 */
[----:B------:R-:W-:Y:S01]  /*10220*/  IMAD.IADD R7, R4, 0x1, -R16 ;  /* 0x0000000104077824 */ /* 0x000fe200078e0a10 */
[----:B0-----:R-:W-:Y:S01]  /*10230*/  MOV R2, RZ ;  /* 0x000000ff00027202 */ /* 0x001fe20000000f00 */
        /* <DEDUP_REMOVED lines=22> */
[----:B------:R-:W-:Y:S02]  /*103a0*/  @!P0 IADD3 R9, -R9, RZ, RZ ;  /* 0x000000ff09098210 */ /* 0x000fe40007ffe1ff */
        /* <DEDUP_REMOVED lines=23> */
[----:B------:R-:W-:Y:S01]  /*10520*/  @!P0 IADD3 R2, R2, -R5, RZ ;  /* 0x8000000502028210 */ /* 0x000fe20007ffe0ff */
        /* <DEDUP_REMOVED lines=13> */
.L_x_3660:
[----:B------:R-:W-:Y:S01]  /*10600*/  UMOV UR4, URZ ;  /* 0x0000003f00047c82 */ /* 0x000fe20008000000 */
[----:B------:R-:W-:Y:S01]  /*10610*/  UMOV UR5, URZ ;  /* 0x0000003f00057c82 */ /* 0x000fe20008000000 */
[----:B------:R-:W-:Y:S01]  /*10620*/  ULDC UR6, c[0x0][0xc14] ;  /* 0x0003050000067ab9 */ /* 0x000fe20000000800 */
[----:B--2---:R-:W-:Y:S01]  /*10630*/  MOV R16, R4 ;  /* 0x0000000400107202 */ /* 0x004fe20000000f00 */
[----:B------:R-:W-:Y:S02]  /*10640*/  IMAD.U32 R17, RZ, RZ, UR4 ;  /* 0x00000004ff117e24 */ /* 0x000fe4000f8e00ff */
[----:B------:R-:W-:Y:S02]  /*10650*/  IMAD.U32 R18, RZ, RZ, UR5 ;  /* 0x00000005ff127e24 */ /* 0x000fe4000f8e00ff */
[----:B------:R-:W-:-:S07]  /*10660*/  IMAD.U32 R19, RZ, RZ, UR6 ;  /* 0x00000006ff137e24 */ /* 0x000fce000f8e00ff */
.L_x_3668:
        /* <DEDUP_REMOVED lines=12> */
.L_x_3604:
        /* <DEDUP_REMOVED lines=12> */
.L_x_3724:
[----:B------:R-:W-:Y:S05]  /*107f0*/  BSYNC B0 ;  /* 0x0000000000007941 */ /* 0x000fea0003800000 */
.L_x_3670:
[----:B------:R-:W-:-:S03]  /*10800*/  UMOV UR4, 0xffffffff ;  /* 0xffffffff00047882 */ /* 0x000fc60000000000 */
[----:B------:R-:W-:Y:S05]  /*10810*/  BRA.DIV UR4, `(.L_x_3672) ;  /* 0x0000001204d07947 */ /* 0x000fea000b800000 */
[----:B------:R-:W2:Y:S02]  /*10820*/  S2R R2, SR_TID.X ;  /* 0x0000000000027919 */ /* 0x000ea40000002100 */
[----:B--2---:R-:W-:-:S04]  /*10830*/  SHF.R.U32.HI R2, RZ, 0x5, R2 ;  /* 0x00000005ff027819 */ /* 0x004fc80000011602 */
[----:B------:R-:W-:-:S05]  /*10840*/  LOP3.LUT R2, R2, 0x3, RZ, 0xc0, !PT ;  /* 0x0000000302027812 */ /* 0x000fca00078ec0ff */
[----:B------:R2:W3:Y:S02]  /*10850*/  SHFL.IDX PT, R14, R2, RZ, 0x1f ;  /* 0x00001fff020e7589 */ /* 0x0004e400000e0000 */
.L_x_3727:
[----:B---3--:R-:W-:Y:S01]  /*10860*/  ISETP.NE.AND P0, PT, R14, RZ, PT ;  /* 0x000000ff0e00720c */ /* 0x008fe20003f05270 */
[----:B------:R-:W-:-:S12]  /*10870*/  BSSY B0, `(.L_x_3673) ;  /* 0x0000027000007945 */ /* 0x000fd80003800000 */
[----:B------:R-:W-:Y:S05]  /*10880*/  @P0 BRA `(.L_x_3674) ;  /* 0x0000000000940947 */ /* 0x000fea0003800000 */
[----:B------:R-:W-:-:S03]  /*10890*/  UMOV UR4, 0xffffffff ;  /* 0xffffffff00047882 */ /* 0x000fc60000000000 */
[----:B------:R-:W-:Y:S05]  /*108a0*/  BRA.DIV UR4, `(.L_x_3675) ;  /* 0x0000001204e07947 */ /* 0x000fea000b800000 */
[----:B------:R-:W-:-:S13]  /*108b0*/  ELECT P6, URZ, PT ;  /* 0x00000000003f782f */ /* 0x000fda00038c0000 */
.L_x_3730:
[----:B------:R-:W-:Y:S05]  /*108c0*/  @!P6 BRA `(.L_x_3674) ;  /* 0x000000000084e947 */ /* 0x000fea0003800000 */
[----:B------:R-:W-:-:S06]  /*108d0*/  ULOP3.LUT UR4, UR36, 0x2, URZ, 0xfc, !UPT ;  /* 0x0000000224047892 */ /* 0x000fcc000f8efc3f */
[----:B--2---:R-:W-:-:S04]  /*108e0*/  MOV R2, UR4 ;  /* 0x0000000400027c02 */ /* 0x004fc80008000f00 */
[----:B------:R-:W-:-:S13]  /*108f0*/  ISETP.NE.AND P2, PT, R2, 0x3, PT ;  /* 0x000000030200780c */ /* 0x000fda0003f45270 */
[----:B------:R-:W-:Y:S05]  /*10900*/  @!P2 BRA `(.L_x_3676) ;  /* 0x000000000004a947 */ /* 0x000fea0003800000 */
[----:B------:R-:W-:Y:S01]  /*10910*/  BPT.TRAP 0x1 ;  /* 0x000000040000795c */ /* 0x000fe20000300000 */
.L_x_3676:
        /* <DEDUP_REMOVED lines=14> */
.L_x_3731:
[----:B------:R-:W2:Y:S02]  /*10a00*/  SYNCS.PHASECHK.TRANS64.TRYWAIT P0, [R7+URZ], R2 ;  /* 0x00000002070075a7 */ /* 0x000ea4000800017f */
[----:B--2---:R-:W-:Y:S05]  /*10a10*/  @!P0 BRA `(.L_x_3678) ;  /* 0x0000001000b88947 */ /* 0x004fea0003800000 */
.L_x_3732:
[----:B------:R-:W-:Y:S05]  /*10a20*/  @!P2 BRA `(.L_x_3679) ;  /* 0x000000000004a947 */ /* 0x000fea0003800000 */
[----:B------:R-:W-:Y:S01]  /*10a30*/  BPT.TRAP 0x1 ;  /* 0x000000040000795c */ /* 0x000fe20000300000 */
.L_x_3679:
[----:B------:R-:W3:Y:S01]  /*10a40*/  LDL.LU R4, [R1] ;  /* 0x0000000001047983 */ /* 0x000ee20000300800 */
[----:B------:R-:W-:-:S05]  /*10a50*/  VIADD R0, R0, 0x22860 ;  /* 0x0002286000007836 */ /* 0x000fca0000000000 */
[----:B---3--:R-:W-:-:S04]  /*10a60*/  LEA R4, R4, R0, 0x3 ;  /* 0x0000000004047211 */ /* 0x008fc800078e18ff */
[----:B------:R-:W3:Y:S02]  /*10a70*/  SYNCS.PHASECHK.TRANS64.TRYWAIT P0, [R4+URZ], R5 ;  /* 0x00000005040075a7 */ /* 0x000ee4000800017f */
[----:B---3--:R-:W-:Y:S05]  /*10a80*/  @!P0 BRA `(.L_x_3680) ;  /* 0x0000001000b08947 */ /* 0x008fea0003800000 */
.L_x_3733:
[----:B------:R-:W-:-:S07]  /*10a90*/  IMAD R3, R3, 0x8, R0 ;  /* 0x0000000803037824 */ /* 0x000fce00078e0200 */
.L_x_3681:
[----:B----4-:R4:W0:Y:S02]  /*10aa0*/  SYNCS.PHASECHK.TRANS64.TRYWAIT P0, [R3+URZ], R2 ;  /* 0x00000002030075a7 */ /* 0x010824000800017f */
[----:B0-----:R-:W-:Y:S05]  /*10ab0*/  @!P0 NANOSLEEP.SYNCS 0x989680 ;  /* 0x009896800000895d */ /* 0x001fea0003900000 */
[----:B------:R-:W0:Y:S02]  /*10ac0*/  @!P0 SYNCS.PHASECHK.TRANS64 P0, [R3+URZ], R2 ;  /* 0x00000002030085a7 */ /* 0x000e24000800007f */
[----:B0-----:R-:W-:Y:S05]  /*10ad0*/  @!P0 BRA `(.L_x_3681) ;  /* 0xfffffffc00f08947 */ /* 0x001fea000383ffff */
.L_x_3674:
[----:B------:R-:W-:Y:S05]  /*10ae0*/  BSYNC B0 ;  /* 0x0000000000007941 */ /* 0x000fea0003800000 */
.L_x_3673:
[----:B------:R-:W-:Y:S05]  /*10af0*/  EXIT ;  /* 0x000000000000794d */ /* 0x000fea0003800000 */
.L_x_3548:
[----:B0-----:R0:W1:Y:S02]  /*10b00*/  SYNCS.PHASECHK.TRANS64.TRYWAIT P0, [R7+URZ+0x22800], R0 ;  /* 0x02280000070075a7 */ /* 0x001064000800017f */
[----:B-1----:R-:W-:Y:S05]  /*10b10*/  @!P0 NANOSLEEP.SYNCS 0x989680 ;  /* 0x009896800000895d */ /* 0x002fea0003900000 */
[----:B------:R-:W1:Y:S02]  /*10b20*/  @!P0 SYNCS.PHASECHK.TRANS64 P0, [R7+URZ+0x22800], R0 ;  /* 0x02280000070085a7 */ /* 0x000e64000800007f */
[----:B-1----:R-:W-:Y:S05]  /*10b30*/  @!P0 BRA `(.L_x_3548) ;  /* 0xfffffffc00f08947 */ /* 0x002fea000383ffff */
[----:B------:R-:W-:Y:S05]  /*10b40*/  BRA `(.L_x_3682) ;  /* 0xffffff0c00ac7947 */ /* 0x000fea000383ffff */
.L_x_3552:
[----:B-1----:R1:W2:Y:S02]  /*10b50*/  SYNCS.PHASECHK.TRANS64.TRYWAIT P1, [R6+URZ+0x22830], R11 ;  /* 0x0228300b060075a7 */ /* 0x0022a4000802017f */
[----:B--2---:R-:W-:Y:S05]  /*10b60*/  @!P1 NANOSLEEP.SYNCS 0x989680 ;  /* 0x009896800000995d */ /* 0x004fea0003900000 */
[----:B------:R-:W2:Y:S02]  /*10b70*/  @!P1 SYNCS.PHASECHK.TRANS64 P1, [R6+URZ+0x22830], R11 ;  /* 0x0228300b060095a7 */ /* 0x000ea4000802007f */
[----:B--2---:R-:W-:Y:S05]  /*10b80*/  @!P1 BRA `(.L_x_3552) ;  /* 0xfffffffc00f09947 */ /* 0x004fea000383ffff */
[----:B------:R-:W-:Y:S05]  /*10b90*/  BRA `(.L_x_3551) ;  /* 0xffffff0c00d87947 */ /* 0x000fea000383ffff */
.L_x_3556:
[----:B-1----:R1:W2:Y:S02]  /*10ba0*/  SYNCS.PHASECHK.TRANS64.TRYWAIT P2, [R6+URZ+0x22850], R11 ;  /* 0x0228500b060075a7 */ /* 0x0022a4000804017f */
[----:B--2---:R-:W-:Y:S05]  /*10bb0*/  @!P2 NANOSLEEP.SYNCS 0x989680 ;  /* 0x009896800000a95d */ /* 0x004fea0003900000 */
[----:B------:R-:W2:Y:S02]  /*10bc0*/  @!P2 SYNCS.PHASECHK.TRANS64 P2, [R6+URZ+0x22850], R11 ;  /* 0x0228500b0600a5a7 */ /* 0x000ea4000804007f */
[----:B--2---:R-:W-:Y:S05]  /*10bd0*/  @!P2 BRA `(.L_x_3556) ;  /* 0xfffffffc00f0a947 */ /* 0x004fea000383ffff */
[----:B------:R-:W-:Y:S05]  /*10be0*/  BRA `(.L_x_3555) ;  /* 0xffffff2c00447947 */ /* 0x000fea000383ffff */
.L_x_3561:
[----:B-1----:R-:W-:-:S04]  /*10bf0*/  IMAD.U32 R5, RZ, RZ, UR26 ;  /* 0x0000001aff057e24 */ /* 0x002fc8000f8e00ff */
[----:B------:R1:W2:Y:S03]  /*10c00*/  SYNCS.PHASECHK.TRANS64.TRYWAIT P2, [R5+URZ+0x22830], R6 ;  /* 0x02283006050075a7 */ /* 0x0002a6000804017f */
[----:B--2---:R-:W-:Y:S05]  /*10c10*/  @!P2 NANOSLEEP.SYNCS 0x989680 ;  /* 0x009896800000a95d */ /* 0x004fea0003900000 */
[----:B------:R-:W2:Y:S02]  /*10c20*/  @!P2 SYNCS.PHASECHK.TRANS64 P2, [R5+URZ+0x22830], R6 ;  /* 0x022830060500a5a7 */ /* 0x000ea4000804007f */
[----:B--2---:R-:W-:Y:S05]  /*10c30*/  @!P2 BRA `(.L_x_3561) ;  /* 0xfffffffc00eca947 */ /* 0x004fea000383ffff */
[----:B------:R-:W-:Y:S05]  /*10c40*/  BRA `(.L_x_3560) ;  /* 0xffffff3000687947 */ /* 0x000fea000383ffff */
.L_x_3565:
[----:B--2---:R2:W3:Y:S02]  /*10c50*/  SYNCS.PHASECHK.TRANS64.TRYWAIT P2, [R177+URZ+0x22850], R6 ;  /* 0x02285006b10075a7 */ /* 0x0044e4000804017f */
[----:B---3--:R-:W-:Y:S05]  /*10c60*/  @!P2 NANOSLEEP.SYNCS 0x989680 ;  /* 0x009896800000a95d */ /* 0x008fea0003900000 */
[----:B------:R-:W3:Y:S02]  /*10c70*/  @!P2 SYNCS.PHASECHK.TRANS64 P2, [R177+URZ+0x22850], R6 ;  /* 0x02285006b100a5a7 */ /* 0x000ee4000804007f */
[----:B---3--:R-:W-:Y:S05]  /*10c80*/  @!P2 BRA `(.L_x_3565) ;  /* 0xfffffffc00f0a947 */ /* 0x008fea000383ffff */
[----:B------:R-:W-:Y:S05]  /*10c90*/  BRA `(.L_x_3564) ;  /* 0xffffff5400b87947 */ /* 0x000fea000383ffff */
.L_x_3571:
[----:B-1----:R-:W-:-:S04]  /*10ca0*/  IMAD.U32 R5, RZ, RZ, UR25 ;  /* 0x00000019ff057e24 */ /* 0x002fc8000f8e00ff */
[----:B------:R1:W2:Y:S03]  /*10cb0*/  SYNCS.PHASECHK.TRANS64.TRYWAIT P2, [R5+URZ+0x22830], R6 ;  /* 0x02283006050075a7 */ /* 0x0002a6000804017f */
[----:B--2---:R-:W-:Y:S05]  /*10cc0*/  @!P2 NANOSLEEP.SYNCS 0x989680 ;  /* 0x009896800000a95d */ /* 0x004fea0003900000 */
[----:B------:R-:W2:Y:S02]  /*10cd0*/  @!P2 SYNCS.PHASECHK.TRANS64 P2, [R5+URZ+0x22830], R6 ;  /* 0x022830060500a5a7 */ /* 0x000ea4000804007f */
[----:B--2---:R-:W-:Y:S05]  /*10ce0*/  @!P2 BRA `(.L_x_3571) ;  /* 0xfffffffc00eca947 */ /* 0x004fea000383ffff */
[----:B------:R-:W-:Y:S05]  /*10cf0*/  BRA `(.L_x_3570) ;  /* 0xffffff5800c07947 */ /* 0x000fea000383ffff */
.L_x_3575:
[----:B-1----:R1:W2:Y:S02]  /*10d00*/  SYNCS.PHASECHK.TRANS64.TRYWAIT P2, [R197+URZ+0x22850], R6 ;  /* 0x02285006c50075a7 */ /* 0x0022a4000804017f */
[----:B--2---:R-:W-:Y:S05]  /*10d10*/  @!P2 NANOSLEEP.SYNCS 0x989680 ;  /* 0x009896800000a95d */ /* 0x004fea0003900000 */
[----:B------:R-:W2:Y:S02]  /*10d20*/  @!P2 SYNCS.PHASECHK.TRANS64 P2, [R197+URZ+0x22850], R6 ;  /* 0x02285006c500a5a7 */ /* 0x000ea4000804007f */
[----:B--2---:R-:W-:Y:S05]  /*10d30*/  @!P2 BRA `(.L_x_3575) ;  /* 0xfffffffc00f0a947 */ /* 0x004fea000383ffff */
[----:B------:R-:W-:Y:S05]  /*10d40*/  BRA `(.L_x_3574) ;  /* 0xffffff7800587947 */ /* 0x000fea000383ffff */
.L_x_3615:
[----:B------:R-:W0:Y:S01]  /*10d50*/  S2R R5, SR_TID.X ;  /* 0x0000000000057919 */ /* 0x000e220000002100 */
[----:B------:R-:W-:Y:S01]  /*10d60*/  BSSY B0, `(.L_x_3683) ;  /* 0x000000a000007945 */ /* 0x000fe20003800000 */
[----:B------:R-:W-:Y:S01]  /*10d70*/  IMAD.MOV.U32 R12, RZ, RZ, RZ ;  /* 0x000000ffff0c7224 */ /* 0x000fe200078e00ff */
[----:B------:R-:W-:Y:S01]  /*10d80*/  MOV R11, 0x1f ;  /* 0x0000001f000b7802 */ /* 0x000fe20000000f00 */
[----:B------:R-:W-:Y:S01]  /*10d90*/  IMAD.MOV.U32 R15, RZ, RZ, -0x1 ;  /* 0xffffffffff0f7424 */ /* 0x000fe200078e00ff */
[----:B0-----:R-:W-:-:S04]  /*10da0*/  SHF.R.U32.HI R5, RZ, 0x5, R5 ;  /* 0x00000005ff057819 */ /* 0x001fc80000011605 */
[----:B------:R-:W-:-:S05]  /*10db0*/  LOP3.LUT R5, R5, 0x3, RZ, 0xc0, !PT ;  /* 0x0000000305057812 */ /* 0x000fca00078ec0ff */
[----:B------:R-:W-:-:S07]  /*10dc0*/  IMAD.MOV.U32 R13, RZ, RZ, R5 ;  /* 0x000000ffff0d7224 */ /* 0x000fce00078e0005 */
[----:B------:R-:W-:Y:S05]  /*10dd0*/  WARPSYNC.COLLECTIVE R15, `(.L_x_3684) ;  /* 0x000000000f087348 */ /* 0x000fea0003c00000 */
[----:B------:R0:W1:Y:S02]  /*10de0*/  SHFL.IDX P6, R14, R13, R12, R11 ;  /* 0x0000000c0d0e7389 */ /* 0x00006400000c000b */
[----:B01----:R-:W-:Y:S01]  /*10df0*/  ENDCOLLECTIVE ;  /* 0x000000000000791b */ /* 0x003fe20003800000 */
.L_x_3684:
[----:B------:R-:W-:Y:S05]  /*10e00*/  BSYNC B0 ;  /* 0x0000000000007941 */ /* 0x000fea0003800000 */
.L_x_3683:
[----:B------:R-:W-:Y:S05]  /*10e10*/  BRA `(.L_x_3685) ;  /* 0xffffffc800a87947 */ /* 0x000fea000383ffff */
.L_x_3616:
[----:B------:R-:W-:Y:S01]  /*10e20*/  BSSY B0, `(.L_x_3686) ;  /* 0x0000006000007945 */ /* 0x000fe20003800000 */
[----:B------:R-:W-:-:S07]  /*10e30*/  IMAD.MOV.U32 R15, RZ, RZ, -0x1 ;  /* 0xffffffffff0f7424 */ /* 0x000fce00078e00ff */
[----:B------:R-:W-:Y:S05]  /*10e40*/  WARPSYNC.COLLECTIVE R15, `(.L_x_3687) ;  /* 0x000000000f0c7348 */ /* 0x000fea0003c00000 */
[----:B------:R-:W-:Y:S02]  /*10e50*/  ELECT P6, UR62, PT ;  /* 0x00000000003e782f */ /* 0x000fe400038c0000 */
[----:B------:R-:W-:Y:S01]  /*10e60*/  MOV R14, UR62 ;  /* 0x0000003e000e7c02 */ /* 0x000fe20008000f00 */
[----:B------:R-:W-:Y:S10]  /*10e70*/  ENDCOLLECTIVE ;  /* 0x000000000000791b */ /* 0x000ff40003800000 */
.L_x_3687:
[----:B------:R-:W-:Y:S05]  /*10e80*/  BSYNC B0 ;  /* 0x0000000000007941 */ /* 0x000fea0003800000 */
.L_x_3686:
[----:B------:R-:W-:Y:S05]  /*10e90*/  BRA `(.L_x_3688) ;  /* 0xffffffc800987947 */ /* 0x000fea000383ffff */
.L_x_3619:
[----:B0-----:R0:W1:Y:S02]  /*10ea0*/  SYNCS.PHASECHK.TRANS64.TRYWAIT P0, [R8+URZ+0x22840], R10 ;  /* 0x0228400a080075a7 */ /* 0x001064000800017f */
[----:B-1----:R-:W-:Y:S05]  /*10eb0*/  @!P0 NANOSLEEP.SYNCS 0x989680 ;  /* 0x009896800000895d */ /* 0x002fea0003900000 */
[----:B------:R-:W1:Y:S02]  /*10ec0*/  @!P0 SYNCS.PHASECHK.TRANS64 P0, [R8+URZ+0x22840], R10 ;  /* 0x0228400a080085a7 */ /* 0x000e64000800007f */
[----:B-1----:R-:W-:Y:S05]  /*10ed0*/  @!P0 BRA `(.L_x_3619) ;  /* 0xfffffffc00f08947 */ /* 0x002fea000383ffff */
[----:B------:R-:W-:Y:S05]  /*10ee0*/  BRA `(.L_x_3689) ;  /* 0xffffffc800fc7947 */ /* 0x000fea000383ffff */
.L_x_3622:
        /* <DEDUP_REMOVED lines=8> */
.L_x_3625:
[----:B0-----:R0:W1:Y:S02]  /*10f70*/  SYNCS.PHASECHK.TRANS64.TRYWAIT P0, [R11+URZ+0x22860], R6 ;  /* 0x022860060b0075a7 */ /* 0x001064000800017f */
[----:B-1----:R-:W-:Y:S05]  /*10f80*/  @!P0 NANOSLEEP.SYNCS 0x989680 ;  /* 0x009896800000895d */ /* 0x002fea0003900000 */
[----:B------:R-:W1:Y:S02]  /*10f90*/  @!P0 SYNCS.PHASECHK.TRANS64 P0, [R11+URZ+0x22860], R6 ;  /* 0x022860060b0085a7 */ /* 0x000e64000800007f */
[----:B-1----:R-:W-:Y:S05]  /*10fa0*/  @!P0 BRA `(.L_x_3625) ;  /* 0xfffffffc00f08947 */ /* 0x002fea000383ffff */
[----:B------:R-:W-:Y:S05]  /*10fb0*/  BRA `(.L_x_3691) ;  /* 0xffffffcc00f47947 */ /* 0x000fea000383ffff */
.L_x_3634:
[----:B-1----:R1:W2:Y:S02]  /*10fc0*/  SYNCS.PHASECHK.TRANS64.TRYWAIT P0, [R2+URZ+0x22840], R3 ;  /* 0x02284003020075a7 */ /* 0x0022a4000800017f */
[----:B--2---:R-:W-:Y:S05]  /*10fd0*/  @!P0 NANOSLEEP.SYNCS 0x989680 ;  /* 0x009896800000895d */ /* 0x004fea0003900000 */
[----:B------:R-:W2:Y:S02]  /*10fe0*/  @!P0 SYNCS.PHASECHK.TRANS64 P0, [R2+URZ+0x22840], R3 ;  /* 0x02284003020085a7 */ /* 0x000ea4000800007f */
[----:B--2---:R-:W-:Y:S05]  /*10ff0*/  @!P0 BRA `(.L_x_3634) ;  /* 0xfffffffc00f08947 */ /* 0x004fea000383ffff */
[----:B------:R-:W-:Y:S05]  /*11000*/  BRA `(.L_x_3692) ;  /* 0xffffffd4006c7947 */ /* 0x000fea000383ffff */
.L_x_3636:
[----:B0-----:R0:W2:Y:S02]  /*11010*/  SYNCS.PHASECHK.TRANS64.TRYWAIT P0, [R2+URZ+0x22860], R3 ;  /* 0x02286003020075a7 */ /* 0x0010a4000800017f */
[----:B--2---:R-:W-:Y:S05]  /*11020*/  @!P0 NANOSLEEP.SYNCS 0x989680 ;  /* 0x009896800000895d */ /* 0x004fea0003900000 */
[----:B------:R-:W2:Y:S02]  /*11030*/  @!P0 SYNCS.PHASECHK.TRANS64 P0, [R2+URZ+0x22860], R3 ;  /* 0x02286003020085a7 */ /* 0x000ea4000800007f */
[----:B--2---:R-:W-:Y:S05]  /*11040*/  @!P0 BRA `(.L_x_3636) ;  /* 0xfffffffc00f08947 */ /* 0x004fea000383ffff */
[----:B------:R-:W-:Y:S05]  /*11050*/  BRA `(.L_x_3693) ;  /* 0xffffffd400dc7947 */ /* 0x000fea000383ffff */
.L_x_3641:
[----:B-1----:R1:W2:Y:S02]  /*11060*/  SYNCS.PHASECHK.TRANS64.TRYWAIT P0, [R2+URZ+0x22840], R3 ;  /* 0x02284003020075a7 */ /* 0x0022a4000800017f */
[----:B--2---:R-:W-:Y:S05]  /*11070*/  @!P0 NANOSLEEP.SYNCS 0x989680 ;  /* 0x009896800000895d */ /* 0x004fea0003900000 */
[----:B------:R-:W2:Y:S02]  /*11080*/  @!P0 SYNCS.PHASECHK.TRANS64 P0, [R2+URZ+0x22840], R3 ;  /* 0x02284003020085a7 */ /* 0x000ea4000800007f */
[----:B--2---:R-:W-:Y:S05]  /*11090*/  @!P0 BRA `(.L_x_3641) ;  /* 0xfffffffc00f08947 */ /* 0x004fea000383ffff */
[----:B------:R-:W-:Y:S05]  /*110a0*/  BRA `(.L_x_3694) ;  /* 0xffffffdc00287947 */ /* 0x000fea000383ffff */
.L_x_3643:
[----:B0-----:R0:W2:Y:S02]  /*110b0*/  SYNCS.PHASECHK.TRANS64.TRYWAIT P1, [R2+URZ+0x22860], R3 ;  /* 0x02286003020075a7 */ /* 0x0010a4000802017f */
[----:B--2---:R-:W-:Y:S05]  /*110c0*/  @!P1 NANOSLEEP.SYNCS 0x989680 ;  /* 0x009896800000995d */ /* 0x004fea0003900000 */
[----:B------:R-:W2:Y:S02]  /*110d0*/  @!P1 SYNCS.PHASECHK.TRANS64 P1, [R2+URZ+0x22860], R3 ;  /* 0x02286003020095a7 */ /* 0x000ea4000802007f */
[----:B--2---:R-:W-:Y:S05]  /*110e0*/  @!P1 BRA `(.L_x_3643) ;  /* 0xfffffffc00f09947 */ /* 0x004fea000383ffff */
[----:B------:R-:W-:Y:S05]  /*110f0*/  BRA `(.L_x_3695) ;  /* 0xffffffdc00947947 */ /* 0x000fea000383ffff */
.L_x_3648:
[----:B--2---:R2:W3:Y:S02]  /*11100*/  SYNCS.PHASECHK.TRANS64.TRYWAIT P0, [R2+URZ+0x22840], R3 ;  /* 0x02284003020075a7 */ /* 0x0044e4000800017f */
[----:B---3--:R-:W-:Y:S05]  /*11110*/  @!P0 NANOSLEEP.SYNCS 0x989680 ;  /* 0x009896800000895d */ /* 0x008fea0003900000 */
[----:B------:R-:W3:Y:S02]  /*11120*/  @!P0 SYNCS.PHASECHK.TRANS64 P0, [R2+URZ+0x22840], R3 ;  /* 0x02284003020085a7 */ /* 0x000ee4000800007f */
[----:B---3--:R-:W-:Y:S05]  /*11130*/  @!P0 BRA `(.L_x_3648) ;  /* 0xfffffffc00f08947 */ /* 0x008fea000383ffff */
[----:B------:R-:W-:Y:S05]  /*11140*/  BRA `(.L_x_3696) ;  /* 0xffffffe000c07947 */ /* 0x000fea000383ffff */
.L_x_3650:
[----:B0-----:R0:W1:Y:S02]  /*11150*/  SYNCS.PHASECHK.TRANS64.TRYWAIT P1, [R2+URZ+0x22860], R3 ;  /* 0x02286003020075a7 */ /* 0x001064000802017f */
[----:B-1----:R-:W-:Y:S05]  /*11160*/  @!P1 NANOSLEEP.SYNCS 0x989680 ;  /* 0x009896800000995d */ /* 0x002fea0003900000 */
[----:B------:R-:W1:Y:S02]  /*11170*/  @!P1 SYNCS.PHASECHK.TRANS64 P1, [R2+URZ+0x22860], R3 ;  /* 0x02286003020095a7 */ /* 0x000e64000802007f */
[----:B-1----:R-:W-:Y:S05]  /*11180*/  @!P1 BRA `(.L_x_3650) ;  /* 0xfffffffc00f09947 */ /* 0x002fea000383ffff */
[----:B------:R-:W-:Y:S05]  /*11190*/  BRA `(.L_x_3697) ;  /* 0xffffffe400307947 */ /* 0x000fea000383ffff */
.L_x_3655:
[----:B------:R-:W-:Y:S01]  /*111a0*/  BSSY B0, `(.L_x_3698) ;  /* 0x0000008000007945 */ /* 0x000fe20003800000 */
[----:B0-----:R-:W-:Y:S01]  /*111b0*/  IMAD.MOV.U32 R13, RZ, RZ, R16 ;  /* 0x000000ffff0d7224 */ /* 0x001fe200078e0010 */
[----:B------:R-:W-:Y:S01]  /*111c0*/  MOV R15, 0xffffffff ;  /* 0xffffffff000f7802 */ /* 0x000fe20000000f00 */
[----:B------:R-:W-:Y:S02]  /*111d0*/  IMAD.MOV.U32 R12, RZ, RZ, RZ ;  /* 0x000000ffff0c7224 */ /* 0x000fe400078e00ff */
[----:B------:R-:W-:-:S07]  /*111e0*/  IMAD.MOV.U32 R11, RZ, RZ, 0x1f ;  /* 0x0000001fff0b7424 */ /* 0x000fce00078e00ff */
[----:B-1----:R-:W-:Y:S05]  /*111f0*/  WARPSYNC.COLLECTIVE R15, `(.L_x_3699) ;  /* 0x000000000f087348 */ /* 0x002fea0003c00000 */
[----:B------:R0:W2:Y:S02]  /*11200*/  SHFL.IDX P6, R14, R13, R12, R11 ;  /* 0x0000000c0d0e7389 */ /* 0x0000a400000c000b */
[----:B012---:R-:W-:Y:S01]  /*11210*/  ENDCOLLECTIVE ;  /* 0x000000000000791b */ /* 0x007fe20003800000 */
.L_x_3699:
[----:B------:R-:W-:Y:S05]  /*11220*/  BSYNC B0 ;  /* 0x0000000000007941 */ /* 0x000fea0003800000 */
.L_x_3698:
        /* <DEDUP_REMOVED lines=8> */
.L_x_3700:
[----:B------:R-:W-:Y:S01]  /*112b0*/  MOV R7, R14 ;  /* 0x0000000e00077202 */ /* 0x000fe20000000f00 */
[----:B------:R-:W-:Y:S06]  /*112c0*/  BRA `(.L_x_3701) ;  /* 0xffffffe800247947 */ /* 0x000fec000383ffff */
.L_x_3658:
[----:B------:R-:W-:Y:S01]  /*112d0*/  BSSY B0, `(.L_x_3702) ;  /* 0x0000008000007945 */ /* 0x000fe20003800000 */
[----:B-----5:R-:W-:Y:S02]  /*112e0*/  IMAD.MOV.U32 R13, RZ, RZ, R17 ;  /* 0x000000ffff0d7224 */ /* 0x020fe400078e0011 */
[----:B------:R-:W-:Y:S02]  /*112f0*/  IMAD.MOV.U32 R12, RZ, RZ, 0x1 ;  /* 0x00000001ff0c7424 */ /* 0x000fe400078e00ff */
[----:B------:R-:W-:Y:S02]  /*11300*/  IMAD.MOV.U32 R11, RZ, RZ, RZ ;  /* 0x000000ffff0b7224 */ /* 0x000fe400078e00ff */
[----:B------:R-:W-:-:S07]  /*11310*/  IMAD.MOV.U32 R15, RZ, RZ, -0x1 ;  /* 0xffffffffff0f7424 */ /* 0x000fce00078e00ff */
[----:B01234-:R-:W-:Y:S05]  /*11320*/  WARPSYNC.COLLECTIVE R15, `(.L_x_3703) ;  /* 0x000000000f087348 */ /* 0x01ffea0003c00000 */
[----:B------:R0:W0:Y:S02]  /*11330*/  SHFL.UP P6, R14, R13, R12, R11 ;  /* 0x0400000c0d0e7389 */ /* 0x00002400000c000b */
[----:B01234-:R-:W-:Y:S01]  /*11340*/  ENDCOLLECTIVE ;  /* 0x000000000000791b */ /* 0x01ffe20003800000 */
.L_x_3703:
[----:B------:R-:W-:Y:S05]  /*11350*/  BSYNC B0 ;  /* 0x0000000000007941 */ /* 0x000fea0003800000 */
.L_x_3702:
        /* <DEDUP_REMOVED lines=10> */
.L_x_3704:
        /* <DEDUP_REMOVED lines=8> */
.L_x_3705:
        /* <DEDUP_REMOVED lines=8> */
.L_x_3706:
        /* <DEDUP_REMOVED lines=8> */
.L_x_3707:
[----:B------:R-:W-:Y:S02]  /*11580*/  IMAD.MOV.U32 R12, RZ, RZ, 0x1f ;  /* 0x0000001fff0c7424 */ /* 0x000fe400078e00ff */
[----:B------:R-:W-:Y:S01]  /*11590*/  IMAD.MOV.U32 R11, RZ, RZ, 0x1f ;  /* 0x0000001fff0b7424 */ /* 0x000fe200078e00ff */
[----:B------:R-:W-:-:S04]  /*115a0*/  SEL R2, R14, RZ, P0 ;  /* 0x000000ff0e027207 */ /* 0x000fc80000000000 */
[----:B------:R-:W-:-:S05]  /*115b0*/  IADD3 R2, R5, R2, RZ ;  /* 0x0000000205027210 */ /* 0x000fca0007ffe0ff */
[----:B------:R-:W-:-:S07]  /*115c0*/  IMAD.MOV.U32 R13, RZ, RZ, R2 ;  /* 0x000000ffff0d7224 */ /* 0x000fce00078e0002 */
[----:B------:R-:W-:Y:S05]  /*115d0*/  WARPSYNC.COLLECTIVE R15, `(.L_x_3708) ;  /* 0x000000000f087348 */ /* 0x000fea0003c00000 */
[----:B------:R0:W1:Y:S02]  /*115e0*/  SHFL.IDX P6, R14, R13, R12, R11 ;  /* 0x0000000c0d0e7389 */ /* 0x00006400000c000b */
[----:B01----:R-:W-:Y:S01]  /*115f0*/  ENDCOLLECTIVE ;  /* 0x000000000000791b */ /* 0x003fe20003800000 */
.L_x_3708:
[----:B------:R-:W-:Y:S05]  /*11600*/  BRA `(.L_x_3709) ;  /* 0xffffffe400e87947 */ /* 0x000fea000383ffff */
.L_x_3663:
[----:B------:R-:W-:Y:S01]  /*11610*/  BSSY B0, `(.L_x_3710) ;  /* 0x0000008000007945 */ /* 0x000fe20003800000 */
[----:B-----5:R-:W-:Y:S01]  /*11620*/  IMAD.MOV.U32 R13, RZ, RZ, R17 ;  /* 0x000000ffff0d7224 */ /* 0x020fe200078e0011 */
[----:B------:R-:W-:Y:S01]  /*11630*/  MOV R11, RZ ;  /* 0x000000ff000b7202 */ /* 0x000fe20000000f00 */
[----:B------:R-:W-:Y:S02]  /*11640*/  IMAD.MOV.U32 R12, RZ, RZ, 0x1 ;  /* 0x00000001ff0c7424 */ /* 0x000fe400078e00ff */
[----:B------:R-:W-:-:S07]  /*11650*/  IMAD.MOV.U32 R15, RZ, RZ, -0x1 ;  /* 0xffffffffff0f7424 */ /* 0x000fce00078e00ff */
[----:B0-2---:R-:W-:Y:S05]  /*11660*/  WARPSYNC.COLLECTIVE R15, `(.L_x_3711) ;  /* 0x000000000f087348 */ /* 0x005fea0003c00000 */
[----:B------:R1:W3:Y:S02]  /*11670*/  SHFL.UP P6, R14, R13, R12, R11 ;  /* 0x0400000c0d0e7389 */ /* 0x0002e400000c000b */
[----:B0123--:R-:W-:Y:S01]  /*11680*/  ENDCOLLECTIVE ;  /* 0x000000000000791b */ /* 0x00ffe20003800000 */
.L_x_3711:
[----:B------:R-:W-:Y:S05]  /*11690*/  BSYNC B0 ;  /* 0x0000000000007941 */ /* 0x000fea0003800000 */
.L_x_3710:
        /* <DEDUP_REMOVED lines=10> */
.L_x_3712:
        /* <DEDUP_REMOVED lines=8> */
.L_x_3713:
        /* <DEDUP_REMOVED lines=8> */
.L_x_3714:
        /* <DEDUP_REMOVED lines=8> */
.L_x_3715:
[----:B------:R-:W-:Y:S01]  /*118c0*/  IMAD.MOV.U32 R12, RZ, RZ, 0x1f ;  /* 0x0000001fff0c7424 */ /* 0x000fe200078e00ff */
[----:B------:R-:W-:Y:S02]  /*118d0*/  MOV R11, 0x1f ;  /* 0x0000001f000b7802 */ /* 0x000fe40000000f00 */
[----:B------:R-:W-:-:S05]  /*118e0*/  SEL R2, R14, RZ, P0 ;  /* 0x000000ff0e027207 */ /* 0x000fca0000000000 */
[----:B------:R-:W-:-:S04]  /*118f0*/  IMAD.IADD R2, R5, 0x1, R2 ;  /* 0x0000000105027824 */ /* 0x000fc800078e0202 */
[----:B------:R-:W-:-:S07]  /*11900*/  IMAD.MOV.U32 R13, RZ, RZ, R2 ;  /* 0x000000ffff0d7224 */ /* 0x000fce00078e0002 */
[----:B------:R-:W-:Y:S05]  /*11910*/  WARPSYNC.COLLECTIVE R15, `(.L_x_3716) ;  /* 0x000000000f087348 */ /* 0x000fea0003c00000 */
[----:B------:R0:W1:Y:S02]  /*11920*/  SHFL.IDX P6, R14, R13, R12, R11 ;  /* 0x0000000c0d0e7389 */ /* 0x00006400000c000b */
[----:B01----:R-:W-:Y:S01]  /*11930*/  ENDCOLLECTIVE ;  /* 0x000000000000791b */ /* 0x003fe20003800000 */
.L_x_3716:
[----:B------:R-:W-:Y:S05]  /*11940*/  BRA `(.L_x_3717) ;  /* 0xffffffe400cc7947 */ /* 0x000fea000383ffff */
.L_x_3665:
[----:B------:R-:W-:Y:S01]  /*11950*/  BSSY B0, `(.L_x_3718) ;  /* 0x0000006000007945 */ /* 0x000fe20003800000 */
[----:B------:R-:W-:Y:S01]  /*11960*/  PLOP3.LUT P6, PT, P6, PT, PT, 0x8, 0x0 ;  /* 0x000000000000781c */ /* 0x000fe200037ce170 */
[----:B------:R-:W-:-:S12]  /*11970*/  IMAD.MOV.U32 R15, RZ, RZ, -0x1 ;  /* 0xffffffffff0f7424 */ /* 0x000fd800078e00ff */
[----:B0-----:R-:W-:Y:S05]  /*11980*/  WARPSYNC.COLLECTIVE R15, `(.L_x_3719) ;  /* 0x000000000f087348 */ /* 0x001fea0003c00000 */
[----:B------:R-:W-:Y:S01]  /*11990*/  VOTE.ANY R14, PT, P6 ;  /* 0x00000000000e7806 */ /* 0x000fe200030e0100 */
[----:B0-----:R-:W-:Y:S06]  /*119a0*/  ENDCOLLECTIVE ;  /* 0x000000000000791b */ /* 0x001fec0003800000 */
.L_x_3719:
[----:B------:R-:W-:Y:S05]  /*119b0*/  BSYNC B0 ;  /* 0x0000000000007941 */ /* 0x000fea0003800000 */
.L_x_3718:
[----:B------:R-:W-:Y:S01]  /*119c0*/  IMAD.MOV.U32 R3, RZ, RZ, R14 ;  /* 0x000000ffff037224 */ /* 0x000fe200078e000e */
[----:B------:R-:W-:Y:S01]  /*119d0*/  MOV R15, 0xffffffff ;  /* 0xffffffff000f7802 */ /* 0x000fe20000000f00 */
[----:B------:R-:W-:Y:S02]  /*119e0*/  IMAD.MOV.U32 R13, RZ, RZ, R17 ;  /* 0x000000ffff0d7224 */ /* 0x000fe400078e0011 */
[----:B------:R-:W0:Y:S01]  /*119f0*/  POPC R6, R3 ;  /* 0x0000000300067309 */ /* 0x000e220000000000 */
[----:B------:R-:W-:Y:S02]  /*11a00*/  IMAD.MOV.U32 R11, RZ, RZ, 0x1f ;  /* 0x0000001fff0b7424 */ /* 0x000fe400078e00ff */
[----:B0-----:R-:W-:-:S07]  /*11a10*/  IMAD.MOV.U32 R12, RZ, RZ, R6 ;  /* 0x000000ffff0c7224 */ /* 0x001fce00078e0006 */
[----:B------:R-:W-:Y:S05]  /*11a20*/  WARPSYNC.COLLECTIVE R15, `(.L_x_3720) ;  /* 0x000000000f087348 */ /* 0x000fea0003c00000 */
[----:B------:R0:W1:Y:S02]  /*11a30*/  SHFL.IDX P6, R14, R13, R12, R11 ;  /* 0x0000000c0d0e7389 */ /* 0x00006400000c000b */
[----:B01----:R-:W-:Y:S01]  /*11a40*/  ENDCOLLECTIVE ;  /* 0x000000000000791b */ /* 0x003fe20003800000 */
.L_x_3720:
[----:B------:R-:W-:Y:S01]  /*11a50*/  IMAD.MOV.U32 R17, RZ, RZ, R14 ;  /* 0x000000ffff117224 */ /* 0x000fe200078e000e */
[----:B------:R-:W-:Y:S06]  /*11a60*/  BRA `(.L_x_3721) ;  /* 0xffffffe400bc7947 */ /* 0x000fec000383ffff */
.L_x_3667:
[----:B------:R-:W-:Y:S01]  /*11a70*/  BSSY B0, `(.L_x_3722) ;  /* 0x0000007000007945 */ /* 0x000fe20003800000 */
[----:B------:R-:W-:Y:S02]  /*11a80*/  IMAD.MOV.U32 R13, RZ, RZ, R2 ;  /* 0x000000ffff0d7224 */ /* 0x000fe400078e0002 */
[----:B------:R-:W-:Y:S02]  /*11a90*/  IMAD.MOV.U32 R11, RZ, RZ, 0x1f ;  /* 0x0000001fff0b7424 */ /* 0x000fe400078e00ff */
[----:B------:R-:W-:-:S07]  /*11aa0*/  IMAD.MOV.U32 R15, RZ, RZ, -0x1 ;  /* 0xffffffffff0f7424 */ /* 0x000fce00078e00ff */
[----:B012---:R-:W-:Y:S05]  /*11ab0*/  WARPSYNC.COLLECTIVE R15, `(.L_x_3723) ;  /* 0x000000000f087348 */ /* 0x007fea0003c00000 */
[----:B------:R3:W4:Y:S02]  /*11ac0*/  SHFL.IDX P6, R14, R13, R12, R11 ;  /* 0x0000000c0d0e7389 */ /* 0x00072400000c000b */
[----:B01234-:R-:W-:Y:S01]  /*11ad0*/  ENDCOLLECTIVE ;  /* 0x000000000000791b */ /* 0x01ffe20003800000 */
.L_x_3723:
[----:B------:R-:W-:Y:S05]  /*11ae0*/  BSYNC B0 ;  /* 0x0000000000007941 */ /* 0x000fea0003800000 */
.L_x_3722:
[----:B------:R-:W-:Y:S01]  /*11af0*/  IMAD.MOV.U32 R7, RZ, RZ, R14 ;  /* 0x000000ffff077224 */ /* 0x000fe200078e000e */
[----:B------:R-:W-:Y:S06]  /*11b00*/  BRA `(.L_x_3666) ;  /* 0xffffffe400b07947 */ /* 0x000fec000383ffff */
.L_x_3671:
[----:B-1----:R1:W2:Y:S02]  /*11b10*/  SYNCS.PHASECHK.TRANS64.TRYWAIT P0, [R0+URZ+0x22820], R3 ;  /* 0x02282003000075a7 */ /* 0x0022a4000800017f */
[----:B--2---:R-:W-:Y:S05]  /*11b20*/  @!P0 NANOSLEEP.SYNCS 0x989680 ;  /* 0x009896800000895d */ /* 0x004fea0003900000 */
[----:B------:R-:W2:Y:S02]  /*11b30*/  @!P0 SYNCS.PHASECHK.TRANS64 P0, [R0+URZ+0x22820], R3 ;  /* 0x02282003000085a7 */ /* 0x000ea4000800007f */
[----:B--2---:R-:W-:Y:S05]  /*11b40*/  @!P0 BRA `(.L_x_3671) ;  /* 0xfffffffc00f08947 */ /* 0x004fea000383ffff */
[----:B------:R-:W-:Y:S05]  /*11b50*/  BRA `(.L_x_3724) ;  /* 0xffffffec00247947 */ /* 0x000fea000383ffff */
.L_x_3672:
[----:B------:R-:W2:Y:S01]  /*11b60*/  S2R R2, SR_TID.X ;  /* 0x0000000000027919 */ /* 0x000ea20000002100 */
[----:B------:R-:W-:Y:S01]  /*11b70*/  BSSY B0, `(.L_x_3725) ;  /* 0x000000a000007945 */ /* 0x000fe20003800000 */
[----:B------:R-:W-:Y:S02]  /*11b80*/  IMAD.MOV.U32 R12, RZ, RZ, RZ ;  /* 0x000000ffff0c7224 */ /* 0x000fe400078e00ff */
[----:B------:R-:W-:Y:S02]  /*11b90*/  IMAD.MOV.U32 R11, RZ, RZ, 0x1f ;  /* 0x0000001fff0b7424 */ /* 0x000fe400078e00ff */
[----:B------:R-:W-:Y:S01]  /*11ba0*/  IMAD.MOV.U32 R15, RZ, RZ, -0x1 ;  /* 0xffffffffff0f7424 */ /* 0x000fe200078e00ff */
[----:B--2---:R-:W-:-:S04]  /*11bb0*/  SHF.R.U32.HI R2, RZ, 0x5, R2 ;  /* 0x00000005ff027819 */ /* 0x004fc80000011602 */
[----:B------:R-:W-:-:S04]  /*11bc0*/  LOP3.LUT R2, R2, 0x3, RZ, 0xc0, !PT ;  /* 0x0000000302027812 */ /* 0x000fc800078ec0ff */
[----:B0-----:R-:W-:-:S07]  /*11bd0*/  MOV R13, R2 ;  /* 0x00000002000d7202 */ /* 0x001fce0000000f00 */
[----:B-1----:R-:W-:Y:S05]  /*11be0*/  WARPSYNC.COLLECTIVE R15, `(.L_x_3726) ;  /* 0x000000000f087348 */ /* 0x002fea0003c00000 */
[----:B------:R0:W2:Y:S02]  /*11bf0*/  SHFL.IDX P6, R14, R13, R12, R11 ;  /* 0x0000000c0d0e7389 */ /* 0x0000a400000c000b */
[----:B012---:R-:W-:Y:S01]  /*11c00*/  ENDCOLLECTIVE ;  /* 0x000000000000791b */ /* 0x007fe20003800000 */
.L_x_3726:
[----:B------:R-:W-:Y:S05]  /*11c10*/  BSYNC B0 ;  /* 0x0000000000007941 */ /* 0x000fea0003800000 */
.L_x_3725:
[----:B------:R-:W-:Y:S05]  /*11c20*/  BRA `(.L_x_3727) ;  /* 0xffffffec000c7947 */ /* 0x000fea000383ffff */
.L_x_3675:
[----:B------:R-:W-:Y:S01]  /*11c30*/  BSSY B1, `(.L_x_3728) ;  /* 0x0000006000017945 */ /* 0x000fe20003800000 */
[----:B------:R-:W-:-:S07]  /*11c40*/  IMAD.MOV.U32 R15, RZ, RZ, -0x1 ;  /* 0xffffffffff0f7424 */ /* 0x000fce00078e00ff */
[----:B012---:R-:W-:Y:S05]  /*11c50*/  WARPSYNC.COLLECTIVE R15, `(.L_x_3729) ;  /* 0x000000000f0c7348 */ /* 0x007fea0003c00000 */
[----:B------:R-:W-:Y:S02]  /*11c60*/  ELECT P6, UR62, PT ;  /* 0x00000000003e782f */ /* 0x000fe400038c0000 */
[----:B------:R-:W-:Y:S01]  /*11c70*/  MOV R14, UR62 ;  /* 0x0000003e000e7c02 */ /* 0x000fe20008000f00 */
[----:B012---:R-:W-:Y:S10]  /*11c80*/  ENDCOLLECTIVE ;  /* 0x000000000000791b */ /* 0x007ff40003800000 */
.L_x_3729:
[----:B------:R-:W-:Y:S05]  /*11c90*/  BSYNC B1 ;  /* 0x0000000000017941 */ /* 0x000fea0003800000 */
.L_x_3728:
[----:B------:R-:W-:Y:S05]  /*11ca0*/  BRA `(.L_x_3730) ;  /* 0xffffffec00047947 */ /* 0x000fea000383ffff */
.L_x_3677:
[----:B-1----:R1:W2:Y:S02]  /*11cb0*/  SYNCS.PHASECHK.TRANS64.TRYWAIT P0, [R6+URZ], R5 ;  /* 0x00000005060075a7 */ /* 0x0022a4000800017f */
[----:B--2---:R-:W-:Y:S05]  /*11cc0*/  @!P0 NANOSLEEP.SYNCS 0x989680 ;  /* 0x009896800000895d */ /* 0x004fea0003900000 */
[----:B------:R-:W2:Y:S02]  /*11cd0*/  @!P0 SYNCS.PHASECHK.TRANS64 P0, [R6+URZ], R5 ;  /* 0x00000005060085a7 */ /* 0x000ea4000800007f */
[----:B--2---:R-:W-:Y:S05]  /*11ce0*/  @!P0 BRA `(.L_x_3677) ;  /* 0xfffffffc00f08947 */ /* 0x004fea000383ffff */
[----:B------:R-:W-:Y:S05]  /*11cf0*/  BRA `(.L_x_3731) ;  /* 0xffffffec00407947 */ /* 0x000fea000383ffff */
.L_x_3678:
[----:B--2---:R2:W3:Y:S02]  /*11d00*/  SYNCS.PHASECHK.TRANS64.TRYWAIT P0, [R7+URZ], R2 ;  /* 0x00000002070075a7 */ /* 0x0044e4000800017f */
[----:B---3--:R-:W-:Y:S05]  /*11d10*/  @!P0 NANOSLEEP.SYNCS 0x989680 ;  /* 0x009896800000895d */ /* 0x008fea0003900000 */
[----:B------:R-:W3:Y:S02]  /*11d20*/  @!P0 SYNCS.PHASECHK.TRANS64 P0, [R7+URZ], R2 ;  /* 0x00000002070085a7 */ /* 0x000ee4000800007f */
[----:B---3--:R-:W-:Y:S05]  /*11d30*/  @!P0 BRA `(.L_x_3678) ;  /* 0xfffffffc00f08947 */ /* 0x008fea000383ffff */
[----:B------:R-:W-:Y:S05]  /*11d40*/  BRA `(.L_x_3732) ;  /* 0xffffffec00347947 */ /* 0x000fea000383ffff */
.L_x_3680:
[----:B---3--:R3:W4:Y:S02]  /*11d50*/  SYNCS.PHASECHK.TRANS64.TRYWAIT P0, [R4+URZ], R5 ;  /* 0x00000005040075a7 */ /* 0x008724000800017f */
[----:B----4-:R-:W-:Y:S05]  /*11d60*/  @!P0 NANOSLEEP.SYNCS 0x989680 ;  /* 0x009896800000895d */ /* 0x010fea0003900000 */
[----:B------:R-:W4:Y:S02]  /*11d70*/  @!P0 SYNCS.PHASECHK.TRANS64 P0, [R4+URZ], R5 ;  /* 0x00000005040085a7 */ /* 0x000f24000800007f */
[----:B----4-:R-:W-:Y:S05]  /*11d80*/  @!P0 BRA `(.L_x_3680) ;  /* 0xfffffffc00f08947 */ /* 0x010fea000383ffff */
[----:B------:R-:W-:Y:S05]  /*11d90*/  BRA `(.L_x_3733) ;  /* 0xffffffec003c7947 */ /* 0x000fea000383ffff */
.L_x_3734:
        /* <DEDUP_REMOVED lines=14> */
.L_x_4731:


//--------------------- .text._ZN7cutlass13device_kernelIN5flash11enable_sm90INS1_16FlashAttnFwdSm90INS1_25CollectiveMainloopFwdSm90ILi2EN4cute5tupleIJNS5_1CILi1EEES8_S8_EEENS6_IJNS7_ILi128EEENS7_ILi96EEENS7_ILi64EEEEEELi256ENS_10bfloat16_tEfNS_4arch4Sm90ELb1ELb0ELb1ELb1ELb0ELb1ELb0ELb1ELb0ELb0ELb0ELb0EEENS1_21CollectiveEpilogueFwdINS6_IJSA_NS7_ILi256EEESB_EEES9_SE_SG_Li256ELb1ELb0ELb0ELb0EEENS1_36VarlenDynamicPersistentTileSchedulerILi128ELi96ELi256ELi32ELb0ELb0ELb1ELb1ELb1ELb1EEEEEEEEEvNT_6ParamsE --------------------------
	.section	.text._ZN7cutlass13device_kernelIN5flash11enable_sm90INS1_16FlashAttnFwdSm90INS1_25CollectiveMainloopFwdSm90ILi2EN4cute5tupleIJNS5_1CILi1EEES8_S8_EEENS6_IJNS7_ILi128EEENS7_ILi96EEENS7_ILi64EEEEEELi256ENS_10bfloat16_tEfNS_4arch4Sm90ELb1ELb0ELb1ELb1ELb0ELb1ELb0ELb1ELb0ELb0ELb0ELb0EEENS1_21CollectiveEpilogueFwdINS6_IJSA_NS7_ILi256EEESB_EEES9_SE_SG_Li256ELb1ELb0ELb0ELb0EEENS1_36VarlenDynamicPersistentTileSchedulerILi128ELi96ELi256ELi32ELb0ELb0ELb1ELb1ELb1ELb1EEEEEEEEEvNT_6ParamsE,"ax",@progbits
	.align	128
.text._ZN7cutlass13device_kernelIN5flash11enable_sm90INS1_16FlashAttnFwdSm90INS1_25CollectiveMainloopFwdSm90ILi2EN4cute5tupleIJNS5_1CILi1EEES8_S8_EEENS6_IJNS7_ILi128EEENS7_ILi96EEENS7_ILi64EEEEEELi256ENS_10bfloat16_tEfNS_4arch4Sm90ELb1ELb0ELb1ELb1ELb0ELb1ELb0ELb1ELb0ELb0ELb0ELb0EEENS1_21CollectiveEpilogueFwdINS6_IJSA_NS7_ILi256EEESB_EEES9_SE_SG_Li256ELb1ELb0ELb0ELb0EEENS1_36VarlenDynamicPersistentTileSchedulerILi128ELi96ELi256ELi32ELb0ELb0ELb1ELb1ELb1ELb1EEEEEEEEEvNT_6ParamsE:
        .type           _ZN7cutlass13device_kernelIN5flash11enable_sm90INS1_16FlashAttnFwdSm90INS1_25CollectiveMainloopFwdSm90ILi2EN4cute5tupleIJNS5_1CILi1EEES8_S8_EEENS6_IJNS7_ILi128EEENS7_ILi96EEENS7_ILi64EEEEEELi256ENS_10bfloat16_tEfNS_4arch4Sm90ELb1ELb0ELb1ELb1ELb0ELb1ELb0ELb1ELb0ELb0ELb0ELb0EEENS1_21CollectiveEpilogueFwdINS6_IJSA_NS7_ILi256EEESB_EEES9_SE_SG_Li256ELb1ELb0ELb0ELb0EEENS1_36VarlenDynamicPersistentTileSchedulerILi128ELi96ELi256ELi32ELb0ELb0ELb1ELb1ELb1ELb1EEEEEEEEEvNT_6ParamsE,@function
        .size           _ZN7cutlass13device_kernelIN5flash11enable_sm90INS1_16FlashAttnFwdSm90INS1_25CollectiveMainloopFwdSm90ILi2EN4cute5tupleIJNS5_1CILi1EEES8_S8_EEENS6_IJNS7_ILi128EEENS7_ILi96EEENS7_ILi64EEEEEELi256ENS_10bfloat16_tEfNS_4arch4Sm90ELb1ELb0ELb1ELb1ELb0ELb1ELb0ELb1ELb0ELb0ELb0ELb0EEENS1_21CollectiveEpilogueFwdINS6_IJSA_NS7_ILi256EEESB_EEES9_SE_SG_Li256ELb1ELb0ELb0ELb0EEENS1_36VarlenDynamicPersistentTileSchedulerILi128ELi96ELi256ELi32ELb0ELb0ELb1ELb1ELb1ELb1EEEEEEEEEvNT_6ParamsE,(.L_x_4732 - _ZN7cutlass13device_kernelIN5flash11enable_sm90INS1_16FlashAttnFwdSm90INS1_25CollectiveMainloopFwdSm90ILi2EN4cute5tupleIJNS5_1CILi1EEES8_S8_EEENS6_IJNS7_ILi128EEENS7_ILi96EEENS7_ILi64EEEEEELi256ENS_10bfloat16_tEfNS_4arch4Sm90ELb1ELb0ELb1ELb1ELb0ELb1ELb0ELb1ELb0ELb0ELb0ELb0EEENS1_21CollectiveEpilogueFwdINS6_IJSA_NS7_ILi256EEESB_EEES9_SE_SG_Li256ELb1ELb0ELb0ELb0EEENS1_36VarlenDynamicPersistentTileSchedulerILi128ELi96ELi256ELi32ELb0ELb0ELb1ELb1ELb1ELb1EEEEEEEEEvNT_6ParamsE)
        .other          _ZN7cutlass13device_kernelIN5flash11enable_sm90INS1_16FlashAttnFwdSm90INS1_25CollectiveMainloopFwdSm90ILi2EN4cute5tupleIJNS5_1CILi1EEES8_S8_EEENS6_IJNS7_ILi128EEENS7_ILi96EEENS7_ILi64EEEEEELi256ENS_10bfloat16_tEfNS_4arch4Sm90ELb1ELb0ELb1ELb1ELb0ELb1ELb0ELb1ELb0ELb0ELb0ELb0EEENS1_21CollectiveEpilogueFwdINS6_IJSA_NS7_ILi256EEESB_EEES9_SE_SG_Li256ELb1ELb0ELb0ELb0EEENS1_36VarlenDynamicPersistentTileSchedulerILi128ELi96ELi256ELi32ELb0ELb0ELb1ELb1ELb1ELb1EEEEEEEEEvNT_6ParamsE,@"STO_CUDA_ENTRY STV_DEFAULT"
_ZN7cutlass13device_kernelIN5flash11enable_sm90INS1_16FlashAttnFwdSm90INS1_25CollectiveMainloopFwdSm90ILi2EN4cute5tupleIJNS5_1CILi1EEES8_S8_EEENS6_IJNS7_ILi128EEENS7_ILi96EEENS7_ILi64EEEEEELi256ENS_10bfloat16_tEfNS_4arch4Sm90ELb1ELb0ELb1ELb1ELb0ELb1ELb0ELb1ELb0ELb0ELb0ELb0EEENS1_21CollectiveEpilogueFwdINS6_IJSA_NS7_ILi256EEESB_EEES9_SE_SG_Li256ELb1ELb0ELb0ELb0EEENS1_36VarlenDynamicPersistentTileSchedulerILi128ELi96ELi256ELi32ELb0ELb0ELb1ELb1ELb1ELb1EEEEEEEEEvNT_6ParamsE:
        /* <DEDUP_REMOVED lines=27> */
.L_x_3736:
[----:B------:R-:W-:Y:S05]  /*01b0*/  BSYNC B0 ;  /* 0x0000000000007941 */ /* 0x000fea0003800000 */
.L_x_3735:
        /* <DEDUP_REMOVED lines=41> */
.L_x_3737:
        /* <DEDUP_REMOVED lines=22> */
.L_x_3738:
        /* <DEDUP_REMOVED lines=18> */
.L_x_3739:
        /* <DEDUP_REMOVED lines=22> */
.L_x_3740:
        /* <DEDUP_REMOVED lines=22> */
.L_x_3741:
        /* <DEDUP_REMOVED lines=8> */
.L_x_3744:
        /* <DEDUP_REMOVED lines=31> */
[----:B------:R-:W-:-:S03]  /*0c00*/  IMAD.IADD R237, R9, 0x1, -R237 ;  /* 0x0000000109ed7824 */ /* 0x000fc600078e0aed */
        /* <DEDUP_REMOVED lines=10> */
[----:B------:R-:W-:Y:S02]  /*0cb0*/  LEA.HI R3, R0, R9, RZ, 0x4 ;  /* 0x0000000900037211 */ /* 0x000fe400078f20ff */
        /* <DEDUP_REMOVED lines=8> */
[----:B------:R-:W-:Y:S02]  /*0d40*/  IMAD R212, R2, 0x40, R7 ;  /* 0x0000004002d47824 */ /* 0x000fe400078e0207 */
[----:B------:R-:W-:-:S02]  /*0d50*/  IMAD R4, R209, 0x10, R4 ;  /* 0x00000010d1047824 */ /* 0x000fc400078e0204 */
[----:B------:R-:W-:Y:S02]  /*0d60*/  IMAD.IADD R3, R6, 0x1, -R3 ;  /* 0x0000000106037824 */ /* 0x000fe400078e0a03 */
[----:B------:R-:W-:Y:S02]  /*0d70*/  IMAD.MOV.U32 R2, RZ, RZ, RZ ;  /* 0x000000ffff027224 */ /* 0x000fe400078e00ff */
[----:B------:R-:W-:Y:S01]  /*0d80*/  IMAD R8, R4, 0x8, R3 ;  /* 0x0000000804087824 */ /* 0x000fe200078e0203 */
[CC--:B------:R-:W-:Y:S02]  /*0d90*/  LEA.HI R3, R0.reuse, R9.reuse, RZ, 0x2 ;  /* 0x0000000900037211 */ /* 0x0c0fe400078f10ff */
[----:B------:R-:W-:Y:S02]  /*0da0*/  LEA.HI R0, R0, R9, RZ, 0x3 ;  /* 0x0000000900007211 */ /* 0x000fe400078f18ff */
[----:B------:R-:W-:Y:S02]  /*0db0*/  SHF.R.S32.HI R19, RZ, 0x2, R3 ;  /* 0x00000002ff137819 */ /* 0x000fe40000011403 */
[----:B------:R-:W-:-:S02]  /*0dc0*/  LOP3.LUT R236, R3, 0xfffffffc, RZ, 0xc0, !PT ;  /* 0xfffffffc03ec7812 */ /* 0x000fc400078ec0ff */
[----:B------:R-:W-:Y:S01]  /*0dd0*/  SHF.R.S32.HI R206, RZ, 0x3, R0 ;  /* 0x00000003ffce7819 */ /* 0x000fe20000011400 */
[----:B------:R-:W-:Y:S01]  /*0de0*/  VIADD R219, R19, 0x40 ;  /* 0x0000004013db7836 */ /* 0x000fe20000000000 */
[----:B------:R-:W-:Y:S02]  /*0df0*/  IADD3 R236, R9, -R236, RZ ;  /* 0x800000ec09ec7210 */ /* 0x000fe40007ffe0ff */
[----:B------:R-:W-:Y:S01]  /*0e00*/  LOP3.LUT R0, R0, 0x1ffffff8, RZ, 0xc0, !PT ;  /* 0x1ffffff800007812 */ /* 0x000fe200078ec0ff */
[----:B------:R-:W-:Y:S01]  /*0e10*/  IMAD.SHL.U32 R208, R219, 0x40, RZ ;  /* 0x00000040dbd07824 */ /* 0x000fe200078e00ff */
[----:B------:R-:W-:Y:S01]  /*0e20*/  SHF.R.S32.HI R6, RZ, 0x1f, R219 ;  /* 0x0000001fff067819 */ /* 0x000fe200000114db */
[----:B------:R-:W-:Y:S01]  /*0e30*/  IMAD.SHL.U32 R16, R236, 0x8, RZ ;  /* 0x00000008ec107824 */ /* 0x000fe200078e00ff */
[----:B------:R-:W-:Y:S01]  /*0e40*/  SHF.R.S32.HI R4, RZ, 0x1f, R3 ;  /* 0x0000001fff047819 */ /* 0x000fe20000011403 */
[----:B------:R-:W-:Y:S01]  /*0e50*/  IMAD.IADD R0, R9, 0x1, -R0 ;  /* 0x0000000109007824 */ /* 0x000fe200078e0a00 */
[----:B------:R-:W-:-:S02]  /*0e60*/  LEA.HI R6, R6, R219, RZ, 0x3 ;  /* 0x000000db06067211 */ /* 0x000fc400078f18ff */
[----:B------:R-:W-:Y:S01]  /*0e70*/  LOP3.LUT R208, R208, 0x1c0, RZ, 0xc0, !PT ;  /* 0x000001c0d0d07812 */ /* 0x000fe200078ec0ff */
[----:B------:R-:W-:Y:S01]  /*0e80*/  IMAD.SHL.U32 R205, R0, 0x8, RZ ;  /* 0x0000000800cd7824 */ /* 0x000fe200078e00ff */
[----:B------:R-:W-:Y:S01]  /*0e90*/  LEA.HI R4, R4, R19, RZ, 0x3 ;  /* 0x0000001304047211 */ /* 0x000fe200078f18ff */
[----:B------:R-:W-:Y:S01]  /*0ea0*/  IMAD.SHL.U32 R6, R6, 0x40, RZ ;  /* 0x0000004006067824 */ /* 0x000fe200078e00ff */
[----:B------:R-:W-:Y:S02]  /*0eb0*/  SHF.R.U32.HI R7, RZ, 0x3, R208 ;  /* 0x00000003ff077819 */ /* 0x000fe400000116d0 */
[----:B------:R-:W-:Y:S02]  /*0ec0*/  LOP3.LUT R3, R208, 0x38, R16, 0xf8, !PT ;  /* 0x00000038d0037812 */ /* 0x000fe400078ef810 */
[----:B------:R-:W-:Y:S02]  /*0ed0*/  LOP3.LUT R210, R6, 0xfffffe00, RZ, 0xc0, !PT ;  /* 0xfffffe0006d27812 */ /* 0x000fe400078ec0ff */
[----:B------:R-:W-:-:S02]  /*0ee0*/  LOP3.LUT R0, R5, 0x7ffffffc, RZ, 0xc0, !PT ;  /* 0x7ffffffc05007812 */ /* 0x000fc400078ec0ff */
[----:B------:R-:W-:Y:S02]  /*0ef0*/  LOP3.LUT R4, R4, 0xfffffff8, RZ, 0xc0, !PT ;  /* 0xfffffff804047812 */ /* 0x000fe400078ec0ff */
[----:B------:R-:W-:Y:S01]  /*0f00*/  LOP3.LUT R3, R210, R3, R7, 0xf6, !PT ;  /* 0x00000003d2037212 */ /* 0x000fe200078ef607 */
[----:B------:R-:W-:Y:S01]  /*0f10*/  IMAD.IADD R211, R237, 0x1, -R0 ;  /* 0x00000001edd37824 */ /* 0x000fe200078e0a00 */
[----:B------:R-:W-:Y:S01]  /*0f20*/  SHF.R.S32.HI R227, RZ, 0x1f, R19 ;  /* 0x0000001fffe37819 */ /* 0x000fe20000011413 */
[----:B------:R-:W-:Y:S01]  /*0f30*/  IMAD.IADD R234, R19, 0x1, -R4 ;  /* 0x0000000113ea7824 */ /* 0x000fe200078e0a04 */
[----:B------:R-:W-:Y:S01]  /*0f40*/  SHF.R.S32.HI R233, RZ, 0x1f, R219 ;  /* 0x0000001fffe97819 */ /* 0x000fe200000114db */
[----:B------:R-:W-:Y:S01]  /*0f50*/  IMAD R0, R3, 0x2, R18 ;  /* 0x0000000203007824 */ /* 0x000fe200078e0212 */
[----:B------:R-:W-:Y:S01]  /*0f60*/  SHF.R.S32.HI R17, RZ, 0x1f, R16 ;  /* 0x0000001fff117819 */ /* 0x000fe20000011410 */
[----:B------:R-:W-:-:S03]  /*0f70*/  IMAD.SHL.U32 R4, R8, 0x8, RZ ;  /* 0x0000000808047824 */ /* 0x000fc600078e00ff */
[----:B------:R0:W-:Y:S04]  /*0f80*/  STL [R1+0x4], R0 ;  /* 0x0000040001007387 */ /* 0x0001e80000100800 */
[----:B------:R0:W-:Y:S02]  /*0f90*/  STL [R1+0xc], R4 ;  /* 0x00000c0401007387 */ /* 0x0001e40000100800 */
.L_x_3899:
[----:B01---5:R-:W0:Y:S02]  /*0fa0*/  LDC.64 R4, c[0x0][0xc60] ;  /* 0x00031800ff047b82 */ /* 0x023e240000000a00 */
[----:B0-----:R-:W-:-:S05]  /*0fb0*/  IMAD.WIDE R4, R203, 0x4, R4 ;  /* 0x00000004cb047825 */ /* 0x001fca00078e0204 */
[----:B--2---:R-:W2:Y:S01]  /*0fc0*/  LDG.E R218, desc[UR40][R4.64] ;  /* 0x0000002804da7981 */ /* 0x004ea2000c1e1900 */
[----:B------:R-:W-:Y:S05]  /*0fd0*/  YIELD ;  /* 0x0000000000007946 */ /* 0x000fea0003800000 */
[----:B------:R-:W-:Y:S01]  /*0fe0*/  ULDC.64 UR4, c[0x0][0xa28] ;  /* 0x00028a0000047ab9 */ /* 0x000fe20000000a00 */
[----:B------:R-:W-:Y:S01]  /*0ff0*/  ULDC.64 UR8, c[0x0][0xa18] ;  /* 0x0002860000087ab9 */ /* 0x000fe20000000a00 */
[----:B------:R-:W-:Y:S01]  /*1000*/  ISETP.NE.U32.AND P1, PT, RZ, UR4, PT ;  /* 0x00000004ff007c0c */ /* 0x000fe2000bf25070 */
[----:B------:R-:W-:Y:S01]  /*1010*/  ULDC.64 UR6, c[0x0][0xa08] ;  /* 0x0002820000067ab9 */ /* 0x000fe20000000a00 */
[----:B------:R-:W-:Y:S01]  /*1020*/  IMAD.MOV.U32 R3, RZ, RZ, RZ ;  /* 0x000000ffff037224 */ /* 0x000fe200078e00ff */
[----:B------:R-:W-:Y:S01]  /*1030*/  ISETP.NE.U32.AND P0, PT, RZ, UR6, PT ;  /* 0x00000006ff007c0c */ /* 0x000fe2000bf05070 */
[----:B------:R-:W-:Y:S01]  /*1040*/  IMAD.MOV.U32 R27, RZ, RZ, RZ ;  /* 0x000000ffff1b7224 */ /* 0x000fe200078e00ff */
[----:B------:R-:W-:-:S02]  /*1050*/  ISETP.NE.AND.EX P1, PT, RZ, UR5, PT, P1 ;  /* 0x00000005ff007c0c */ /* 0x000fc4000bf25310 */
[----:B------:R-:W-:Y:S02]  /*1060*/  ISETP.NE.AND.EX P0, PT, RZ, UR7, PT, P0 ;  /* 0x00000007ff007c0c */ /* 0x000fe4000bf05300 */
[----:B--2---:R-:W-:Y:S01]  /*1070*/  SHF.R.S32.HI R235, RZ, 0x1f, R218 ;  /* 0x0000001fffeb7819 */ /* 0x004fe200000114da */
[----:B------:R-:W-:-:S08]  /*1080*/  IMAD.SHL.U32 R216, R218, 0x4, RZ ;  /* 0x00000004dad87824 */ /* 0x000fd000078e00ff */
[C---:B------:R-:W-:Y:S02]  /*1090*/  @P1 LEA R6, P2, R218.reuse, UR4, 0x2 ;  /* 0x00000004da061c11 */ /* 0x040fe4000f8410ff */
        /* <DEDUP_REMOVED lines=24> */
[----:B0--3--:R-:W-:Y:S06]  /*1220*/  @P2 BRA `(.L_x_3746) ;  /* 0x0000000000242947 */ /* 0x009fec0003800000 */
        /* <DEDUP_REMOVED lines=9> */
.L_x_3746:
[----:B------:R-:W-:Y:S01]  /*12c0*/  ULDC.64 UR4, c[0x0][0xa20] ;  /* 0x0002880000047ab9 */ /* 0x000fe20000000a00 */
[----:B------:R-:W-:Y:S01]  /*12d0*/  MOV R228, R201 ;  /* 0x000000c900e47202 */ /* 0x000fe20000000f00 */
[----:B------:R-:W-:Y:S01]  /*12e0*/  IMAD.MOV.U32 R213, RZ, RZ, R202 ;  /* 0x000000ffffd57224 */ /* 0x000fe200078e00ca */
[----:B------:R-:W-:-:S04]  /*12f0*/  ISETP.NE.U32.AND P1, PT, RZ, UR4, PT ;  /* 0x00000004ff007c0c */ /* 0x000fc8000bf25070 */
[----:B------:R-:W-:-:S13]  /*1300*/  ISETP.NE.AND.EX P1, PT, RZ, UR5, PT, P1 ;  /* 0x00000005ff007c0c */ /* 0x000fda000bf25310 */
[----:B------:R-:W-:Y:S05]  /*1310*/  @!P1 BRA `(.L_x_3747) ;  /* 0x0000000000109947 */ /* 0x000fea0003800000 */
[----:B------:R-:W-:-:S04]  /*1320*/  IADD3 R4, P0, R216, UR4, RZ ;  /* 0x00000004d8047c10 */ /* 0x000fc8000ff1e0ff */
[----:B------:R-:W-:-:S05]  /*1330*/  IADD3.X R5, R217, UR5, RZ, P0, !PT ;  /* 0x00000005d9057c10 */ /* 0x000fca00087fe4ff */
[----:B------:R0:W5:Y:S01]  /*1340*/  LDG.E R24, desc[UR40][R4.64] ;  /* 0x0000002804187981 */ /* 0x000162000c1e1900 */
[----:B------:R-:W-:Y:S05]  /*1350*/  BRA `(.L_x_3748) ;  /* 0x0000000000107947 */ /* 0x000fea0003800000 */
.L_x_3747:
[----:B------:R-:W-:Y:S05]  /*1360*/  @!P0 BRA `(.L_x_3748) ;  /* 0x00000000000c8947 */ /* 0x000fea0003800000 */
[----:B------:R-:W2:Y:S04]  /*1370*/  LDG.E R5, desc[UR40][R8.64] ;  /* 0x0000002808057981 */ /* 0x000ea8000c1e1900 */
[----:B------:R-:W2:Y:S02]  /*1380*/  LDG.E R24, desc[UR40][R8.64+0x4] ;  /* 0x0000042808187981 */ /* 0x000ea4000c1e1900 */
[----:B--2---:R-:W-:-:S07]  /*1390*/  IMAD.IADD R24, R24, 0x1, -R5 ;  /* 0x0000000118187824 */ /* 0x004fce00078e0a05 */
.L_x_3748:
        /* <DEDUP_REMOVED lines=9> */
[----:B------:R-:W-:Y:S01]  /*1430*/  LEA R3, R201, 0xdf, 0x7 ;  /* 0x000000dfc9037811 */ /* 0x000fe200078e38ff */
        /* <DEDUP_REMOVED lines=10> */
[C---:B------:R-:W-:Y:S01]  /*14e0*/  VIADD R0, R203.reuse, 0x5f ;  /* 0x0000005fcb007836 */ /* 0x040fe20000000000 */
[----:B------:R-:W-:-:S03]  /*14f0*/  IADD3 R3, R203, R3, -R200 ;  /* 0x00000003cb037210 */ /* 0x000fc60007ffe8c8 */
[----:B------:R-:W-:-:S04]  /*1500*/  IMAD.HI R0, R0, 0x2aaaaaab, RZ ;  /* 0x2aaaaaab00007827 */ /* 0x000fc800078e02ff */
[----:B------:R-:W-:Y:S01]  /*1510*/  IMAD.HI R4, R3, 0x2aaaaaab, RZ ;  /* 0x2aaaaaab03047827 */ /* 0x000fe200078e02ff */
[----:B------:R-:W-:-:S04]  /*1520*/  SHF.R.U32.HI R3, RZ, 0x1f, R0 ;  /* 0x0000001fff037819 */ /* 0x000fc80000011600 */
[----:B------:R-:W-:Y:S02]  /*1530*/  SHF.R.U32.HI R5, RZ, 0x1f, R4 ;  /* 0x0000001fff057819 */ /* 0x000fe40000011604 */
[----:B------:R-:W-:Y:S02]  /*1540*/  LEA.HI.SX32 R3, R0, R3, 0x1c ;  /* 0x0000000300037211 */ /* 0x000fe400078fe2ff */
[----:B------:R-:W-:-:S04]  /*1550*/  LEA.HI.SX32 R176, R4, R5, 0x1c ;  /* 0x0000000504b07211 */ /* 0x000fc800078fe2ff */
[----:B------:R-:W-:-:S05]  /*1560*/  VIMNMX R176, R3, R176, PT ;  /* 0x000000b003b07248 */ /* 0x000fca0003fe0100 */
        /* <DEDUP_REMOVED lines=32> */
[----:B-1---5:R-:W-:Y:S05]  /*1770*/  CALL.ABS.NOINC R14 ;  /* 0x000000000e007343 */ /* 0x022fea0003c00000 */
.L_x_3751:
[----:B------:R-:W-:Y:S05]  /*1780*/  BSYNC B6 ;  /* 0x0000000000067941 */ /* 0x000fea0003800000 */
.L_x_3750:
        /* <DEDUP_REMOVED lines=20> */
.L_x_3753:
[----:B------:R-:W-:Y:S05]  /*18d0*/  BSYNC B6 ;  /* 0x0000000000067941 */ /* 0x000fea0003800000 */
.L_x_3752:
        /* <DEDUP_REMOVED lines=8> */
[C---:B------:R-:W-:Y:S01]  /*1960*/  IADD3 R96, R16.reuse, 0x20, RZ ;  /* 0x0000002010607810 */ /* 0x040fe20007ffe0ff */
[C---:B------:R-:W-:Y:S02]  /*1970*/  VIADD R95, R16.reuse, 0x40 ;  /* 0x00000040105f7836 */ /* 0x040fe40000000000 */
[----:B------:R-:W-:Y:S01]  /*1980*/  VIADD R94, R16, 0x60 ;  /* 0x00000060105e7836 */ /* 0x000fe20000000000 */
[----:B------:R-:W3:Y:S05]  /*1990*/  LDC.64 R54, c[0x0][0x3d8] ;  /* 0x0000f600ff367b82 */ /* 0x000eea0000000a00 */
[----:B------:R-:W-:-:S03]  /*19a0*/  @P0 IADD3 R4, P1, R216, UR4, RZ ;  /* 0x00000004d8040c10 */ /* 0x000fc6000ff3e0ff */
[----:B------:R-:W4:Y:S01]  /*19b0*/  LDC R27, c[0x0][0x3d4] ;  /* 0x0000f500ff1b7b82 */ /* 0x000f220000000800 */
[----:B------:R-:W-:Y:S01]  /*19c0*/  @P0 IADD3.X R5, R217, UR5, RZ, P1, !PT ;  /* 0x00000005d9050c10 */ /* 0x000fe20008ffe4ff */
[----:B------:R-:W-:-:S04]  /*19d0*/  ULDC.64 UR4, c[0x0][0x2f8] ;  /* 0x0000be0000047ab9 */ /* 0x000fc80000000a00 */
[----:B------:R2:W4:Y:S01]  /*19e0*/  @P0 LDG.E R25, desc[UR40][R4.64] ;  /* 0x0000002804190981 */ /* 0x000522000c1e1900 */
[----:B0-----:R-:W-:Y:S01]  /*19f0*/  ISETP.NE.AND P0, PT, R0, 0x1, PT ;  /* 0x000000010000780c */ /* 0x001fe20003f05270 */
[C---:B------:R-:W-:Y:S01]  /*1a00*/  VIADD R92, R16.reuse, 0x80 ;  /* 0x00000080105c7836 */ /* 0x040fe20000000000 */
[----:B------:R-:W-:Y:S01]  /*1a10*/  SHF.R.S32.HI R26, RZ, 0x1f, R56 ;  /* 0x0000001fff1a7819 */ /* 0x000fe20000011438 */
[----:B------:R-:W-:Y:S01]  /*1a20*/  VIADD R90, R16, 0xa0 ;  /* 0x000000a0105a7836 */ /* 0x000fe20000000000 */
[----:B------:R-:W-:Y:S01]  /*1a30*/  SHF.L.U32 R85, R234, 0x6, RZ ;  /* 0x00000006ea557819 */ /* 0x000fe200000006ff */
[----:B------:R-:W-:Y:S01]  /*1a40*/  IMAD.SHL.U32 R28, R236, 0x4, RZ ;  /* 0x00000004ec1c7824 */ /* 0x000fe200078e00ff */
[----:B-1----:R-:W-:Y:S01]  /*1a50*/  SHF.L.U64.HI R86, R42, 0x6, R43 ;  /* 0x000000062a567819 */ /* 0x002fe2000001022b */
[-C--:B------:R-:W-:Y:S01]  /*1a60*/  IMAD R6, R26, R42.reuse, RZ ;  /* 0x0000002a1a067224 */ /* 0x080fe200078e02ff */
[----:B------:R-:W-:Y:S01]  /*1a70*/  LOP3.LUT R85, R85, 0x1c0, RZ, 0xc0, !PT ;  /* 0x000001c055557812 */ /* 0x000fe200078ec0ff */
[----:B--2---:R-:W-:Y:S01]  /*1a80*/  IMAD.WIDE.U32 R4, R56, R42, RZ ;  /* 0x0000002a38047225 */ /* 0x004fe200078e00ff */
[----:B------:R-:W-:-:S02]  /*1a90*/  SHF.R.U32.HI R32, RZ, 0x7, R20 ;  /* 0x00000007ff207819 */ /* 0x000fc40000011614 */
[----:B------:R-:W-:Y:S01]  /*1aa0*/  SHF.R.S32.HI R29, RZ, 0x1f, R28 ;  /* 0x0000001fff1d7819 */ /* 0x000fe2000001141c */
[----:B------:R-:W0:Y:S01]  /*1ab0*/  @P0 LDC R3, c[0x0][0x42c] ;  /* 0x00010b00ff030b82 */ /* 0x000e220000000800 */
[C---:B------:R-:W-:Y:S01]  /*1ac0*/  ISETP.NE.AND P6, PT, R32.reuse, 0x1, PT ;  /* 0x000000012000780c */ /* 0x040fe20003fc5270 */
[----:B------:R-:W-:Y:S01]  /*1ad0*/  IMAD.MOV.U32 R78, RZ, RZ, 0x20 ;  /* 0x00000020ff4e7424 */ /* 0x000fe200078e00ff */
[----:B------:R-:W-:Y:S01]  /*1ae0*/  SHF.R.U32.HI R80, RZ, 0x3, R85 ;  /* 0x00000003ff507819 */ /* 0x000fe20000011655 */
[----:B------:R-:W-:Y:S01]  /*1af0*/  VIADD R79, R32, 0x8 ;  /* 0x00000008204f7836 */ /* 0x000fe20000000000 */
[----:B------:R-:W-:Y:S01]  /*1b00*/  SHF.R.U32.HI R32, RZ, 0x3, R208 ;  /* 0x00000003ff207819 */ /* 0x000fe200000116d0 */
[----:B------:R-:W-:Y:S01]  /*1b10*/  IMAD R75, R43, 0x60, RZ ;  /* 0x000000602b4b7824 */ /* 0x000fe200078e02ff */
[----:B---3--:R-:W-:Y:S01]  /*1b20*/  SHF.L.U64.HI R83, R54, 0x6, R55 ;  /* 0x0000000636537819 */ /* 0x008fe20000010237 */
[----:B------:R-:W1:Y:S01]  /*1b30*/  @P0 LDC R7, c[0x0][0x430] ;  /* 0x00010c00ff070b82 */ /* 0x000e620000000800 */
[----:B------:R-:W-:-:S02]  /*1b40*/  IMAD.SHL.U32 R84, R42, 0x40, RZ ;  /* 0x000000402a547824 */ /* 0x000fc400078e00ff */
[----:B------:R-:W-:Y:S02]  /*1b50*/  IMAD.SHL.U32 R81, R54, 0x40, RZ ;  /* 0x0000004036517824 */ /* 0x000fe400078e00ff */
[----:B----4-:R-:W-:Y:S02]  /*1b60*/  IMAD.SHL.U32 R76, R27, 0x2, RZ ;  /* 0x000000021b4c7824 */ /* 0x010fe400078e00ff */
        /* <DEDUP_REMOVED lines=16> */
[----:B------:R-:W-:Y:S01]  /*1c70*/  SEL R8, R0, RZ, !P0 ;  /* 0x000000ff00087207 */ /* 0x000fe20004000000 */
[----:B------:R-:W0:Y:S02]  /*1c80*/  LDC.64 R24, c[0x0][0x3e8] ;  /* 0x0000fa00ff187b82 */ /* 0x000e240000000a00 */
[----:B------:R-:W-:-:S04]  /*1c90*/  IMAD.WIDE.U32 R20, R41, UR4, R4 ;  /* 0x0000000429147c25 */ /* 0x000fc8000f8e0004 */
[----:B------:R-:W-:Y:S02]  /*1ca0*/  IMAD R0, R8, UR4, RZ ;  /* 0x0000000408007c24 */ /* 0x000fe4000f8e02ff */
[----:B------:R-:W-:-:S04]  /*1cb0*/  IMAD.WIDE.U32 R4, R19, R42, R16 ;  /* 0x0000002a13047225 */ /* 0x000fc800078e0010 */
[----:B------:R-:W-:Y:S01]  /*1cc0*/  IMAD R93, R41, UR5, R0 ;  /* 0x00000005295d7c24 */ /* 0x000fe2000f8e0200 */
[----:B------:R-:W-:Y:S05]  /*1cd0*/  @!P6 WARPSYNC.ALL ;  /* 0x000000000000e948 */ /* 0x000fea0003800000 */
[----:B------:R-:W-:Y:S01]  /*1ce0*/  ULDC UR4, c[0x0][0x310] ;  /* 0x0000c40000047ab9 */ /* 0x000fe20000000800 */
[----:B------:R-:W-:Y:S01]  /*1cf0*/  IMAD.IADD R93, R21, 0x1, R93 ;  /* 0x00000001155d7824 */ /* 0x000fe200078e025d */
[----:B------:R-:W-:Y:S01]  /*1d00*/  ISETP.GE.AND P1, PT, R96, UR4, PT ;  /* 0x0000000460007c0c */ /* 0x000fe2000bf26270 */
[----:B------:R-:W-:Y:S01]  /*1d10*/  ULDC.64 UR6, c[0x0][0x320] ;  /* 0x0000c80000067ab9 */ /* 0x000fe20000000a00 */
[----:B------:R-:W-:Y:S01]  /*1d20*/  @!P6 BAR.SYNC.DEFER_BLOCKING 0x9, 0x100 ;  /* 0x024400000000eb1d */ /* 0x000fe20000010000 */
[----:B------:R-:W-:Y:S01]  /*1d30*/  IADD3 R91, P0, R20, R4, RZ ;  /* 0x00000004145b7210 */ /* 0x000fe20007f1e0ff */
[----:B------:R-:W-:Y:S01]  /*1d40*/  VIADD R4, R16, 0xc0 ;  /* 0x000000c010047836 */ /* 0x000fe20000000000 */
[----:B------:R-:W-:Y:S01]  /*1d50*/  SEL R3, RZ, 0xffffffff, P1 ;  /* 0xffffffffff037807 */ /* 0x000fe20000800000 */
[----:B0-----:R-:W-:Y:S01]  /*1d60*/  IMAD.WIDE.U32 R10, R19, R24, R16 ;  /* 0x00000018130a7225 */ /* 0x001fe200078e0010 */
[----:B------:R-:W-:-:S02]  /*1d70*/  IADD3.X R89, R93, R5, R6, P0, !PT ;  /* 0x000000055d597210 */ /* 0x000fc400007fe406 */
[C---:B------:R-:W-:Y:S01]  /*1d80*/  ISETP.GE.AND P0, PT, R16.reuse, UR4, PT ;  /* 0x0000000410007c0c */ /* 0x040fe2000bf06270 */
[----:B------:R-:W-:Y:S01]  /*1d90*/  VIADD R6, R16, 0xe0 ;  /* 0x000000e010067836 */ /* 0x000fe20000000000 */
[----:B------:R-:W-:Y:S01]  /*1da0*/  ISETP.GE.AND P1, PT, R94, UR4, PT ;  /* 0x000000045e007c0c */ /* 0x000fe2000bf26270 */
[----:B------:R-:W-:Y:S01]  /*1db0*/  IMAD.SHL.U32 R5, R3, 0x2, RZ ;  /* 0x0000000203057824 */ /* 0x000fe200078e00ff */
[----:B------:R-:W-:Y:S01]  /*1dc0*/  SEL R0, RZ, 0x1, P0 ;  /* 0x00000001ff007807 */ /* 0x000fe20000000000 */
[----:B------:R-:W-:Y:S01]  /*1dd0*/  IMAD R3, R7, UR6, RZ ;  /* 0x0000000607037c24 */ /* 0x000fe2000f8e02ff */
[----:B------:R-:W-:Y:S01]  /*1de0*/  ISETP.GE.AND P0, PT, R95, UR4, PT ;  /* 0x000000045f007c0c */ /* 0x000fe2000bf06270 */
[----:B------:R-:W-:Y:S01]  /*1df0*/  IMAD.WIDE.U32 R42, R42, 0x60, RZ ;  /* 0x000000602a2a7825 */ /* 0x000fe200078e00ff */
[----:B------:R-:W-:Y:S02]  /*1e00*/  ISETP.GE.AND P3, PT, R6, UR4, PT ;  /* 0x0000000406007c0c */ /* 0x000fe4000bf66270 */
[----:B------:R-:W-:Y:S01]  /*1e10*/  LOP3.LUT R0, R5, 0x2, R0, 0xe2, !PT ;  /* 0x0000000205007812 */ /* 0x000fe200078ee200 */
[----:B------:R-:W-:Y:S01]  /*1e20*/  IMAD R7, R202, UR7, R3 ;  /* 0x00000007ca077c24 */ /* 0x000fe2000f8e0203 */
[----:B------:R-:W-:Y:S01]  /*1e30*/  SEL R3, RZ, 0x4, P0 ;  /* 0x00000004ff037807 */ /* 0x000fe20000000000 */
[----:B------:R-:W-:Y:S01]  /*1e40*/  IMAD.WIDE.U32 R48, R24, 0x60, RZ ;  /* 0x0000006018307825 */ /* 0x000fe200078e00ff */
[----:B------:R-:W-:-:S02]  /*1e50*/  SEL R6, RZ, 0x8, P1 ;  /* 0x00000008ff067807 */ /* 0x000fc40000800000 */
[----:B------:R-:W-:Y:S01]  /*1e60*/  ISETP.GE.AND P0, PT, R92, UR4, PT ;  /* 0x000000045c007c0c */ /* 0x000fe2000bf06270 */
[----:B------:R-:W-:Y:S01]  /*1e70*/  IMAD.SHL.U32 R87, R24, 0x40, RZ ;  /* 0x0000004018577824 */ /* 0x000fe200078e00ff */
[----:B------:R-:W-:Y:S01]  /*1e80*/  ISETP.GE.AND P1, PT, R90, UR4, PT ;  /* 0x000000045a007c0c */ /* 0x000fe2000bf26270 */
[----:B------:R-:W-:Y:S01]  /*1e90*/  IMAD.IADD R75, R43, 0x1, R75 ;  /* 0x000000012b4b7824 */ /* 0x000fe200078e024b */
        /* <DEDUP_REMOVED lines=18> */
[----:B------:R-:W-:Y:S01]  /*1fc0*/  IADD3 R56, P2, R19, R56, RZ ;  /* 0x0000003813387210 */ /* 0x000fe20007f5e0ff */
[-C--:B------:R-:W-:Y:S01]  /*1fd0*/  IMAD R4, R227, R54.reuse, RZ ;  /* 0x00000036e3047224 */ /* 0x080fe200078e02ff */
[----:B------:R-:W-:Y:S01]  /*1fe0*/  SHF.L.U64.HI R82, R24, 0x6, R25 ;  /* 0x0000000618527819 */ /* 0x000fe20000010219 */
[----:B------:R-:W-:Y:S01]  /*1ff0*/  IMAD.IADD R3, R16, 0x1, R3 ;  /* 0x0000000110037824 */ /* 0x000fe200078e0203 */
[----:B------:R-:W-:Y:S01]  /*2000*/  SEL R78, R78, 0xffffffe0, !P1 ;  /* 0xffffffe04e4e7807 */ /* 0x000fe20004800000 */
[C---:B------:R-:W-:Y:S01]  /*2010*/  IMAD R13, R19.reuse, R55, R4 ;  /* 0x00000037130d7224 */ /* 0x040fe200078e0204 */
[----:B------:R-:W-:Y:S01]  /*2020*/  ISETP.GE.AND P1, PT, R16, UR4, PT ;  /* 0x0000000410007c0c */ /* 0x000fe2000bf26270 */
[----:B------:R-:W-:Y:S01]  /*2030*/  IMAD.WIDE.U32 R4, R19, R54, R28 ;  /* 0x0000003613047225 */ /* 0x000fe200078e001c */
[----:B------:R-:W-:-:S03]  /*2040*/  SHF.R.S32.HI R12, RZ, 0x1f, R3 ;  /* 0x0000001fff0c7819 */ /* 0x000fc60000011403 */
[-C--:B------:R-:W-:Y:S01]  /*2050*/  IMAD R6, R227, R24.reuse, RZ ;  /* 0x00000018e3067224 */ /* 0x080fe200078e02ff */
[----:B------:R-:W-:Y:S01]  /*2060*/  LEA.HI R12, R12, R3, RZ, 0x3 ;  /* 0x000000030c0c7211 */ /* 0x000fe200078f18ff */
[----:B------:R-:W-:Y:S01]  /*2070*/  IMAD.IADD R9, R13, 0x1, R9 ;  /* 0x000000010d097824 */ /* 0x000fe200078e0209 */
[----:B------:R-:W-:Y:S01]  /*2080*/  LOP3.LUT R3, R85, 0x18, R16, 0xf8, !PT ;  /* 0x0000001855037812 */ /* 0x000fe200078ef810 */
[----:B------:R-:W-:Y:S01]  /*2090*/  IMAD.IADD R5, R5, 0x1, R13 ;  /* 0x0000000105057824 */ /* 0x000fe200078e020d */
[----:B-----5:R-:W-:Y:S01]  /*20a0*/  SHF.R.S32.HI R13, RZ, 0x1f, R31 ;  /* 0x0000001fff0d7819 */ /* 0x020fe2000001141f */
[C---:B------:R-:W-:Y:S01]  /*20b0*/  IMAD R15, R19.reuse, R25, R6 ;  /* 0x00000019130f7224 */ /* 0x040fe200078e0206 */
[----:B------:R-:W-:Y:S01]  /*20c0*/  SHF.R.S32.HI R68, RZ, 0x3, R12 ;  /* 0x00000003ff447819 */ /* 0x000fe2000001140c */
[----:B------:R-:W-:Y:S01]  /*20d0*/  IMAD.WIDE.U32 R6, R19, R24, R28 ;  /* 0x0000001813067225 */ /* 0x000fe200078e001c */
[----:B------:R-:W-:-:S03]  /*20e0*/  LOP3.LUT R69, R12, 0xfffffff8, RZ, 0xc0, !PT ;  /* 0xfffffff80c457812 */ /* 0x000fc600078ec0ff */
[----:B------:R-:W-:Y:S01]  /*20f0*/  IMAD R14, R13, R24, RZ ;  /* 0x000000180d0e7224 */ /* 0x000fe200078e02ff */
[----:B------:R-:W-:Y:S01]  /*2100*/  SHF.R.S32.HI R62, RZ, 0x1f, R69 ;  /* 0x0000001fff3e7819 */ /* 0x000fe20000011445 */
[----:B------:R-:W-:Y:S01]  /*2110*/  IMAD.WIDE.U32 R52, R31, R54, R4 ;  /* 0x000000361f347225 */ /* 0x000fe200078e0004 */
[----:B------:R-:W-:Y:S02]  /*2120*/  LOP3.LUT R4, R3, R80, RZ, 0x3c, !PT ;  /* 0x0000005003047212 */ /* 0x000fe400078e3cff */
[--C-:B------:R-:W-:Y:S01]  /*2130*/  LOP3.LUT R3, R85, 0x38, R12.reuse, 0xf8, !PT ;  /* 0x0000003855037812 */ /* 0x100fe200078ef80c */
[----:B------:R-:W-:Y:S01]  /*2140*/  IMAD.IADD R11, R15, 0x1, R11 ;  /* 0x000000010f0b7824 */ /* 0x000fe200078e020b */
[----:B------:R-:W-:Y:S01]  /*2150*/  LOP3.LUT R12, R208, 0x38, R12, 0xf8, !PT ;  /* 0x00000038d00c7812 */ /* 0x000fe200078ef80c */
[----:B------:R-:W-:Y:S02]  /*2160*/  IMAD.IADD R7, R7, 0x1, R15 ;  /* 0x0000000107077824 */ /* 0x000fe400078e020f */
[----:B------:R-:W-:Y:S01]  /*2170*/  IMAD R15, R31, R25, R14 ;  /* 0x000000191f0f7224 */ /* 0x000fe200078e020e */
[----:B------:R-:W-:Y:S01]  /*2180*/  LOP3.LUT R65, R12, R32, RZ, 0x3c, !PT ;  /* 0x000000200c417212 */ /* 0x000fe200078e3cff */
[----:B------:R-:W-:-:S02]  /*2190*/  IMAD R14, R13, R54, RZ ;  /* 0x000000360d0e7224 */ /* 0x000fc400078e02ff */
[----:B------:R-:W-:Y:S01]  /*21a0*/  IMAD R77, R209, 0x200, R4 ;  /* 0x00000200d14d7824 */ /* 0x000fe200078e0204 */
[----:B------:R-:W-:Y:S01]  /*21b0*/  LOP3.LUT R4, R3, R80, RZ, 0x3c, !PT ;  /* 0x0000005003047212 */ /* 0x000fe200078e3cff */
[CC--:B------:R-:W-:Y:S01]  /*21c0*/  IMAD.WIDE.U32 R44, R31.reuse, R24.reuse, R10 ;  /* 0x000000181f2c7225 */ /* 0x0c0fe200078e000a */
[----:B------:R-:W-:Y:S02]  /*21d0*/  SEL R3, RZ, 0xffffff80, P3 ;  /* 0xffffff80ff037807 */ /* 0x000fe40001800000 */
[----:B------:R-:W-:Y:S01]  /*21e0*/  IADD3 R65, R210, R65, RZ ;  /* 0x00000041d2417210 */ /* 0x000fe20007ffe0ff */
[C---:B------:R-:W-:Y:S01]  /*21f0*/  IMAD.WIDE.U32 R46, R31.reuse, R24, R6 ;  /* 0x000000181f2e7225 */ /* 0x040fe200078e0006 */
[C---:B------:R-:W-:Y:S02]  /*2200*/  LOP3.LUT R3, R0.reuse, 0x80, R3, 0xc8, !PT ;  /* 0x0000008000037812 */ /* 0x040fe400078ec803 */
[----:B------:R-:W-:Y:S01]  /*2210*/  LOP3.LUT R0, R0, 0x40, RZ, 0xc0, !PT ;  /* 0x0000004000007812 */ /* 0x000fe200078ec0ff */
[----:B------:R-:W-:-:S02]  /*2220*/  IMAD R7, R31, R55, R14 ;  /* 0x000000371f077224 */ /* 0x000fc400078e020e */
[----:B------:R-:W-:Y:S02]  /*2230*/  IMAD R11, R55, 0x60, RZ ;  /* 0x00000060370b7824 */ /* 0x000fe400078e02ff */
        /* <DEDUP_REMOVED lines=13> */
[----:B------:R-:W-:-:S07]  /*2310*/  IMAD.IADD R63, R41, 0x1, R63 ;  /* 0x00000001293f7824 */ /* 0x000fce00078e023f */
.L_x_3801:
        /* <DEDUP_REMOVED lines=68> */
.L_x_3758:
[----:B------:R-:W-:Y:S05]  /*2760*/  BSYNC B1 ;  /* 0x0000000000017941 */ /* 0x000fea0003800000 */
.L_x_3757:
        /* <DEDUP_REMOVED lines=29> */
.L_x_3760:
[----:B------:R-:W-:Y:S05]  /*2940*/  BSYNC B1 ;  /* 0x0000000000017941 */ /* 0x000fea0003800000 */
.L_x_3759:
        /* <DEDUP_REMOVED lines=9> */
[----:B------:R-:W-:Y:S02]  /*29e0*/  MOV R4, R34 ;  /* 0x0000002200047202 */ /* 0x000fe40000000f00 */
[----:B------:R-:W-:-:S02]  /*29f0*/  PLOP3.LUT P3, PT, PT, PT, UP0, 0x80, 0x0 ;  /* 0x000000000000781c */ /* 0x000fc40003f6f008 */
        /* <DEDUP_REMOVED lines=8> */
[----:B------:R-:W-:Y:S02]  /*2a80*/  PRMT R99, R99, 0x5410, R99 ;  /* 0x0000541063637816 */ /* 0x000fe40000000063 */
        /* <DEDUP_REMOVED lines=14> */
.L_x_3761:
[----:B------:R-:W-:Y:S01]  /*2b70*/  IMAD R88, R2, 0x8, R18 ;  /* 0x0000000802587824 */ /* 0x000fe200078e0212 */
[----:B------:R-:W-:Y:S01]  /*2b80*/  SHF.L.U32 R101, R204, 0x1f, RZ ;  /* 0x0000001fcc657819 */ /* 0x000fe200000006ff */
[----:B------:R-:W-:Y:S03]  /*2b90*/  BSSY B1, `(.L_x_3762) ;  /* 0x0000003000017945 */ /* 0x000fe60003800000 */
[----:B------:R-:W0:Y:S02]  /*2ba0*/  SYNCS.PHASECHK.TRANS64.TRYWAIT P6, [R88+URZ+0x22890], R101 ;  /* 0x02289065580075a7 */ /* 0x000e2400080c017f */
[----:B0-----:R-:W-:Y:S05]  /*2bb0*/  @!P6 BRA `(.L_x_3763) ;  /* 0x00000168003ce947 */ /* 0x001fea0003800000 */
.L_x_4002:
[----:B------:R-:W-:Y:S05]  /*2bc0*/  BSYNC B1 ;  /* 0x0000000000017941 */ /* 0x000fea0003800000 */
.L_x_3762:
        /* <DEDUP_REMOVED lines=18> */
[----:B------:R-:W-:Y:S02]  /*2cf0*/  PRMT R113, R114, 0x5410, R113 ;  /* 0x0000541072717816 */ /* 0x000fe40000000071 */
[----:B------:R-:W-:Y:S02]  /*2d00*/  LOP3.LUT R7, R5, 0xffff0000, RZ, 0xc0, !PT ;  /* 0xffff000005077812 */ /* 0x000fe400078ec0ff */
[----:B------:R-:W-:Y:S01]  /*2d10*/  LOP3.LUT R116, R115, 0xffff0000, RZ, 0xc0, !PT ;  /* 0xffff000073747812 */ /* 0x000fe200078ec0ff */
[----:B------:R-:W-:Y:S01]  /*2d20*/  IMAD.U32 R114, R113, 0x10000, RZ ;  /* 0x0001000071727824 */ /* 0x000fe200078e00ff */
[----:B------:R-:W-:Y:S01]  /*2d30*/  LOP3.LUT R112, R111, 0xffff0000, RZ, 0xc0, !PT ;  /* 0xffff00006f707812 */ /* 0x000fe200078ec0ff */
[----:B------:R-:W-:Y:S01]  /*2d40*/  IMAD.U32 R115, R115, 0x10000, RZ ;  /* 0x0001000073737824 */ /* 0x000fe200078e00ff */
[----:B------:R-:W-:Y:S01]  /*2d50*/  LOP3.LUT R37, R6, 0xffff0000, RZ, 0xc0, !PT ;  /* 0xffff000006257812 */ /* 0x000fe200078ec0ff */
[----:B------:R-:W-:Y:S01]  /*2d60*/  IMAD.U32 R6, R5, 0x10000, RZ ;  /* 0x0001000005067824 */ /* 0x000fe200078e00ff */
[----:B------:R-:W-:Y:S01]  /*2d70*/  SHF.L.U32 R118, R117, 0x10, RZ ;  /* 0x0000001075767819 */ /* 0x000fe200000006ff */
[----:B------:R-:W-:-:S02]  /*2d80*/  IMAD.U32 R5, R4, 0x10000, RZ ;  /* 0x0001000004057824 */ /* 0x000fc400078e00ff */
[C---:B------:R-:W-:Y:S01]  /*2d90*/  FMUL.FTZ R119, R7.reuse, R116 ;  /* 0x0000007407777220 */ /* 0x040fe20000410000 */
        /* <DEDUP_REMOVED lines=25> */
.L_x_3769:
[----:B------:R-:W-:Y:S05]  /*2f30*/  BSYNC B3 ;  /* 0x0000000000037941 */ /* 0x000fea0003800000 */
.L_x_3768:
[----:B--2---:R1:W-:Y:S02]  /*2f40*/  STG.E.128 desc[UR40][R14.64], R4 ;  /* 0x000000040e007986 */ /* 0x0043e4000c101d28 */
.L_x_3767:
[----:B------:R-:W-:Y:S05]  /*2f50*/  BSYNC B2 ;  /* 0x0000000000027941 */ /* 0x000fea0003800000 */
.L_x_3766:
        /* <DEDUP_REMOVED lines=52> */
.L_x_3771:
[----:B------:R-:W-:Y:S05]  /*32a0*/  BSYNC B2 ;  /* 0x0000000000027941 */ /* 0x000fea0003800000 */
.L_x_3770:
[----:B--2---:R2:W-:Y:S02]  /*32b0*/  STG.E.128 desc[UR40][R14.64+0x40], R4 ;  /* 0x000040040e007986 */ /* 0x0045e4000c101d28 */
.L_x_3765:
[----:B------:R-:W-:Y:S05]  /*32c0*/  BSYNC B1 ;  /* 0x0000000000017941 */ /* 0x000fea0003800000 */
.L_x_3764:
[----:B------:R-:W-:Y:S05]  /*32d0*/  @P5 BRA `(.L_x_3772) ;  /* 0x0000001c007c5947 */ /* 0x000fea0003800000 */
[----:B------:R-:W-:Y:S04]  /*32e0*/  BSSY B1, `(.L_x_3773) ;  /* 0x0000036000017945 */ /* 0x000fe80003800000 */
[----:B------:R-:W-:Y:S05]  /*32f0*/  @P1 BRA `(.L_x_3774) ;  /* 0x0000000000d01947 */ /* 0x000fea0003800000 */
[----:B-12---:R1:W2:Y:S01]  /*3300*/  LDS.128 R4, [R106+0x2000] ;  /* 0x002000006a047984 */ /* 0x0062a20000000c00 */
[----:B------:R-:W-:Y:S01]  /*3310*/  ISETP.GE.AND P4, PT, R28, R103, PT ;  /* 0x000000671c00720c */ /* 0x000fe20003f86270 */
[----:B------:R-:W-:-:S12]  /*3320*/  BSSY B2, `(.L_x_3775) ;  /* 0x0000030000027945 */ /* 0x000fd80003800000 */
[----:B-1----:R-:W-:Y:S05]  /*3330*/  @P4 BRA `(.L_x_3776) ;  /* 0x0000000000b84947 */ /* 0x002fea0003800000 */
[--C-:B------:R-:W-:Y:S02]  /*3340*/  SHF.R.U64 R33, R26, 0x10, R27.reuse ;  /* 0x000000101a217819 */ /* 0x100fe4000000121b */
[----:B------:R-:W-:Y:S02]  /*3350*/  SHF.R.U32.HI R32, RZ, 0x10, R27 ;  /* 0x00000010ff207819 */ /* 0x000fe4000001161b */
[--C-:B------:R-:W-:Y:S02]  /*3360*/  SHF.R.U32.HI R26, RZ, 0x10, R25.reuse ;  /* 0x00000010ff1a7819 */ /* 0x100fe40000011619 */
[----:B------:R-:W-:Y:S01]  /*3370*/  SHF.R.U64 R27, R24, 0x10, R25 ;  /* 0x00000010181b7819 */ /* 0x000fe20000001219 */
[----:B--2---:R-:W-:Y:S01]  /*3380*/  IMAD.U32 R24, R7, 0x10000, RZ ;  /* 0x0001000007187824 */ /* 0x004fe200078e00ff */
[----:B------:R-:W-:Y:S02]  /*3390*/  PRMT R107, R107, 0x5410, R26 ;  /* 0x000054106b6b7816 */ /* 0x000fe4000000001a */
[----:B------:R-:W-:-:S02]  /*33a0*/  PRMT R109, R109, 0x5410, R32 ;  /* 0x000054106d6d7816 */ /* 0x000fc40000000020 */
[----:B------:R-:W-:Y:S02]  /*33b0*/  PRMT R108, R108, 0x5410, R27 ;  /* 0x000054106c6c7816 */ /* 0x000fe4000000001b */
[----:B------:R-:W-:Y:S01]  /*33c0*/  LOP3.LUT R15, R6, 0xffff0000, RZ, 0xc0, !PT ;  /* 0xffff0000060f7812 */ /* 0x000fe200078ec0ff */
[----:B------:R-:W-:Y:S01]  /*33d0*/  IMAD.U32 R27, R109, 0x10000, RZ ;  /* 0x000100006d1b7824 */ /* 0x000fe200078e00ff */
[----:B------:R-:W-:Y:S02]  /*33e0*/  LOP3.LUT R25, R7, 0xffff0000, RZ, 0xc0, !PT ;  /* 0xffff000007197812 */ /* 0x000fe400078ec0ff */
[----:B------:R-:W-:Y:S01]  /*33f0*/  PRMT R110, R110, 0x5410, R33 ;  /* 0x000054106e6e7816 */ /* 0x000fe20000000021 */
[----:B------:R-:W-:Y:S01]  /*3400*/  IMAD.U32 R33, R107, 0x10000, RZ ;  /* 0x000100006b217824 */ /* 0x000fe200078e00ff */
[----:B------:R-:W-:Y:S02]  /*3410*/  LOP3.LUT R7, R5, 0xffff0000, RZ, 0xc0, !PT ;  /* 0xffff000005077812 */ /* 0x000fe400078ec0ff */
[----:B------:R-:W-:Y:S01]  /*3420*/  LOP3.LUT R32, R108, 0xffff0000, RZ, 0xc0, !PT ;  /* 0xffff00006c207812 */ /* 0x000fe200078ec0ff */
[----:B------:R-:W-:Y:S01]  /*3430*/  FMUL.FTZ R37, R15, R33 ;  /* 0x000000210f257220 */ /* 0x000fe20000410000 */
[----:B------:R-:W-:Y:S01]  /*3440*/  SHF.L.U32 R14, R6, 0x10, RZ ;  /* 0x00000010060e7819 */ /* 0x000fe200000006ff */
[----:B------:R-:W-:Y:S01]  /*3450*/  IMAD.U32 R6, R5, 0x10000, RZ ;  /* 0x0001000005067824 */ /* 0x000fe200078e00ff */
[----:B------:R-:W-:Y:S01]  /*3460*/  LOP3.LUT R26, R110, 0xffff0000, RZ, 0xc0, !PT ;  /* 0xffff00006e1a7812 */ /* 0x000fe200078ec0ff */
[----:B------:R-:W-:Y:S01]  /*3470*/  FMUL.FTZ R35, R7, R32 ;  /* 0x0000002007237220 */ /* 0x000fe20000410000 */
[-C--:B------:R-:W-:Y:S01]  /*3480*/  FMUL.FTZ R15, R15, R27.reuse ;  /* 0x0000001b0f0f7220 */ /* 0x080fe20000410000 */
[----:B------:R-:W-:Y:S01]  /*3490*/  LOP3.LUT R107, R107, 0xffff0000, RZ, 0xc0, !PT ;  /* 0xffff00006b6b7812 */ /* 0x000fe200078ec0ff */
[----:B------:R-:W-:Y:S01]  /*34a0*/  IMAD.U32 R5, R4, 0x10000, RZ ;  /* 0x0001000004057824 */ /* 0x000fe200078e00ff */
        /* <DEDUP_REMOVED lines=23> */
.L_x_3776:
[----:B------:R-:W-:Y:S05]  /*3620*/  BSYNC B2 ;  /* 0x0000000000027941 */ /* 0x000fea0003800000 */
.L_x_3775:
[----:B--2---:R3:W-:Y:S02]  /*3630*/  STG.E.128 desc[UR40][R12.64], R4 ;  /* 0x000000040c007986 */ /* 0x0047e4000c101d28 */
.L_x_3774:
[----:B------:R-:W-:Y:S05]  /*3640*/  BSYNC B1 ;  /* 0x0000000000017941 */ /* 0x000fea0003800000 */
.L_x_3773:
        /* <DEDUP_REMOVED lines=34> */
[----:B------:R-:W-:Y:S01]  /*3870*/  SHF.L.U32 R104, R104, 0x10, RZ ;  /* 0x0000001068687819 */ /* 0x000fe200000006ff */
[----:B------:R-:W-:Y:S01]  /*3880*/  FFMA.FTZ R8, R8, R25, R9 ;  /* 0x0000001908087223 */ /* 0x000fe20000010009 */
[----:B------:R-:W-:-:S02]  /*3890*/  IMAD.U32 R98, R98, 0x10000, RZ ;  /* 0x0001000062627824 */ /* 0x000fc400078e00ff */
[C---:B------:R-:W-:Y:S01]  /*38a0*/  FMUL.FTZ R9, R11.reuse, R105 ;  /* 0x000000690b097220 */ /* 0x040fe20000410000 */
        /* <DEDUP_REMOVED lines=14> */
.L_x_3778:
[----:B------:R-:W-:Y:S05]  /*3990*/  BSYNC B1 ;  /* 0x0000000000017941 */ /* 0x000fea0003800000 */
.L_x_3777:
[----:B--2---:R1:W-:Y:S01]  /*39a0*/  STG.E.128 desc[UR40][R12.64+0x40], R4 ;  /* 0x000040040c007986 */ /* 0x0043e2000c101d28 */
[----:B------:R-:W-:Y:S05]  /*39b0*/  BRA `(.L_x_3772) ;  /* 0x0000001400c47947 */ /* 0x000fea0003800000 */
.L_x_3756:
[----:B------:R-:W-:Y:S02]  /*39c0*/  ISETP.GE.AND P3, PT, R219, R100, PT ;  /* 0x00000064db00720c */ /* 0x000fe40003f66270 */
        /* <DEDUP_REMOVED lines=18> */
[----:B------:R-:W-:Y:S02]  /*3af0*/  CS2R R12, SRZ ;  /* 0x00000000000c7805 */ /* 0x000fe4000001ff00 */
[----:B------:R-:W-:-:S05]  /*3b00*/  @!P4 IADD3 R4, P5, R44, R4, RZ ;  /* 0x000000042c04c210 */ /* 0x000fca0007fbe0ff */
[----:B------:R-:W-:Y:S01]  /*3b10*/  @!P4 IMAD.X R10, R107, 0x1, R71, P5 ;  /* 0x000000016b0ac824 */ /* 0x000fe200028e0647 */
[C---:B---3--:R-:W-:Y:S01]  /*3b20*/  @!P4 LEA R32, P5, R4.reuse, R32, 0x1 ;  /* 0x000000200420c211 */ /* 0x048fe200078a08ff */
[----:B------:R2:W3:Y:S03]  /*3b30*/  @!P4 LDG.E.128 R12, desc[UR40][R6.64] ;  /* 0x00000028060cc981 */ /* 0x0004e6000c1e1d00 */
[----:B------:R-:W-:-:S05]  /*3b40*/  @!P4 LEA.HI.X R33, R4, R33, R10, 0x1, P5 ;  /* 0x000000210421c211 */ /* 0x000fca00028f0c0a */
[----:B------:R3:W4:Y:S01]  /*3b50*/  @!P4 LDG.E.128 R24, desc[UR40][R32.64] ;  /* 0x000000282018c981 */ /* 0x000722000c1e1d00 */
        /* <DEDUP_REMOVED lines=13> */
[----:B---3--:R-:W-:Y:S02]  /*3c30*/  IMAD.MOV.U32 R32, RZ, RZ, R14 ;  /* 0x000000ffff207224 */ /* 0x008fe400078e000e */
[----:B------:R-:W-:-:S03]  /*3c40*/  IMAD.MOV.U32 R33, RZ, RZ, R15 ;  /* 0x000000ffff217224 */ /* 0x000fc600078e000f */
[----:B------:R-:W-:Y:S02]  /*3c50*/  PRMT R124, R32, 0x7610, R124 ;  /* 0x00007610207c7816 */ /* 0x000fe4000000007c */
[----:B------:R-:W-:Y:S01]  /*3c60*/  PRMT R108, R108, 0x5410, R33 ;  /* 0x000054106c6c7816 */ /* 0x000fe20000000021 */
[----:B----4-:R-:W-:Y:S02]  /*3c70*/  IMAD.MOV.U32 R32, RZ, RZ, R26 ;  /* 0x000000ffff207224 */ /* 0x010fe400078e001a */
[----:B------:R-:W-:Y:S02]  /*3c80*/  IMAD.MOV.U32 R33, RZ, RZ, R27 ;  /* 0x000000ffff217224 */ /* 0x000fe400078e001b */
[----:B0-----:R-:W-:Y:S02]  /*3c90*/  IMAD.MOV.U32 R34, RZ, RZ, R24 ;  /* 0x000000ffff227224 */ /* 0x001fe400078e0018 */
[----:B------:R-:W-:Y:S02]  /*3ca0*/  IMAD.MOV.U32 R35, RZ, RZ, R25 ;  /* 0x000000ffff237224 */ /* 0x000fe400078e0019 */
[----:B------:R-:W-:Y:S01]  /*3cb0*/  IMAD.MOV.U32 R38, RZ, RZ, R12 ;  /* 0x000000ffff267224 */ /* 0x000fe200078e000c */
[----:B------:R-:W-:-:S02]  /*3cc0*/  PRMT R132, R32, 0x7610, R132 ;  /* 0x0000761020847816 */ /* 0x000fc40000000084 */
[----:B------:R-:W-:Y:S01]  /*3cd0*/  PRMT R133, R33, 0x7610, R133 ;  /* 0x0000761021857816 */ /* 0x000fe20000000085 */
[----:B--2---:R-:W-:Y:S01]  /*3ce0*/  IMAD.MOV.U32 R32, RZ, RZ, R10 ;  /* 0x000000ffff207224 */ /* 0x004fe200078e000a */
[----:B------:R-:W-:Y:S01]  /*3cf0*/  PRMT R134, R34, 0x7610, R134 ;  /* 0x0000761022867816 */ /* 0x000fe20000000086 */
[----:B------:R-:W-:Y:S01]  /*3d00*/  IMAD.MOV.U32 R33, RZ, RZ, R11 ;  /* 0x000000ffff217224 */ /* 0x000fe200078e000b */
[----:B------:R-:W-:Y:S01]  /*3d10*/  PRMT R112, R112, 0x5410, R35 ;  /* 0x0000541070707816 */ /* 0x000fe20000000023 */
[----:B------:R-:W-:Y:S01]  /*3d20*/  IMAD.MOV.U32 R34, RZ, RZ, R8 ;  /* 0x000000ffff227224 */ /* 0x000fe200078e0008 */
[----:B------:R-:W-:Y:S02]  /*3d30*/  PRMT R110, R110, 0x5410, R38 ;  /* 0x000054106e6e7816 */ /* 0x000fe40000000026 */
[----:B------:R-:W-:Y:S01]  /*3d40*/  MOV R35, R9 ;  /* 0x0000000900237202 */ /* 0x000fe20000000f00 */
        /* <DEDUP_REMOVED lines=12> */
[----:B------:R-:W-:Y:S02]  /*3e10*/  PRMT R116, R34, 0x7610, R116 ;  /* 0x0000761022747816 */ /* 0x000fe40000000074 */
[----:B------:R-:W-:Y:S01]  /*3e20*/  PRMT R117, R35, 0x7610, R117 ;  /* 0x0000761023757816 */ /* 0x000fe20000000075 */
[----:B------:R-:W-:Y:S06]  /*3e30*/  @!P3 BRA `(.L_x_3779) ;  /* 0x000000000004b947 */ /* 0x000fec0003800000 */
[----:B------:R-:W-:Y:S01]  /*3e40*/  BPT.TRAP 0x1 ;  /* 0x000000040000795c */ /* 0x000fe20000300000 */
.L_x_3779:
        /* <DEDUP_REMOVED lines=9> */
.L_x_4003:
[----:B------:R-:W-:Y:S05]  /*3ee0*/  BSYNC B1 ;  /* 0x0000000000017941 */ /* 0x000fea0003800000 */
.L_x_3780:
        /* <DEDUP_REMOVED lines=47> */
[----:B------:R-:W-:-:S02]  /*41e0*/  LOP3.LUT R128, R128, 0xffff0000, RZ, 0xc0, !PT ;  /* 0xffff000080807812 */ /* 0x000fc400078ec0ff */
        /* <DEDUP_REMOVED lines=8> */
[----:B------:R-:W-:Y:S01]  /*4270*/  SHF.L.U32 R24, R35, 0x10, RZ ;  /* 0x0000001023187819 */ /* 0x000fe200000006ff */
        /* <DEDUP_REMOVED lines=59> */
.L_x_3785:
[----:B------:R-:W-:Y:S05]  /*4630*/  BSYNC B2 ;  /* 0x0000000000027941 */ /* 0x000fea0003800000 */
.L_x_3784:
        /* <DEDUP_REMOVED lines=12> */
.L_x_3783:
[----:B------:R-:W-:Y:S05]  /*4700*/  BSYNC B1 ;  /* 0x0000000000017941 */ /* 0x000fea0003800000 */
.L_x_3782:
        /* <DEDUP_REMOVED lines=18> */
[----:B------:R-:W-:-:S04]  /*4830*/  LOP3.LUT R13, R12, R14, RZ, 0x3c, !PT ;  /* 0x0000000e0c0d7212 */ /* 0x000fc800078e3cff */
[----:B------:R-:W-:Y:S01]  /*4840*/  IADD3 R15, R210, R13, RZ ;  /* 0x0000000dd20f7210 */ /* 0x000fe20007ffe0ff */
[----:B------:R-:W-:-:S04]  /*4850*/  IMAD R13, R2, 0x1800, R65 ;  /* 0x00001800020d7824 */ /* 0x000fc800078e0241 */
        /* <DEDUP_REMOVED lines=30> */
[----:B------:R-:W-:Y:S01]  /*4a40*/  LOP3.LUT R113, R113, 0xffff0000, RZ, 0xc0, !PT ;  /* 0xffff000071717812 */ /* 0x000fe200078ec0ff */
[----:B------:R-:W-:Y:S01]  /*4a50*/  IMAD.U32 R5, R110, 0x10000, RZ ;  /* 0x000100006e057824 */ /* 0x000fe200078e00ff */
[----:B------:R-:W-:Y:S01]  /*4a60*/  SHF.R.U64 R111, R8, 0x10, R9 ;  /* 0x00000010086f7819 */ /* 0x000fe20000001209 */
        /* <DEDUP_REMOVED lines=38> */
[----:B------:R-:W-:Y:S01]  /*4cd0*/  SHF.L.U32 R6, R114, 0x10, RZ ;  /* 0x0000001072067819 */ /* 0x000fe200000006ff */
[----:B------:R-:W-:Y:S01]  /*4ce0*/  IMAD.U32 R4, R108, 0x10000, RZ ;  /* 0x000100006c047824 */ /* 0x000fe200078e00ff */
[----:B------:R-:W-:Y:S01]  /*4cf0*/  LOP3.LUT R9, R114, 0xffff0000, RZ, 0xc0, !PT ;  /* 0xffff000072097812 */ /* 0x000fe200078ec0ff */
[----:B------:R-:W-:Y:S01]  /*4d00*/  IMAD.U32 R7, R14, 0x10000, RZ ;  /* 0x000100000e077824 */ /* 0x000fe200078e00ff */
        /* <DEDUP_REMOVED lines=23> */
.L_x_3787:
[----:B------:R-:W-:Y:S05]  /*4e80*/  BSYNC B1 ;  /* 0x0000000000017941 */ /* 0x000fea0003800000 */
.L_x_3786:
        /* <DEDUP_REMOVED lines=10> */
.L_x_3755:
[----:B------:R-:W-:-:S06]  /*4f30*/  UISETP.NE.AND UP0, UPT, UR44, 0x3, UPT ;  /* 0x000000032c00788c */ /* 0x000fcc000bf05270 */
[----:B------:R-:W-:-:S13]  /*4f40*/  PLOP3.LUT P3, PT, PT, PT, UP0, 0x80, 0x0 ;  /* 0x000000000000781c */ /* 0x000fda0003f6f008 */
[----:B------:R-:W-:Y:S05]  /*4f50*/  @!P3 BRA `(.L_x_3788) ;  /* 0x000000000004b947 */ /* 0x000fea0003800000 */
[----:B------:R-:W-:Y:S01]  /*4f60*/  BPT.TRAP 0x1 ;  /* 0x000000040000795c */ /* 0x000fe20000300000 */
.L_x_3788:
[----:B------:R-:W-:Y:S01]  /*4f70*/  IMAD R88, R2, 0x8, R18 ;  /* 0x0000000802587824 */ /* 0x000fe200078e0212 */
[----:B------:R-:W-:Y:S01]  /*4f80*/  SHF.L.U32 R101, R204, 0x1f, RZ ;  /* 0x0000001fcc657819 */ /* 0x000fe200000006ff */
[----:B------:R-:W-:Y:S01]  /*4f90*/  IMAD R100, R59, -0x60, R60 ;  /* 0xffffffa03b647824 */ /* 0x000fe200078e023c */
[----:B------:R-:W-:Y:S02]  /*4fa0*/  BSSY B1, `(.L_x_3789) ;  /* 0x0000004000017945 */ /* 0x000fe40003800000 */
[----:B------:R-:W0:Y:S02]  /*4fb0*/  SYNCS.PHASECHK.TRANS64.TRYWAIT P4, [R88+URZ+0x22890], R101 ;  /* 0x02289065580075a7 */ /* 0x000e24000808017f */
[----:B------:R-:W-:Y:S01]  /*4fc0*/  VIMNMX R100, R100, 0x60, PT ;  /* 0x0000006064647848 */ /* 0x000fe20003fe0100 */
[----:B0-----:R-:W-:Y:S06]  /*4fd0*/  @!P4 BRA `(.L_x_3790) ;  /* 0x00000144005cc947 */ /* 0x001fec0003800000 */
.L_x_4004:
[----:B------:R-:W-:Y:S05]  /*4fe0*/  BSYNC B1 ;  /* 0x0000000000017941 */ /* 0x000fea0003800000 */
.L_x_3789:
        /* <DEDUP_REMOVED lines=8> */
.L_x_3792:
[----:B------:R-:W-:Y:S05]  /*5070*/  BSYNC B1 ;  /* 0x0000000000017941 */ /* 0x000fea0003800000 */
.L_x_3791:
[----:B------:R-:W-:Y:S05]  /*5080*/  @P4 BRA `(.L_x_3772) ;  /* 0x0000000000104947 */ /* 0x000fea0003800000 */
[----:B-1----:R-:W1:Y:S04]  /*5090*/  @!P1 LDS.128 R4, [R106+0x2000] ;  /* 0x002000006a049984 */ /* 0x002e680000000c00 */
[----:B------:R-:W2:Y:S04]  /*50a0*/  @!P2 LDS.128 R8, [R102+0x2000] ;  /* 0x002000006608a984 */ /* 0x000ea80000000c00 */
[----:B-1----:R3:W-:Y:S04]  /*50b0*/  @!P1 STG.E.128 desc[UR40][R12.64], R4 ;  /* 0x000000040c009986 */ /* 0x0027e8000c101d28 */
[----:B--2---:R3:W-:Y:S02]  /*50c0*/  @!P2 STG.E.128 desc[UR40][R12.64+0x40], R8 ;  /* 0x000040080c00a986 */ /* 0x0047e4000c101d28 */
.L_x_3772:
[----:B------:R-:W-:Y:S05]  /*50d0*/  BSYNC B0 ;  /* 0x0000000000007941 */ /* 0x000fea0003800000 */
.L_x_3754:
        /* <DEDUP_REMOVED lines=17> */
.L_x_3794:
[----:B------:R-:W-:Y:S05]  /*51f0*/  BSYNC B0 ;  /* 0x0000000000007941 */ /* 0x000fea0003800000 */
.L_x_3793:
[----:B------:R-:W2:Y:S01]  /*5200*/  SYNCS.PHASECHK.TRANS64.TRYWAIT P3, [R88+URZ+0x228b0], R101 ;  /* 0x0228b065580075a7 */ /* 0x000ea2000806017f */
[----:B------:R-:W-:Y:S01]  /*5210*/  ULDC UR45, c[0x0][0x310] ;  /* 0x0000c400002d7ab9 */ /* 0x000fe20000000800 */
[----:B------:R-:W-:Y:S01]  /*5220*/  ULDC.64 UR42, c[0x0][0x318] ;  /* 0x0000c600002a7ab9 */ /* 0x000fe20000000a00 */
[----:B------:R-:W-:Y:S01]  /*5230*/  ULDC.64 UR38, c[0x0][0x308] ;  /* 0x0000c20000267ab9 */ /* 0x000fe20000000a00 */
[----:B------:R-:W-:Y:S01]  /*5240*/  BSSY B0, `(.L_x_3795) ;  /* 0x0000003000007945 */ /* 0x000fe20003800000 */
[----:B-1----:R-:W-:-:S03]  /*5250*/  IMAD R4, R2, 0x6000, R77 ;  /* 0x0000600002047824 */ /* 0x002fc600078e024d */
[----:B--2---:R-:W-:Y:S05]  /*5260*/  @!P3 BRA `(.L_x_3796) ;  /* 0x0000014000ccb947 */ /* 0x004fea0003800000 */
.L_x_4005:
[----:B------:R-:W-:Y:S05]  /*5270*/  BSYNC B0 ;  /* 0x0000000000007941 */ /* 0x000fea0003800000 */
.L_x_3795:
        /* <DEDUP_REMOVED lines=39> */
.L_x_3798:
[----:B------:R-:W-:Y:S05]  /*54f0*/  BSYNC B0 ;  /* 0x0000000000007941 */ /* 0x000fea0003800000 */
.L_x_3797:
        /* <DEDUP_REMOVED lines=10> */
[----:B------:R-:W-:-:S04]  /*55a0*/  LEA R32, P3, R4, UR38, 0x1 ;  /* 0x0000002604207c11 */ /* 0x000fc8000f8608ff */
[----:B------:R-:W-:-:S04]  /*55b0*/  IADD3 R5, R5, R7, RZ ;  /* 0x0000000705057210 */ /* 0x000fc80007ffe0ff */
        /* <DEDUP_REMOVED lines=25> */
.L_x_3800:
[----:B------:R-:W-:Y:S05]  /*5750*/  BSYNC B0 ;  /* 0x0000000000007941 */ /* 0x000fea0003800000 */
.L_x_3799:
        /* <DEDUP_REMOVED lines=22> */
.L_x_3749:
[----:B------:R-:W-:Y:S01]  /*58c0*/  ISETP.GE.AND P2, PT, R176, 0x1, PT ;  /* 0x00000001b000780c */ /* 0x000fe20003f46270 */
[----:B------:R-:W-:Y:S01]  /*58d0*/  IMAD.MOV.U32 R3, RZ, RZ, RZ ;  /* 0x000000ffff037224 */ /* 0x000fe200078e00ff */
[----:B------:R-:W-:Y:S02]  /*58e0*/  PLOP3.LUT P1, PT, PT, PT, PT, 0x80, 0x0 ;  /* 0x000000000000781c */ /* 0x000fe40003f2f070 */
[----:B------:R-:W-:Y:S01]  /*58f0*/  CS2R R4, SRZ ;  /* 0x0000000000047805 */ /* 0x000fe2000001ff00 */
        /* <DEDUP_REMOVED lines=30> */
[----:B----4-:R-:W-:Y:S02]  /*5ae0*/  CS2R R88, SRZ ;  /* 0x0000000000587805 */ /* 0x010fe4000001ff00 */
        /* <DEDUP_REMOVED lines=37> */
.L_x_3802:
        /* <DEDUP_REMOVED lines=10> */
.L_x_4008:
        /* <DEDUP_REMOVED lines=18> */
[----:B------:R-:W-:Y:S01]  /*5f00*/  MOV R8, 0x70 ;  /* 0x0000007000087802 */ /* 0x000fe20000000f00 */
[----:B------:R-:W-:Y:S02]  /*5f10*/  IMAD.U32 R7, RZ, RZ, UR7 ;  /* 0x00000007ff077e24 */ /* 0x000fe4000f8e00ff */
[----:B------:R-:W-:-:S02]  /*5f20*/  IMAD.U32 R10, RZ, RZ, UR4 ;  /* 0x00000004ff0a7e24 */ /* 0x000fc4000f8e00ff */
[----:B------:R-:W-:Y:S02]  /*5f30*/  IMAD.U32 R11, RZ, RZ, UR5 ;  /* 0x00000005ff0b7e24 */ /* 0x000fe4000f8e00ff */
[----:B------:R-:W-:Y:S02]  /*5f40*/  IMAD.MOV.U32 R12, RZ, RZ, 0x1 ;  /* 0x00000001ff0c7424 */ /* 0x000fe400078e00ff */
[----:B0-----:R-:W-:-:S07]  /*5f50*/  IMAD.MOV.U32 R13, RZ, RZ, RZ ;  /* 0x000000ffff0d7224 */ /* 0x001fce00078e00ff */
[----:B------:R-:W-:-:S07]  /*5f60*/  LEPC R20, `(.L_x_3806) ;  /* 0x000000001014794e */ /* 0x000fce0000000000 */
[----:B-1---5:R-:W-:Y:S05]  /*5f70*/  CALL.ABS.NOINC R14 ;  /* 0x000000000e007343 */ /* 0x022fea0003c00000 */
.L_x_3806:
[----:B------:R-:W-:Y:S05]  /*5f80*/  BSYNC B6 ;  /* 0x0000000000067941 */ /* 0x000fea0003800000 */
.L_x_3805:
        /* <DEDUP_REMOVED lines=12> */
.L_x_3810:
[----:B-1----:R1:W2:Y:S02]  /*6050*/  SYNCS.PHASECHK.TRANS64.TRYWAIT P0, [R18+URZ+0x22800], R3 ;  /* 0x02280003120075a7 */ /* 0x0022a4000800017f */
[----:B--2---:R-:W-:Y:S05]  /*6060*/  @!P0 NANOSLEEP.SYNCS 0x989680 ;  /* 0x009896800000895d */ /* 0x004fea0003900000 */
[----:B------:R-:W2:Y:S02]  /*6070*/  @!P0 SYNCS.PHASECHK.TRANS64 P0, [R18+URZ+0x22800], R3 ;  /* 0x02280003120085a7 */ /* 0x000ea4000800007f */
[----:B--2---:R-:W-:Y:S05]  /*6080*/  @!P0 BRA `(.L_x_3810) ;  /* 0xfffffffc00f08947 */ /* 0x004fea000383ffff */
.L_x_3809:
[----:B------:R-:W-:Y:S05]  /*6090*/  BSYNC B0 ;  /* 0x0000000000007941 */ /* 0x000fea0003800000 */
.L_x_3808:
[----:B------:R-:W-:Y:S05]  /*60a0*/  BRA `(.L_x_3811) ;  /* 0x0000003000047947 */ /* 0x000fea0003800000 */
.L_x_3807:
[----:B------:R-:W0:Y:S01]  /*60b0*/  LDC.64 R14, c[0x0][0x3e8] ;  /* 0x0000fa00ff0e7b82 */ /* 0x000e220000000a00 */
[----:B-----5:R-:W-:Y:S01]  /*60c0*/  SHF.R.S32.HI R3, RZ, 0x1f, R31 ;  /* 0x0000001fff037819 */ /* 0x020fe2000001141f */
[----:B------:R-:W-:Y:S01]  /*60d0*/  IMAD.SHL.U32 R24, R236, 0x4, RZ ;  /* 0x00000004ec187824 */ /* 0x000fe200078e00ff */
[----:B------:R-:W-:Y:S01]  /*60e0*/  LOP3.LUT P0, RZ, R26, 0x3ff, RZ, 0xc0, !PT ;  /* 0x000003ff1aff7812 */ /* 0x000fe2000780c0ff */
[----:B------:R-:W-:Y:S01]  /*60f0*/  IMAD.MOV.U32 R4, RZ, RZ, R16 ;  /* 0x000000ffff047224 */ /* 0x000fe200078e0010 */
[----:B------:R-:W-:Y:S01]  /*6100*/  BSSY B6, `(.L_x_3812) ;  /* 0x0000031000067945 */ /* 0x000fe20003800000 */
[----:B------:R-:W-:Y:S01]  /*6110*/  IMAD.MOV.U32 R5, RZ, RZ, R17 ;  /* 0x000000ffff057224 */ /* 0x000fe200078e0011 */
[----:B------:R-:W-:Y:S01]  /*6120*/  SHF.R.S32.HI R25, RZ, 0x1f, R24 ;  /* 0x0000001fff197819 */ /* 0x000fe20000011418 */
[----:B------:R-:W1:Y:S01]  /*6130*/  LDC.64 R12, c[0x0][0x3d8] ;  /* 0x0000f600ff0c7b82 */ /* 0x000e620000000a00 */
[-C--:B0-----:R-:W-:Y:S01]  /*6140*/  IMAD R6, R3, R14.reuse, RZ ;  /* 0x0000000e03067224 */ /* 0x081fe200078e02ff */
[----:B------:R-:W-:Y:S01]  /*6150*/  SHF.L.U64.HI R59, R14, 0x6, R15 ;  /* 0x000000060e3b7819 */ /* 0x000fe2000001020f */
[----:B------:R-:W-:-:S04]  /*6160*/  IMAD.WIDE.U32 R10, R19, R14, R4 ;  /* 0x0000000e130a7225 */ /* 0x000fc800078e0004 */
[----:B------:R-:W-:Y:S02]  /*6170*/  IMAD R28, R227, R14, RZ ;  /* 0x0000000ee31c7224 */ /* 0x000fe400078e02ff */
[-C--:B-1----:R-:W-:Y:S01]  /*6180*/  IMAD R0, R3, R12.reuse, RZ ;  /* 0x0000000c03007224 */ /* 0x082fe200078e02ff */
[----:B------:R-:W-:Y:S01]  /*6190*/  SHF.L.U64.HI R57, R12, 0x6, R13 ;  /* 0x000000060c397819 */ /* 0x000fe2000001020d */
[----:B------:R-:W-:-:S04]  /*61a0*/  IMAD.WIDE.U32 R8, R19, R12, R4 ;  /* 0x0000000c13087225 */ /* 0x000fc800078e0004 */
[C---:B------:R-:W-:Y:S02]  /*61b0*/  IMAD R49, R31.reuse, R15, R6 ;  /* 0x0000000f1f317224 */ /* 0x040fe400078e0206 */
[----:B------:R-:W-:-:S04]  /*61c0*/  IMAD.WIDE.U32 R42, R31, R14, RZ ;  /* 0x0000000e1f2a7225 */ /* 0x000fc800078e00ff */
[-C--:B------:R-:W-:Y:S02]  /*61d0*/  IMAD R20, R227, R12.reuse, RZ ;  /* 0x0000000ce3147224 */ /* 0x080fe400078e02ff */
[----:B------:R-:W-:-:S04]  /*61e0*/  IMAD.WIDE.U32 R44, R31, R12, RZ ;  /* 0x0000000c1f2c7225 */ /* 0x000fc800078e00ff */
[----:B------:R-:W-:Y:S01]  /*61f0*/  IMAD R47, R31, R13, R0 ;  /* 0x0000000d1f2f7224 */ /* 0x000fe200078e0200 */
[----:B------:R-:W-:Y:S01]  /*6200*/  IADD3 R26, P3, R8, R44, RZ ;  /* 0x0000002c081a7210 */ /* 0x000fe20007f7e0ff */
[----:B------:R-:W-:-:S04]  /*6210*/  IMAD.WIDE.U32 R4, R19, R12, R24 ;  /* 0x0000000c13047225 */ /* 0x000fc800078e0018 */
[----:B------:R-:W-:Y:S01]  /*6220*/  IMAD.WIDE.U32 R6, R19, R14, R24 ;  /* 0x0000000e13067225 */ /* 0x000fe200078e0018 */
[----:B------:R-:W-:-:S03]  /*6230*/  IADD3 R46, P1, R4, R44, RZ ;  /* 0x0000002c042e7210 */ /* 0x000fc60007f3e0ff */
[----:B------:R-:W-:Y:S01]  /*6240*/  IMAD R51, R19, R15, R28 ;  /* 0x0000000f13337224 */ /* 0x000fe200078e021c */
[-C--:B------:R-:W-:Y:S01]  /*6250*/  IADD3 R28, P4, R10, R42.reuse, RZ ;  /* 0x0000002a0a1c7210 */ /* 0x080fe20007f9e0ff */
[----:B------:R-:W-:Y:S01]  /*6260*/  IMAD.IADD R49, R49, 0x1, R43 ;  /* 0x0000000131317824 */ /* 0x000fe200078e022b */
[----:B------:R-:W-:Y:S01]  /*6270*/  IADD3 R50, P2, R6, R42, RZ ;  /* 0x0000002a06327210 */ /* 0x000fe20007f5e0ff */
[----:B------:R-:W-:Y:S02]  /*6280*/  IMAD R20, R19, R13, R20 ;  /* 0x0000000d13147224 */ /* 0x000fe400078e0214 */
[----:B------:R-:W-:Y:S01]  /*6290*/  IMAD.IADD R47, R47, 0x1, R45 ;  /* 0x000000012f2f7824 */ /* 0x000fe200078e022d */
[C---:B------:R-:W-:Y:S01]  /*62a0*/  IADD3.X R29, R49.reuse, R51, R11, P4, !PT ;  /* 0x00000033311d7210 */ /* 0x040fe200027fe40b */
[----:B------:R-:W-:Y:S01]  /*62b0*/  IMAD.SHL.U32 R58, R12, 0x40, RZ ;  /* 0x000000400c3a7824 */ /* 0x000fe200078e00ff */
[----:B------:R-:W-:Y:S01]  /*62c0*/  IADD3.X R51, R49, R7, R51, P2, !PT ;  /* 0x0000000731337210 */ /* 0x000fe200017fe433 */
[----:B------:R-:W-:Y:S01]  /*62d0*/  IMAD.SHL.U32 R60, R14, 0x40, RZ ;  /* 0x000000400e3c7824 */ /* 0x000fe200078e00ff */
[----:B------:R-:W-:-:S02]  /*62e0*/  IADD3.X R27, R47, R20, R9, P3, !PT ;  /* 0x000000142f1b7210 */ /* 0x000fc40001ffe409 */
        /* <DEDUP_REMOVED lines=17> */
[----:B-1----:R-:W-:Y:S05]  /*6400*/  CALL.ABS.NOINC R14 ;  /* 0x000000000e007343 */ /* 0x002fea0003c00000 */
.L_x_3813:
[----:B------:R-:W-:Y:S05]  /*6410*/  BSYNC B6 ;  /* 0x0000000000067941 */ /* 0x000fea0003800000 */
.L_x_3812:
        /* <DEDUP_REMOVED lines=68> */
.L_x_3817:
[----:B------:R-:W-:Y:S05]  /*6860*/  BSYNC B1 ;  /* 0x0000000000017941 */ /* 0x000fea0003800000 */
.L_x_3816:
        /* <DEDUP_REMOVED lines=24> */
.L_x_3819:
[----:B------:R-:W-:Y:S05]  /*69f0*/  BSYNC B1 ;  /* 0x0000000000017941 */ /* 0x000fea0003800000 */
.L_x_3818:
[C---:B------:R-:W-:Y:S01]  /*6a00*/  IMAD.WIDE.U32 R10, R3.reuse, R6, R10 ;  /* 0x00000006030a7225 */ /* 0x040fe200078e000a */
[----:B------:R-:W-:Y:S01]  /*6a10*/  LEA.HI R0, R220, R220, RZ, 0x1 ;  /* 0x000000dcdc007211 */ /* 0x000fe200078f08ff */
[----:B------:R-:W-:Y:S01]  /*6a20*/  ULDC.64 UR4, c[0x0][0x3c8] ;  /* 0x0000f20000047ab9 */ /* 0x000fe20000000a00 */
[----:B01----:R-:W-:Y:S01]  /*6a30*/  SHF.L.U32 R14, R234, 0x6, RZ ;  /* 0x00000006ea0e7819 */ /* 0x003fe200000006ff */
[----:B------:R-:W-:Y:S01]  /*6a40*/  IMAD.WIDE.U32 R12, R3, R4, R12 ;  /* 0x00000004030c7225 */ /* 0x000fe200078e000c */
[----:B------:R-:W-:Y:S01]  /*6a50*/  LOP3.LUT R15, R0, 0xfffffffe, RZ, 0xc0, !PT ;  /* 0xfffffffe000f7812 */ /* 0x000fe200078ec0ff */
[----:B------:R-:W-:Y:S01]  /*6a60*/  ULDC.64 UR6, c[0x0][0x3e0] ;  /* 0x0000f80000067ab9 */ /* 0x000fe20000000a00 */
[----:B------:R-:W-:Y:S01]  /*6a70*/  LOP3.LUT R39, R14, 0x1c0, RZ, 0xc0, !PT ;  /* 0x000001c00e277812 */ /* 0x000fe200078ec0ff */
[C---:B------:R-:W-:Y:S01]  /*6a80*/  IMAD R6, R41.reuse, R6, RZ ;  /* 0x0000000629067224 */ /* 0x040fe200078e02ff */
[----:B------:R-:W-:Y:S01]  /*6a90*/  LEA R0, P3, R12, UR6, 0x1 ;  /* 0x000000060c007c11 */ /* 0x000fe2000f8608ff */
[----:B------:R-:W-:-:S02]  /*6aa0*/  IMAD R4, R41, R4, RZ ;  /* 0x0000000429047224 */ /* 0x000fc400078e02ff */
[----:B------:R-:W-:Y:S01]  /*6ab0*/  IMAD R7, R3, R7, R6 ;  /* 0x0000000703077224 */ /* 0x000fe200078e0206 */
[----:B------:R-:W-:Y:S01]  /*6ac0*/  LOP3.LUT R6, R39, 0x18, R16, 0xf8, !PT ;  /* 0x0000001827067812 */ /* 0x000fe200078ef810 */
[----:B------:R-:W-:Y:S01]  /*6ad0*/  IMAD R3, R3, R5, R4 ;  /* 0x0000000503037224 */ /* 0x000fe200078e0204 */
[----:B------:R-:W-:Y:S01]  /*6ae0*/  LEA R4, P2, R10, UR4, 0x1 ;  /* 0x000000040a047c11 */ /* 0x000fe2000f8408ff */
[----:B------:R-:W-:Y:S01]  /*6af0*/  IMAD.IADD R5, R11, 0x1, R7 ;  /* 0x000000010b057824 */ /* 0x000fe200078e0207 */
[----:B------:R-:W-:Y:S01]  /*6b00*/  UMOV UR4, 0xffffffff ;  /* 0xffffffff00047882 */ /* 0x000fe20000000000 */
[----:B------:R-:W-:Y:S01]  /*6b10*/  IMAD.IADD R3, R13, 0x1, R3 ;  /* 0x000000010d037824 */ /* 0x000fe200078e0203 */
[----:B------:R-:W-:Y:S01]  /*6b20*/  SHF.R.U32.HI R39, RZ, 0x3, R39 ;  /* 0x00000003ff277819 */ /* 0x000fe20000011627 */
[----:B------:R-:W-:Y:S01]  /*6b30*/  IMAD.IADD R7, R220, 0x1, -R15 ;  /* 0x00000001dc077824 */ /* 0x000fe200078e0a0f */
[----:B------:R-:W-:Y:S02]  /*6b40*/  LEA.HI.X R5, R10, UR5, R5, 0x1, P2 ;  /* 0x000000050a057c11 */ /* 0x000fe400090f0c05 */
[----:B------:R-:W-:-:S02]  /*6b50*/  LEA.HI.X R3, R12, UR7, R3, 0x1, P3 ;  /* 0x000000070c037c11 */ /* 0x000fc400098f0c03 */
[----:B------:R-:W-:Y:S02]  /*6b60*/  LOP3.LUT R6, R6, R39, RZ, 0x3c, !PT ;  /* 0x0000002706067212 */ /* 0x000fe400078e3cff */
[----:B------:R-:W-:Y:S01]  /*6b70*/  SHF.L.U32 R7, R7, 0x1f, RZ ;  /* 0x0000001f07077819 */ /* 0x000fe200000006ff */
[----:B------:R-:W-:Y:S06]  /*6b80*/  BRA.DIV UR4, `(.L_x_3820) ;  /* 0x0000012a04d47947 */ /* 0x000fec000b800000 */
.L_x_4011:
[----:B------:R-:W-:-:S03]  /*6b90*/  UMOV UR4, 0xffffffff ;  /* 0xffffffff00047882 */ /* 0x000fc60000000000 */
[----:B------:R-:W-:Y:S05]  /*6ba0*/  BRA.DIV UR4, `(.L_x_3821) ;  /* 0x0000012a04f47947 */ /* 0x000fea000b800000 */
.L_x_4014:
[----:B------:R-:W-:-:S03]  /*6bb0*/  UMOV UR4, 0xffffffff ;  /* 0xffffffff00047882 */ /* 0x000fc60000000000 */
[----:B------:R-:W-:Y:S05]  /*6bc0*/  BRA.DIV UR4, `(.L_x_3822) ;  /* 0x0000012e04147947 */ /* 0x000fea000b800000 */
.L_x_4017:
[----:B------:R-:W-:-:S03]  /*6bd0*/  UMOV UR4, 0xffffffff ;  /* 0xffffffff00047882 */ /* 0x000fc60000000000 */
[----:B------:R-:W-:Y:S05]  /*6be0*/  BRA.DIV UR4, `(.L_x_3823) ;  /* 0x0000012e04347947 */ /* 0x000fea000b800000 */
.L_x_4020:
[----:B------:R-:W-:-:S03]  /*6bf0*/  UMOV UR4, 0xffffffff ;  /* 0xffffffff00047882 */ /* 0x000fc60000000000 */
[----:B------:R-:W-:Y:S05]  /*6c00*/  BRA.DIV UR4, `(.L_x_3824) ;  /* 0x0000012e04547947 */ /* 0x000fea000b800000 */
.L_x_4023:
[----:B------:R-:W-:-:S03]  /*6c10*/  UMOV UR4, 0xffffffff ;  /* 0xffffffff00047882 */ /* 0x000fc60000000000 */
[----:B------:R-:W-:Y:S05]  /*6c20*/  BRA.DIV UR4, `(.L_x_3825) ;  /* 0x0000012e04747947 */ /* 0x000fea000b800000 */
.L_x_4026:
[----:B------:R-:W-:-:S03]  /*6c30*/  UMOV UR4, 0xffffffff ;  /* 0xffffffff00047882 */ /* 0x000fc60000000000 */
[----:B------:R-:W-:Y:S05]  /*6c40*/  BRA.DIV UR4, `(.L_x_3826) ;  /* 0x0000012e04947947 */ /* 0x000fea000b800000 */
.L_x_4029:
[----:B------:R-:W-:-:S03]  /*6c50*/  UMOV UR4, 0xffffffff ;  /* 0xffffffff00047882 */ /* 0x000fc60000000000 */
[----:B------:R-:W-:Y:S05]  /*6c60*/  BRA.DIV UR4, `(.L_x_3827) ;  /* 0x0000012e04b47947 */ /* 0x000fea000b800000 */
.L_x_4032:
[----:B------:R-:W0:Y:S01]  /*6c70*/  SYNCS.PHASECHK.TRANS64.TRYWAIT P2, [R18+URZ+0x22800], R7 ;  /* 0x02280007120075a7 */ /* 0x000e22000804017f */
[----:B-----5:R-:W-:Y:S01]  /*6c80*/  IMAD.MOV.U32 R3, RZ, RZ, R35 ;  /* 0x000000ffff037224 */ /* 0x020fe200078e0023 */
[----:B------:R-:W-:Y:S01]  /*6c90*/  LOP3.LUT P3, RZ, R234, 0x4, RZ, 0xc0, !PT ;  /* 0x00000004eaff7812 */ /* 0x000fe2000786c0ff */
[----:B------:R-:W-:Y:S01]  /*6ca0*/  IMAD.MOV.U32 R5, RZ, RZ, R31 ;  /* 0x000000ffff057224 */ /* 0x000fe200078e001f */
[----:B------:R-:W-:Y:S01]  /*6cb0*/  MOV R10, R27 ;  /* 0x0000001b000a7202 */ /* 0x000fe20000000f00 */
        /* <DEDUP_REMOVED lines=15> */
[----:B------:R-:W-:Y:S01]  /*6db0*/  BSSY B1, `(.L_x_3828) ;  /* 0x0000013000017945 */ /* 0x000fe20003800000 */
[----:B------:R-:W-:Y:S01]  /*6dc0*/  VIADD R4, R3, 0x18400 ;  /* 0x0001840003047836 */ /* 0x000fe20000000000 */
[----:B------:R-:W-:Y:S01]  /*6dd0*/  PRMT R13, R13, 0x5410, R0 ;  /* 0x000054100d0d7816 */ /* 0x000fe20000000000 */
[----:B------:R-:W-:Y:S01]  /*6de0*/  IMAD.MOV.U32 R6, RZ, RZ, R26 ;  /* 0x000000ffff067224 */ /* 0x000fe200078e001a */
[----:B------:R-:W-:Y:S01]  /*6df0*/  PRMT R42, R5, 0x7610, R42 ;  /* 0x00007610052a7816 */ /* 0x000fe2000000002a */
[----:B------:R-:W-:-:S02]  /*6e00*/  VIADD R0, R3, 0x18440 ;  /* 0x0001844003007836 */ /* 0x000fc40000000000 */
[----:B------:R-:W-:Y:S01]  /*6e10*/  @P3 VIADD R0, R4, 0xffffffc0 ;  /* 0xffffffc004003836 */ /* 0x000fe20000000000 */
        /* <DEDUP_REMOVED lines=12> */
.L_x_4033:
[----:B------:R-:W-:Y:S05]  /*6ee0*/  BSYNC B1 ;  /* 0x0000000000017941 */ /* 0x000fea0003800000 */
.L_x_3828:
        /* <DEDUP_REMOVED lines=56> */
.L_x_3833:
[----:B------:R-:W-:Y:S05]  /*7270*/  BSYNC B2 ;  /* 0x0000000000027941 */ /* 0x000fea0003800000 */
.L_x_3832:
        /* <DEDUP_REMOVED lines=15> */
[C---:B------:R-:W-:Y:S01]  /*7370*/  IMAD.U32 R12, R7.reuse, 0x10000, RZ ;  /* 0x00010000070c7824 */ /* 0x040fe200078e00ff */
[----:B------:R-:W-:Y:S01]  /*7380*/  LOP3.LUT R13, R7, 0xffff0000, RZ, 0xc0, !PT ;  /* 0xffff0000070d7812 */ /* 0x000fe200078ec0ff */
[----:B------:R-:W-:Y:S01]  /*7390*/  IMAD.U32 R7, R5, 0x10000, RZ ;  /* 0x0001000005077824 */ /* 0x000fe200078e00ff */
[----:B------:R-:W-:Y:S01]  /*73a0*/  SHF.L.U32 R10, R6, 0x10, RZ ;  /* 0x00000010060a7819 */ /* 0x000fe200000006ff */
[C---:B------:R-:W-:Y:S01]  /*73b0*/  FMUL.FTZ R35, R11.reuse, R33 ;  /* 0x000000210b237220 */ /* 0x040fe20000410000 */
[----:B------:R-:W-:Y:S01]  /*73c0*/  FMUL.FTZ R34, R11, R30 ;  /* 0x0000001e0b227220 */ /* 0x000fe20000410000 */
[----:B------:R-:W-:Y:S01]  /*73d0*/  FMUL.FTZ R11, R13, R32 ;  /* 0x000000200d0b7220 */ /* 0x000fe20000410000 */
[----:B------:R-:W-:-:S02]  /*73e0*/  IMAD.U32 R6, R4, 0x10000, RZ ;  /* 0x0001000004067824 */ /* 0x000fc400078e00ff */
[C---:B------:R-:W-:Y:S01]  /*73f0*/  FFMA.FTZ R35, R10.reuse, R30, -R35 ;  /* 0x0000001e0a237223 */ /* 0x040fe20000010823 */
[----:B------:R-:W-:Y:S01]  /*7400*/  FFMA.FTZ R34, R10, R33, R34 ;  /* 0x000000210a227223 */ /* 0x000fe20000010022 */
[-C--:B------:R-:W-:Y:S01]  /*7410*/  FFMA.FTZ R33, R12, R15.reuse, -R11 ;  /* 0x0000000f0c217223 */ /* 0x080fe2000001080b */
[----:B------:R-:W-:Y:S01]  /*7420*/  IMAD.U32 R11, R14, 0x10000, RZ ;  /* 0x000100000e0b7824 */ /* 0x000fe200078e00ff */
[----:B------:R-:W-:Y:S01]  /*7430*/  LOP3.LUT R4, R4, 0xffff0000, RZ, 0xc0, !PT ;  /* 0xffff000004047812 */ /* 0x000fe200078ec0ff */
[----:B------:R-:W-:Y:S01]  /*7440*/  FMUL.FTZ R37, R13, R15 ;  /* 0x0000000f0d257220 */ /* 0x000fe20000410000 */
[----:B------:R-:W-:Y:S01]  /*7450*/  LOP3.LUT R5, R5, 0xffff0000, RZ, 0xc0, !PT ;  /* 0xffff000005057812 */ /* 0x000fe200078ec0ff */
[C---:B------:R-:W-:Y:S01]  /*7460*/  IMAD.U32 R13, R31.reuse, 0x10000, RZ ;  /* 0x000100001f0d7824 */ /* 0x040fe200078e00ff */
[----:B------:R-:W-:Y:S01]  /*7470*/  LOP3.LUT R10, R31, 0xffff0000, RZ, 0xc0, !PT ;  /* 0xffff00001f0a7812 */ /* 0x000fe200078ec0ff */
[----:B------:R-:W-:Y:S01]  /*7480*/  FFMA.FTZ R32, R12, R32, R37 ;  /* 0x000000200c207223 */ /* 0x000fe20000010025 */
[----:B------:R-:W-:Y:S01]  /*7490*/  LOP3.LUT R14, R14, 0xffff0000, RZ, 0xc0, !PT ;  /* 0xffff00000e0e7812 */ /* 0x000fe200078ec0ff */
[C---:B------:R-:W-:Y:S01]  /*74a0*/  FMUL.FTZ R15, R4.reuse, R13 ;  /* 0x0000000d040f7220 */ /* 0x040fe20000410000 */
[----:B------:R-:W-:Y:S01]  /*74b0*/  FMUL.FTZ R12, R4, R11 ;  /* 0x0000000b040c7220 */ /* 0x000fe20000410000 */
[----:B------:R-:W-:-:S02]  /*74c0*/  FMUL.FTZ R30, R5, R10 ;  /* 0x0000000a051e7220 */ /* 0x000fc40000410000 */
[-C--:B------:R-:W-:Y:S01]  /*74d0*/  FMUL.FTZ R31, R5, R14.reuse ;  /* 0x0000000e051f7220 */ /* 0x080fe20000410000 */
[C---:B------:R-:W-:Y:S01]  /*74e0*/  FFMA.FTZ R4, R6.reuse, R11, -R15 ;  /* 0x0000000b06047223 */ /* 0x040fe2000001080f */
[----:B------:R-:W-:Y:S01]  /*74f0*/  FFMA.FTZ R13, R6, R13, R12 ;  /* 0x0000000d060d7223 */ /* 0x000fe2000001000c */
[C---:B------:R-:W-:Y:S01]  /*7500*/  FFMA.FTZ R5, R7.reuse, R14, -R30 ;  /* 0x0000000e07057223 */ /* 0x040fe2000001081e */
[----:B------:R-:W-:Y:S01]  /*7510*/  FFMA.FTZ R10, R7, R10, R31 ;  /* 0x0000000a070a7223 */ /* 0x000fe2000001001f */
[----:B------:R-:W-:Y:S02]  /*7520*/  F2FP.BF16.F32.PACK_AB R6, R34, R35 ;  /* 0x000000232206723e */ /* 0x000fe400000010ff */
[----:B------:R-:W-:Y:S02]  /*7530*/  F2FP.BF16.F32.PACK_AB R7, R32, R33 ;  /* 0x000000212007723e */ /* 0x000fe400000010ff */
[----:B------:R-:W-:Y:S02]  /*7540*/  F2FP.BF16.F32.PACK_AB R4, R13, R4 ;  /* 0x000000040d04723e */ /* 0x000fe400000010ff */
[----:B------:R-:W-:-:S05]  /*7550*/  F2FP.BF16.F32.PACK_AB R5, R10, R5 ;  /* 0x000000050a05723e */ /* 0x000fca00000010ff */
[----:B------:R2:W-:Y:S02]  /*7560*/  STS.128 [R0], R4 ;  /* 0x0000000400007388 */ /* 0x0005e40000000c00 */
.L_x_3831:
[----:B------:R-:W-:Y:S05]  /*7570*/  BSYNC B1 ;  /* 0x0000000000017941 */ /* 0x000fea0003800000 */
.L_x_3830:
        /* <DEDUP_REMOVED lines=53> */
.L_x_3836:
[----:B------:R-:W-:Y:S05]  /*78d0*/  BSYNC B1 ;  /* 0x0000000000017941 */ /* 0x000fea0003800000 */
.L_x_3835:
        /* <DEDUP_REMOVED lines=15> */
[----:B------:R-:W-:Y:S01]  /*79d0*/  IMAD.U32 R10, R7, 0x10000, RZ ;  /* 0x00010000070a7824 */ /* 0x000fe200078e00ff */
[----:B------:R-:W-:Y:S01]  /*79e0*/  SHF.L.U32 R8, R6, 0x10, RZ ;  /* 0x0000001006087819 */ /* 0x000fe200000006ff */
[----:B------:R-:W-:Y:S01]  /*79f0*/  IMAD.U32 R6, R5, 0x10000, RZ ;  /* 0x0001000005067824 */ /* 0x000fe200078e00ff */
[----:B------:R-:W-:Y:S01]  /*7a00*/  LOP3.LUT R7, R7, 0xffff0000, RZ, 0xc0, !PT ;  /* 0xffff000007077812 */ /* 0x000fe200078ec0ff */
[CC--:B------:R-:W-:Y:S01]  /*7a10*/  FMUL.FTZ R21, R9.reuse, R20.reuse ;  /* 0x0000001409157220 */ /* 0x0c0fe20000410000 */
[-C--:B------:R-:W-:Y:S01]  /*7a20*/  FMUL.FTZ R9, R9, R13.reuse ;  /* 0x0000000d09097220 */ /* 0x080fe20000410000 */
[----:B------:R-:W-:Y:S01]  /*7a30*/  IMAD.U32 R3, R4, 0x10000, RZ ;  /* 0x0001000004037824 */ /* 0x000fe200078e00ff */
[----:B------:R-:W-:Y:S01]  /*7a40*/  LOP3.LUT R5, R5, 0xffff0000, RZ, 0xc0, !PT ;  /* 0xffff000005057812 */ /* 0x000fe200078ec0ff */
[C---:B------:R-:W-:Y:S01]  /*7a50*/  FFMA.FTZ R21, R8.reuse, R13, -R21 ;  /* 0x0000000d08157223 */ /* 0x040fe20000010815 */
[----:B------:R-:W-:Y:S01]  /*7a60*/  FFMA.FTZ R20, R8, R20, R9 ;  /* 0x0000001408147223 */ /* 0x000fe20000010009 */
[CC--:B------:R-:W-:Y:S01]  /*7a70*/  FMUL.FTZ R25, R7.reuse, R15.reuse ;  /* 0x0000000f07197220 */ /* 0x0c0fe20000410000 */
[-C--:B------:R-:W-:Y:S01]  /*7a80*/  FMUL.FTZ R9, R7, R12.reuse ;  /* 0x0000000c07097220 */ /* 0x080fe20000410000 */
        /* <DEDUP_REMOVED lines=21> */
.L_x_3815:
        /* <DEDUP_REMOVED lines=58> */
[----:B------:R-:W-:Y:S02]  /*7f80*/  LEA R0, P1, R10, UR6, 0x1 ;  /* 0x000000060a007c11 */ /* 0x000fe4000f8208ff */
[----:B------:R-:W-:Y:S01]  /*7f90*/  IADD3 R3, R11, R3, RZ ;  /* 0x000000030b037210 */ /* 0x000fe20007ffe0ff */
[----:B------:R-:W-:Y:S01]  /*7fa0*/  UMOV UR4, 0xffffffff ;  /* 0xffffffff00047882 */ /* 0x000fe20000000000 */
[----:B------:R-:W-:Y:S02]  /*7fb0*/  LEA.HI.X R5, R8, UR5, R5, 0x1, P0 ;  /* 0x0000000508057c11 */ /* 0x000fe400080f0c05 */
[----:B------:R-:W-:-:S02]  /*7fc0*/  LEA.HI.X R3, R10, UR7, R3, 0x1, P1 ;  /* 0x000000070a037c11 */ /* 0x000fc400088f0c03 */
[----:B------:R-:W-:Y:S01]  /*7fd0*/  LEA.HI R6, R220, R220, RZ, 0x1 ;  /* 0x000000dcdc067211 */ /* 0x000fe200078f08ff */
[----:B------:R-:W-:Y:S06]  /*7fe0*/  BRA.DIV UR4, `(.L_x_3837) ;  /* 0x0000011e04107947 */ /* 0x000fec000b800000 */
.L_x_4036:
[----:B------:R-:W-:-:S03]  /*7ff0*/  UMOV UR4, 0xffffffff ;  /* 0xffffffff00047882 */ /* 0x000fc60000000000 */
[----:B------:R-:W-:Y:S05]  /*8000*/  BRA.DIV UR4, `(.L_x_3838) ;  /* 0x0000011e04307947 */ /* 0x000fea000b800000 */
.L_x_4039:
[----:B------:R-:W-:-:S03]  /*8010*/  UMOV UR4, 0xffffffff ;  /* 0xffffffff00047882 */ /* 0x000fc60000000000 */
[----:B------:R-:W-:Y:S05]  /*8020*/  BRA.DIV UR4, `(.L_x_3839) ;  /* 0x0000011e04507947 */ /* 0x000fea000b800000 */
.L_x_4042:
[----:B------:R-:W-:-:S03]  /*8030*/  UMOV UR4, 0xffffffff ;  /* 0xffffffff00047882 */ /* 0x000fc60000000000 */
[----:B------:R-:W-:Y:S05]  /*8040*/  BRA.DIV UR4, `(.L_x_3840) ;  /* 0x0000011e04707947 */ /* 0x000fea000b800000 */
.L_x_4045:
[----:B------:R-:W-:-:S03]  /*8050*/  UMOV UR4, 0xffffffff ;  /* 0xffffffff00047882 */ /* 0x000fc60000000000 */
[----:B------:R-:W-:Y:S05]  /*8060*/  BRA.DIV UR4, `(.L_x_3841) ;  /* 0x0000011e04907947 */ /* 0x000fea000b800000 */
.L_x_4048:
[----:B------:R-:W-:Y:S01]  /*8070*/  UMOV UR4, 0xffffffff ;  /* 0xffffffff00047882 */ /* 0x000fe20000000000 */
[----:B------:R-:W-:Y:S02]  /*8080*/  LOP3.LUT R5, R6, 0xfffffffe, RZ, 0xc0, !PT ;  /* 0xfffffffe06057812 */ /* 0x000fe400078ec0ff */
[----:B------:R-:W-:Y:S05]  /*8090*/  BRA.DIV UR4, `(.L_x_3842) ;  /* 0x0000011e04ac7947 */ /* 0x000fea000b800000 */
.L_x_4051:
[----:B------:R-:W-:Y:S01]  /*80a0*/  UMOV UR4, 0xffffffff ;  /* 0xffffffff00047882 */ /* 0x000fe20000000000 */
[----:B------:R-:W-:Y:S02]  /*80b0*/  IMAD.IADD R5, R220, 0x1, -R5 ;  /* 0x00000001dc057824 */ /* 0x000fe400078e0a05 */
[----:B------:R-:W-:Y:S05]  /*80c0*/  BRA.DIV UR4, `(.L_x_3843) ;  /* 0x0000011e04c87947 */ /* 0x000fea000b800000 */
.L_x_4054:
[----:B------:R-:W-:Y:S01]  /*80d0*/  UMOV UR4, 0xffffffff ;  /* 0xffffffff00047882 */ /* 0x000fe20000000000 */
[----:B------:R-:W-:Y:S02]  /*80e0*/  SHF.L.U32 R3, R5, 0x1f, RZ ;  /* 0x0000001f05037819 */ /* 0x000fe400000006ff */
[----:B------:R-:W-:Y:S05]  /*80f0*/  BRA.DIV UR4, `(.L_x_3844) ;  /* 0x0000011e04e47947 */ /* 0x000fea000b800000 */
.L_x_4057:
        /* <DEDUP_REMOVED lines=32> */
[----:B------:R-:W-:Y:S01]  /*8300*/  MOV R57, R31 ;  /* 0x0000001f00397202 */ /* 0x000fe20000000f00 */
[----:B0-----:R-:W-:Y:S06]  /*8310*/  @!P1 BRA `(.L_x_3846) ;  /* 0x0000011c00849947 */ /* 0x001fec0003800000 */
.L_x_4058:
[----:B------:R-:W-:Y:S05]  /*8320*/  BSYNC B1 ;  /* 0x0000000000017941 */ /* 0x000fea0003800000 */
.L_x_3845:
        /* <DEDUP_REMOVED lines=14> */
[----:B------:R-:W-:Y:S01]  /*8410*/  IMAD R3, R209, 0x200, R0 ;  /* 0x00000200d1037824 */ /* 0x000fe200078e0200 */
[--C-:B------:R-:W-:Y:S02]  /*8420*/  SHF.R.U64 R0, R36, 0x10, R37.reuse ;  /* 0x0000001024007819 */ /* 0x100fe40000001225 */
[----:B------:R-:W-:Y:S01]  /*8430*/  PRMT R33, R15, 0x5432, R12 ;  /* 0x000054320f217816 */ /* 0x000fe2000000000c */
[----:B------:R-:W-:Y:S01]  /*8440*/  IMAD R49, R3, 0x2, R18 ;  /* 0x0000000203317824 */ /* 0x000fe200078e0212 */
[----:B------:R-:W-:Y:S01]  /*8450*/  PRMT R38, R13, 0x5432, R0 ;  /* 0x000054320d267816 */ /* 0x000fe20000000000 */
[----:B------:R-:W-:Y:S01]  /*8460*/  IMAD R3, R209, 0x200, R4 ;  /* 0x00000200d1037824 */ /* 0x000fe200078e0204 */
[----:B------:R-:W-:-:S02]  /*8470*/  SHF.R.U32.HI R41, RZ, 0x10, R37 ;  /* 0x00000010ff297819 */ /* 0x000fc40000011625 */
[----:B------:R-:W0:Y:S01]  /*8480*/  LDS.128 R8, [R49+0x18400] ;  /* 0x0184000031087984 */ /* 0x000e220000000c00 */
[----:B------:R-:W-:Y:S01]  /*8490*/  IMAD R50, R3, 0x2, R18 ;  /* 0x0000000203327824 */ /* 0x000fe200078e0212 */
[--C-:B------:R-:W-:Y:S01]  /*84a0*/  SHF.R.U64 R3, R34, 0x10, R35.reuse ;  /* 0x0000001022037819 */ /* 0x100fe20000001223 */
[----:B------:R-:W-:Y:S01]  /*84b0*/  IMAD.U32 R39, R38, 0x10000, RZ ;  /* 0x0001000026277824 */ /* 0x000fe200078e00ff */
[----:B------:R-:W-:Y:S02]  /*84c0*/  SHF.R.U32.HI R35, RZ, 0x10, R35 ;  /* 0x00000010ff237819 */ /* 0x000fe40000011623 */
[----:B------:R-:W1:Y:S01]  /*84d0*/  LDS.128 R4, [R50+0x18400] ;  /* 0x0184000032047984 */ /* 0x000e620000000c00 */
[----:B------:R-:W-:Y:S02]  /*84e0*/  PRMT R42, R14, 0x5432, R42 ;  /* 0x000054320e2a7816 */ /* 0x000fe4000000002a */
[----:B------:R-:W-:Y:S01]  /*84f0*/  PRMT R37, R20, 0x5410, R35 ;  /* 0x0000541014257816 */ /* 0x000fe20000000023 */
[----:B------:R-:W-:Y:S01]  /*8500*/  IMAD.U32 R35, R33, 0x10000, RZ ;  /* 0x0001000021237824 */ /* 0x000fe200078e00ff */
[----:B------:R-:W-:-:S02]  /*8510*/  PRMT R43, R14, 0x5410, R43 ;  /* 0x000054100e2b7816 */ /* 0x000fc4000000002b */
[----:B------:R-:W-:Y:S02]  /*8520*/  LOP3.LUT R38, R38, 0xffff0000, RZ, 0xc0, !PT ;  /* 0xffff000026267812 */ /* 0x000fe400078ec0ff */
        /* <DEDUP_REMOVED lines=15> */
[-C--:B------:R-:W-:Y:S01]  /*8620*/  FMUL.FTZ R47, R14, R35.reuse ;  /* 0x000000230e2f7220 */ /* 0x080fe20000410000 */
[----:B------:R-:W-:Y:S01]  /*8630*/  SHF.L.U32 R14, R41, 0x10, RZ ;  /* 0x00000010290e7819 */ /* 0x000fe200000006ff */
[----:B------:R-:W-:Y:S01]  /*8640*/  FMUL.FTZ R44, R4, R38 ;  /* 0x00000026042c7220 */ /* 0x000fe20000410000 */
[C---:B------:R-:W-:Y:S01]  /*8650*/  FFMA.FTZ R45, R0.reuse, R35, -R45 ;  /* 0x00000023002d7223 */ /* 0x040fe2000001082d */
[----:B------:R-:W-:Y:S01]  /*8660*/  FFMA.FTZ R47, R0, R39, R47 ;  /* 0x00000027002f7223 */ /* 0x000fe2000001002f */
[----:B------:R-:W-:-:S02]  /*8670*/  IMAD.U32 R0, R34, 0x10000, RZ ;  /* 0x0001000022007824 */ /* 0x000fc400078e00ff */
        /* <DEDUP_REMOVED lines=53> */
.L_x_3848:
[----:B------:R-:W-:Y:S05]  /*89d0*/  BSYNC B1 ;  /* 0x0000000000017941 */ /* 0x000fea0003800000 */
.L_x_3847:
[----:B------:R-:W-:Y:S01]  /*89e0*/  PRMT R14, R57, 0x5410, R56 ;  /* 0x00005410390e7816 */ /* 0x000fe20000000038 */
[----:B------:R-:W-:Y:S06]  /*89f0*/  @P0 BRA `(.L_x_3834) ;  /* 0x00000004008c0947 */ /* 0x000fec0003800000 */
[----:B------:R-:W2:Y:S01]  /*8a00*/  LDL R36, [R1+0x4] ;  /* 0x0000040001247983 */ /* 0x000ea20000100800 */
[----:B------:R-:W-:Y:S01]  /*8a10*/  IMAD.IADD R21, R16, 0x1, R21 ;  /* 0x0000000110157824 */ /* 0x000fe200078e0215 */
[----:B0-----:R-:W-:-:S04]  /*8a20*/  SHF.R.U32.HI R3, RZ, 0x3, R208 ;  /* 0x00000003ff037819 */ /* 0x001fc800000116d0 */
[----:B------:R-:W-:-:S04]  /*8a30*/  LOP3.LUT R0, R208, 0x38, R21, 0xf8, !PT ;  /* 0x00000038d0007812 */ /* 0x000fc800078ef815 */
[----:B------:R-:W-:-:S05]  /*8a40*/  LOP3.LUT R3, R0, R3, RZ, 0x3c, !PT ;  /* 0x0000000300037212 */ /* 0x000fca00078e3cff */
[----:B------:R-:W-:-:S04]  /*8a50*/  IMAD.IADD R3, R210, 0x1, R3 ;  /* 0x00000001d2037824 */ /* 0x000fc800078e0203 */
[----:B------:R-:W-:-:S05]  /*8a60*/  IMAD R3, R3, 0x2, R18 ;  /* 0x0000000203037824 */ /* 0x000fca00078e0212 */
[----:B-1----:R-:W0:Y:S01]  /*8a70*/  LDS.128 R4, [R3+0x18400] ;  /* 0x0184000003047984 */ /* 0x002e220000000c00 */
[----:B------:R-:W-:Y:S02]  /*8a80*/  SHF.R.U64 R0, R28, 0x10, R29 ;  /* 0x000000101c007819 */ /* 0x000fe4000000121d */
[----:B------:R-:W-:Y:S02]  /*8a90*/  SHF.R.U64 R13, R24, 0x10, R25 ;  /* 0x00000010180d7819 */ /* 0x000fe40000001219 */
[----:B------:R-:W-:Y:S02]  /*8aa0*/  SHF.R.U64 R34, R30, 0x10, R31 ;  /* 0x000000101e227819 */ /* 0x000fe4000000121f */
[----:B------:R-:W-:Y:S02]  /*8ab0*/  SHF.R.U32.HI R24, RZ, 0x10, R25 ;  /* 0x00000010ff187819 */ /* 0x000fe40000011619 */
[----:B------:R-:W-:Y:S02]  /*8ac0*/  SHF.R.U64 R12, R26, 0x10, R27 ;  /* 0x000000101a0c7819 */ /* 0x000fe4000000121b */
[----:B------:R-:W-:-:S02]  /*8ad0*/  PRMT R30, R51, 0x5432, R0 ;  /* 0x00005432331e7816 */ /* 0x000fc40000000000 */
[----:B------:R-:W-:Y:S02]  /*8ae0*/  SHF.R.U32.HI R26, RZ, 0x10, R27 ;  /* 0x00000010ff1a7819 */ /* 0x000fe4000001161b */
[----:B------:R-:W-:Y:S02]  /*8af0*/  SHF.R.U32.HI R32, RZ, 0x10, R29 ;  /* 0x00000010ff207819 */ /* 0x000fe4000001161d */
[----:B------:R-:W-:Y:S02]  /*8b00*/  PRMT R25, R51, 0x5410, R13 ;  /* 0x0000541033197816 */ /* 0x000fe4000000000d */
[----:B------:R-:W-:Y:S01]  /*8b10*/  SHF.R.U32.HI R35, RZ, 0x10, R31 ;  /* 0x00000010ff237819 */ /* 0x000fe2000001161f */
[----:B------:R-:W-:Y:S01]  /*8b20*/  IMAD.U32 R31, R30, 0x10000, RZ ;  /* 0x000100001e1f7824 */ /* 0x000fe200078e00ff */
[----:B------:R-:W-:Y:S01]  /*8b30*/  PRMT R29, R55, 0x5432, R26 ;  /* 0x00005432371d7816 */ /* 0x000fe2000000001a */
[----:B------:R-:W-:Y:S01]  /*8b40*/  IMAD.U32 R26, R25, 0x10000, RZ ;  /* 0x00010000191a7824 */ /* 0x000fe200078e00ff */
[----:B------:R-:W-:-:S02]  /*8b50*/  PRMT R32, R52, 0x5432, R32 ;  /* 0x0000543234207816 */ /* 0x000fc40000000020 */
[----:B------:R-:W-:Y:S02]  /*8b60*/  PRMT R27, R53, 0x5432, R24 ;  /* 0x00005432351b7816 */ /* 0x000fe40000000018 */
[----:B------:R-:W-:Y:S01]  /*8b70*/  PRMT R35, R14, 0x5410, R35 ;  /* 0x000054100e237816 */ /* 0x000fe20000000023 */
[----:B------:R-:W-:Y:S01]  /*8b80*/  IMAD.U32 R33, R32, 0x10000, RZ ;  /* 0x0001000020217824 */ /* 0x000fe200078e00ff */
[----:B------:R-:W-:Y:S01]  /*8b90*/  PRMT R28, R54, 0x5432, R12 ;  /* 0x00005432361c7816 */ /* 0x000fe2000000000c */
[----:B0-----:R-:W-:Y:S02]  /*8ba0*/  IMAD.U32 R15, R4, 0x10000, RZ ;  /* 0x00010000040f7824 */ /* 0x001fe400078e00ff */
[----:B------:R-:W-:Y:S02]  /*8bb0*/  IMAD.U32 R20, R5, 0x10000, RZ ;  /* 0x0001000005147824 */ /* 0x000fe400078e00ff */
[C---:B------:R-:W-:Y:S01]  /*8bc0*/  FMUL.FTZ R37, R15.reuse, R31 ;  /* 0x0000001f0f257220 */ /* 0x040fe20000410000 */
[----:B------:R-:W-:Y:S01]  /*8bd0*/  FMUL.FTZ R39, R15, R26 ;  /* 0x0000001a0f277220 */ /* 0x000fe20000410000 */
[----:B------:R-:W-:Y:S01]  /*8be0*/  IMAD.U32 R15, R27, 0x10000, RZ ;  /* 0x000100001b0f7824 */ /* 0x000fe200078e00ff */
[----:B------:R-:W-:Y:S01]  /*8bf0*/  SHF.L.U32 R24, R7, 0x10, RZ ;  /* 0x0000001007187819 */ /* 0x000fe200000006ff */
[----:B------:R-:W-:Y:S01]  /*8c00*/  FMUL.FTZ R41, R20, R33 ;  /* 0x0000002114297220 */ /* 0x000fe20000410000 */
[----:B------:R-:W-:Y:S01]  /*8c10*/  PRMT R34, R14, 0x5432, R34 ;  /* 0x000054320e227816 */ /* 0x000fe20000000022 */
[----:B------:R-:W-:Y:S01]  /*8c20*/  FMUL.FTZ R43, R20, R15 ;  /* 0x0000000f142b7220 */ /* 0x000fe20000410000 */
[----:B------:R-:W-:-:S02]  /*8c30*/  LOP3.LUT R4, R4, 0xffff0000, RZ, 0xc0, !PT ;  /* 0xffff000004047812 */ /* 0x000fc400078ec0ff */
[----:B------:R-:W-:Y:S02]  /*8c40*/  LOP3.LUT R5, R5, 0xffff0000, RZ, 0xc0, !PT ;  /* 0xffff000005057812 */ /* 0x000fe400078ec0ff */
[----:B------:R-:W-:Y:S02]  /*8c50*/  LOP3.LUT R25, R25, 0xffff0000, RZ, 0xc0, !PT ;  /* 0xffff000019197812 */ /* 0x000fe400078ec0ff */
[----:B------:R-:W-:Y:S01]  /*8c60*/  LOP3.LUT R32, R32, 0xffff0000, RZ, 0xc0, !PT ;  /* 0xffff000020207812 */ /* 0x000fe200078ec0ff */
[C---:B------:R-:W-:Y:S01]  /*8c70*/  IMAD.U32 R21, R6.reuse, 0x10000, RZ ;  /* 0x0001000006157824 */ /* 0x040fe200078e00ff */
[----:B------:R-:W-:Y:S02]  /*8c80*/  LOP3.LUT R6, R6, 0xffff0000, RZ, 0xc0, !PT ;  /* 0xffff000006067812 */ /* 0x000fe400078ec0ff */
[----:B------:R-:W-:Y:S01]  /*8c90*/  LOP3.LUT R7, R7, 0xffff0000, RZ, 0xc0, !PT ;  /* 0xffff000007077812 */ /* 0x000fe200078ec0ff */
[----:B--2---:R-:W0:Y:S02]  /*8ca0*/  LDS.128 R8, [R36+0x18400] ;  /* 0x0184000024087984 */ /* 0x004e240000000c00 */
[----:B0-----:R-:W-:-:S02]  /*8cb0*/  IMAD.U32 R0, R8, 0x10000, RZ ;  /* 0x0001000008007824 */ /* 0x001fc400078e00ff */
[----:B------:R-:W-:Y:S02]  /*8cc0*/  IMAD.U32 R12, R9, 0x10000, RZ ;  /* 0x00010000090c7824 */ /* 0x000fe400078e00ff */
[C---:B------:R-:W-:Y:S01]  /*8cd0*/  FFMA.FTZ R26, R0.reuse, R26, -R37 ;  /* 0x0000001a001a7223 */ /* 0x040fe20000010825 */
[----:B------:R-:W-:Y:S02]  /*8ce0*/  IMAD.U32 R37, R35, 0x10000, RZ ;  /* 0x0001000023257824 */ /* 0x000fe400078e00ff */
[----:B------:R-:W-:Y:S01]  /*8cf0*/  FFMA.FTZ R39, R0, R31, R39 ;  /* 0x0000001f00277223 */ /* 0x000fe20000010027 */
[----:B------:R-:W-:Y:S02]  /*8d00*/  IMAD.U32 R31, R29, 0x10000, RZ ;  /* 0x000100001d1f7824 */ /* 0x000fe400078e00ff */
[----:B------:R-:W-:Y:S01]  /*8d10*/  FFMA.FTZ R41, R12, R15, -R41 ;  /* 0x0000000f0c297223 */ /* 0x000fe20000010829 */
[----:B------:R-:W-:Y:S01]  /*8d20*/  FMUL.FTZ R45, R24, R37 ;  /* 0x00000025182d7220 */ /* 0x000fe20000410000 */
[----:B------:R-:W-:Y:S01]  /*8d30*/  IMAD.U32 R14, R11, 0x10000, RZ ;  /* 0x000100000b0e7824 */ /* 0x000fe200078e00ff */
[----:B------:R-:W-:Y:S01]  /*8d40*/  LOP3.LUT R15, R30, 0xffff0000, RZ, 0xc0, !PT ;  /* 0xffff00001e0f7812 */ /* 0x000fe200078ec0ff */
[----:B------:R-:W-:Y:S01]  /*8d50*/  FMUL.FTZ R24, R24, R31 ;  /* 0x0000001f18187220 */ /* 0x000fe20000410000 */
[----:B------:R-:W-:Y:S01]  /*8d60*/  FFMA.FTZ R43, R12, R33, R43 ;  /* 0x000000210c2b7223 */ /* 0x000fe2000001002b */
[----:B------:R-:W-:Y:S01]  /*8d70*/  LOP3.LUT R0, R27, 0xffff0000, RZ, 0xc0, !PT ;  /* 0xffff00001b007812 */ /* 0x000fe200078ec0ff */
[----:B------:R-:W-:-:S02]  /*8d80*/  IMAD.U32 R12, R34, 0x10000, RZ ;  /* 0x00010000220c7824 */ /* 0x000fc400078e00ff */
[C---:B------:R-:W-:Y:S01]  /*8d90*/  FFMA.FTZ R45, R14.reuse, R31, -R45 ;  /* 0x0000001f0e2d7223 */ /* 0x040fe2000001082d */
[----:B------:R-:W-:Y:S01]  /*8da0*/  FFMA.FTZ R37, R14, R37, R24 ;  /* 0x000000250e257223 */ /* 0x000fe20000010018 */
[----:B------:R-:W-:Y:S01]  /*8db0*/  LOP3.LUT R9, R9, 0xffff0000, RZ, 0xc0, !PT ;  /* 0xffff000009097812 */ /* 0x000fe200078ec0ff */
[C---:B------:R-:W-:Y:S01]  /*8dc0*/  FMUL.FTZ R31, R4.reuse, R15 ;  /* 0x0000000f041f7220 */ /* 0x040fe20000410000 */
[----:B------:R-:W-:Y:S01]  /*8dd0*/  FMUL.FTZ R27, R4, R25 ;  /* 0x00000019041b7220 */ /* 0x000fe20000410000 */
[C---:B------:R-:W-:Y:S01]  /*8de0*/  FMUL.FTZ R14, R5.reuse, R32 ;  /* 0x00000020050e7220 */ /* 0x040fe20000410000 */
[----:B------:R-:W-:Y:S02]  /*8df0*/  IMAD.U32 R13, R10, 0x10000, RZ ;  /* 0x000100000a0d7824 */ /* 0x000fe400078e00ff */
[----:B------:R-:W-:Y:S01]  /*8e00*/  FMUL.FTZ R5, R5, R0 ;  /* 0x0000000005057220 */ /* 0x000fe20000410000 */
[----:B------:R-:W-:Y:S02]  /*8e10*/  IMAD.U32 R4, R28, 0x10000, RZ ;  /* 0x000100001c047824 */ /* 0x000fe400078e00ff */
[----:B------:R-:W-:Y:S01]  /*8e20*/  FMUL.FTZ R20, R21, R12 ;  /* 0x0000000c15147220 */ /* 0x000fe20000410000 */
[C---:B------:R-:W-:Y:S01]  /*8e30*/  FFMA.FTZ R14, R9.reuse, R0, -R14 ;  /* 0x00000000090e7223 */ /* 0x040fe2000001080e */
[----:B------:R-:W-:Y:S01]  /*8e40*/  FFMA.FTZ R32, R9, R32, R5 ;  /* 0x0000002009207223 */ /* 0x000fe20000010005 */
[-C--:B------:R-:W-:Y:S01]  /*8e50*/  FMUL.FTZ R24, R21, R4.reuse ;  /* 0x0000000415187220 */ /* 0x080fe20000410000 */
[----:B------:R-:W-:Y:S01]  /*8e60*/  FFMA.FTZ R20, R13, R4, -R20 ;  /* 0x000000040d147223 */ /* 0x000fe20000010814 */
[----:B------:R-:W-:-:S02]  /*8e70*/  LOP3.LUT R9, R34, 0xffff0000, RZ, 0xc0, !PT ;  /* 0xffff000022097812 */ /* 0x000fc400078ec0ff */
[----:B------:R-:W-:Y:S02]  /*8e80*/  LOP3.LUT R4, R35, 0xffff0000, RZ, 0xc0, !PT ;  /* 0xffff000023047812 */ /* 0x000fe400078ec0ff */
[----:B------:R-:W-:Y:S02]  /*8e90*/  LOP3.LUT R5, R28, 0xffff0000, RZ, 0xc0, !PT ;  /* 0xffff00001c057812 */ /* 0x000fe400078ec0ff */
        /* <DEDUP_REMOVED lines=8> */
[-C--:B------:R-:W-:Y:S01]  /*8f20*/  FMUL.FTZ R7, R7, R0.reuse ;  /* 0x0000000007077220 */ /* 0x080fe20000410000 */
[----:B------:R-:W-:Y:S01]  /*8f30*/  FFMA.FTZ R31, R8, R25, -R31 ;  /* 0x00000019081f7223 */ /* 0x000fe2000001081f */
[----:B------:R-:W-:Y:S01]  /*8f40*/  FFMA.FTZ R13, R10, R5, -R13 ;  /* 0x000000050a0d7223 */ /* 0x000fe2000001080d */
[C---:B------:R-:W-:Y:S01]  /*8f50*/  FFMA.FTZ R12, R11.reuse, R0, -R12 ;  /* 0x000000000b0c7223 */ /* 0x040fe2000001080c */
[----:B------:R-:W-:Y:S01]  /*8f60*/  FFMA.FTZ R8, R8, R15, R27 ;  /* 0x0000000f08087223 */ /* 0x000fe2000001001b */
        /* <DEDUP_REMOVED lines=12> */
.L_x_3834:
[----:B------:R-:W-:Y:S05]  /*9030*/  BSYNC B0 ;  /* 0x0000000000007941 */ /* 0x000fea0003800000 */
.L_x_3814:
        /* <DEDUP_REMOVED lines=8> */
.L_x_3811:
[----:B--23--:R-:W0:Y:S01]  /*90c0*/  S2R R0, SR_TID.X ;  /* 0x0000000000007919 */ /* 0x00ce220000002100 */
[----:B------:R-:W-:Y:S05]  /*90d0*/  WARPSYNC.ALL ;  /* 0x0000000000007948 */ /* 0x000fea0003800000 */
[----:B01--4-:R-:W-:Y:S01]  /*90e0*/  SHF.R.U32.HI R3, RZ, 0x7, R0 ;  /* 0x00000007ff037819 */ /* 0x013fe20000011600 */
[----:B------:R-:W-:-:S04]  /*90f0*/  IMAD.U32 R0, RZ, RZ, UR44 ;  /* 0x0000002cff007e24 */ /* 0x000fc8000f8e00ff */
[----:B------:R-:W-:-:S05]  /*9100*/  VIADD R20, R3, 0x8 ;  /* 0x0000000803147836 */ /* 0x000fca0000000000 */
[----:B------:R0:W-:Y:S01]  /*9110*/  BAR.SYNC.DEFER_BLOCKING R20, 0x100 ;  /* 0x000400140000751d */ /* 0x0001e20000010000 */
[----:B------:R-:W-:-:S13]  /*9120*/  ISETP.NE.AND P0, PT, R0, 0x3, PT ;  /* 0x000000030000780c */ /* 0x000fda0003f05270 */
[----:B0-----:R-:W-:Y:S05]  /*9130*/  @!P0 BRA `(.L_x_3849) ;  /* 0x0000000000048947 */ /* 0x001fea0003800000 */
[----:B------:R-:W-:Y:S01]  /*9140*/  BPT.TRAP 0x1 ;  /* 0x000000040000795c */ /* 0x000fe20000300000 */
.L_x_3849:
[----:B------:R-:W-:Y:S01]  /*9150*/  IMAD R13, R22, 0x8, R18 ;  /* 0x00000008160d7824 */ /* 0x000fe200078e0212 */
[----:B------:R-:W-:-:S04]  /*9160*/  SHF.L.U32 R14, R23, 0x1f, RZ ;  /* 0x0000001f170e7819 */ /* 0x000fc800000006ff */
[----:B------:R0:W1:Y:S01]  /*9170*/  SYNCS.PHASECHK.TRANS64.TRYWAIT P1, [R13+URZ+0x22830], R14 ;  /* 0x0228300e0d0075a7 */ /* 0x000062000802017f */
[----:B------:R-:W-:Y:S05]  /*9180*/  @!P0 BRA `(.L_x_3850) ;  /* 0x0000000000048947 */ /* 0x000fea0003800000 */
[----:B------:R-:W-:Y:S01]  /*9190*/  BPT.TRAP 0x1 ;  /* 0x000000040000795c */ /* 0x000fe20000300000 */
.L_x_3850:
[----:B------:R-:W-:Y:S01]  /*91a0*/  VIADD R0, R18, 0x1c400 ;  /* 0x0001c40012007836 */ /* 0x000fe20000000000 */
[----:B------:R-:W-:Y:S01]  /*91b0*/  LOP3.LUT R4, R40, 0x10000, RZ, 0xfc, !PT ;  /* 0x0001000028047812 */ /* 0x000fe200078efcff */
[----:B------:R-:W-:-:S03]  /*91c0*/  IMAD.MOV.U32 R5, RZ, RZ, 0x40000040 ;  /* 0x40000040ff057424 */ /* 0x000fc600078e00ff */
[----:B------:R-:W-:-:S04]  /*91d0*/  SHF.R.U32.HI R0, RZ, 0x4, R0 ;  /* 0x00000004ff007819 */ /* 0x000fc80000011600 */
[----:B------:R-:W-:-:S04]  /*91e0*/  LOP3.LUT R0, R0, 0x3fff, RZ, 0xc0, !PT ;  /* 0x00003fff00007812 */ /* 0x000fc800078ec0ff */
[----:B------:R-:W-:Y:S01]  /*91f0*/  LOP3.LUT R12, R0, 0x10000, RZ, 0xfc, !PT ;  /* 0x00010000000c7812 */ /* 0x000fe200078efcff */
[----:B-1----:R-:W-:Y:S06]  /*9200*/  @P1 BRA `(.L_x_3851) ;  /* 0x0000000000081947 */ /* 0x002fec0003800000 */
[----:B------:R-:W1:Y:S02]  /*9210*/  SYNCS.PHASECHK.TRANS64.TRYWAIT P1, [R13+URZ+0x22830], R14 ;  /* 0x0228300e0d0075a7 */ /* 0x000e64000802017f */
[----:B-1----:R-:W-:Y:S05]  /*9220*/  @!P1 BRA `(.L_x_3852) ;  /* 0x0000010c00d49947 */ /* 0x002fea0003800000 */
.L_x_3851:
        /* <DEDUP_REMOVED lines=13> */
[----:B------:R-:W2:Y:S01]  /*9300*/  S2R R77, SR_TID.X ;  /* 0x00000000004d7919 */ /* 0x000ea20000002100 */
        /* <DEDUP_REMOVED lines=10> */
[----:B--2---:R-:W-:Y:S01]  /*93b0*/  LOP3.LUT R77, R77, 0x7f, RZ, 0xc0, !PT ;  /* 0x0000007f4d4d7812 */ /* 0x004fe200078ec0ff */
        /* <DEDUP_REMOVED lines=19> */
[----:B------:R-:W-:Y:S02]  /*94f0*/  ULDC UR4, c[0x0][0x9d8] ;  /* 0x0002760000047ab9 */ /* 0x000fe40000000800 */
[----:B------:R-:W-:Y:S02]  /*9500*/  WARPGROUP.DEPBAR.LE gsb0, 0x0 ;  /* 0x00008000000079c5 */ /* 0x000fe40000010000 */
[----:B------:R-:W-:Y:S01]  /*9510*/  FMUL.FTZ R73, R28, UR4 ;  /* 0x000000041c497c20 */ /* 0x000fe20008410000 */
[----:B------:R-:W-:Y:S01]  /*9520*/  FMUL.FTZ R28, R33, UR4 ;  /* 0x00000004211c7c20 */ /* 0x000fe20008410000 */
[----:B------:R-:W-:Y:S02]  /*9530*/  IMAD R33, R176, -0x60, R203 ;  /* 0xffffffa0b0217824 */ /* 0x000fe400078e02cb */
[----:B------:R-:W-:Y:S01]  /*9540*/  FMUL.FTZ R21, R24, UR4 ;  /* 0x0000000418157c20 */ /* 0x000fe20008410000 */
[----:B------:R-:W-:Y:S01]  /*9550*/  FMUL.FTZ R24, R36, UR4 ;  /* 0x0000000424187c20 */ /* 0x000fe20008410000 */
[----:B------:R-:W-:Y:S01]  /*9560*/  FMUL.FTZ R26, R26, UR4 ;  /* 0x000000041a1a7c20 */ /* 0x000fe20008410000 */
[----:B------:R-:W-:Y:S01]  /*9570*/  FMUL.FTZ R27, R27, UR4 ;  /* 0x000000041b1b7c20 */ /* 0x000fe20008410000 */
[----:B------:R-:W-:Y:S01]  /*9580*/  IADD3 R36, -R200, 0x61, R33 ;  /* 0x00000061c8247810 */ /* 0x000fe20007ffe121 */
[----:B------:R-:W-:Y:S01]  /*9590*/  FMUL.FTZ R30, R30, UR4 ;  /* 0x000000041e1e7c20 */ /* 0x000fe20008410000 */
[----:B------:R-:W-:Y:S01]  /*95a0*/  FMUL.FTZ R15, R37, UR4 ;  /* 0x00000004250f7c20 */ /* 0x000fe20008410000 */
[----:B------:R-:W-:Y:S01]  /*95b0*/  FMUL.FTZ R3, R40, UR4 ;  /* 0x0000000428037c20 */ /* 0x000fe20008410000 */
[----:B------:R-:W2:Y:S01]  /*95c0*/  MUFU.TANH R26, R26 ;  /* 0x0000001a001a7308 */ /* 0x000ea20000002400 */
[----:B------:R-:W-:-:S02]  /*95d0*/  VIADD R40, R33, 0x60 ;  /* 0x0000006021287836 */ /* 0x000fc40000000000 */
[----:B------:R-:W-:Y:S01]  /*95e0*/  FMUL.FTZ R31, R31, UR4 ;  /* 0x000000041f1f7c20 */ /* 0x000fe20008410000 */
[----:B------:R-:W-:Y:S02]  /*95f0*/  IMAD R74, R211, -0x2, R36 ;  /* 0xfffffffed34a7824 */ /* 0x000fe400078e0224 */
[----:B------:R-:W-:Y:S01]  /*9600*/  FMUL.FTZ R34, R34, UR4 ;  /* 0x0000000422227c20 */ /* 0x000fe20008410000 */
[----:B------:R-:W-:Y:S02]  /*9610*/  IMAD R37, R201, 0x80, R212 ;  /* 0x00000080c9257824 */ /* 0x000fe400078e02d4 */
[----:B------:R-:W-:Y:S01]  /*9620*/  FMUL.FTZ R0, R41, UR4 ;  /* 0x0000000429007c20 */ /* 0x000fe20008410000 */
[----:B------:R-:W-:Y:S01]  /*9630*/  IMAD R33, R211, -0x2, R40 ;  /* 0xfffffffed3217824 */ /* 0x000fe200078e0228 */
[----:B------:R-:W3:Y:S01]  /*9640*/  MUFU.TANH R27, R27 ;  /* 0x0000001b001b7308 */ /* 0x000ee20000002400 */
[----:B------:R-:W-:Y:S01]  /*9650*/  FMUL.FTZ R35, R35, UR4 ;  /* 0x0000000423237c20 */ /* 0x000fe20008410000 */
[----:B------:R-:W-:Y:S01]  /*9660*/  IADD3 R40, R74, 0x8, R37 ;  /* 0x000000084a287810 */ /* 0x000fe20007ffe025 */
[----:B------:R-:W-:Y:S01]  /*9670*/  FMUL.FTZ R38, R38, UR4 ;  /* 0x0000000426267c20 */ /* 0x000fe20008410000 */
[----:B------:R-:W-:Y:S01]  /*9680*/  FMUL.FTZ R39, R39, UR4 ;  /* 0x0000000427277c20 */ /* 0x000fe20008410000 */
[----:B------:R-:W-:Y:S01]  /*9690*/  FMUL.FTZ R42, R42, UR4 ;  /* 0x000000042a2a7c20 */ /* 0x000fe20008410000 */
[----:B------:R-:W-:Y:S01]  /*96a0*/  VIMNMX R41, R33, R40, PT ;  /* 0x0000002821297248 */ /* 0x000fe20003fe0100 */
[----:B------:R-:W-:Y:S01]  /*96b0*/  FMUL.FTZ R72, R29, UR4 ;  /* 0x000000041d487c20 */ /* 0x000fe20008410000 */
[----:B------:R-:W4:Y:S01]  /*96c0*/  MUFU.TANH R30, R30 ;  /* 0x0000001e001e7308 */ /* 0x000f220000002400 */
[----:B------:R-:W-:Y:S01]  /*96d0*/  FMUL.FTZ R43, R43, UR4 ;  /* 0x000000042b2b7c20 */ /* 0x000fe20008410000 */
[C---:B------:R-:W-:Y:S01]  /*96e0*/  ISETP.GT.AND P1, PT, R41.reuse, RZ, PT ;  /* 0x000000ff2900720c */ /* 0x040fe20003f24270 */
[----:B------:R-:W-:Y:S01]  /*96f0*/  FMUL.FTZ R29, R32, UR4 ;  /* 0x00000004201d7c20 */ /* 0x000fe20008410000 */
[C---:B------:R-:W-:Y:S01]  /*9700*/  ISETP.GT.AND P2, PT, R41.reuse, 0x1, PT ;  /* 0x000000012900780c */ /* 0x040fe20003f44270 */
[----:B------:R-:W-:Y:S01]  /*9710*/  FMUL.FTZ R46, R46, UR4 ;  /* 0x000000042e2e7c20 */ /* 0x000fe20008410000 */
[----:B------:R-:W-:Y:S01]  /*9720*/  ISETP.GT.AND P3, PT, R41, 0x8, PT ;  /* 0x000000082900780c */ /* 0x000fe20003f64270 */
[----:B------:R-:W-:Y:S01]  /*9730*/  FMUL.FTZ R47, R47, UR4 ;  /* 0x000000042f2f7c20 */ /* 0x000fe20008410000 */
[----:B------:R-:W0:Y:S01]  /*9740*/  MUFU.TANH R31, R31 ;  /* 0x0000001f001f7308 */ /* 0x000e220000002400 */
[----:B--2---:R-:W-:Y:S01]  /*9750*/  FSEL R76, R26, -INF , P1 ;  /* 0xff8000001a4c7808 */ /* 0x004fe20000800000 */
[----:B------:R-:W-:Y:S01]  /*9760*/  FMUL.FTZ R50, R50, UR4 ;  /* 0x0000000432327c20 */ /* 0x000fe20008410000 */
[----:B---3--:R-:W-:Y:S01]  /*9770*/  FSEL R75, R27, -INF , P2 ;  /* 0xff8000001b4b7808 */ /* 0x008fe20001000000 */
[----:B------:R-:W-:Y:S01]  /*9780*/  FMUL.FTZ R51, R51, UR4 ;  /* 0x0000000433337c20 */ /* 0x000fe20008410000 */
[----:B------:R-:W-:Y:S01]  /*9790*/  ISETP.GT.AND P1, PT, R41, 0x9, PT ;  /* 0x000000092900780c */ /* 0x000fe20003f24270 */
[----:B------:R-:W-:Y:S01]  /*97a0*/  FMUL.FTZ R54, R54, UR4 ;  /* 0x0000000436367c20 */ /* 0x000fe20008410000 */
[----:B------:R-:W-:Y:S01]  /*97b0*/  FMNMX.FTZ R27, R76, R75, !PT ;  /* 0x0000004b4c1b7209 */ /* 0x000fe20007810000 */
        /* <DEDUP_REMOVED lines=8> */
[----:B------:R-:W3:Y:S01]  /*9840*/  MUFU.TANH R35, R35 ;  /* 0x0000002300237308 */ /* 0x000ee20000002400 */
[----:B0-----:R-:W-:Y:S01]  /*9850*/  FSEL R88, R31, -INF , P1 ;  /* 0xff8000001f587808 */ /* 0x001fe20000800000 */
[----:B------:R-:W-:Y:S01]  /*9860*/  FMUL.FTZ R63, R63, UR4 ;  /* 0x000000043f3f7c20 */ /* 0x000fe20008410000 */
[----:B------:R-:W-:Y:S01]  /*9870*/  ISETP.GT.AND P1, PT, R41, 0x11, PT ;  /* 0x000000112900780c */ /* 0x000fe20003f24270 */
[----:B------:R-:W-:Y:S01]  /*9880*/  FMUL.FTZ R66, R66, UR4 ;  /* 0x0000000442427c20 */ /* 0x000fe20008410000 */
[----:B------:R-:W-:Y:S01]  /*9890*/  FMNMX.FTZ R27, R88, R27, !PT ;  /* 0x0000001b581b7209 */ /* 0x000fe20007810000 */
[----:B------:R-:W-:Y:S01]  /*98a0*/  FMUL.FTZ R67, R67, UR4 ;  /* 0x0000000443437c20 */ /* 0x000fe20008410000 */
[----:B------:R-:W-:Y:S01]  /*98b0*/  FMUL.FTZ R70, R70, UR4 ;  /* 0x0000000446467c20 */ /* 0x000fe20008410000 */
[----:B------:R-:W0:Y:S01]  /*98c0*/  MUFU.TANH R38, R38 ;  /* 0x0000002600267308 */ /* 0x000e220000002400 */
[----:B--2---:R-:W-:Y:S01]  /*98d0*/  FSEL R90, R34, -INF , P2 ;  /* 0xff800000225a7808 */ /* 0x004fe20001000000 */
[----:B------:R-:W-:Y:S01]  /*98e0*/  FMUL.FTZ R71, R71, UR4 ;  /* 0x0000000447477c20 */ /* 0x000fe20008410000 */
[----:B------:R-:W-:Y:S01]  /*98f0*/  ISETP.GT.AND P2, PT, R41, 0x18, PT ;  /* 0x000000182900780c */ /* 0x000fe20003f44270 */
[----:B------:R-:W-:Y:S01]  /*9900*/  FMUL.FTZ R25, R25, UR4 ;  /* 0x0000000419197c20 */ /* 0x000fe20008410000 */
[----:B------:R-:W-:Y:S01]  /*9910*/  FMNMX.FTZ R27, R90, R27, !PT ;  /* 0x0000001b5a1b7209 */ /* 0x000fe20007810000 */
[----:B------:R-:W-:Y:S01]  /*9920*/  FMUL.FTZ R45, R45, UR4 ;  /* 0x000000042d2d7c20 */ /* 0x000fe20008410000 */
[----:B------:R-:W-:Y:S01]  /*9930*/  VIADDMNMX R33, R37, R74, R33, PT ;  /* 0x0000004a25217246 */ /* 0x000fe20003800121 */
[----:B------:R-:W2:Y:S01]  /*9940*/  MUFU.TANH R39, R39 ;  /* 0x0000002700277308 */ /* 0x000ea20000002400 */
[----:B---3--:R-:W-:Y:S01]  /*9950*/  FSEL R92, R35, -INF , P1 ;  /* 0xff800000235c7808 */ /* 0x008fe20000800000 */
[----:B------:R-:W-:Y:S01]  /*9960*/  FMUL.FTZ R48, R48, UR4 ;  /* 0x0000000430307c20 */ /* 0x000fe20008410000 */
[----:B------:R-:W-:Y:S01]  /*9970*/  ISETP.GT.AND P1, PT, R41, 0x19, PT ;  /* 0x000000192900780c */ /* 0x000fe20003f24270 */
[----:B------:R-:W-:Y:S01]  /*9980*/  FMUL.FTZ R49, R49, UR4 ;  /* 0x0000000431317c20 */ /* 0x000fe20008410000 */
[----:B------:R-:W-:Y:S01]  /*9990*/  FMNMX.FTZ R27, R92, R27, !PT ;  /* 0x0000001b5c1b7209 */ /* 0x000fe20007810000 */
[----:B------:R-:W-:Y:S01]  /*99a0*/  FMUL.FTZ R52, R52, UR4 ;  /* 0x0000000434347c20 */ /* 0x000fe20008410000 */
[----:B------:R-:W-:Y:S01]  /*99b0*/  ISETP.GT.AND P4, PT, R33, RZ, PT ;  /* 0x000000ff2100720c */ /* 0x000fe20003f84270 */
[----:B------:R-:W3:Y:S01]  /*99c0*/  MUFU.TANH R32, R42 ;  /* 0x0000002a00207308 */ /* 0x000ee20000002400 */
[----:B0-----:R-:W-:Y:S01]  /*99d0*/  FSEL R94, R38, -INF , P2 ;  /* 0xff800000265e7808 */ /* 0x001fe20001000000 */
[----:B------:R-:W-:Y:S01]  /*99e0*/  FMUL.FTZ R53, R53, UR4 ;  /* 0x0000000435357c20 */ /* 0x000fe20008410000 */
[----:B------:R-:W-:Y:S01]  /*99f0*/  ISETP.GT.AND P2, PT, R41, 0x20, PT ;  /* 0x000000202900780c */ /* 0x000fe20003f44270 */
[----:B------:R-:W-:Y:S01]  /*9a00*/  FMUL.FTZ R56, R56, UR4 ;  /* 0x0000000438387c20 */ /* 0x000fe20008410000 */
[----:B------:R-:W-:Y:S01]  /*9a10*/  FMNMX.FTZ R27, R94, R27, !PT ;  /* 0x0000001b5e1b7209 */ /* 0x000fe20007810000 */
[----:B------:R-:W-:Y:S01]  /*9a20*/  FMUL.FTZ R57, R57, UR4 ;  /* 0x0000000439397c20 */ /* 0x000fe20008410000 */
[----:B------:R-:W-:Y:S01]  /*9a30*/  ISETP.GT.AND P5, PT, R33, 0x1, PT ;  /* 0x000000012100780c */ /* 0x000fe20003fa4270 */
[----:B------:R-:W0:Y:S01]  /*9a40*/  MUFU.TANH R43, R43 ;  /* 0x0000002b002b7308 */ /* 0x000e220000002400 */
        /* <DEDUP_REMOVED lines=8> */
[----:B---3--:R-:W-:Y:S01]  /*9ad0*/  FSEL R32, R32, -INF , P2 ;  /* 0xff80000020207808 */ /* 0x008fe20001000000 */
[----:B------:R-:W-:Y:S01]  /*9ae0*/  FMUL.FTZ R68, R68, UR4 ;  /* 0x0000000444447c20 */ /* 0x000fe20008410000 */
[----:B------:R-:W-:Y:S01]  /*9af0*/  ISETP.GT.AND P2, PT, R41, 0x28, PT ;  /* 0x000000282900780c */ /* 0x000fe20003f44270 */
[----:B------:R-:W-:Y:S01]  /*9b00*/  FMUL.FTZ R69, R69, UR4 ;  /* 0x0000000445457c20 */ /* 0x000fe20008410000 */
[----:B------:R-:W-:-:S02]  /*9b10*/  FMNMX.FTZ R27, R32, R27, !PT ;  /* 0x0000001b201b7209 */ /* 0x000fc40007810000 */
[----:B------:R-:W-:Y:S01]  /*9b20*/  ISETP.GT.AND P3, PT, R33, 0x8, PT ;  /* 0x000000082100780c */ /* 0x000fe20003f64270 */
[----:B------:R-:W3:Y:S01]  /*9b30*/  MUFU.TANH R47, R47 ;  /* 0x0000002f002f7308 */ /* 0x000ee20000002400 */
[----:B0-----:R-:W-:Y:S02]  /*9b40*/  FSEL R26, R43, -INF , P1 ;  /* 0xff8000002b1a7808 */ /* 0x001fe40000800000 */
[----:B------:R-:W-:Y:S02]  /*9b50*/  ISETP.GT.AND P1, PT, R41, 0x29, PT ;  /* 0x000000292900780c */ /* 0x000fe40003f24270 */
[----:B------:R-:W-:-:S03]  /*9b60*/  FMNMX.FTZ R27, R26, R27, !PT ;  /* 0x0000001b1a1b7209 */ /* 0x000fc60007810000 */
[----:B------:R-:W0:Y:S01]  /*9b70*/  MUFU.TANH R36, R50 ;  /* 0x0000003200247308 */ /* 0x000e220000002400 */
[----:B--2---:R-:W-:Y:S02]  /*9b80*/  FSEL R30, R46, -INF , P2 ;  /* 0xff8000002e1e7808 */ /* 0x004fe40001000000 */
[----:B------:R-:W-:Y:S02]  /*9b90*/  ISETP.GT.AND P2, PT, R41, 0x30, PT ;  /* 0x000000302900780c */ /* 0x000fe40003f44270 */
[----:B------:R-:W-:-:S03]  /*9ba0*/  FMNMX.FTZ R27, R30, R27, !PT ;  /* 0x0000001b1e1b7209 */ /* 0x000fc60007810000 */
[----:B------:R-:W2:Y:S01]  /*9bb0*/  MUFU.TANH R51, R51 ;  /* 0x0000003300337308 */ /* 0x000ea20000002400 */
[----:B---3--:R-:W-:Y:S02]  /*9bc0*/  FSEL R34, R47, -INF , P1 ;  /* 0xff8000002f227808 */ /* 0x008fe40000800000 */
[----:B------:R-:W-:Y:S02]  /*9bd0*/  ISETP.GT.AND P1, PT, R41, 0x31, PT ;  /* 0x000000312900780c */ /* 0x000fe40003f24270 */
[----:B------:R-:W-:-:S03]  /*9be0*/  FMNMX.FTZ R27, R34, R27, !PT ;  /* 0x0000001b221b7209 */ /* 0x000fc60007810000 */
        /* <DEDUP_REMOVED lines=27> */
[----:B------:R-:W-:Y:S01]  /*9da0*/  FMNMX.FTZ R31, R54, R27, !PT ;  /* 0x0000001b361f7209 */ /* 0x000fe20007810000 */
[----:B------:R-:W-:Y:S01]  /*9db0*/  FMUL.FTZ R27, R44, UR4 ;  /* 0x000000042c1b7c20 */ /* 0x000fe20008410000 */
[----:B------:R-:W-:Y:S01]  /*9dc0*/  ULDC UR4, c[0x0][0x988] ;  /* 0x0002620000047ab9 */ /* 0x000fe20000000800 */
[----:B------:R-:W0:Y:S01]  /*9dd0*/  MUFU.TANH R62, R67 ;  /* 0x00000043003e7308 */ /* 0x000e220000002400 */
[----:B--2---:R-:W-:Y:S01]  /*9de0*/  FSEL R58, R63, -INF , P1 ;  /* 0xff8000003f3a7808 */ /* 0x004fe20000800000 */
[----:B------:R-:W-:Y:S01]  /*9df0*/  IMAD.U32 R177, RZ, RZ, UR4 ;  /* 0x00000004ffb17e24 */ /* 0x000fe2000f8e00ff */
[----:B------:R-:W-:-:S02]  /*9e00*/  ISETP.GT.AND P1, PT, R41, 0x51, PT ;  /* 0x000000512900780c */ /* 0x000fc40003f24270 */
        /* <DEDUP_REMOVED lines=9> */
[----:B------:R-:W-:Y:S01]  /*9ea0*/  MUFU.TANH R21, R21 ;  /* 0x0000001500157308 */ /* 0x000fe20000002400 */
[----:B--2---:R-:W-:Y:S02]  /*9eb0*/  FSEL R98, R70, -INF , P2 ;  /* 0xff80000046627808 */ /* 0x004fe40001000000 */
[----:B------:R-:W-:Y:S02]  /*9ec0*/  ISETP.GT.AND P2, PT, R33, 0x9, PT ;  /* 0x000000092100780c */ /* 0x000fe40003f44270 */
[----:B------:R-:W-:-:S03]  /*9ed0*/  FMNMX.FTZ R31, R98, R31, !PT ;  /* 0x0000001f621f7209 */ /* 0x000fc60007810000 */
[----:B------:R-:W0:Y:S01]  /*9ee0*/  MUFU.TANH R25, R25 ;  /* 0x0000001900197308 */ /* 0x000e220000002400 */
[----:B---3--:R-:W-:Y:S02]  /*9ef0*/  FSEL R100, R71, -INF , P1 ;  /* 0xff80000047647808 */ /* 0x008fe40000800000 */
[----:B------:R-:W-:Y:S02]  /*9f00*/  ISETP.GT.AND P1, PT, R33, 0x10, PT ;  /* 0x000000102100780c */ /* 0x000fe40003f24270 */
[----:B------:R-:W-:-:S03]  /*9f10*/  FMNMX.FTZ R31, R100, R31, !PT ;  /* 0x0000001f641f7209 */ /* 0x000fc60007810000 */
[----:B------:R-:W2:Y:S02]  /*9f20*/  MUFU.TANH R73, R73 ;  /* 0x0000004900497308 */ /* 0x000ea40000002400 */
[----:B------:R-:W3:Y:S06]  /*9f30*/  SHFL.BFLY PT, R66, R31, 0x2, 0x1f ;  /* 0x0c401f001f427f89 */ /* 0x000eec00000e0000 */
[----:B------:R-:W4:Y:S01]  /*9f40*/  MUFU.TANH R72, R72 ;  /* 0x0000004800487308 */ /* 0x000f220000002400 */
[----:B0-----:R-:W-:-:S07]  /*9f50*/  FSEL R25, R25, -INF , P5 ;  /* 0xff80000019197808 */ /* 0x001fce0002800000 */
[----:B------:R-:W0:Y:S01]  /*9f60*/  MUFU.TANH R29, R29 ;  /* 0x0000001d001d7308 */ /* 0x000e220000002400 */
[----:B--2---:R-:W-:-:S07]  /*9f70*/  FSEL R70, R73, -INF , P3 ;  /* 0xff80000049467808 */ /* 0x004fce0001800000 */
[----:B------:R-:W-:Y:S01]  /*9f80*/  MUFU.TANH R28, R28 ;  /* 0x0000001c001c7308 */ /* 0x000fe20000002400 */
[----:B----4-:R-:W-:Y:S02]  /*9f90*/  FSEL R72, R72, -INF , P2 ;  /* 0xff80000048487808 */ /* 0x010fe40001000000 */
[----:B---3--:R-:W-:Y:S02]  /*9fa0*/  FMNMX.FTZ R66, R31, R66, !PT ;  /* 0x000000421f427209 */ /* 0x008fe40007810000 */
[----:B------:R-:W-:-:S03]  /*9fb0*/  ISETP.GT.AND P2, PT, R33, 0x11, PT ;  /* 0x000000112100780c */ /* 0x000fc60003f44270 */
[----:B------:R-:W2:Y:S01]  /*9fc0*/  SHFL.BFLY PT, R31, R66, 0x1, 0x1f ;  /* 0x0c201f00421f7f89 */ /* 0x000ea200000e0000 */
[----:B------:R-:W3:Y:S01]  /*9fd0*/  MUFU.TANH R24, R24 ;  /* 0x0000001800187308 */ /* 0x000ee20000002400 */
[----:B0-----:R-:W-:Y:S02]  /*9fe0*/  FSEL R74, R29, -INF , P1 ;  /* 0xff8000001d4a7808 */ /* 0x001fe40000800000 */
[----:B------:R-:W-:-:S05]  /*9ff0*/  ISETP.GT.AND P1, PT, R33, 0x18, PT ;  /* 0x000000182100780c */ /* 0x000fca0003f24270 */
[----:B------:R-:W-:Y:S08]  /*a000*/  MUFU.TANH R15, R15 ;  /* 0x0000000f000f7308 */ /* 0x000ff00000002400 */
[----:B------:R-:W0:Y:S01]  /*a010*/  MUFU.TANH R3, R3 ;  /* 0x0000000300037308 */ /* 0x000e220000002400 */
[----:B---3--:R-:W-:Y:S02]  /*a020*/  FSEL R78, R24, -INF , P1 ;  /* 0xff800000184e7808 */ /* 0x008fe40000800000 */
[----:B------:R-:W-:-:S02]  /*a030*/  ISETP.GT.AND P1, PT, R33, 0x20, PT ;  /* 0x000000202100780c */ /* 0x000fc40003f24270 */
[----:B--2---:R-:W-:-:S03]  /*a040*/  FMNMX.FTZ R178, R66, R31, !PT ;  /* 0x0000001f42b27209 */ /* 0x004fc60007810000 */
[----:B------:R-:W2:Y:S01]  /*a050*/  MUFU.TANH R0, R0 ;  /* 0x0000000000007308 */ /* 0x000ea20000002400 */
[----:B------:R-:W-:Y:S02]  /*a060*/  FSEL R66, R21, -INF , P4 ;  /* 0xff80000015427808 */ /* 0x000fe40002000000 */
[C---:B------:R-:W-:Y:S01]  /*a070*/  FSETP.NEU.FTZ.AND P4, PT, R178.reuse, -INF , PT ;  /* 0xff800000b200780b */ /* 0x040fe20003f9d000 */
[----:B------:R-:W-:Y:S01]  /*a080*/  FMUL.FTZ R31, R178, R177 ;  /* 0x000000b1b21f7220 */ /* 0x000fe20000410000 */
[----:B------:R-:W-:-:S03]  /*a090*/  FMNMX.FTZ R21, R66, R25, !PT ;  /* 0x0000001942157209 */ /* 0x000fc60007810000 */
[----:B------:R-:W3:Y:S01]  /*a0a0*/  MUFU.TANH R27, R27 ;  /* 0x0000001b001b7308 */ /* 0x000ee20000002400 */
[----:B------:R-:W-:Y:S02]  /*a0b0*/  FMNMX.FTZ R21, R70, R21, !PT ;  /* 0x0000001546157209 */ /* 0x000fe40007810000 */
[----:B------:R-:W-:Y:S02]  /*a0c0*/  FSEL R31, R31, RZ, P4 ;  /* 0x000000ff1f1f7208 */ /* 0x000fe40002000000 */
[----:B------:R-:W-:Y:S02]  /*a0d0*/  FMNMX.FTZ R21, R72, R21, !PT ;  /* 0x0000001548157209 */ /* 0x000fe40007810000 */
[----:B0-----:R-:W-:Y:S01]  /*a0e0*/  FSEL R82, R3, -INF , P1 ;  /* 0xff80000003527808 */ /* 0x001fe20000800000 */
[--C-:B------:R-:W-:Y:S01]  /*a0f0*/  FFMA.FTZ R153, R76, R177, -R31.reuse ;  /* 0x000000b14c997223 */ /* 0x100fe2000001081f */
[----:B------:R-:W-:Y:S01]  /*a100*/  FSEL R76, R28, -INF , P2 ;  /* 0xff8000001c4c7808 */ /* 0x000fe20001000000 */
[----:B------:R-:W0:Y:S01]  /*a110*/  MUFU.TANH R45, R45 ;  /* 0x0000002d002d7308 */ /* 0x000e220000002400 */
[----:B------:R-:W-:Y:S01]  /*a120*/  FMNMX.FTZ R21, R74, R21, !PT ;  /* 0x000000154a157209 */ /* 0x000fe20007810000 */
[-CC-:B------:R-:W-:Y:S01]  /*a130*/  FFMA.FTZ R155, R84, R177.reuse, -R31.reuse ;  /* 0x000000b1549b7223 */ /* 0x180fe2000001081f */
[----:B------:R-:W-:Y:S01]  /*a140*/  ISETP.GT.AND P2, PT, R33, 0x19, PT ;  /* 0x000000192100780c */ /* 0x000fe20003f44270 */
[--C-:B------:R-:W-:Y:S01]  /*a150*/  FFMA.FTZ R157, R90, R177, -R31.reuse ;  /* 0x000000b15a9d7223 */ /* 0x100fe2000001081f */
[----:B------:R-:W-:Y:S01]  /*a160*/  FMNMX.FTZ R21, R76, R21, !PT ;  /* 0x000000154c157209 */ /* 0x000fe20007810000 */
[--C-:B------:R-:W-:Y:S01]  /*a170*/  FFMA.FTZ R28, R92, R177, -R31.reuse ;  /* 0x000000b15c1c7223 */ /* 0x100fe2000001081f */
[----:B------:R-:W-:Y:S01]  /*a180*/  FSEL R80, R15, -INF , P2 ;  /* 0xff8000000f507808 */ /* 0x000fe20001000000 */
[----:B------:R-:W4:Y:S01]  /*a190*/  MUFU.TANH R48, R48 ;  /* 0x0000003000307308 */ /* 0x000f220000002400 */
[----:B------:R-:W-:Y:S01]  /*a1a0*/  FMNMX.FTZ R21, R78, R21, !PT ;  /* 0x000000154e157209 */ /* 0x000fe20007810000 */
[-CC-:B------:R-:W-:Y:S01]  /*a1b0*/  FFMA.FTZ R159, R94, R177.reuse, -R31.reuse ;  /* 0x000000b15e9f7223 */ /* 0x180fe2000001081f */
[C---:B------:R-:W-:Y:S01]  /*a1c0*/  ISETP.GT.AND P2, PT, R33.reuse, 0x21, PT ;  /* 0x000000212100780c */ /* 0x040fe20003f44270 */
[--C-:B------:R-:W-:Y:S01]  /*a1d0*/  FFMA.FTZ R3, R96, R177, -R31.reuse ;  /* 0x000000b160037223 */ /* 0x100fe2000001081f */
[----:B------:R-:W-:Y:S01]  /*a1e0*/  FMNMX.FTZ R21, R80, R21, !PT ;  /* 0x0000001550157209 */ /* 0x000fe20007810000 */
[-CC-:B------:R-:W-:Y:S01]  /*a1f0*/  FFMA.FTZ R15, R32, R177.reuse, -R31.reuse ;  /* 0x000000b1200f7223 */ /* 0x180fe2000001081f */
[----:B------:R-:W-:Y:S01]  /*a200*/  ISETP.GT.AND P1, PT, R33, 0x28, PT ;  /* 0x000000282100780c */ /* 0x000fe20003f24270 */
[----:B------:R-:W1:Y:S01]  /*a210*/  MUFU.TANH R49, R49 ;  /* 0x0000003100317308 */ /* 0x000e620000002400 */
[----:B--2---:R-:W-:Y:S01]  /*a220*/  FSEL R84, R0, -INF , P2 ;  /* 0xff80000000547808 */ /* 0x004fe20001000000 */
[--C-:B------:R-:W-:Y:S01]  /*a230*/  FFMA.FTZ R0, R88, R177, -R31.reuse ;  /* 0x000000b158007223 */ /* 0x100fe2000001081f */
[----:B------:R-:W-:Y:S01]  /*a240*/  FMNMX.FTZ R21, R82, R21, !PT ;  /* 0x0000001552157209 */ /* 0x000fe20007810000 */
[-CC-:B------:R-:W-:Y:S01]  /*a250*/  FFMA.FTZ R24, R75, R177.reuse, -R31.reuse ;  /* 0x000000b14b187223 */ /* 0x180fe2000001081f */
[----:B------:R-:W-:Y:S01]  /*a260*/  ISETP.GT.AND P2, PT, R33, 0x29, PT ;  /* 0x000000292100780c */ /* 0x000fe20003f44270 */
[--C-:B------:R-:W-:Y:S01]  /*a270*/  FFMA.FTZ R38, R38, R177, -R31.reuse ;  /* 0x000000b126267223 */ /* 0x100fe2000001081f */
[----:B---3--:R-:W-:Y:S01]  /*a280*/  FSEL R86, R27, -INF , P1 ;  /* 0xff8000001b567808 */ /* 0x008fe20000800000 */
[----:B------:R-:W2:Y:S01]  /*a290*/  MUFU.TANH R52, R52 ;  /* 0x0000003400347308 */ /* 0x000ea20000002400 */
[----:B------:R-:W-:Y:S01]  /*a2a0*/  FMNMX.FTZ R21, R84, R21, !PT ;  /* 0x0000001554157209 */ /* 0x000fe20007810000 */
[-CC-:B------:R-:W-:Y:S01]  /*a2b0*/  FFMA.FTZ R27, R30, R177.reuse, -R31.reuse ;  /* 0x000000b11e1b7223 */ /* 0x180fe2000001081f */
[----:B------:R-:W-:Y:S01]  /*a2c0*/  ISETP.GT.AND P1, PT, R33, 0x30, PT ;  /* 0x000000302100780c */ /* 0x000fe20003f24270 */
[-CC-:B------:R-:W-:Y:S01]  /*a2d0*/  FFMA.FTZ R34, R34, R177.reuse, -R31.reuse ;  /* 0x000000b122227223 */ /* 0x180fe2000001081f */
[----:B0-----:R-:W-:Y:S01]  /*a2e0*/  FSEL R88, R45, -INF , P2 ;  /* 0xff8000002d587808 */ /* 0x001fe20001000000 */
[--C-:B------:R-:W-:Y:S01]  /*a2f0*/  FFMA.FTZ R36, R36, R177, -R31.reuse ;  /* 0x000000b124247223 */ /* 0x100fe2000001081f */
[----:B------:R-:W-:Y:S01]  /*a300*/  FMNMX.FTZ R21, R86, R21, !PT ;  /* 0x0000001556157209 */ /* 0x000fe20007810000 */
[----:B------:R-:W0:Y:S01]  /*a310*/  MUFU.TANH R53, R53 ;  /* 0x0000003500357308 */ /* 0x000e220000002400 */
[C---:B------:R-:W-:Y:S01]  /*a320*/  ISETP.GT.AND P2, PT, R33.reuse, 0x31, PT ;  /* 0x000000312100780c */ /* 0x040fe20003f44270 */
[-CC-:B------:R-:W-:Y:S01]  /*a330*/  FFMA.FTZ R40, R40, R177.reuse, -R31.reuse ;  /* 0x000000b128287223 */ /* 0x180fe2000001081f */
[----:B----4-:R-:W-:Y:S01]  /*a340*/  FSEL R48, R48, -INF , P1 ;  /* 0xff80000030307808 */ /* 0x010fe20000800000 */
[--C-:B------:R-:W-:Y:S01]  /*a350*/  FFMA.FTZ R42, R42, R177, -R31.reuse ;  /* 0x000000b12a2a7223 */ /* 0x100fe2000001081f */
[----:B------:R-:W-:Y:S01]  /*a360*/  FMNMX.FTZ R21, R88, R21, !PT ;  /* 0x0000001558157209 */ /* 0x000fe20007810000 */
[-CC-:B------:R-:W-:Y:S01]  /*a370*/  FFMA.FTZ R46, R46, R177.reuse, -R31.reuse ;  /* 0x000000b12e2e7223 */ /* 0x180fe2000001081f */
[----:B------:R-:W-:Y:S01]  /*a380*/  ISETP.GT.AND P1, PT, R33, 0x38, PT ;  /* 0x000000382100780c */ /* 0x000fe20003f24270 */
[----:B------:R-:W3:Y:S01]  /*a390*/  MUFU.TANH R56, R56 ;  /* 0x0000003800387308 */ /* 0x000ee20000002400 */
[----:B-1----:R-:W-:Y:S01]  /*a3a0*/  FSEL R90, R49, -INF , P2 ;  /* 0xff800000315a7808 */ /* 0x002fe20001000000 */
[--C-:B------:R-:W-:Y:S01]  /*a3b0*/  FFMA.FTZ R50, R50, R177, -R31.reuse ;  /* 0x000000b132327223 */ /* 0x100fe2000001081f */
[----:B------:R-:W-:Y:S01]  /*a3c0*/  FMNMX.FTZ R21, R48, R21, !PT ;  /* 0x0000001530157209 */ /* 0x000fe20007810000 */
[-CC-:B------:R-:W-:Y:S01]  /*a3d0*/  FFMA.FTZ R54, R54, R177.reuse, -R31.reuse ;  /* 0x000000b136367223 */ /* 0x180fe2000001081f */
[C---:B------:R-:W-:Y:S01]  /*a3e0*/  ISETP.GT.AND P2, PT, R33.reuse, 0x39, PT ;  /* 0x000000392100780c */ /* 0x040fe20003f44270 */
[--C-:B------:R-:W-:Y:S01]  /*a3f0*/  FFMA.FTZ R58, R58, R177, -R31.reuse ;  /* 0x000000b13a3a7223 */ /* 0x100fe2000001081f */
[----:B--2---:R-:W-:Y:S01]  /*a400*/  FSEL R52, R52, -INF , P1 ;  /* 0xff80000034347808 */ /* 0x004fe20000800000 */
[----:B------:R-:W1:Y:S01]  /*a410*/  MUFU.TANH R57, R57 ;  /* 0x0000003900397308 */ /* 0x000e620000002400 */
[----:B------:R-:W-:Y:S01]  /*a420*/  FMNMX.FTZ R21, R90, R21, !PT ;  /* 0x000000155a157209 */ /* 0x000fe20007810000 */
[-CC-:B------:R-:W-:Y:S01]  /*a430*/  FFMA.FTZ R44, R44, R177.reuse, -R31.reuse ;  /* 0x000000b12c2c7223 */ /* 0x180fe2000001081f */
[----:B------:R-:W-:Y:S01]  /*a440*/  ISETP.GT.AND P1, PT, R33, 0x40, PT ;  /* 0x000000402100780c */ /* 0x000fe20003f24270 */
[-CC-:B------:R-:W-:Y:S01]  /*a450*/  FFMA.FTZ R62, R62, R177.reuse, -R31.reuse ;  /* 0x000000b13e3e7223 */ /* 0x180fe2000001081f */
[----:B0-----:R-:W-:Y:S01]  /*a460*/  FSEL R92, R53, -INF , P2 ;  /* 0xff800000355c7808 */ /* 0x001fe20001000000 */
[----:B------:R-:W-:Y:S01]  /*a470*/  FFMA.FTZ R98, R98, R177, -R31 ;  /* 0x000000b162627223 */ /* 0x000fe2000001081f */
[----:B------:R-:W-:Y:S01]  /*a480*/  FMNMX.FTZ R21, R52, R21, !PT ;  /* 0x0000001534157209 */ /* 0x000fe20007810000 */
[----:B------:R-:W0:Y:S01]  /*a490*/  MUFU.TANH R60, R60 ;  /* 0x0000003c003c7308 */ /* 0x000e220000002400 */
[----:B------:R-:W-:-:S02]  /*a4a0*/  ISETP.GT.AND P2, PT, R33, 0x41, PT ;  /* 0x000000412100780c */ /* 0x000fc40003f44270 */
[----:B---3--:R-:W-:Y:S02]  /*a4b0*/  FSEL R56, R56, -INF , P1 ;  /* 0xff80000038387808 */ /* 0x008fe40000800000 */
[----:B------:R-:W-:Y:S02]  /*a4c0*/  FMNMX.FTZ R21, R92, R21, !PT ;  /* 0x000000155c157209 */ /* 0x000fe40007810000 */
[----:B------:R-:W-:Y:S01]  /*a4d0*/  ISETP.GT.AND P1, PT, R33, 0x48, PT ;  /* 0x000000482100780c */ /* 0x000fe20003f24270 */
[----:B------:R-:W2:Y:S01]  /*a4e0*/  MUFU.TANH R61, R61 ;  /* 0x0000003d003d7308 */ /* 0x000ea20000002400 */
[----:B-1----:R-:W-:Y:S02]  /*a4f0*/  FSEL R94, R57, -INF , P2 ;  /* 0xff800000395e7808 */ /* 0x002fe40001000000 */
[----:B------:R-:W-:Y:S02]  /*a500*/  FMNMX.FTZ R21, R56, R21, !PT ;  /* 0x0000001538157209 */ /* 0x000fe40007810000 */
[----:B------:R-:W-:-:S02]  /*a510*/  ISETP.GT.AND P2, PT, R33, 0x49, PT ;  /* 0x000000492100780c */ /* 0x000fc40003f44270 */
[----:B------:R-:W-:Y:S01]  /*a520*/  FMNMX.FTZ R21, R94, R21, !PT ;  /* 0x000000155e157209 */ /* 0x000fe20007810000 */
[----:B------:R-:W1:Y:S01]  /*a530*/  MUFU.TANH R64, R64 ;  /* 0x0000004000407308 */ /* 0x000e620000002400 */
        /* <DEDUP_REMOVED lines=8> */
[----:B-1----:R-:W-:Y:S02]  /*a5c0*/  FSEL R64, R64, -INF , P1 ;  /* 0xff80000040407808 */ /* 0x002fe40000800000 */
[----:B------:R-:W-:Y:S02]  /*a5d0*/  ISETP.GT.AND P1, PT, R33, 0x58, PT ;  /* 0x000000582100780c */ /* 0x000fe40003f24270 */
[----:B------:R-:W-:-:S03]  /*a5e0*/  FMNMX.FTZ R21, R64, R21, !PT ;  /* 0x0000001540157209 */ /* 0x000fc60007810000 */
[----:B------:R-:W1:Y:S01]  /*a5f0*/  MUFU.TANH R69, R69 ;  /* 0x0000004500457308 */ /* 0x000e620000002400 */
[----:B0-----:R-:W-:Y:S02]  /*a600*/  FSEL R32, R65, -INF , P2 ;  /* 0xff80000041207808 */ /* 0x001fe40001000000 */
[----:B------:R-:W-:Y:S02]  /*a610*/  ISETP.GT.AND P2, PT, R33, 0x59, PT ;  /* 0x000000592100780c */ /* 0x000fe40003f44270 */
[----:B------:R-:W-:-:S03]  /*a620*/  FMNMX.FTZ R21, R32, R21, !PT ;  /* 0x0000001520157209 */ /* 0x000fc60007810000 */
[----:B------:R0:W-:Y:S01]  /*a630*/  MUFU.EX2 R102, R3 ;  /* 0x0000000300667308 */ /* 0x0001e20000000800 */
[----:B--2---:R-:W-:-:S04]  /*a640*/  FSEL R68, R68, -INF , P1 ;  /* 0xff80000044447808 */ /* 0x004fc80000800000 */
[----:B------:R-:W-:-:S03]  /*a650*/  FMNMX.FTZ R21, R68, R21, !PT ;  /* 0x0000001544157209 */ /* 0x000fc60007810000 */
[----:B------:R-:W-:Y:S01]  /*a660*/  MUFU.EX2 R153, R153 ;  /* 0x0000009900997308 */ /* 0x000fe20000000800 */
[-CC-:B0-----:R-:W-:Y:S01]  /*a670*/  FFMA.FTZ R3, R26, R177.reuse, -R31.reuse ;  /* 0x000000b11a037223 */ /* 0x181fe2000001081f */
[----:B-1----:R-:W-:Y:S01]  /*a680*/  FSEL R26, R69, -INF , P2 ;  /* 0xff800000451a7808 */ /* 0x002fe20001000000 */
[----:B------:R-:W-:-:S03]  /*a690*/  FFMA.FTZ R31, R100, R177, -R31 ;  /* 0x000000b1641f7223 */ /* 0x000fc6000001081f */
[----:B------:R-:W-:Y:S02]  /*a6a0*/  FMNMX.FTZ R21, R26, R21, !PT ;  /* 0x000000151a157209 */ /* 0x000fe40007810000 */
[----:B------:R-:W-:Y:S03]  /*a6b0*/  MUFU.EX2 R104, R3 ;  /* 0x0000000300687308 */ /* 0x000fe60000000800 */
[----:B------:R-:W0:Y:S05]  /*a6c0*/  SHFL.BFLY PT, R30, R21, 0x2, 0x1f ;  /* 0x0c401f00151e7f89 */ /* 0x000e2a00000e0000 */
[----:B------:R-:W1:Y:S08]  /*a6d0*/  MUFU.EX2 R24, R24 ;  /* 0x0000001800187308 */ /* 0x000e700000000800 */
[----:B------:R2:W-:Y:S08]  /*a6e0*/  MUFU.EX2 R161, R15 ;  /* 0x0000000f00a17308 */ /* 0x0005f00000000800 */
[----:B------:R-:W3:Y:S01]  /*a6f0*/  MUFU.EX2 R155, R155 ;  /* 0x0000009b009b7308 */ /* 0x000ee20000000800 */
[----:B0-----:R-:W-:-:S05]  /*a700*/  FMNMX.FTZ R30, R21, R30, !PT ;  /* 0x0000001e151e7209 */ /* 0x001fca0007810000 */
[----:B------:R-:W0:Y:S02]  /*a710*/  SHFL.BFLY PT, R21, R30, 0x1, 0x1f ;  /* 0x0c201f001e157f89 */ /* 0x000e2400000e0000 */
[----:B------:R-:W4:Y:S08]  /*a720*/  MUFU.EX2 R0, R0 ;  /* 0x0000000000007308 */ /* 0x000f300000000800 */
[----:B------:R-:W4:Y:S08]  /*a730*/  MUFU.EX2 R157, R157 ;  /* 0x0000009d009d7308 */ /* 0x000f300000000800 */
[----:B------:R-:W-:Y:S01]  /*a740*/  MUFU.EX2 R28, R28 ;  /* 0x0000001c001c7308 */ /* 0x000fe20000000800 */
[----:B0-----:R-:W-:Y:S01]  /*a750*/  FMNMX.FTZ R21, R30, R21, !PT ;  /* 0x000000151e157209 */ /* 0x001fe20007810000 */
[----:B-1----:R-:W-:-:S06]  /*a760*/  FADD.FTZ R30, R153, R24 ;  /* 0x00000018991e7221 */ /* 0x002fcc0000010000 */
[----:B------:R-:W-:Y:S01]  /*a770*/  MUFU.EX2 R159, R159 ;  /* 0x0000009f009f7308 */ /* 0x000fe20000000800 */
[----:B------:R-:W-:Y:S01]  /*a780*/  F2FP.BF16.F32.PACK_AB R153, R24, R153 ;  /* 0x000000991899723e */ /* 0x000fe200000010ff */
[C---:B------:R-:W-:Y:S01]  /*a790*/  FMUL.FTZ R3, R21.reuse, R177 ;  /* 0x000000b115037220 */ /* 0x040fe20000410000 */
[----:B------:R-:W-:-:S04]  /*a7a0*/  FSETP.NEU.FTZ.AND P1, PT, R21, -INF , PT ;  /* 0xff8000001500780b */ /* 0x000fc80003f3d000 */
[----:B--2---:R-:W-:Y:S01]  /*a7b0*/  FSEL R15, R3, RZ, P1 ;  /* 0x000000ff030f7208 */ /* 0x004fe20000800000 */
[----:B------:R-:W-:Y:S01]  /*a7c0*/  MUFU.EX2 R163, R27 ;  /* 0x0000001b00a37308 */ /* 0x000fe20000000800 */
[----:B------:R-:W-:Y:S01]  /*a7d0*/  ISETP.NE.AND P1, PT, R77, RZ, PT ;  /* 0x000000ff4d00720c */ /* 0x000fe20003f25270 */
[----:B---3--:R-:W-:Y:S01]  /*a7e0*/  FADD.FTZ R3, R155, R30 ;  /* 0x0000001e9b037221 */ /* 0x008fe20000010000 */
[----:B------:R-:W0:Y:S01]  /*a7f0*/  S2R R77, SR_TID.X ;  /* 0x00000000004d7919 */ /* 0x000e220000002100 */
[-CC-:B------:R-:W-:Y:S01]  /*a800*/  FFMA.FTZ R66, R66, R177.reuse, -R15.reuse ;  /* 0x000000b142427223 */ /* 0x180fe2000001080f */
[-CC-:B------:R-:W-:Y:S01]  /*a810*/  FFMA.FTZ R25, R25, R177.reuse, -R15.reuse ;  /* 0x000000b119197223 */ /* 0x180fe2000001080f */
[-CC-:B------:R-:W-:Y:S01]  /*a820*/  FFMA.FTZ R70, R70, R177.reuse, -R15.reuse ;  /* 0x000000b146467223 */ /* 0x180fe2000001080f */
[-CC-:B------:R-:W-:Y:S01]  /*a830*/  FFMA.FTZ R72, R72, R177.reuse, -R15.reuse ;  /* 0x000000b148487223 */ /* 0x180fe2000001080f */
[-CC-:B------:R-:W-:Y:S01]  /*a840*/  FFMA.FTZ R74, R74, R177.reuse, -R15.reuse ;  /* 0x000000b14a4a7223 */ /* 0x180fe2000001080f */
[-C--:B------:R-:W-:Y:S01]  /*a850*/  FFMA.FTZ R76, R76, R177.reuse, -R15 ;  /* 0x000000b14c4c7223 */ /* 0x080fe2000001080f */
[----:B------:R-:W-:Y:S01]  /*a860*/  MUFU.EX2 R66, R66 ;  /* 0x0000004200427308 */ /* 0x000fe20000000800 */
[----:B----4-:R-:W-:Y:S01]  /*a870*/  FADD.FTZ R30, R0, R3 ;  /* 0x00000003001e7221 */ /* 0x010fe20000010000 */
[-CC-:B------:R-:W-:Y:S01]  /*a880*/  FFMA.FTZ R78, R78, R177.reuse, -R15.reuse ;  /* 0x000000b14e4e7223 */ /* 0x180fe2000001080f */
[-CC-:B------:R-:W-:Y:S01]  /*a890*/  FFMA.FTZ R80, R80, R177.reuse, -R15.reuse ;  /* 0x000000b150507223 */ /* 0x180fe2000001080f */
[-CC-:B------:R-:W-:Y:S01]  /*a8a0*/  FFMA.FTZ R82, R82, R177.reuse, -R15.reuse ;  /* 0x000000b152527223 */ /* 0x180fe2000001080f */
[----:B------:R-:W-:Y:S01]  /*a8b0*/  FADD.FTZ R39, R157, R30 ;  /* 0x0000001e9d277221 */ /* 0x000fe20000010000 */
        /* <DEDUP_REMOVED lines=17> */
[----:B------:R-:W-:Y:S01]  /*a9d0*/  F2FP.BF16.F32.PACK_AB R155, R0, R155 ;  /* 0x0000009b009b723e */ /* 0x000fe200000010ff */
[----:B------:R-:W3:Y:S01]  /*a9e0*/  MUFU.EX2 R27, R72 ;  /* 0x00000048001b7308 */ /* 0x000ee20000000800 */
[----:B-1----:R-:W-:Y:S01]  /*a9f0*/  FADD.FTZ R3, R66, R25 ;  /* 0x0000001942037221 */ /* 0x002fe20000010000 */
[----:B0-----:R-:W-:-:S02]  /*aa00*/  SHF.R.U32.HI R77, RZ, 0x7, R77 ;  /* 0x00000007ff4d7819 */ /* 0x001fc4000001164d */
[----:B------:R-:W-:Y:S02]  /*aa10*/  F2FP.BF16.F32.PACK_AB R152, R25, R66 ;  /* 0x000000421998723e */ /* 0x000fe400000010ff */
[----:B------:R-:W-:Y:S02]  /*aa20*/  IADD3 R179, -R77, 0xb, RZ ;  /* 0x0000000b4db37810 */ /* 0x000fe40007ffe1ff */
[----:B------:R-:W0:Y:S01]  /*aa30*/  MUFU.EX2 R74, R74 ;  /* 0x0000004a004a7308 */ /* 0x000e220000000800 */
[----:B--2---:R-:W-:Y:S01]  /*aa40*/  FADD.FTZ R30, R70, R3 ;  /* 0x00000003461e7221 */ /* 0x004fe20000010000 */
[----:B------:R-:W-:-:S06]  /*aa50*/  F2FP.BF16.F32.PACK_AB R157, R28, R157 ;  /* 0x0000009d1c9d723e */ /* 0x000fcc00000010ff */
[----:B------:R-:W1:Y:S01]  /*aa60*/  MUFU.EX2 R29, R76 ;  /* 0x0000004c001d7308 */ /* 0x000e620000000800 */
[C---:B---3--:R-:W-:Y:S01]  /*aa70*/  FADD.FTZ R41, R27.reuse, R30 ;  /* 0x0000001e1b297221 */ /* 0x048fe20000010000 */
[----:B------:R-:W-:-:S06]  /*aa80*/  F2FP.BF16.F32.PACK_AB R154, R27, R70 ;  /* 0x000000461b9a723e */ /* 0x000fcc00000010ff */
[----:B------:R2:W-:Y:S01]  /*aa90*/  MUFU.EX2 R165, R38 ;  /* 0x0000002600a57308 */ /* 0x0005e20000000800 */
[----:B0-----:R-:W-:-:S07]  /*aaa0*/  FADD.FTZ R30, R74, R41 ;  /* 0x000000294a1e7221 */ /* 0x001fce0000010000 */
[----:B------:R-:W0:Y:S01]  /*aab0*/  MUFU.EX2 R78, R78 ;  /* 0x0000004e004e7308 */ /* 0x000e220000000800 */
[----:B--2---:R-:W-:Y:S01]  /*aac0*/  FADD.FTZ R38, R28, R39 ;  /* 0x000000271c267221 */ /* 0x004fe20000010000 */
[C---:B-1----:R-:W-:Y:S01]  /*aad0*/  FADD.FTZ R41, R29.reuse, R30 ;  /* 0x0000001e1d297221 */ /* 0x042fe20000010000 */
[----:B------:R-:W-:Y:S02]  /*aae0*/  F2FP.BF16.F32.PACK_AB R156, R29, R74 ;  /* 0x0000004a1d9c723e */ /* 0x000fe400000010ff */
[----:B------:R-:W-:Y:S01]  /*aaf0*/  FADD.FTZ R3, R159, R38 ;  /* 0x000000269f037221 */ /* 0x000fe20000010000 */
[C---:B------:R-:W-:Y:S02]  /*ab00*/  F2FP.BF16.F32.PACK_AB R159, R102.reuse, R159 ;  /* 0x0000009f669f723e */ /* 0x040fe400000010ff */
[----:B------:R-:W-:Y:S01]  /*ab10*/  MUFU.EX2 R175, R31 ;  /* 0x0000001f00af7308 */ /* 0x000fe20000000800 */
[----:B------:R-:W-:Y:S01]  /*ab20*/  FADD.FTZ R38, R102, R3 ;  /* 0x0000000366267221 */ /* 0x000fe20000010000 */
[----:B------:R-:W-:-:S03]  /*ab30*/  @!P1 VIADD R3, R13, 0x22840 ;  /* 0x000228400d039836 */ /* 0x000fc60000000000 */
[----:B------:R-:W-:Y:S01]  /*ab40*/  FADD.FTZ R43, R161, R38 ;  /* 0x00000026a12b7221 */ /* 0x000fe20000010000 */
[C---:B------:R-:W-:Y:S02]  /*ab50*/  F2FP.BF16.F32.PACK_AB R161, R104.reuse, R161 ;  /* 0x000000a168a1723e */ /* 0x040fe400000010ff */
[----:B------:R-:W1:Y:S01]  /*ab60*/  MUFU.EX2 R31, R80 ;  /* 0x00000050001f7308 */ /* 0x000e620000000800 */
[----:B------:R-:W-:Y:S01]  /*ab70*/  FADD.FTZ R38, R104, R43 ;  /* 0x0000002b68267221 */ /* 0x000fe20000010000 */
[----:B0-----:R-:W-:Y:S01]  /*ab80*/  FADD.FTZ R30, R78, R41 ;  /* 0x000000294e1e7221 */ /* 0x001fe20000010000 */
[----:B------:R-:W-:Y:S01]  /*ab90*/  @!P1 PRMT R3, RZ, 0x654, R3 ;  /* 0x00000654ff039816 */ /* 0x000fe20000000003 */
[----:B------:R0:W-:Y:S06]  /*aba0*/  BAR.ARV R179, 0x100 ;  /* 0x000400b30000751d */ /* 0x0001ec0000002000 */
[----:B------:R-:W2:Y:S01]  /*abb0*/  MUFU.EX2 R34, R34 ;  /* 0x0000002200227308 */ /* 0x000ea20000000800 */
[----:B------:R-:W-:Y:S01]  /*abc0*/  FADD.FTZ R45, R163, R38 ;  /* 0x00000026a32d7221 */ /* 0x000fe20000010000 */
[----:B------:R3:W-:Y:S01]  /*abd0*/  @!P1 SYNCS.ARRIVE.TRANS64.RED.A1T0 RZ, [R3+URZ], RZ ;  /* 0x000000ff03ff99a7 */ /* 0x0007e2000810043f */
[----:B-1----:R-:W-:-:S05]  /*abe0*/  FADD.FTZ R43, R31, R30 ;  /* 0x0000001e1f2b7221 */ /* 0x002fca0000010000 */
[----:B------:R-:W1:Y:S01]  /*abf0*/  MUFU.EX2 R82, R82 ;  /* 0x0000005200527308 */ /* 0x000e620000000800 */
[----:B------:R-:W-:-:S07]  /*ac00*/  F2FP.BF16.F32.PACK_AB R158, R31, R78 ;  /* 0x0000004e1f9e723e */ /* 0x000fce00000010ff */
[----:B------:R-:W4:Y:S01]  /*ac10*/  MUFU.EX2 R36, R36 ;  /* 0x0000002400247308 */ /* 0x000f220000000800 */
[C---:B--2---:R-:W-:Y:S01]  /*ac20*/  FADD.FTZ R45, R34.reuse, R45 ;  /* 0x0000002d222d7221 */ /* 0x044fe20000010000 */
[----:B------:R-:W-:-:S06]  /*ac30*/  F2FP.BF16.F32.PACK_AB R163, R34, R163 ;  /* 0x000000a322a3723e */ /* 0x000fcc00000010ff */
[----:B------:R-:W3:Y:S01]  /*ac40*/  MUFU.EX2 R33, R84 ;  /* 0x0000005400217308 */ /* 0x000ee20000000800 */
[----:B-1----:R-:W-:-:S07]  /*ac50*/  FADD.FTZ R30, R82, R43 ;  /* 0x0000002b521e7221 */ /* 0x002fce0000010000 */
[----:B------:R-:W1:Y:S01]  /*ac60*/  MUFU.EX2 R86, R86 ;  /* 0x0000005600567308 */ /* 0x000e620000000800 */
[----:B----4-:R-:W-:-:S04]  /*ac70*/  FADD.FTZ R38, R36, R45 ;  /* 0x0000002d24267221 */ /* 0x010fc80000010000 */
[C---:B------:R-:W-:Y:S01]  /*ac80*/  FADD.FTZ R43, R165.reuse, R38 ;  /* 0x00000026a52b7221 */ /* 0x040fe20000010000 */
[----:B------:R-:W-:Y:S02]  /*ac90*/  F2FP.BF16.F32.PACK_AB R165, R165, R36 ;  /* 0x00000024a5a5723e */ /* 0x000fe400000010ff */
        /* <DEDUP_REMOVED lines=48> */
[----:B-1----:R-:W-:Y:S01]  /*afa0*/  FADD.FTZ R45, R3, R0 ;  /* 0x00000000032d7221 */ /* 0x002fe20000010000 */
[----:B------:R-:W-:Y:S01]  /*afb0*/  FADD.FTZ R0, R175, R24 ;  /* 0x00000018af007221 */ /* 0x000fe20000010000 */
[----:B------:R-:W-:Y:S02]  /*afc0*/  F2FP.BF16.F32.PACK_AB R170, R3, R60 ;  /* 0x0000003c03aa723e */ /* 0x000fe400000010ff */
[----:B------:R-:W-:-:S03]  /*afd0*/  F2FP.BF16.F32.PACK_AB R175, R175, R98 ;  /* 0x00000062afaf723e */ /* 0x000fc600000010ff */
[----:B------:R-:W1:Y:S01]  /*afe0*/  MUFU.EX2 R68, R68 ;  /* 0x0000004400447308 */ /* 0x000e620000000800 */
[----:B--2---:R-:W-:-:S07]  /*aff0*/  FADD.FTZ R24, R64, R45 ;  /* 0x0000002d40187221 */ /* 0x004fce0000010000 */
[----:B------:R-:W2:Y:S01]  /*b000*/  MUFU.EX2 R43, R26 ;  /* 0x0000001a002b7308 */ /* 0x000ea20000000800 */
[C---:B---3--:R-:W-:Y:S01]  /*b010*/  FADD.FTZ R25, R15.reuse, R24 ;  /* 0x000000180f197221 */ /* 0x048fe20000010000 */
[----:B------:R-:W-:-:S03]  /*b020*/  F2FP.BF16.F32.PACK_AB R172, R15, R64 ;  /* 0x000000400fac723e */ /* 0x000fc600000010ff */
[----:B-1----:R-:W-:-:S04]  /*b030*/  FADD.FTZ R24, R68, R25 ;  /* 0x0000001944187221 */ /* 0x002fc80000010000 */
[C---:B--2---:R-:W-:Y:S01]  /*b040*/  FADD.FTZ R3, R43.reuse, R24 ;  /* 0x000000182b037221 */ /* 0x044fe20000010000 */
[----:B------:R-:W-:Y:S01]  /*b050*/  F2FP.BF16.F32.PACK_AB R174, R43, R68 ;  /* 0x000000442bae723e */ /* 0x000fe200000010ff */
[----:B0-----:R-:W-:Y:S06]  /*b060*/  @!P0 BRA `(.L_x_3853) ;  /* 0x0000000000048947 */ /* 0x001fec0003800000 */
[----:B------:R-:W-:Y:S01]  /*b070*/  BPT.TRAP 0x1 ;  /* 0x000000040000795c */ /* 0x000fe20000300000 */
.L_x_3853:
[----:B------:R0:W1:Y:S01]  /*b080*/  SYNCS.PHASECHK.TRANS64.TRYWAIT P2, [R13+URZ+0x22850], R14 ;  /* 0x0228500e0d0075a7 */ /* 0x000062000804017f */
[----:B------:R-:W-:Y:S05]  /*b090*/  @!P0 BRA `(.L_x_3854) ;  /* 0x0000000000048947 */ /* 0x000fea0003800000 */
[----:B------:R-:W-:Y:S01]  /*b0a0*/  BPT.TRAP 0x1 ;  /* 0x000000040000795c */ /* 0x000fe20000300000 */
.L_x_3854:
[----:B------:R-:W-:Y:S04]  /*b0b0*/  BSSY B0, `(.L_x_3855) ;  /* 0x0000004000007945 */ /* 0x000fe80003800000 */
[----:B-1----:R-:W-:Y:S05]  /*b0c0*/  @P2 BRA `(.L_x_3856) ;  /* 0x0000000000082947 */ /* 0x002fea0003800000 */
[----:B------:R-:W1:Y:S02]  /*b0d0*/  SYNCS.PHASECHK.TRANS64.TRYWAIT P2, [R13+URZ+0x22850], R14 ;  /* 0x0228500e0d0075a7 */ /* 0x000e64000804017f */
[----:B-1----:R-:W-:Y:S05]  /*b0e0*/  @!P2 BRA `(.L_x_3857) ;  /* 0x000000f00038a947 */ /* 0x002fea0003800000 */
.L_x_3856:
[----:B------:R-:W-:Y:S05]  /*b0f0*/  BSYNC B0 ;  /* 0x0000000000007941 */ /* 0x000fea0003800000 */
.L_x_3855:
[----:B------:R-:W-:Y:S05]  /*b100*/  WARPSYNC.ALL ;  /* 0x0000000000007948 */ /* 0x000fea0003800000 */
[----:B------:R-:W-:Y:S01]  /*b110*/  R2UR UR4, R18 ;  /* 0x00000000120472ca */ /* 0x000fe200000e0000 */
[----:B------:R2:W-:Y:S01]  /*b120*/  BAR.SYNC.DEFER_BLOCKING R20, 0x100 ;  /* 0x000400140000751d */ /* 0x0005e20000010000 */
[----:B------:R-:W-:Y:S02]  /*b130*/  IMAD.MOV.U32 R15, RZ, RZ, 0xc00 ;  /* 0x00000c00ff0f7424 */ /* 0x000fe400078e00ff */
[----:B01----:R-:W-:-:S03]  /*b140*/  @!P1 VIADD R13, R13, 0x22860 ;  /* 0x000228600d0d9836 */ /* 0x003fc60000000000 */
[----:B------:R-:W-:Y:S01]  /*b150*/  ULDC UR48, c[0x0][0x9d8] ;  /* 0x0002760000307ab9 */ /* 0x000fe20000000800 */
[----:B------:R-:W-:Y:S01]  /*b160*/  ULDC UR49, c[0x0][0x9d8] ;  /* 0x0002760000317ab9 */ /* 0x000fe20000000800 */
[----:B--2---:R-:W-:Y:S01]  /*b170*/  VIADD R20, R176, 0xfffffffe ;  /* 0xfffffffeb0147836 */ /* 0x004fe20000000000 */
[----:B------:R-:W-:Y:S01]  /*b180*/  @!P1 PRMT R13, RZ, 0x654, R13 ;  /* 0x00000654ff0d9816 */ /* 0x000fe2000000000d */
[----:B------:R-:W-:Y:S01]  /*b190*/  ULDC UR46, c[0x0][0x988] ;  /* 0x00026200002e7ab9 */ /* 0x000fe20000000800 */
[----:B------:R-:W-:Y:S01]  /*b1a0*/  ULDC UR47, c[0x0][0x988] ;  /* 0x00026200002f7ab9 */ /* 0x000fe20000000800 */
        /* <DEDUP_REMOVED lines=15> */
[----:B------:R-:W-:Y:S02]  /*b2a0*/  R2UR UR6, R152 ;  /* 0x00000000980672ca */ /* 0x000fe400000e0000 */
[----:B------:R-:W-:Y:S01]  /*b2b0*/  R2UR UR7, R153 ;  /* 0x00000000990772ca */ /* 0x000fe200000e0000 */
[----:B------:R-:W-:Y:S01]  /*b2c0*/  IMAD.MOV.U32 R153, RZ, RZ, 0x40000040 ;  /* 0x40000040ff997424 */ /* 0x000fe200078e00ff */
[----:B------:R-:W-:-:S14]  /*b2d0*/  IADD3 R152, R14, 0x100, RZ ;  /* 0x000001000e987810 */ /* 0x000fdc0007ffe0ff */
        /* <DEDUP_REMOVED lines=25> */
[----:B------:R-:W-:Y:S01]  /*b470*/  IMAD.IADD R14, R203, 0x1, -R200 ;  /* 0x00000001cb0e7824 */ /* 0x000fe200078e0ac8 */
[----:B------:R-:W-:-:S03]  /*b480*/  R2UR UR7, R15 ;  /* 0x000000000f0772ca */ /* 0x000fc600000e0000 */
[----:B------:R-:W-:-:S04]  /*b490*/  IMAD R14, R201, 0x80, R14 ;  /* 0x00000080c90e7824 */ /* 0x000fc800078e020e */
[----:B------:R-:W-:-:S05]  /*b4a0*/  IMAD.HI R14, R14, 0x2aaaaaab, RZ ;  /* 0x2aaaaaab0e0e7827 */ /* 0x000fca00078e02ff */
[----:B------:R-:W-:-:S04]  /*b4b0*/  SHF.R.U32.HI R15, RZ, 0x1f, R14 ;  /* 0x0000001fff0f7819 */ /* 0x000fc8000001160e */
[----:B------:R-:W-:-:S04]  /*b4c0*/  LEA.HI.SX32 R15, R14, R15, 0x1c ;  /* 0x0000000f0e0f7211 */ /* 0x000fc800078fe2ff */
[----:B------:R-:W-:-:S04]  /*b4d0*/  VIMNMX R15, RZ, R15, !PT ;  /* 0x0000000fff0f7248 */ /* 0x000fc80007fe0100 */
[----:B------:R-:W-:Y:S01]  /*b4e0*/  ISETP.GE.AND P2, PT, R20, R15, PT ;  /* 0x0000000f1400720c */ /* 0x000fe20003f46270 */
[----:B------:R-:W-:Y:S02]  /*b4f0*/  WARPGROUP.DEPBAR.LE gsb0, 0x0 ;  /* 0x00008000000079c5 */ /* 0x000fe40000010000 */
[----:B------:R-:W-:-:S06]  /*b500*/  WARPGROUP.ARRIVE ;  /* 0x00000000000079c5 */ /* 0x000fcc0000000000 */
[----:B------:R-:W-:Y:S03]  /*b510*/  HGMMA.64x256x16.F32.BF16 R24, R172, gdesc[UR4].tnspB, R24, gsb0 ;  /* 0x43e00004ac187df0 */ /* 0x000fe60008001818 */
[----:B------:R-:W-:Y:S02]  /*b520*/  WARPGROUP.DEPBAR.LE gsb0, 0x0 ;  /* 0x00008000000079c5 */ /* 0x000fe40000010000 */
[----:B------:R0:W-:Y:S01]  /*b530*/  @!P1 SYNCS.ARRIVE.TRANS64.RED.A1T0 RZ, [R13+URZ], RZ ;  /* 0x000000ff0dff99a7 */ /* 0x0001e2000810043f */
[----:B------:R-:W-:Y:S05]  /*b540*/  @!P2 BRA `(.L_x_3858) ;  /* 0x0000002800e8a947 */ /* 0x000fea0003800000 */
[----:B------:R-:W-:Y:S02]  /*b550*/  IMAD.MOV.U32 R202, RZ, RZ, R178 ;  /* 0x000000ffffca7224 */ /* 0x000fe400078e00b2 */
[----:B------:R-:W-:-:S07]  /*b560*/  IMAD.MOV.U32 R221, RZ, RZ, R21 ;  /* 0x000000ffffdd7224 */ /* 0x000fce00078e0015 */
.L_x_3868:
[----:B------:R-:W-:Y:S01]  /*b570*/  VIADD R22, R22, 0x1 ;  /* 0x0000000116167836 */ /* 0x000fe20000000000 */
[----:B------:R-:W-:Y:S05]  /*b580*/  YIELD ;  /* 0x0000000000007946 */ /* 0x000fea0003800000 */
[----:B------:R-:W-:-:S04]  /*b590*/  ISETP.NE.AND P2, PT, R22, 0x2, PT ;  /* 0x000000021600780c */ /* 0x000fc80003f45270 */
[----:B-1----:R-:W-:Y:S02]  /*b5a0*/  SEL R14, RZ, 0x1, P2 ;  /* 0x00000001ff0e7807 */ /* 0x002fe40001000000 */
[----:B------:R-:W-:Y:S02]  /*b5b0*/  SEL R22, R22, RZ, P2 ;  /* 0x000000ff16167207 */ /* 0x000fe40001000000 */
[----:B------:R-:W-:Y:S01]  /*b5c0*/  LOP3.LUT R23, R23, R14, RZ, 0x3c, !PT ;  /* 0x0000000e17177212 */ /* 0x000fe200078e3cff */
[----:B------:R-:W-:Y:S06]  /*b5d0*/  @!P0 BRA `(.L_x_3859) ;  /* 0x0000000000048947 */ /* 0x000fec0003800000 */
[----:B------:R-:W-:Y:S01]  /*b5e0*/  BPT.TRAP 0x1 ;  /* 0x000000040000795c */ /* 0x000fe20000300000 */
.L_x_3859:
[----:B0-----:R-:W-:Y:S01]  /*b5f0*/  IMAD R13, R22, 0x8, R18 ;  /* 0x00000008160d7824 */ /* 0x001fe200078e0212 */
[----:B------:R-:W-:-:S04]  /*b600*/  SHF.L.U32 R14, R23, 0x1f, RZ ;  /* 0x0000001f170e7819 */ /* 0x000fc800000006ff */
[----:B------:R0:W1:Y:S01]  /*b610*/  SYNCS.PHASECHK.TRANS64.TRYWAIT P2, [R13+URZ+0x22830], R14 ;  /* 0x0228300e0d0075a7 */ /* 0x000062000804017f */
[----:B------:R-:W-:Y:S05]  /*b620*/  @!P0 BRA `(.L_x_3860) ;  /* 0x0000000000048947 */ /* 0x000fea0003800000 */
[----:B------:R-:W-:Y:S01]  /*b630*/  BPT.TRAP 0x1 ;  /* 0x000000040000795c */ /* 0x000fe20000300000 */
.L_x_3860:
[----:B------:R-:W-:Y:S02]  /*b640*/  IMAD R214, R22, 0x300, R12 ;  /* 0x0000030016d67824 */ /* 0x000fe400078e020c */
[----:B------:R-:W-:Y:S01]  /*b650*/  IMAD.MOV.U32 R215, RZ, RZ, 0x40000040 ;  /* 0x40000040ffd77424 */ /* 0x000fe200078e00ff */
[----:B-1----:R-:W-:Y:S06]  /*b660*/  @P2 BRA `(.L_x_3861) ;  /* 0x0000000000082947 */ /* 0x002fec0003800000 */
[----:B------:R-:W1:Y:S02]  /*b670*/  SYNCS.PHASECHK.TRANS64.TRYWAIT P2, [R13+URZ+0x22830], R14 ;  /* 0x0228300e0d0075a7 */ /* 0x000e64000804017f */
[----:B-1----:R-:W-:Y:S05]  /*b680*/  @!P2 BRA `(.L_x_3862) ;  /* 0x000000e800e4a947 */ /* 0x002fea0003800000 */
.L_x_3861:
[----:B------:R-:W-:Y:S05]  /*b690*/  WARPSYNC.ALL ;  /* 0x0000000000007948 */ /* 0x000fea0003800000 */
[C---:B------:R-:W-:Y:S01]  /*b6a0*/  R2UR UR6, R214.reuse ;  /* 0x00000000d60672ca */ /* 0x040fe200000e0000 */
[----:B------:R-:W-:Y:S01]  /*b6b0*/  VIADD R154, R214, 0x4 ;  /* 0x00000004d69a7836 */ /* 0x000fe20000000000 */
[----:B------:R-:W-:Y:S01]  /*b6c0*/  R2UR UR7, R215 ;  /* 0x00000000d70772ca */ /* 0x000fe200000e0000 */
[----:B------:R-:W-:Y:S01]  /*b6d0*/  IMAD.MOV.U32 R153, RZ, RZ, 0x40000040 ;  /* 0x40000040ff997424 */ /* 0x000fe200078e00ff */
[----:B------:R-:W-:Y:S01]  /*b6e0*/  R2UR UR4, R4 ;  /* 0x00000000040472ca */ /* 0x000fe200000e0000 */
[----:B------:R-:W-:Y:S01]  /*b6f0*/  IMAD.MOV.U32 R155, RZ, RZ, 0x40000040 ;  /* 0x40000040ff9b7424 */ /* 0x000fe200078e00ff */
[----:B------:R-:W-:Y:S01]  /*b700*/  R2UR UR5, R5 ;  /* 0x00000000050572ca */ /* 0x000fe200000e0000 */
[----:B------:R-:W-:Y:S01]  /*b710*/  IMAD.MOV.U32 R215, RZ, RZ, 0x40000040 ;  /* 0x40000040ffd77424 */ /* 0x000fe200078e00ff */
[C---:B------:R-:W-:Y:S01]  /*b720*/  IADD3 R152, R214.reuse, 0x2, RZ ;  /* 0x00000002d6987810 */ /* 0x040fe20007ffe0ff */
[----:B------:R-:W-:Y:S01]  /*b730*/  VIADD R214, R214, 0x6 ;  /* 0x00000006d6d67836 */ /* 0x000fe20000000000 */
[----:B------:R-:W-:-:S02]  /*b740*/  R2UR UR11, R153 ;  /* 0x00000000990b72ca */ /* 0x000fc400000e0000 */
[----:B------:R-:W-:Y:S02]  /*b750*/  R2UR UR10, R152 ;  /* 0x00000000980a72ca */ /* 0x000fe400000e0000 */
[----:B------:R-:W-:Y:S02]  /*b760*/  R2UR UR14, R154 ;  /* 0x000000009a0e72ca */ /* 0x000fe400000e0000 */
[----:B------:R-:W-:Y:S02]  /*b770*/  R2UR UR15, R155 ;  /* 0x000000009b0f72ca */ /* 0x000fe400000e0000 */
[----:B------:R-:W-:Y:S01]  /*b780*/  WARPGROUP.ARRIVE ;  /* 0x00000000000079c5 */ /* 0x000fe20000000000 */
[----:B------:R-:W-:Y:S02]  /*b790*/  R2UR UR8, R10 ;  /* 0x000000000a0872ca */ /* 0x000fe400000e0000 */
[----:B------:R-:W-:Y:S02]  /*b7a0*/  R2UR UR9, R11 ;  /* 0x000000000b0972ca */ /* 0x000fe400000e0000 */
[----:B------:R-:W-:Y:S01]  /*b7b0*/  R2UR UR12, R8 ;  /* 0x00000000080c72ca */ /* 0x000fe200000e0000 */
[----:B------:R-:W-:Y:S01]  /*b7c0*/  HGMMA.64x96x16.F32.BF16 R152, gdesc[UR4], RZ, !UPT, gsb0 ;  /* 0x01600000049879f0 */ /* 0x000fe2000c0018ff */
[----:B------:R-:W-:-:S02]  /*b7d0*/  R2UR UR13, R9 ;  /* 0x00000000090d72ca */ /* 0x000fc400000e0000 */
[----:B------:R-:W-:Y:S02]  /*b7e0*/  R2UR UR6, R214 ;  /* 0x00000000d60672ca */ /* 0x000fe400000e0000 */
[----:B------:R-:W-:Y:S02]  /*b7f0*/  R2UR UR7, R215 ;  /* 0x00000000d70772ca */ /* 0x000fe400000e0000 */
[----:B------:R-:W-:Y:S02]  /*b800*/  R2UR UR4, R6 ;  /* 0x00000000060472ca */ /* 0x000fe400000e0000 */
[----:B------:R-:W-:Y:S01]  /*b810*/  R2UR UR5, R7 ;  /* 0x00000000070572ca */ /* 0x000fe200000e0000 */
        /* <DEDUP_REMOVED lines=12> */
[----:B------:R-:W-:Y:S02]  /*b8e0*/  IMAD.SHL.U32 R153, R201, 0x80, RZ ;  /* 0x00000080c9997824 */ /* 0x000fe400078e00ff */
[----:B------:R-:W-:Y:S01]  /*b8f0*/  FMUL.FTZ R156, R156, UR49 ;  /* 0x000000319c9c7c20 */ /* 0x000fe20008410000 */
[----:B------:R-:W-:Y:S01]  /*b900*/  FMUL.FTZ R157, R157, UR49 ;  /* 0x000000319d9d7c20 */ /* 0x000fe20008410000 */
[----:B------:R-:W-:Y:S01]  /*b910*/  FMUL.FTZ R222, R176, UR49 ;  /* 0x00000031b0de7c20 */ /* 0x000fe20008410000 */
[----:B------:R-:W-:Y:S01]  /*b920*/  IMAD R214, R20, -0x60, R153 ;  /* 0xffffffa014d67824 */ /* 0x000fe200078e0299 */
[----:B------:R-:W2:Y:S01]  /*b930*/  MUFU.TANH R223, R223 ;  /* 0x000000df00df7308 */ /* 0x000ea20000002400 */
[----:B------:R-:W-:Y:S01]  /*b940*/  FMUL.FTZ R176, R177, UR49 ;  /* 0x00000031b1b07c20 */ /* 0x000fe20008410000 */
[----:B------:R-:W-:Y:S01]  /*b950*/  FMUL.FTZ R160, R160, UR49 ;  /* 0x00000031a0a07c20 */ /* 0x000fe20008410000 */
[----:B------:R-:W-:Y:S01]  /*b960*/  FMUL.FTZ R161, R161, UR49 ;  /* 0x00000031a1a17c20 */ /* 0x000fe20008410000 */
[----:B------:R-:W-:Y:S01]  /*b970*/  IADD3 R153, R214, 0x1, R203 ;  /* 0x00000001d6997810 */ /* 0x000fe20007ffe0cb */
[----:B------:R-:W-:Y:S01]  /*b980*/  FMUL.FTZ R21, R164, UR49 ;  /* 0x00000031a4157c20 */ /* 0x000fe20008410000 */
[----:B------:R-:W-:Y:S01]  /*b990*/  FMUL.FTZ R164, R165, UR49 ;  /* 0x00000031a5a47c20 */ /* 0x000fe20008410000 */
[----:B------:R-:W-:Y:S01]  /*b9a0*/  FMUL.FTZ R168, R168, UR49 ;  /* 0x00000031a8a87c20 */ /* 0x000fe20008410000 */
[----:B------:R-:W3:Y:S01]  /*b9b0*/  MUFU.TANH R152, R152 ;  /* 0x0000009800987308 */ /* 0x000ee20000002400 */
[----:B------:R-:W-:-:S02]  /*b9c0*/  IMAD.IADD R224, R153, 0x1, -R200 ;  /* 0x0000000199e07824 */ /* 0x000fc400078e0ac8 */
[----:B------:R-:W-:Y:S01]  /*b9d0*/  FMUL.FTZ R215, R169, UR49 ;  /* 0x00000031a9d77c20 */ /* 0x000fe20008410000 */
[----:B------:R-:W-:Y:S01]  /*b9e0*/  FMUL.FTZ R180, R180, UR49 ;  /* 0x00000031b4b47c20 */ /* 0x000fe20008410000 */
[----:B------:R-:W-:Y:S01]  /*b9f0*/  FMUL.FTZ R172, R172, UR49 ;  /* 0x00000031acac7c20 */ /* 0x000fe20008410000 */
[----:B------:R-:W-:Y:S02]  /*ba00*/  IMAD R153, R211, -0x2, R224 ;  /* 0xfffffffed3997824 */ /* 0x000fe400078e02e0 */
[----:B------:R-:W-:Y:S01]  /*ba10*/  FMUL.FTZ R214, R173, UR49 ;  /* 0x00000031add67c20 */ /* 0x000fe20008410000 */
[----:B------:R-:W-:Y:S01]  /*ba20*/  FMUL.FTZ R181, R181, UR49 ;  /* 0x00000031b5b57c20 */ /* 0x000fe20008410000 */
[----:B------:R-:W4:Y:S01]  /*ba30*/  MUFU.TANH R156, R156 ;  /* 0x0000009c009c7308 */ /* 0x000f220000002400 */
[----:B------:R-:W-:Y:S02]  /*ba40*/  IMAD.IADD R177, R212, 0x1, R153 ;  /* 0x00000001d4b17824 */ /* 0x000fe400078e0299 */
[----:B------:R-:W-:Y:S01]  /*ba50*/  FMUL.FTZ R224, R184, UR49 ;  /* 0x00000031b8e07c20 */ /* 0x000fe20008410000 */
[----:B------:R-:W-:Y:S01]  /*ba60*/  FMUL.FTZ R185, R185, UR49 ;  /* 0x00000031b9b97c20 */ /* 0x000fe20008410000 */
[----:B------:R-:W-:Y:S01]  /*ba70*/  FMUL.FTZ R189, R189, UR49 ;  /* 0x00000031bdbd7c20 */ /* 0x000fe20008410000 */
[----:B------:R-:W-:Y:S01]  /*ba80*/  FMUL.FTZ R193, R193, UR49 ;  /* 0x00000031c1c17c20 */ /* 0x000fe20008410000 */
[C---:B------:R-:W-:Y:S01]  /*ba90*/  ISETP.GT.AND P2, PT, R177.reuse, RZ, PT ;  /* 0x000000ffb100720c */ /* 0x040fe20003f44270 */
[----:B------:R-:W-:Y:S01]  /*baa0*/  FMUL.FTZ R196, R196, UR49 ;  /* 0x00000031c4c47c20 */ /* 0x000fe20008410000 */
[----:B------:R-:W5:Y:S01]  /*bab0*/  MUFU.TANH R157, R157 ;  /* 0x0000009d009d7308 */ /* 0x000f620000002400 */
[----:B------:R-:W-:Y:S01]  /*bac0*/  ISETP.GT.AND P3, PT, R177, 0x1, PT ;  /* 0x00000001b100780c */ /* 0x000fe20003f64270 */
[----:B------:R-:W-:Y:S01]  /*bad0*/  FMUL.FTZ R225, R163, UR49 ;  /* 0x00000031a3e17c20 */ /* 0x000fe20008410000 */
[----:B--2---:R-:W-:Y:S01]  /*bae0*/  FSEL R153, R223, -INF , P2 ;  /* 0xff800000df997808 */ /* 0x004fe20001000000 */
[----:B------:R-:W-:Y:S01]  /*baf0*/  FMUL.FTZ R230, R170, UR49 ;  /* 0x00000031aae67c20 */ /* 0x000fe20008410000 */
[----:B------:R-:W-:Y:S01]  /*bb00*/  ISETP.GT.AND P4, PT, R177, 0x8, PT ;  /* 0x00000008b100780c */ /* 0x000fe20003f84270 */
[----:B------:R-:W-:Y:S01]  /*bb10*/  FMUL.FTZ R229, R167, UR49 ;  /* 0x00000031a7e57c20 */ /* 0x000fe20008410000 */
[----:B---3--:R-:W-:Y:S01]  /*bb20*/  FSEL R152, R152, -INF , P3 ;  /* 0xff80000098987808 */ /* 0x008fe20001800000 */
[----:B------:R-:W2:Y:S01]  /*bb30*/  MUFU.TANH R160, R160 ;  /* 0x000000a000a07308 */ /* 0x000ea20000002400 */
[----:B------:R-:W-:Y:S01]  /*bb40*/  FMNMX.FTZ R165, R153, R221, !PT ;  /* 0x000000dd99a57209 */ /* 0x000fe20007810000 */
[----:B------:R-:W-:Y:S01]  /*bb50*/  FMUL.FTZ R231, R171, UR49 ;  /* 0x00000031abe77c20 */ /* 0x000fe20008410000 */
[----:B------:R-:W-:Y:S01]  /*bb60*/  ISETP.GT.AND P2, PT, R177, 0x9, PT ;  /* 0x00000009b100780c */ /* 0x000fe20003f44270 */
[----:B------:R-:W-:Y:S01]  /*bb70*/  FMUL.FTZ R175, R175, UR49 ;  /* 0x00000031afaf7c20 */ /* 0x000fe20008410000 */
[----:B----4-:R-:W-:Y:S01]  /*bb80*/  FSEL R156, R156, -INF , P4 ;  /* 0xff8000009c9c7808 */ /* 0x010fe20002000000 */
[----:B------:R-:W-:Y:S01]  /*bb90*/  FMUL.FTZ R232, R174, UR49 ;  /* 0x00000031aee87c20 */ /* 0x000fe20008410000 */
[----:B------:R-:W-:Y:S01]  /*bba0*/  FMNMX.FTZ R165, R152, R165, !PT ;  /* 0x000000a598a57209 */ /* 0x000fe20007810000 */
[----:B------:R-:W3:Y:S01]  /*bbb0*/  MUFU.TANH R161, R161 ;  /* 0x000000a100a17308 */ /* 0x000ee20000002400 */
[----:B------:R-:W-:Y:S01]  /*bbc0*/  ISETP.GT.AND P3, PT, R177, 0x10, PT ;  /* 0x00000010b100780c */ /* 0x000fe20003f64270 */
[----:B------:R-:W-:Y:S01]  /*bbd0*/  FMUL.FTZ R178, R178, UR49 ;  /* 0x00000031b2b27c20 */ /* 0x000fe20008410000 */
[----:B-----5:R-:W-:Y:S01]  /*bbe0*/  FSEL R157, R157, -INF , P2 ;  /* 0xff8000009d9d7808 */ /* 0x020fe20001000000 */
[----:B------:R-:W-:Y:S01]  /*bbf0*/  FMUL.FTZ R182, R182, UR49 ;  /* 0x00000031b6b67c20 */ /* 0x000fe20008410000 */
[----:B------:R-:W-:Y:S01]  /*bc00*/  FMNMX.FTZ R226, R156, R165, !PT ;  /* 0x000000a59ce27209 */ /* 0x000fe20007810000 */
[----:B------:R-:W-:Y:S01]  /*bc10*/  FMUL.FTZ R170, R183, UR49 ;  /* 0x00000031b7aa7c20 */ /* 0x000fe20008410000 */
[----:B------:R-:W-:Y:S01]  /*bc20*/  ISETP.GT.AND P2, PT, R177, 0x11, PT ;  /* 0x00000011b100780c */ /* 0x000fe20003f44270 */
[----:B------:R-:W-:Y:S01]  /*bc30*/  MUFU.TANH R21, R21 ;  /* 0x0000001500157308 */ /* 0x000fe20000002400 */
[----:B--2---:R-:W-:Y:S01]  /*bc40*/  FSEL R160, R160, -INF , P3 ;  /* 0xff800000a0a07808 */ /* 0x004fe20001800000 */
[----:B------:R-:W-:Y:S01]  /*bc50*/  FMUL.FTZ R179, R179, UR49 ;  /* 0x00000031b3b37c20 */ /* 0x000fe20008410000 */
[----:B------:R-:W-:Y:S01]  /*bc60*/  FMNMX.FTZ R165, R157, R226, !PT ;  /* 0x000000e29da57209 */ /* 0x000fe20007810000 */
[----:B------:R-:W-:Y:S01]  /*bc70*/  FMUL.FTZ R226, R166, UR49 ;  /* 0x00000031a6e27c20 */ /* 0x000fe20008410000 */
[----:B------:R-:W-:Y:S01]  /*bc80*/  ISETP.GT.AND P3, PT, R177, 0x18, PT ;  /* 0x00000018b100780c */ /* 0x000fe20003f64270 */
[----:B------:R-:W-:Y:S01]  /*bc90*/  FMUL.FTZ R183, R186, UR49 ;  /* 0x00000031bab77c20 */ /* 0x000fe20008410000 */
[----:B------:R-:W-:Y:S01]  /*bca0*/  FMUL.FTZ R186, R187, UR49 ;  /* 0x00000031bbba7c20 */ /* 0x000fe20008410000 */
[----:B------:R-:W2:Y:S01]  /*bcb0*/  MUFU.TANH R164, R164 ;  /* 0x000000a400a47308 */ /* 0x000ea20000002400 */
[----:B---3--:R-:W-:Y:S01]  /*bcc0*/  FSEL R161, R161, -INF , P2 ;  /* 0xff800000a1a17808 */ /* 0x008fe20001000000 */
[----:B------:R-:W-:Y:S01]  /*bcd0*/  FMUL.FTZ R198, R198, UR49 ;  /* 0x00000031c6c67c20 */ /* 0x000fe20008410000 */
[----:B------:R-:W-:Y:S01]  /*bce0*/  ISETP.GT.AND P2, PT, R177, 0x19, PT ;  /* 0x00000019b100780c */ /* 0x000fe20003f44270 */
[----:B------:R-:W-:-:S04]  /*bcf0*/  FMUL.FTZ R199, R199, UR49 ;  /* 0x00000031c7c77c20 */ /* 0x000fc80008410000 */
[----:B------:R-:W3:Y:S08]  /*bd00*/  MUFU.TANH R168, R168 ;  /* 0x000000a800a87308 */ /* 0x000ef00000002400 */
[----:B------:R-:W4:Y:S01]  /*bd10*/  MUFU.TANH R215, R215 ;  /* 0x000000d700d77308 */ /* 0x000f220000002400 */
[----:B--2---:R-:W-:Y:S02]  /*bd20*/  FSEL R164, R164, -INF , P2 ;  /* 0xff800000a4a47808 */ /* 0x004fe40001000000 */
[----:B------:R-:W-:-:S05]  /*bd30*/  ISETP.GT.AND P2, PT, R177, 0x21, PT ;  /* 0x00000021b100780c */ /* 0x000fca0003f44270 */
[----:B------:R2:W-:Y:S08]  /*bd40*/  MUFU.TANH R223, R180 ;  /* 0x000000b400df7308 */ /* 0x0005f00000002400 */
[----:B------:R-:W5:Y:S01]  /*bd50*/  MUFU.TANH R172, R172 ;  /* 0x000000ac00ac7308 */ /* 0x000f620000002400 */
[----:B--2---:R-:W-:Y:S02]  /*bd60*/  FMNMX.FTZ R180, R160, R165, !PT ;  /* 0x000000a5a0b47209 */ /* 0x004fe40007810000 */
[----:B------:R-:W-:Y:S01]  /*bd70*/  FSEL R165, R21, -INF , P3 ;  /* 0xff80000015a57808 */ /* 0x000fe20001800000 */
[----:B------:R-:W-:Y:S01]  /*bd80*/  FMUL.FTZ R21, R188, UR49 ;  /* 0x00000031bc157c20 */ /* 0x000fe20008410000 */
[----:B------:R-:W-:-:S02]  /*bd90*/  FMNMX.FTZ R180, R161, R180, !PT ;  /* 0x000000b4a1b47209 */ /* 0x000fc40007810000 */
[----:B------:R-:W-:Y:S01]  /*bda0*/  ISETP.GT.AND P3, PT, R177, 0x20, PT ;  /* 0x00000020b100780c */ /* 0x000fe20003f64270 */
[----:B------:R-:W2:Y:S01]  /*bdb0*/  MUFU.TANH R214, R214 ;  /* 0x000000d600d67308 */ /* 0x000ea20000002400 */
[----:B------:R-:W-:Y:S02]  /*bdc0*/  FMNMX.FTZ R173, R165, R180, !PT ;  /* 0x000000b4a5ad7209 */ /* 0x000fe40007810000 */
[----:B---3--:R-:W-:Y:S02]  /*bdd0*/  FSEL R169, R168, -INF , P3 ;  /* 0xff800000a8a97808 */ /* 0x008fe40001800000 */
[----:B------:R-:W-:Y:S02]  /*bde0*/  FMNMX.FTZ R180, R164, R173, !PT ;  /* 0x000000ada4b47209 */ /* 0x000fe40007810000 */
[----:B----4-:R-:W-:Y:S01]  /*bdf0*/  FSEL R168, R215, -INF , P2 ;  /* 0xff800000d7a87808 */ /* 0x010fe20001000000 */
[----:B------:R-:W3:Y:S01]  /*be00*/  MUFU.TANH R222, R222 ;  /* 0x000000de00de7308 */ /* 0x000ee20000002400 */
[----:B------:R-:W-:-:S02]  /*be10*/  ISETP.GT.AND P3, PT, R177, 0x28, PT ;  /* 0x00000028b100780c */ /* 0x000fc40003f64270 */
[----:B------:R-:W-:Y:S02]  /*be20*/  FMNMX.FTZ R215, R169, R180, !PT ;  /* 0x000000b4a9d77209 */ /* 0x000fe40007810000 */
[C---:B------:R-:W-:Y:S02]  /*be30*/  ISETP.GT.AND P2, PT, R177.reuse, 0x29, PT ;  /* 0x00000029b100780c */ /* 0x040fe40003f44270 */
[----:B-----5:R-:W-:Y:S01]  /*be40*/  FSEL R173, R172, -INF , P3 ;  /* 0xff800000acad7808 */ /* 0x020fe20001800000 */
[----:B------:R-:W4:Y:S01]  /*be50*/  MUFU.TANH R176, R176 ;  /* 0x000000b000b07308 */ /* 0x000f220000002400 */
[----:B------:R-:W-:Y:S02]  /*be60*/  FMNMX.FTZ R180, R168, R215, !PT ;  /* 0x000000d7a8b47209 */ /* 0x000fe40007810000 */
[----:B------:R-:W-:Y:S02]  /*be70*/  ISETP.GT.AND P3, PT, R177, 0x30, PT ;  /* 0x00000030b100780c */ /* 0x000fe40003f64270 */
[----:B--2---:R-:W-:Y:S01]  /*be80*/  FSEL R172, R214, -INF , P2 ;  /* 0xff800000d6ac7808 */ /* 0x004fe20001000000 */
[----:B------:R-:W-:Y:S01]  /*be90*/  FMUL.FTZ R214, R192, UR49 ;  /* 0x00000031c0d67c20 */ /* 0x000fe20008410000 */
[----:B------:R-:W-:Y:S01]  /*bea0*/  FMNMX.FTZ R215, R173, R180, !PT ;  /* 0x000000b4add77209 */ /* 0x000fe20007810000 */
[----:B------:R-:W2:Y:S01]  /*beb0*/  MUFU.TANH R181, R181 ;  /* 0x000000b500b57308 */ /* 0x000ea20000002400 */
[----:B------:R-:W-:-:S02]  /*bec0*/  ISETP.GT.AND P2, PT, R177, 0x31, PT ;  /* 0x00000031b100780c */ /* 0x000fc40003f44270 */
[----:B---3--:R-:W-:Y:S02]  /*bed0*/  FSEL R180, R222, -INF , P3 ;  /* 0xff800000deb47808 */ /* 0x008fe40001800000 */
[----:B------:R-:W-:Y:S02]  /*bee0*/  FMNMX.FTZ R215, R172, R215, !PT ;  /* 0x000000d7acd77209 */ /* 0x000fe40007810000 */
[C---:B------:R-:W-:Y:S01]  /*bef0*/  ISETP.GT.AND P3, PT, R177.reuse, 0x38, PT ;  /* 0x00000038b100780c */ /* 0x040fe20003f64270 */
[----:B------:R-:W3:Y:S01]  /*bf00*/  MUFU.TANH R224, R224 ;  /* 0x000000e000e07308 */ /* 0x000ee20000002400 */
[----:B----4-:R-:W-:Y:S02]  /*bf10*/  FSEL R176, R176, -INF , P2 ;  /* 0xff800000b0b07808 */ /* 0x010fe40001000000 */
[----:B------:R-:W-:Y:S02]  /*bf20*/  FMNMX.FTZ R215, R180, R215, !PT ;  /* 0x000000d7b4d77209 */ /* 0x000fe40007810000 */
[----:B------:R-:W-:-:S02]  /*bf30*/  ISETP.GT.AND P2, PT, R177, 0x39, PT ;  /* 0x00000039b100780c */ /* 0x000fc40003f44270 */
[----:B------:R-:W-:Y:S01]  /*bf40*/  FSEL R184, R223, -INF , P3 ;  /* 0xff800000dfb87808 */ /* 0x000fe20001800000 */
[----:B------:R-:W4:Y:S01]  /*bf50*/  MUFU.TANH R185, R185 ;  /* 0x000000b900b97308 */ /* 0x000f220000002400 */
[----:B------:R-:W-:Y:S02]  /*bf60*/  FMNMX.FTZ R215, R176, R215, !PT ;  /* 0x000000d7b0d77209 */ /* 0x000fe40007810000 */
[----:B------:R-:W-:Y:S02]  /*bf70*/  ISETP.GT.AND P3, PT, R177, 0x40, PT ;  /* 0x00000040b100780c */ /* 0x000fe40003f64270 */
[----:B--2---:R-:W-:Y:S02]  /*bf80*/  FSEL R181, R181, -INF , P2 ;  /* 0xff800000b5b57808 */ /* 0x004fe40001000000 */
[----:B------:R-:W-:Y:S01]  /*bf90*/  FMNMX.FTZ R192, R184, R215, !PT ;  /* 0x000000d7b8c07209 */ /* 0x000fe20007810000 */
[----:B------:R-:W2:Y:S01]  /*bfa0*/  MUFU.TANH R21, R21 ;  /* 0x0000001500157308 */ /* 0x000ea20000002400 */
[----:B------:R-:W-:-:S02]  /*bfb0*/  ISETP.GT.AND P2, PT, R177, 0x41, PT ;  /* 0x00000041b100780c */ /* 0x000fc40003f44270 */
[----:B---3--:R-:W-:Y:S01]  /*bfc0*/  FSEL R188, R224, -INF , P3 ;  /* 0xff800000e0bc7808 */ /* 0x008fe20001800000 */
[----:B------:R-:W-:Y:S01]  /*bfd0*/  FMUL.FTZ R224, R162, UR49 ;  /* 0x00000031a2e07c20 */ /* 0x000fe20008410000 */
[----:B------:R-:W-:Y:S02]  /*bfe0*/  FMNMX.FTZ R215, R181, R192, !PT ;  /* 0x000000c0b5d77209 */ /* 0x000fe40007810000 */
[----:B------:R-:W-:Y:S01]  /*bff0*/  ISETP.GT.AND P3, PT, R177, 0x48, PT ;  /* 0x00000048b100780c */ /* 0x000fe20003f64270 */
[----:B------:R-:W3:Y:S01]  /*c000*/  MUFU.TANH R189, R189 ;  /* 0x000000bd00bd7308 */ /* 0x000ee20000002400 */
[----:B----4-:R-:W-:Y:S02]  /*c010*/  FSEL R185, R185, -INF , P2 ;  /* 0xff800000b9b97808 */ /* 0x010fe40001000000 */
[----:B------:R-:W-:Y:S01]  /*c020*/  FMNMX.FTZ R222, R188, R215, !PT ;  /* 0x000000d7bcde7209 */ /* 0x000fe20007810000 */
[----:B------:R-:W-:Y:S01]  /*c030*/  FMUL.FTZ R215, R197, UR49 ;  /* 0x00000031c5d77c20 */ /* 0x000fe20008410000 */
[----:B------:R-:W-:-:S02]  /*c040*/  ISETP.GT.AND P2, PT, R177, 0x49, PT ;  /* 0x00000049b100780c */ /* 0x000fc40003f44270 */
[----:B------:R-:W-:Y:S01]  /*c050*/  FMNMX.FTZ R197, R185, R222, !PT ;  /* 0x000000deb9c57209 */ /* 0x000fe20007810000 */
[----:B------:R-:W4:Y:S01]  /*c060*/  MUFU.TANH R214, R214 ;  /* 0x000000d600d67308 */ /* 0x000f220000002400 */
[----:B--2---:R-:W-:Y:S02]  /*c070*/  FSEL R192, R21, -INF , P3 ;  /* 0xff80000015c07808 */ /* 0x004fe40001800000 */
[----:B------:R-:W-:Y:S02]  /*c080*/  ISETP.GT.AND P3, PT, R177, 0x50, PT ;  /* 0x00000050b100780c */ /* 0x000fe40003f64270 */
[----:B------:R-:W-:Y:S01]  /*c090*/  FMNMX.FTZ R222, R192, R197, !PT ;  /* 0x000000c5c0de7209 */ /* 0x000fe20007810000 */
[----:B------:R-:W-:Y:S02]  /*c0a0*/  FMUL.FTZ R197, R154, UR49 ;  /* 0x000000319ac57c20 */ /* 0x000fe40008410000 */
[----:B------:R-:W2:Y:S01]  /*c0b0*/  MUFU.TANH R193, R193 ;  /* 0x000000c100c17308 */ /* 0x000ea20000002400 */
[----:B---3--:R-:W-:-:S02]  /*c0c0*/  FSEL R189, R189, -INF , P2 ;  /* 0xff800000bdbd7808 */ /* 0x008fc40001000000 */
[----:B------:R-:W-:Y:S02]  /*c0d0*/  ISETP.GT.AND P2, PT, R177, 0x51, PT ;  /* 0x00000051b100780c */ /* 0x000fe40003f44270 */
[----:B------:R-:W-:-:S03]  /*c0e0*/  FMNMX.FTZ R223, R189, R222, !PT ;  /* 0x000000debddf7209 */ /* 0x000fc60007810000 */
[----:B------:R-:W3:Y:S01]  /*c0f0*/  MUFU.TANH R196, R196 ;  /* 0x000000c400c47308 */ /* 0x000ee20000002400 */
[----:B----4-:R-:W-:Y:S01]  /*c100*/  FSEL R154, R214, -INF , P3 ;  /* 0xff800000d69a7808 */ /* 0x010fe20001800000 */
[----:B------:R-:W-:Y:S01]  /*c110*/  FMUL.FTZ R214, R155, UR49 ;  /* 0x000000319bd67c20 */ /* 0x000fe20008410000 */
[----:B------:R-:W-:Y:S02]  /*c120*/  ISETP.GT.AND P3, PT, R177, 0x58, PT ;  /* 0x00000058b100780c */ /* 0x000fe40003f64270 */
[----:B------:R-:W-:Y:S01]  /*c130*/  FMNMX.FTZ R222, R154, R223, !PT ;  /* 0x000000df9ade7209 */ /* 0x000fe20007810000 */
[----:B------:R-:W-:Y:S02]  /*c140*/  FMUL.FTZ R223, R159, UR49 ;  /* 0x000000319fdf7c20 */ /* 0x000fe40008410000 */
[----:B------:R4:W5:Y:S01]  /*c150*/  MUFU.TANH R21, R215 ;  /* 0x000000d700157308 */ /* 0x0009620000002400 */
[----:B--2---:R-:W-:Y:S02]  /*c160*/  FSEL R193, R193, -INF , P2 ;  /* 0xff800000c1c17808 */ /* 0x004fe40001000000 */
[----:B------:R-:W-:-:S05]  /*c170*/  ISETP.GT.AND P2, PT, R177, 0x59, PT ;  /* 0x00000059b100780c */ /* 0x000fca0003f44270 */
[----:B------:R-:W2:Y:S01]  /*c180*/  MUFU.TANH R197, R197 ;  /* 0x000000c500c57308 */ /* 0x000ea20000002400 */
[----:B---3--:R-:W-:Y:S02]  /*c190*/  FSEL R196, R196, -INF , P3 ;  /* 0xff800000c4c47808 */ /* 0x008fe40001800000 */
[----:B----4-:R-:W-:-:S04]  /*c1a0*/  FMNMX.FTZ R215, R193, R222, !PT ;  /* 0x000000dec1d77209 */ /* 0x010fc80007810000 */
[----:B------:R-:W-:Y:S01]  /*c1b0*/  FMNMX.FTZ R222, R196, R215, !PT ;  /* 0x000000d7c4de7209 */ /* 0x000fe20007810000 */
[----:B------:R-:W-:Y:S01]  /*c1c0*/  FMUL.FTZ R215, R158, UR49 ;  /* 0x000000319ed77c20 */ /* 0x000fe20008410000 */
[----:B-----5:R-:W-:Y:S01]  /*c1d0*/  FSEL R155, R21, -INF , P2 ;  /* 0xff800000159b7808 */ /* 0x020fe20001000000 */
[----:B------:R-:W-:Y:S03]  /*c1e0*/  MUFU.TANH R214, R214 ;  /* 0x000000d600d67308 */ /* 0x000fe60000002400 */
[----:B------:R-:W-:Y:S01]  /*c1f0*/  FMNMX.FTZ R21, R155, R222, !PT ;  /* 0x000000de9b157209 */ /* 0x000fe20007810000 */
[----:B------:R-:W-:-:S04]  /*c200*/  VIADD R222, R177, 0x8 ;  /* 0x00000008b1de7836 */ /* 0x000fc80000000000 */
[----:B------:R-:W3:Y:S01]  /*c210*/  SHFL.BFLY PT, R158, R21, 0x2, 0x1f ;  /* 0x0c401f00159e7f89 */ /* 0x000ee200000e0000 */
[----:B------:R-:W4:Y:S01]  /*c220*/  MUFU.TANH R215, R215 ;  /* 0x000000d700d77308 */ /* 0x000f220000002400 */
[C---:B------:R-:W-:Y:S02]  /*c230*/  ISETP.GT.AND P4, PT, R222.reuse, RZ, PT ;  /* 0x000000ffde00720c */ /* 0x040fe40003f84270 */
[C---:B------:R-:W-:Y:S02]  /*c240*/  ISETP.GT.AND P3, PT, R222.reuse, 0x8, PT ;  /* 0x00000008de00780c */ /* 0x040fe40003f64270 */
[----:B--2---:R-:W-:Y:S02]  /*c250*/  FSEL R159, R197, -INF , P4 ;  /* 0xff800000c59f7808 */ /* 0x004fe40002000000 */
[C---:B------:R-:W-:Y:S01]  /*c260*/  ISETP.GT.AND P5, PT, R222.reuse, 0x1, PT ;  /* 0x00000001de00780c */ /* 0x040fe20003fa4270 */
[----:B------:R-:W2:Y:S01]  /*c270*/  MUFU.TANH R223, R223 ;  /* 0x000000df00df7308 */ /* 0x000ea20000002400 */
[----:B------:R-:W-:-:S02]  /*c280*/  ISETP.GT.AND P4, PT, R222, 0x9, PT ;  /* 0x00000009de00780c */ /* 0x000fc40003f84270 */
[----:B------:R-:W-:-:S05]  /*c290*/  ISETP.GT.AND P6, PT, R222, 0x59, PT ;  /* 0x00000059de00780c */ /* 0x000fca0003fc4270 */
[----:B------:R-:W-:Y:S01]  /*c2a0*/  MUFU.TANH R225, R225 ;  /* 0x000000e100e17308 */ /* 0x000fe20000002400 */
[----:B----4-:R-:W-:Y:S02]  /*c2b0*/  FSEL R166, R215, -INF , P3 ;  /* 0xff800000d7a67808 */ /* 0x010fe40001800000 */
[----:B------:R-:W-:Y:S02]  /*c2c0*/  ISETP.GT.AND P3, PT, R222, 0x11, PT ;  /* 0x00000011de00780c */ /* 0x000fe40003f64270 */
[----:B---3--:R-:W-:-:S03]  /*c2d0*/  FMNMX.FTZ R21, R21, R158, !PT ;  /* 0x0000009e15157209 */ /* 0x008fc60007810000 */
[----:B------:R-:W-:Y:S01]  /*c2e0*/  MUFU.TANH R224, R224 ;  /* 0x000000e000e07308 */ /* 0x000fe20000002400 */
[----:B--2---:R-:W-:Y:S01]  /*c2f0*/  FSEL R162, R223, -INF , P4 ;  /* 0xff800000dfa27808 */ /* 0x004fe20002000000 */
[----:B------:R-:W-:Y:S01]  /*c300*/  FMUL.FTZ R223, R190, UR49 ;  /* 0x00000031bedf7c20 */ /* 0x000fe20008410000 */
[----:B------:R-:W-:Y:S01]  /*c310*/  ISETP.GT.AND P4, PT, R222, 0x18, PT ;  /* 0x00000018de00780c */ /* 0x000fe20003f84270 */
[----:B------:R-:W2:Y:S04]  /*c320*/  SHFL.BFLY PT, R158, R21, 0x1, 0x1f ;  /* 0x0c201f00159e7f89 */ /* 0x000ea800000e0000 */
[----:B------:R-:W3:Y:S08]  /*c330*/  MUFU.TANH R226, R226 ;  /* 0x000000e200e27308 */ /* 0x000ef00000002400 */
[----:B------:R-:W-:Y:S08]  /*c340*/  MUFU.TANH R230, R230 ;  /* 0x000000e600e67308 */ /* 0x000ff00000002400 */
[----:B------:R-:W4:Y:S01]  /*c350*/  MUFU.TANH R229, R229 ;  /* 0x000000e500e57308 */ /* 0x000f220000002400 */
[----:B---3--:R-:W-:-:S02]  /*c360*/  FSEL R174, R226, -INF , P4 ;  /* 0xff800000e2ae7808 */ /* 0x008fc40002000000 */
[----:B------:R-:W-:Y:S02]  /*c370*/  ISETP.GT.AND P4, PT, R222, 0x21, PT ;  /* 0x00000021de00780c */ /* 0x000fe40003f84270 */
[----:B--2---:R-:W-:Y:S02]  /*c380*/  FMNMX.FTZ R21, R21, R158, !PT ;  /* 0x0000009e15157209 */ /* 0x004fe40007810000 */
[----:B------:R-:W-:Y:S01]  /*c390*/  FSEL R158, R214, -INF , P5 ;  /* 0xff800000d69e7808 */ /* 0x000fe20002800000 */
[----:B------:R-:W2:Y:S01]  /*c3a0*/  MUFU.TANH R231, R231 ;  /* 0x000000e700e77308 */ /* 0x000ea20000002400 */
[----:B------:R-:W-:Y:S02]  /*c3b0*/  ISETP.GT.AND P5, PT, R222, 0x10, PT ;  /* 0x00000010de00780c */ /* 0x000fe40003fa4270 */
[----:B------:R-:W-:Y:S02]  /*c3c0*/  FSETP.NEU.FTZ.AND P2, PT, R21, -INF , PT ;  /* 0xff8000001500780b */ /* 0x000fe40003f5d000 */
[----:B------:R-:W-:-:S02]  /*c3d0*/  FSEL R163, R224, -INF , P5 ;  /* 0xff800000e0a37808 */ /* 0x000fc40002800000 */
[C---:B------:R-:W-:Y:S01]  /*c3e0*/  ISETP.GT.AND P5, PT, R222.reuse, 0x19, PT ;  /* 0x00000019de00780c */ /* 0x040fe20003fa4270 */
[----:B------:R-:W-:Y:S01]  /*c3f0*/  MUFU.TANH R175, R175 ;  /* 0x000000af00af7308 */ /* 0x000fe20000002400 */
[----:B------:R-:W-:Y:S02]  /*c400*/  FSEL R167, R21, RZ, P2 ;  /* 0x000000ff15a77208 */ /* 0x000fe40001000000 */
[----:B----4-:R-:W-:Y:S02]  /*c410*/  FSEL R171, R229, -INF , P5 ;  /* 0xff800000e5ab7808 */ /* 0x010fe40002800000 */
[----:B------:R-:W-:Y:S01]  /*c420*/  ISETP.GT.AND P5, PT, R222, 0x28, PT ;  /* 0x00000028de00780c */ /* 0x000fe20003fa4270 */
[----:B------:R-:W-:Y:S01]  /*c430*/  FADD.FTZ R167, -R167, R221 ;  /* 0x000000dda7a77221 */ /* 0x000fe20000010100 */
[----:B------:R-:W3:Y:S01]  /*c440*/  S2R R229, SR_TID.X ;  /* 0x0000000000e57919 */ /* 0x000ee20000002100 */
[----:B------:R-:W4:Y:S01]  /*c450*/  MUFU.TANH R232, R232 ;  /* 0x000000e800e87308 */ /* 0x000f220000002400 */
[----:B--2---:R-:W-:-:S02]  /*c460*/  FSEL R214, R231, -INF , P4 ;  /* 0xff800000e7d67808 */ /* 0x004fc40002000000 */
[----:B------:R-:W-:-:S05]  /*c470*/  ISETP.GT.AND P4, PT, R222, 0x30, PT ;  /* 0x00000030de00780c */ /* 0x000fca0003f84270 */
[----:B------:R-:W2:Y:S08]  /*c480*/  MUFU.TANH R178, R178 ;  /* 0x000000b200b27308 */ /* 0x000eb00000002400 */
[----:B------:R-:W-:Y:S01]  /*c490*/  MUFU.TANH R177, R182 ;  /* 0x000000b600b17308 */ /* 0x000fe20000002400 */
[----:B----4-:R-:W-:Y:S02]  /*c4a0*/  FSEL R221, R232, -INF , P5 ;  /* 0xff800000e8dd7808 */ /* 0x010fe40002800000 */
[----:B------:R-:W-:-:S05]  /*c4b0*/  ISETP.GT.AND P5, PT, R222, 0x31, PT ;  /* 0x00000031de00780c */ /* 0x000fca0003fa4270 */
[----:B------:R4:W5:Y:S01]  /*c4c0*/  MUFU.TANH R182, R170 ;  /* 0x000000aa00b67308 */ /* 0x0009620000002400 */
[----:B--2---:R-:W-:Y:S02]  /*c4d0*/  FSEL R190, R178, -INF , P4 ;  /* 0xff800000b2be7808 */ /* 0x004fe40002000000 */
[----:B------:R-:W-:Y:S02]  /*c4e0*/  ISETP.GT.AND P4, PT, R222, 0x39, PT ;  /* 0x00000039de00780c */ /* 0x000fe40003f84270 */
[----:B---3--:R-:W-:-:S03]  /*c4f0*/  SHF.R.U32.HI R229, RZ, 0x7, R229 ;  /* 0x00000007ffe57819 */ /* 0x008fc600000116e5 */
[----:B------:R-:W2:Y:S01]  /*c500*/  MUFU.TANH R179, R179 ;  /* 0x000000b300b37308 */ /* 0x000ea20000002400 */
[----:B----4-:R-:W-:Y:S02]  /*c510*/  FSEL R170, R225, -INF , P3 ;  /* 0xff800000e1aa7808 */ /* 0x010fe40001800000 */
[----:B------:R-:W-:-:S04]  /*c520*/  ISETP.GT.AND P3, PT, R222, 0x20, PT ;  /* 0x00000020de00780c */ /* 0x000fc80003f64270 */
[----:B------:R-:W-:Y:S01]  /*c530*/  FSEL R215, R230, -INF , P3 ;  /* 0xff800000e6d77808 */ /* 0x000fe20001800000 */
[----:B------:R-:W3:Y:S01]  /*c540*/  MUFU.TANH R186, R186 ;  /* 0x000000ba00ba7308 */ /* 0x000ee20000002400 */
[----:B------:R-:W-:Y:S02]  /*c550*/  ISETP.GT.AND P3, PT, R222, 0x29, PT ;  /* 0x00000029de00780c */ /* 0x000fe40003f64270 */
[----:B-----5:R-:W-:Y:S02]  /*c560*/  FSEL R182, R182, -INF , P4 ;  /* 0xff800000b6b67808 */ /* 0x020fe40002000000 */
[----:B------:R-:W-:Y:S02]  /*c570*/  FSEL R175, R175, -INF , P3 ;  /* 0xff800000afaf7808 */ /* 0x000fe40001800000 */
[----:B------:R-:W-:Y:S01]  /*c580*/  ISETP.GT.AND P3, PT, R222, 0x38, PT ;  /* 0x00000038de00780c */ /* 0x000fe20003f64270 */
[----:B------:R-:W4:Y:S01]  /*c590*/  MUFU.TANH R183, R183 ;  /* 0x000000b700b77308 */ /* 0x000f220000002400 */
[----:B--2---:R-:W-:-:S02]  /*c5a0*/  FSEL R197, R179, -INF , P5 ;  /* 0xff800000b3c57808 */ /* 0x004fc40002800000 */
[----:B------:R-:W-:Y:S01]  /*c5b0*/  FSEL R187, R177, -INF , P3 ;  /* 0xff800000b1bb7808 */ /* 0x000fe20001800000 */
[----:B------:R-:W-:Y:S01]  /*c5c0*/  IMAD.U32 R177, RZ, RZ, UR47 ;  /* 0x0000002fffb17e24 */ /* 0x000fe2000f8e00ff */
[C---:B------:R-:W-:Y:S02]  /*c5d0*/  ISETP.GT.AND P3, PT, R222.reuse, 0x41, PT ;  /* 0x00000041de00780c */ /* 0x040fe40003f64270 */
[C---:B------:R-:W-:Y:S01]  /*c5e0*/  ISETP.GT.AND P5, PT, R222.reuse, 0x40, PT ;  /* 0x00000040de00780c */ /* 0x040fe20003fa4270 */
[----:B------:R-:W2:Y:S01]  /*c5f0*/  MUFU.TANH R223, R223 ;  /* 0x000000df00df7308 */ /* 0x000ea20000002400 */
[----:B------:R-:W-:Y:S01]  /*c600*/  FMUL.FTZ R178, R21, R177 ;  /* 0x000000b115b27220 */ /* 0x000fe20000410000 */
[----:B------:R-:W-:Y:S02]  /*c610*/  ISETP.GT.AND P4, PT, R222, 0x48, PT ;  /* 0x00000048de00780c */ /* 0x000fe40003f84270 */
[----:B---3--:R-:W-:Y:S02]  /*c620*/  FSEL R179, R186, -INF , P3 ;  /* 0xff800000bab37808 */ /* 0x008fe40001800000 */
[----:B------:R-:W-:-:S02]  /*c630*/  FSEL R178, R178, RZ, P2 ;  /* 0x000000ffb2b27208 */ /* 0x000fc40001000000 */
[C---:B------:R-:W-:Y:S02]  /*c640*/  ISETP.GT.AND P3, PT, R222.reuse, 0x50, PT ;  /* 0x00000050de00780c */ /* 0x040fe40003f64270 */
[----:B----4-:R-:W-:Y:S01]  /*c650*/  FSEL R183, R183, -INF , P5 ;  /* 0xff800000b7b77808 */ /* 0x010fe20002800000 */
[-CC-:B------:R-:W-:Y:S01]  /*c660*/  FFMA.FTZ R153, R153, R177.reuse, -R178.reuse ;  /* 0x000000b199997223 */ /* 0x180fe200000108b2 */
[----:B------:R-:W-:Y:S01]  /*c670*/  ISETP.GT.AND P5, PT, R222, 0x58, PT ;  /* 0x00000058de00780c */ /* 0x000fe20003fa4270 */
[-CC-:B------:R-:W-:Y:S01]  /*c680*/  FFMA.FTZ R152, R152, R177.reuse, -R178.reuse ;  /* 0x000000b198987223 */ /* 0x180fe200000108b2 */
[----:B------:R-:W-:Y:S01]  /*c690*/  ISETP.GT.AND P2, PT, R222, 0x49, PT ;  /* 0x00000049de00780c */ /* 0x000fe20003f44270 */
[-CC-:B------:R-:W-:Y:S01]  /*c6a0*/  FFMA.FTZ R156, R156, R177.reuse, -R178.reuse ;  /* 0x000000b19c9c7223 */ /* 0x180fe200000108b2 */
[-CC-:B------:R-:W-:Y:S01]  /*c6b0*/  FFMA.FTZ R157, R157, R177.reuse, -R178.reuse ;  /* 0x000000b19d9d7223 */ /* 0x180fe200000108b2 */
[----:B--2---:R-:W-:Y:S01]  /*c6c0*/  FSEL R186, R223, -INF , P4 ;  /* 0xff800000dfba7808 */ /* 0x004fe20002000000 */
[----:B------:R-:W-:Y:S01]  /*c6d0*/  MUFU.EX2 R153, R153 ;  /* 0x0000009900997308 */ /* 0x000fe20000000800 */
[----:B------:R-:W-:Y:S01]  /*c6e0*/  ISETP.GT.AND P4, PT, R222, 0x51, PT ;  /* 0x00000051de00780c */ /* 0x000fe20003f84270 */
[----:B------:R-:W-:Y:S01]  /*c6f0*/  FMUL.FTZ R222, R191, UR49 ;  /* 0x00000031bfde7c20 */ /* 0x000fe20008410000 */
[-CC-:B------:R-:W-:Y:S01]  /*c700*/  FFMA.FTZ R160, R160, R177.reuse, -R178.reuse ;  /* 0x000000b1a0a07223 */ /* 0x180fe200000108b2 */
[-CC-:B------:R-:W-:Y:S01]  /*c710*/  FFMA.FTZ R161, R161, R177.reuse, -R178.reuse ;  /* 0x000000b1a1a17223 */ /* 0x180fe200000108b2 */
[-CC-:B------:R-:W-:Y:S01]  /*c720*/  FFMA.FTZ R165, R165, R177.reuse, -R178.reuse ;  /* 0x000000b1a5a57223 */ /* 0x180fe200000108b2 */
[-CC-:B------:R-:W-:Y:S01]  /*c730*/  FFMA.FTZ R164, R164, R177.reuse, -R178.reuse ;  /* 0x000000b1a4a47223 */ /* 0x180fe200000108b2 */
[-CC-:B------:R-:W-:Y:S01]  /*c740*/  FFMA.FTZ R169, R169, R177.reuse, -R178.reuse ;  /* 0x000000b1a9a97223 */ /* 0x180fe200000108b2 */
[----:B------:R2:W3:Y:S01]  /*c750*/  MUFU.TANH R191, R222 ;  /* 0x000000de00bf7308 */ /* 0x0004e20000002400 */
        /* <DEDUP_REMOVED lines=8> */
[-CC-:B--2---:R-:W-:Y:S01]  /*c7e0*/  FFMA.FTZ R222, R176, R177.reuse, -R178.reuse ;  /* 0x000000b1b0de7223 */ /* 0x184fe200000108b2 */
[-C--:B------:R-:W-:Y:S01]  /*c7f0*/  FMUL.FTZ R176, R167, R177.reuse ;  /* 0x000000b1a7b07220 */ /* 0x080fe20000410000 */
[----:B------:R-:W-:Y:S01]  /*c800*/  FMNMX.FTZ R167, R159, R202, !PT ;  /* 0x000000ca9fa77209 */ /* 0x000fe20007810000 */
[-CC-:B------:R-:W-:Y:S01]  /*c810*/  FFMA.FTZ R185, R185, R177.reuse, -R178.reuse ;  /* 0x000000b1b9b97223 */ /* 0x180fe200000108b2 */
[-CC-:B------:R-:W-:Y:S01]  /*c820*/  FFMA.FTZ R192, R192, R177.reuse, -R178.reuse ;  /* 0x000000b1c0c07223 */ /* 0x180fe200000108b2 */
[--C-:B------:R-:W-:Y:S01]  /*c830*/  FFMA.FTZ R189, R189, R177, -R178.reuse ;  /* 0x000000b1bdbd7223 */ /* 0x100fe200000108b2 */
[----:B------:R-:W-:Y:S01]  /*c840*/  FMNMX.FTZ R167, R158, R167, !PT ;  /* 0x000000a79ea77209 */ /* 0x000fe20007810000 */
[----:B------:R-:W2:Y:S01]  /*c850*/  MUFU.EX2 R176, R176 ;  /* 0x000000b000b07308 */ /* 0x000ea20000000800 */
[-CC-:B------:R-:W-:Y:S01]  /*c860*/  FFMA.FTZ R154, R154, R177.reuse, -R178.reuse ;  /* 0x000000b19a9a7223 */ /* 0x180fe200000108b2 */
[--C-:B------:R-:W-:Y:S01]  /*c870*/  FFMA.FTZ R193, R193, R177, -R178.reuse ;  /* 0x000000b1c1c17223 */ /* 0x100fe200000108b2 */
[----:B------:R-:W-:Y:S01]  /*c880*/  FMNMX.FTZ R167, R166, R167, !PT ;  /* 0x000000a7a6a77209 */ /* 0x000fe20007810000 */
[-CC-:B------:R-:W-:Y:S01]  /*c890*/  FFMA.FTZ R196, R196, R177.reuse, -R178.reuse ;  /* 0x000000b1c4c47223 */ /* 0x180fe200000108b2 */
[----:B------:R-:W-:Y:S01]  /*c8a0*/  FFMA.FTZ R155, R155, R177, -R178 ;  /* 0x000000b19b9b7223 */ /* 0x000fe200000108b2 */
[----:B---3--:R-:W-:-:S02]  /*c8b0*/  FSEL R191, R191, -INF , P2 ;  /* 0xff800000bfbf7808 */ /* 0x008fc40001000000 */
[----:B------:R-:W-:Y:S01]  /*c8c0*/  FMNMX.FTZ R178, R162, R167, !PT ;  /* 0x000000a7a2b27209 */ /* 0x000fe20007810000 */
[----:B------:R-:W-:Y:S01]  /*c8d0*/  MUFU.EX2 R157, R157 ;  /* 0x0000009d009d7308 */ /* 0x000fe20000000800 */
[----:B--2---:R-:W-:-:S07]  /*c8e0*/  FFMA.FTZ R3, R176, R3, R153 ;  /* 0x00000003b0037223 */ /* 0x004fce0000010099 */
[----:B------:R-:W-:Y:S01]  /*c8f0*/  MUFU.EX2 R161, R161 ;  /* 0x000000a100a17308 */ /* 0x000fe20000000800 */
[-C--:B------:R-:W-:Y:S01]  /*c900*/  FMUL.FTZ R24, R24, R176.reuse ;  /* 0x000000b018187220 */ /* 0x080fe20000410000 */
[-C--:B------:R-:W-:Y:S01]  /*c910*/  FMUL.FTZ R25, R25, R176.reuse ;  /* 0x000000b019197220 */ /* 0x080fe20000410000 */
[C---:B------:R-:W-:Y:S01]  /*c920*/  FADD.FTZ R3, R152.reuse, R3 ;  /* 0x0000000398037221 */ /* 0x040fe20000010000 */
[----:B------:R-:W-:Y:S01]  /*c930*/  F2FP.BF16.F32.PACK_AB R152, R152, R153 ;  /* 0x000000999898723e */ /* 0x000fe200000010ff */
[----:B------:R-:W-:Y:S01]  /*c940*/  FMUL.FTZ R28, R28, R176 ;  /* 0x000000b01c1c7220 */ /* 0x000fe20000410000 */
[----:B------:R-:W-:Y:S01]  /*c950*/  FMNMX.FTZ R153, R163, R178, !PT ;  /* 0x000000b2a3997209 */ /* 0x000fe20007810000 */
[-C--:B------:R-:W-:Y:S01]  /*c960*/  FMUL.FTZ R29, R29, R176.reuse ;  /* 0x000000b01d1d7220 */ /* 0x080fe20000410000 */
[----:B------:R-:W-:Y:S01]  /*c970*/  MUFU.EX2 R165, R165 ;  /* 0x000000a500a57308 */ /* 0x000fe20000000800 */
[-C--:B------:R-:W-:Y:S01]  /*c980*/  FMUL.FTZ R32, R32, R176.reuse ;  /* 0x000000b020207220 */ /* 0x080fe20000410000 */
[----:B------:R-:W-:Y:S01]  /*c990*/  FMNMX.FTZ R153, R170, R153, !PT ;  /* 0x00000099aa997209 */ /* 0x000fe20007810000 */
[-C--:B------:R-:W-:Y:S01]  /*c9a0*/  FMUL.FTZ R33, R33, R176.reuse ;  /* 0x000000b021217220 */ /* 0x080fe20000410000 */
[-C--:B------:R-:W-:Y:S01]  /*c9b0*/  FMUL.FTZ R36, R36, R176.reuse ;  /* 0x000000b024247220 */ /* 0x080fe20000410000 */
[-C--:B------:R-:W-:Y:S01]  /*c9c0*/  FMUL.FTZ R37, R37, R176.reuse ;  /* 0x000000b025257220 */ /* 0x080fe20000410000 */
[----:B------:R-:W-:Y:S01]  /*c9d0*/  FMNMX.FTZ R178, R174, R153, !PT ;  /* 0x00000099aeb27209 */ /* 0x000fe20007810000 */
[-C--:B------:R-:W-:Y:S01]  /*c9e0*/  FMUL.FTZ R40, R40, R176.reuse ;  /* 0x000000b028287220 */ /* 0x080fe20000410000 */
[----:B------:R-:W-:Y:S01]  /*c9f0*/  MUFU.EX2 R164, R164 ;  /* 0x000000a400a47308 */ /* 0x000fe20000000800 */
[----:B------:R-:W-:Y:S01]  /*ca00*/  FMUL.FTZ R41, R41, R176 ;  /* 0x000000b029297220 */ /* 0x000fe20000410000 */
[----:B------:R-:W-:Y:S01]  /*ca10*/  FMNMX.FTZ R178, R171, R178, !PT ;  /* 0x000000b2abb27209 */ /* 0x000fe20007810000 */
[-C--:B------:R-:W-:Y:S01]  /*ca20*/  FMUL.FTZ R44, R44, R176.reuse ;  /* 0x000000b02c2c7220 */ /* 0x080fe20000410000 */
[-C--:B------:R-:W-:Y:S01]  /*ca30*/  FMUL.FTZ R45, R45, R176.reuse ;  /* 0x000000b02d2d7220 */ /* 0x080fe20000410000 */
[----:B------:R-:W-:Y:S01]  /*ca40*/  FMUL.FTZ R48, R48, R176 ;  /* 0x000000b030307220 */ /* 0x000fe20000410000 */
[----:B------:R-:W-:Y:S01]  /*ca50*/  FMNMX.FTZ R153, R215, R178, !PT ;  /* 0x000000b2d7997209 */ /* 0x000fe20007810000 */
[-C--:B------:R-:W-:Y:S01]  /*ca60*/  FMUL.FTZ R49, R49, R176.reuse ;  /* 0x000000b031317220 */ /* 0x080fe20000410000 */
[----:B------:R-:W-:Y:S01]  /*ca70*/  MUFU.EX2 R168, R168 ;  /* 0x000000a800a87308 */ /* 0x000fe20000000800 */
[-C--:B------:R-:W-:Y:S01]  /*ca80*/  FMUL.FTZ R52, R52, R176.reuse ;  /* 0x000000b034347220 */ /* 0x080fe20000410000 */
[----:B------:R-:W-:Y:S01]  /*ca90*/  FMNMX.FTZ R178, R214, R153, !PT ;  /* 0x00000099d6b27209 */ /* 0x000fe20007810000 */
[----:B------:R-:W-:Y:S01]  /*caa0*/  FMUL.FTZ R153, R194, UR49 ;  /* 0x00000031c2997c20 */ /* 0x000fe20008410000 */
[----:B------:R-:W-:Y:S01]  /*cab0*/  FMUL.FTZ R194, R195, UR49 ;  /* 0x00000031c3c27c20 */ /* 0x000fe20008410000 */
[----:B------:R-:W-:Y:S01]  /*cac0*/  FMUL.FTZ R53, R53, R176 ;  /* 0x000000b035357220 */ /* 0x000fe20000410000 */
[----:B------:R-:W-:Y:S01]  /*cad0*/  FMNMX.FTZ R178, R221, R178, !PT ;  /* 0x000000b2ddb27209 */ /* 0x000fe20007810000 */
[-C--:B------:R-:W-:Y:S01]  /*cae0*/  FMUL.FTZ R56, R56, R176.reuse ;  /* 0x000000b038387220 */ /* 0x080fe20000410000 */
[----:B------:R-:W2:Y:S01]  /*caf0*/  MUFU.TANH R195, R199 ;  /* 0x000000c700c37308 */ /* 0x000ea20000002400 */
[----:B------:R-:W-:Y:S01]  /*cb00*/  FMUL.FTZ R57, R57, R176 ;  /* 0x000000b039397220 */ /* 0x000fe20000410000 */
[----:B------:R-:W-:Y:S01]  /*cb10*/  FMNMX.FTZ R167, R175, R178, !PT ;  /* 0x000000b2afa77209 */ /* 0x000fe20007810000 */
[-C--:B------:R-:W-:Y:S01]  /*cb20*/  FMUL.FTZ R60, R60, R176.reuse ;  /* 0x000000b03c3c7220 */ /* 0x080fe20000410000 */
[-C--:B------:R-:W-:Y:S01]  /*cb30*/  FMUL.FTZ R61, R61, R176.reuse ;  /* 0x000000b03d3d7220 */ /* 0x080fe20000410000 */
[-C--:B------:R-:W-:Y:S01]  /*cb40*/  FMUL.FTZ R64, R64, R176.reuse ;  /* 0x000000b040407220 */ /* 0x080fe20000410000 */
[----:B------:R-:W-:Y:S01]  /*cb50*/  FMNMX.FTZ R178, R190, R167, !PT ;  /* 0x000000a7beb27209 */ /* 0x000fe20007810000 */
[-C--:B------:R-:W-:Y:S01]  /*cb60*/  FMUL.FTZ R65, R65, R176.reuse ;  /* 0x000000b041417220 */ /* 0x080fe20000410000 */
[----:B------:R-:W3:Y:S01]  /*cb70*/  MUFU.TANH R153, R153 ;  /* 0x0000009900997308 */ /* 0x000ee20000002400 */
[----:B------:R-:W-:Y:S01]  /*cb80*/  FMUL.FTZ R68, R68, R176 ;  /* 0x000000b044447220 */ /* 0x000fe20000410000 */
[----:B------:R-:W-:Y:S01]  /*cb90*/  FMNMX.FTZ R178, R197, R178, !PT ;  /* 0x000000b2c5b27209 */ /* 0x000fe20007810000 */
[-C--:B------:R-:W-:Y:S01]  /*cba0*/  FMUL.FTZ R69, R69, R176.reuse ;  /* 0x000000b045457220 */ /* 0x080fe20000410000 */
[-C--:B------:R-:W-:Y:S01]  /*cbb0*/  FMUL.FTZ R72, R72, R176.reuse ;  /* 0x000000b048487220 */ /* 0x080fe20000410000 */
[----:B------:R-:W-:Y:S01]  /*cbc0*/  FMUL.FTZ R73, R73, R176 ;  /* 0x000000b049497220 */ /* 0x000fe20000410000 */
[----:B------:R-:W-:Y:S01]  /*cbd0*/  FMNMX.FTZ R167, R187, R178, !PT ;  /* 0x000000b2bba77209 */ /* 0x000fe20007810000 */
[-C--:B------:R-:W-:Y:S01]  /*cbe0*/  FMUL.FTZ R76, R76, R176.reuse ;  /* 0x000000b04c4c7220 */ /* 0x080fe20000410000 */
[----:B------:R-:W4:Y:S01]  /*cbf0*/  MUFU.TANH R194, R194 ;  /* 0x000000c200c27308 */ /* 0x000f220000002400 */
[----:B--2---:R-:W-:Y:S01]  /*cc00*/  FSEL R195, R195, -INF , P6 ;  /* 0xff800000c3c37808 */ /* 0x004fe20003000000 */
[-C--:B------:R-:W-:Y:S01]  /*cc10*/  FMUL.FTZ R77, R77, R176.reuse ;  /* 0x000000b04d4d7220 */ /* 0x080fe20000410000 */
[----:B------:R-:W-:Y:S01]  /*cc20*/  FMNMX.FTZ R178, R182, R167, !PT ;  /* 0x000000a7b6b27209 */ /* 0x000fe20007810000 */
[-C--:B------:R-:W-:Y:S01]  /*cc30*/  FMUL.FTZ R80, R80, R176.reuse ;  /* 0x000000b050507220 */ /* 0x080fe20000410000 */
[-C--:B------:R-:W-:Y:S01]  /*cc40*/  FMUL.FTZ R81, R81, R176.reuse ;  /* 0x000000b051517220 */ /* 0x080fe20000410000 */
[----:B------:R-:W-:Y:S01]  /*cc50*/  FMUL.FTZ R84, R84, R176 ;  /* 0x000000b054547220 */ /* 0x000fe20000410000 */
[----:B------:R-:W-:Y:S01]  /*cc60*/  FMNMX.FTZ R178, R183, R178, !PT ;  /* 0x000000b2b7b27209 */ /* 0x000fe20007810000 */
[----:B------:R-:W2:Y:S01]  /*cc70*/  MUFU.TANH R167, R198 ;  /* 0x000000c600a77308 */ /* 0x000ea20000002400 */
[----:B---3--:R-:W-:Y:S01]  /*cc80*/  FSEL R153, R153, -INF , P3 ;  /* 0xff80000099997808 */ /* 0x008fe20001800000 */
[----:B------:R-:W-:Y:S01]  /*cc90*/  FMUL.FTZ R85, R85, R176 ;  /* 0x000000b055557220 */ /* 0x000fe20000410000 */
[----:B------:R-:W-:Y:S01]  /*cca0*/  FMNMX.FTZ R223, R179, R178, !PT ;  /* 0x000000b2b3df7209 */ /* 0x000fe20007810000 */
[-C--:B------:R-:W-:Y:S01]  /*ccb0*/  FMUL.FTZ R88, R88, R176.reuse ;  /* 0x000000b058587220 */ /* 0x080fe20000410000 */
[-C--:B------:R-:W-:Y:S01]  /*ccc0*/  FMUL.FTZ R89, R89, R176.reuse ;  /* 0x000000b059597220 */ /* 0x080fe20000410000 */
[-C--:B------:R-:W-:Y:S01]  /*ccd0*/  FMUL.FTZ R92, R92, R176.reuse ;  /* 0x000000b05c5c7220 */ /* 0x080fe20000410000 */
[----:B------:R-:W-:Y:S01]  /*cce0*/  FMNMX.FTZ R178, R186, R223, !PT ;  /* 0x000000dfbab27209 */ /* 0x000fe20007810000 */
[----:B------:R-:W3:Y:S01]  /*ccf0*/  MUFU.EX2 R198, R156 ;  /* 0x0000009c00c67308 */ /* 0x000ee20000000800 */
[----:B----4-:R-:W-:Y:S01]  /*cd00*/  FSEL R194, R194, -INF , P4 ;  /* 0xff800000c2c27808 */ /* 0x010fe20002000000 */
[----:B------:R-:W-:Y:S01]  /*cd10*/  FMUL.FTZ R93, R93, R176 ;  /* 0x000000b05d5d7220 */ /* 0x000fe20000410000 */
[----:B------:R-:W-:Y:S01]  /*cd20*/  FMNMX.FTZ R178, R191, R178, !PT ;  /* 0x000000b2bfb27209 */ /* 0x000fe20007810000 */
[-C--:B------:R-:W-:Y:S01]  /*cd30*/  FMUL.FTZ R96, R96, R176.reuse ;  /* 0x000000b060607220 */ /* 0x080fe20000410000 */
[-C--:B------:R-:W-:Y:S01]  /*cd40*/  FMUL.FTZ R97, R97, R176.reuse ;  /* 0x000000b061617220 */ /* 0x080fe20000410000 */
[----:B------:R-:W-:Y:S01]  /*cd50*/  FMUL.FTZ R100, R100, R176 ;  /* 0x000000b064647220 */ /* 0x000fe20000410000 */
[----:B------:R-:W-:Y:S01]  /*cd60*/  FMNMX.FTZ R223, R153, R178, !PT ;  /* 0x000000b299df7209 */ /* 0x000fe20007810000 */
[----:B------:R-:W4:Y:S01]  /*cd70*/  MUFU.EX2 R156, R160 ;  /* 0x000000a0009c7308 */ /* 0x000f220000000800 */
[----:B--2---:R-:W-:Y:S01]  /*cd80*/  FSEL R167, R167, -INF , P5 ;  /* 0xff800000a7a77808 */ /* 0x004fe20002800000 */
[-C--:B------:R-:W-:Y:S01]  /*cd90*/  FMUL.FTZ R101, R101, R176.reuse ;  /* 0x000000b065657220 */ /* 0x080fe20000410000 */
[----:B------:R-:W-:Y:S01]  /*cda0*/  FMNMX.FTZ R178, R194, R223, !PT ;  /* 0x000000dfc2b27209 */ /* 0x000fe20007810000 */
[-C--:B------:R-:W-:Y:S01]  /*cdb0*/  FMUL.FTZ R104, R104, R176.reuse ;  /* 0x000000b068687220 */ /* 0x080fe20000410000 */
[-C--:B------:R-:W-:Y:S01]  /*cdc0*/  FMUL.FTZ R105, R105, R176.reuse ;  /* 0x000000b069697220 */ /* 0x080fe20000410000 */
[----:B------:R-:W-:Y:S01]  /*cdd0*/  FMUL.FTZ R108, R108, R176 ;  /* 0x000000b06c6c7220 */ /* 0x000fe20000410000 */
[----:B------:R-:W-:Y:S01]  /*cde0*/  FMNMX.FTZ R178, R167, R178, !PT ;  /* 0x000000b2a7b27209 */ /* 0x000fe20007810000 */
[----:B------:R-:W-:Y:S01]  /*cdf0*/  MUFU.EX2 R160, R169 ;  /* 0x000000a900a07308 */ /* 0x000fe20000000800 */
[----:B---3--:R-:W-:Y:S01]  /*ce00*/  FADD.FTZ R230, R198, R3 ;  /* 0x00000003c6e67221 */ /* 0x008fe20000010000 */
[----:B------:R-:W-:Y:S01]  /*ce10*/  FMUL.FTZ R109, R109, R176 ;  /* 0x000000b06d6d7220 */ /* 0x000fe20000410000 */
[----:B------:R-:W-:Y:S01]  /*ce20*/  FMNMX.FTZ R223, R195, R178, !PT ;  /* 0x000000b2c3df7209 */ /* 0x000fe20007810000 */
[-C--:B------:R-:W-:Y:S01]  /*ce30*/  FMUL.FTZ R112, R112, R176.reuse ;  /* 0x000000b070707220 */ /* 0x080fe20000410000 */
[----:B------:R-:W-:Y:S01]  /*ce40*/  FADD.FTZ R3, R157, R230 ;  /* 0x000000e69d037221 */ /* 0x000fe20000010000 */
[-C--:B------:R-:W-:Y:S01]  /*ce50*/  FMUL.FTZ R113, R113, R176.reuse ;  /* 0x000000b071717220 */ /* 0x080fe20000410000 */
[-C--:B------:R-:W-:Y:S01]  /*ce60*/  FMUL.FTZ R116, R116, R176.reuse ;  /* 0x000000b074747220 */ /* 0x080fe20000410000 */
[----:B------:R-:W2:Y:S01]  /*ce70*/  SHFL.BFLY PT, R178, R223, 0x2, 0x1f ;  /* 0x0c401f00dfb27f89 */ /* 0x000ea200000e0000 */
        /* <DEDUP_REMOVED lines=19> */
[----:B------:R-:W-:Y:S01]  /*cfb0*/  FMUL.FTZ R149, R149, R176 ;  /* 0x000000b095957220 */ /* 0x000fe20000410000 */
[----:B--2---:R-:W-:-:S04]  /*cfc0*/  FMNMX.FTZ R178, R223, R178, !PT ;  /* 0x000000b2dfb27209 */ /* 0x004fc80007810000 */
[----:B------:R-:W-:Y:S01]  /*cfd0*/  MUFU.EX2 R180, R180 ;  /* 0x000000b400b47308 */ /* 0x000fe20000000800 */
[----:B------:R-:W2:Y:S07]  /*cfe0*/  SHFL.BFLY PT, R199, R178, 0x1, 0x1f ;  /* 0x0c201f00b2c77f89 */ /* 0x000eae00000e0000 */
        /* <DEDUP_REMOVED lines=9> */
[-CC-:B------:R-:W-:Y:S01]  /*d080*/  FFMA.FTZ R158, R158, R177.reuse, -R224.reuse ;  /* 0x000000b19e9e7223 */ /* 0x180fe200000108e0 */
[-CC-:B---3--:R-:W-:Y:S01]  /*d090*/  FFMA.FTZ R154, R174, R177.reuse, -R224.reuse ;  /* 0x000000b1ae9a7223 */ /* 0x188fe200000108e0 */
        /* <DEDUP_REMOVED lines=12> */
[----:B------:R-:W-:Y:S01]  /*d160*/  FFMA.FTZ R187, R187, R177, -R224 ;  /* 0x000000b1bbbb7223 */ /* 0x000fe200000108e0 */
[----:B------:R3:W-:Y:S01]  /*d170*/  MUFU.EX2 R174, R196 ;  /* 0x000000c400ae7308 */ /* 0x0007e20000000800 */
[----:B--2---:R-:W-:-:S02]  /*d180*/  @!P1 VIADD R158, R13, 0x22840 ;  /* 0x000228400d9e9836 */ /* 0x004fc40000000000 */
[-CC-:B------:R-:W-:Y:S01]  /*d190*/  FFMA.FTZ R182, R182, R177.reuse, -R224.reuse ;  /* 0x000000b1b6b67223 */ /* 0x180fe200000108e0 */
[-CC-:B------:R-:W-:Y:S01]  /*d1a0*/  FFMA.FTZ R183, R183, R177.reuse, -R224.reuse ;  /* 0x000000b1b7b77223 */ /* 0x180fe200000108e0 */
[-CC-:B------:R-:W-:Y:S01]  /*d1b0*/  FFMA.FTZ R186, R186, R177.reuse, -R224.reuse ;  /* 0x000000b1baba7223 */ /* 0x180fe200000108e0 */
[-C--:B------:R-:W-:Y:S01]  /*d1c0*/  FFMA.FTZ R191, R191, R177.reuse, -R224 ;  /* 0x000000b1bfbf7223 */ /* 0x080fe200000108e0 */
[----:B------:R-:W-:Y:S01]  /*d1d0*/  @!P1 PRMT R158, RZ, 0x654, R158 ;  /* 0x00000654ff9e9816 */ /* 0x000fe2000000009e */
[-CC-:B------:R-:W-:Y:S01]  /*d1e0*/  FFMA.FTZ R153, R153, R177.reuse, -R224.reuse ;  /* 0x000000b199997223 */ /* 0x180fe200000108e0 */
[----:B------:R2:W-:Y:S01]  /*d1f0*/  MUFU.EX2 R226, R154 ;  /* 0x0000009a00e27308 */ /* 0x0005e20000000800 */
[-CC-:B---3--:R-:W-:Y:S01]  /*d200*/  FFMA.FTZ R196, R175, R177.reuse, -R224.reuse ;  /* 0x000000b1afc47223 */ /* 0x188fe200000108e0 */
[-CC-:B------:R-:W-:Y:S01]  /*d210*/  FFMA.FTZ R175, R179, R177.reuse, -R224.reuse ;  /* 0x000000b1b3af7223 */ /* 0x180fe200000108e0 */
[----:B------:R-:W-:Y:S01]  /*d220*/  IADD3 R179, -R229, 0xb, RZ ;  /* 0x0000000be5b37810 */ /* 0x000fe20007ffe1ff */
[-CC-:B------:R-:W-:Y:S01]  /*d230*/  FFMA.FTZ R194, R194, R177.reuse, -R224.reuse ;  /* 0x000000b1c2c27223 */ /* 0x180fe200000108e0 */
[-CC-:B------:R-:W-:Y:S01]  /*d240*/  FFMA.FTZ R167, R167, R177.reuse, -R224.reuse ;  /* 0x000000b1a7a77223 */ /* 0x180fe200000108e0 */
[----:B------:R-:W-:-:S02]  /*d250*/  FFMA.FTZ R195, R195, R177, -R224 ;  /* 0x000000b1c3c37223 */ /* 0x000fc400000108e0 */
[----:B------:R3:W-:Y:S06]  /*d260*/  BAR.ARV R179, 0x100 ;  /* 0x000400b30000751d */ /* 0x0007ec0000002000 */
[----:B--2---:R-:W-:Y:S01]  /*d270*/  F2FP.BF16.F32.PACK_AB R154, R157, R198 ;  /* 0x000000c69d9a723e */ /* 0x004fe200000010ff */
[----:B------:R4:W-:Y:S01]  /*d280*/  @!P1 SYNCS.ARRIVE.TRANS64.RED.A1T0 RZ, [R158+URZ], RZ ;  /* 0x000000ff9eff99a7 */ /* 0x0009e2000810043f */
[----:B------:R-:W-:Y:S01]  /*d290*/  FSEL R157, R178, RZ, P2 ;  /* 0x000000ffb29d7208 */ /* 0x000fe20001000000 */
[----:B------:R-:W-:Y:S04]  /*d2a0*/  MUFU.EX2 R198, R196 ;  /* 0x000000c400c67308 */ /* 0x000fe80000000800 */
[----:B------:R-:W-:Y:S01]  /*d2b0*/  FADD.FTZ R157, -R157, R202 ;  /* 0x000000ca9d9d7221 */ /* 0x000fe20000010100 */
[----:B----4-:R-:W-:Y:S01]  /*d2c0*/  FADD.FTZ R158, R156, R3 ;  /* 0x000000039c9e7221 */ /* 0x010fe20000010000 */
[----:B------:R-:W-:-:S02]  /*d2d0*/  F2FP.BF16.F32.PACK_AB R156, R161, R156 ;  /* 0x0000009ca19c723e */ /* 0x000fc400000010ff */
[----:B------:R-:W-:Y:S01]  /*d2e0*/  FMUL.FTZ R157, R157, R177 ;  /* 0x000000b19d9d7220 */ /* 0x000fe20000410000 */
[----:B------:R-:W-:Y:S01]  /*d2f0*/  MUFU.EX2 R159, R159 ;  /* 0x0000009f009f7308 */ /* 0x000fe20000000800 */
[----:B------:R-:W-:-:S04]  /*d300*/  FADD.FTZ R158, R161, R158 ;  /* 0x0000009ea19e7221 */ /* 0x000fc80000010000 */
[----:B------:R-:W-:Y:S01]  /*d310*/  FADD.FTZ R3, R165, R158 ;  /* 0x0000009ea5037221 */ /* 0x000fe20000010000 */
[C---:B------:R-:W-:Y:S02]  /*d320*/  F2FP.BF16.F32.PACK_AB R158, R164.reuse, R165 ;  /* 0x000000a5a49e723e */ /* 0x040fe400000010ff */
[----:B------:R-:W2:Y:S01]  /*d330*/  MUFU.EX2 R196, R157 ;  /* 0x0000009d00c47308 */ /* 0x000ea20000000800 */
[----:B------:R-:W-:Y:S01]  /*d340*/  FADD.FTZ R3, R164, R3 ;  /* 0x00000003a4037221 */ /* 0x000fe20000010000 */
[----:B-----5:R-:W-:-:S03]  /*d350*/  F2FP.BF16.F32.PACK_AB R164, R222, R180 ;  /* 0x000000b4dea4723e */ /* 0x020fc600000010ff */
[----:B------:R-:W-:Y:S01]  /*d360*/  FADD.FTZ R3, R160, R3 ;  /* 0x00000003a0037221 */ /* 0x000fe20000010000 */
[C---:B------:R-:W-:Y:S02]  /*d370*/  F2FP.BF16.F32.PACK_AB R160, R168.reuse, R160 ;  /* 0x000000a0a8a0723e */ /* 0x040fe400000010ff */
[----:B------:R4:W-:Y:S08]  /*d380*/  MUFU.EX2 R224, R162 ;  /* 0x000000a200e07308 */ /* 0x0009f00000000800 */
[----:B------:R-:W5:Y:S01]  /*d390*/  MUFU.EX2 R223, R166 ;  /* 0x000000a600df7308 */ /* 0x000f620000000800 */
[----:B----4-:R-:W-:Y:S01]  /*d3a0*/  FADD.FTZ R162, R168, R3 ;  /* 0x00000003a8a27221 */ /* 0x010fe20000010000 */
[----:B--2---:R-:W-:Y:S01]  /*d3b0*/  FFMA.FTZ R0, R196, R0, R159 ;  /* 0x00000000c4007223 */ /* 0x004fe2000001009f */
[-C--:B------:R-:W-:Y:S01]  /*d3c0*/  FMUL.FTZ R26, R26, R196.reuse ;  /* 0x000000c41a1a7220 */ /* 0x080fe20000410000 */
[-C--:B------:R-:W-:Y:S01]  /*d3d0*/  FMUL.FTZ R27, R27, R196.reuse ;  /* 0x000000c41b1b7220 */ /* 0x080fe20000410000 */
[----:B------:R-:W-:Y:S01]  /*d3e0*/  FADD.FTZ R3, R173, R162 ;  /* 0x000000a2ad037221 */ /* 0x000fe20000010000 */
[----:B------:R-:W-:Y:S01]  /*d3f0*/  FADD.FTZ R0, R199, R0 ;  /* 0x00000000c7007221 */ /* 0x000fe20000010000 */
[C---:B------:R-:W-:Y:S01]  /*d400*/  F2FP.BF16.F32.PACK_AB R162, R172.reuse, R173 ;  /* 0x000000adaca2723e */ /* 0x040fe200000010ff */
        /* <DEDUP_REMOVED lines=9> */
[----:B------:R-:W-:Y:S01]  /*d4a0*/  FADD.FTZ R157, R222, R3 ;  /* 0x00000003de9d7221 */ /* 0x000fe20000010000 */
[----:B-----5:R-:W-:Y:S01]  /*d4b0*/  FADD.FTZ R3, R223, R0 ;  /* 0x00000000df037221 */ /* 0x020fe20000010000 */
[-C--:B------:R-:W-:Y:S01]  /*d4c0*/  FMUL.FTZ R39, R39, R196.reuse ;  /* 0x000000c427277220 */ /* 0x080fe20000410000 */
[-C--:B------:R-:W-:Y:S01]  /*d4d0*/  FMUL.FTZ R42, R42, R196.reuse ;  /* 0x000000c42a2a7220 */ /* 0x080fe20000410000 */
[----:B------:R-:W-:Y:S01]  /*d4e0*/  FADD.FTZ R166, R184, R157 ;  /* 0x0000009db8a67221 */ /* 0x000fe20000010000 */
[----:B------:R-:W-:Y:S01]  /*d4f0*/  FADD.FTZ R0, R224, R3 ;  /* 0x00000003e0007221 */ /* 0x000fe20000010000 */
[----:B------:R-:W-:Y:S01]  /*d500*/  FMUL.FTZ R43, R43, R196 ;  /* 0x000000c42b2b7220 */ /* 0x000fe20000410000 */
[----:B------:R-:W5:Y:S01]  /*d510*/  MUFU.EX2 R171, R171 ;  /* 0x000000ab00ab7308 */ /* 0x000f620000000800 */
[----:B------:R-:W-:Y:S01]  /*d520*/  FADD.FTZ R3, R181, R166 ;  /* 0x000000a6b5037221 */ /* 0x000fe20000010000 */
[----:B--2---:R-:W-:Y:S01]  /*d530*/  FADD.FTZ R0, R163, R0 ;  /* 0x00000000a3007221 */ /* 0x004fe20000010000 */
[----:B------:R-:W-:Y:S01]  /*d540*/  F2FP.BF16.F32.PACK_AB R166, R181, R184 ;  /* 0x000000b8b5a6723e */ /* 0x000fe200000010ff */
[-C--:B------:R-:W-:Y:S01]  /*d550*/  FMUL.FTZ R46, R46, R196.reuse ;  /* 0x000000c42e2e7220 */ /* 0x080fe20000410000 */
[----:B------:R-:W-:Y:S01]  /*d560*/  FADD.FTZ R168, R188, R3 ;  /* 0x00000003bca87221 */ /* 0x000fe20000010000 */
[-C--:B------:R-:W-:Y:S01]  /*d570*/  FMUL.FTZ R47, R47, R196.reuse ;  /* 0x000000c42f2f7220 */ /* 0x080fe20000410000 */
[----:B------:R-:W-:Y:S01]  /*d580*/  FMUL.FTZ R50, R50, R196 ;  /* 0x000000c432327220 */ /* 0x000fe20000410000 */
[----:B------:R-:W2:Y:S01]  /*d590*/  MUFU.EX2 R215, R215 ;  /* 0x000000d700d77308 */ /* 0x000ea20000000800 */
[----:B----4-:R-:W-:Y:S01]  /*d5a0*/  FADD.FTZ R3, R225, R0 ;  /* 0x00000000e1037221 */ /* 0x010fe20000010000 */
[C---:B------:R-:W-:Y:S01]  /*d5b0*/  FADD.FTZ R157, R185.reuse, R168 ;  /* 0x000000a8b99d7221 */ /* 0x040fe20000010000 */
[----:B------:R-:W-:Y:S01]  /*d5c0*/  F2FP.BF16.F32.PACK_AB R168, R185, R188 ;  /* 0x000000bcb9a8723e */ /* 0x000fe200000010ff */
[-C--:B------:R-:W-:Y:S01]  /*d5d0*/  FMUL.FTZ R51, R51, R196.reuse ;  /* 0x000000c433337220 */ /* 0x080fe20000410000 */
[----:B------:R-:W-:Y:S01]  /*d5e0*/  FADD.FTZ R0, R226, R3 ;  /* 0x00000003e2007221 */ /* 0x000fe20000010000 */
[-C--:B------:R-:W-:Y:S01]  /*d5f0*/  FMUL.FTZ R54, R54, R196.reuse ;  /* 0x000000c436367220 */ /* 0x080fe20000410000 */
[-C--:B------:R-:W-:Y:S01]  /*d600*/  FMUL.FTZ R55, R55, R196.reuse ;  /* 0x000000c437377220 */ /* 0x080fe20000410000 */
[----:B------:R-:W4:Y:S01]  /*d610*/  MUFU.EX2 R192, R192 ;  /* 0x000000c000c07308 */ /* 0x000f220000000800 */
[----:B-----5:R-:W-:Y:S01]  /*d620*/  FADD.FTZ R0, R171, R0 ;  /* 0x00000000ab007221 */ /* 0x020fe20000010000 */
[-C--:B------:R-:W-:Y:S01]  /*d630*/  FMUL.FTZ R58, R58, R196.reuse ;  /* 0x000000c43a3a7220 */ /* 0x080fe20000410000 */
[-C--:B------:R-:W-:Y:S01]  /*d640*/  FMUL.FTZ R59, R59, R196.reuse ;  /* 0x000000c43b3b7220 */ /* 0x080fe20000410000 */
[-C--:B------:R-:W-:Y:S01]  /*d650*/  FMUL.FTZ R62, R62, R196.reuse ;  /* 0x000000c43e3e7220 */ /* 0x080fe20000410000 */
[-C--:B------:R-:W-:Y:S01]  /*d660*/  FMUL.FTZ R63, R63, R196.reuse ;  /* 0x000000c43f3f7220 */ /* 0x080fe20000410000 */
[-C--:B------:R-:W-:Y:S01]  /*d670*/  FMUL.FTZ R66, R66, R196.reuse ;  /* 0x000000c442427220 */ /* 0x080fe20000410000 */
[-C--:B------:R-:W-:Y:S01]  /*d680*/  FMUL.FTZ R67, R67, R196.reuse ;  /* 0x000000c443437220 */ /* 0x080fe20000410000 */
[----:B------:R-:W5:Y:S01]  /*d690*/  MUFU.EX2 R214, R214 ;  /* 0x000000d600d67308 */ /* 0x000f620000000800 */
        /* <DEDUP_REMOVED lines=16> */
[C---:B-----5:R-:W-:Y:S01]  /*d7a0*/  FADD.FTZ R0, R214.reuse, R3 ;  /* 0x00000003d6007221 */ /* 0x060fe20000010000 */
[----:B------:R-:W-:Y:S01]  /*d7b0*/  F2FP.BF16.F32.PACK_AB R161, R214, R215 ;  /* 0x000000d7d6a1723e */ /* 0x000fe200000010ff */
[-C--:B------:R-:W-:Y:S01]  /*d7c0*/  FMUL.FTZ R94, R94, R196.reuse ;  /* 0x000000c45e5e7220 */ /* 0x080fe20000410000 */
[-C--:B------:R-:W-:Y:S01]  /*d7d0*/  FMUL.FTZ R95, R95, R196.reuse ;  /* 0x000000c45f5f7220 */ /* 0x080fe20000410000 */
[-C--:B------:R-:W-:Y:S01]  /*d7e0*/  FMUL.FTZ R98, R98, R196.reuse ;  /* 0x000000c462627220 */ /* 0x080fe20000410000 */
[-C--:B------:R-:W-:Y:S01]  /*d7f0*/  FMUL.FTZ R99, R99, R196.reuse ;  /* 0x000000c463637220 */ /* 0x080fe20000410000 */
[----:B------:R-:W-:Y:S01]  /*d800*/  FMUL.FTZ R102, R102, R196 ;  /* 0x000000c466667220 */ /* 0x000fe20000410000 */
[----:B------:R-:W5:Y:S01]  /*d810*/  MUFU.EX2 R193, R193 ;  /* 0x000000c100c17308 */ /* 0x000f620000000800 */
[C---:B--2---:R-:W-:Y:S01]  /*d820*/  FADD.FTZ R172, R189.reuse, R170 ;  /* 0x000000aabdac7221 */ /* 0x044fe20000010000 */
[----:B------:R-:W-:Y:S01]  /*d830*/  F2FP.BF16.F32.PACK_AB R170, R189, R192 ;  /* 0x000000c0bdaa723e */ /* 0x000fe200000010ff */
[-C--:B------:R-:W-:Y:S01]  /*d840*/  FMUL.FTZ R103, R103, R196.reuse ;  /* 0x000000c467677220 */ /* 0x080fe20000410000 */
[-C--:B------:R-:W-:Y:S01]  /*d850*/  FMUL.FTZ R106, R106, R196.reuse ;  /* 0x000000c46a6a7220 */ /* 0x080fe20000410000 */
[----:B------:R-:W-:Y:S01]  /*d860*/  FADD.FTZ R172, R169, R172 ;  /* 0x000000aca9ac7221 */ /* 0x000fe20000010000 */
[-C--:B------:R-:W-:Y:S01]  /*d870*/  FMUL.FTZ R107, R107, R196.reuse ;  /* 0x000000c46b6b7220 */ /* 0x080fe20000410000 */
[-C--:B------:R-:W-:Y:S01]  /*d880*/  FMUL.FTZ R110, R110, R196.reuse ;  /* 0x000000c46e6e7220 */ /* 0x080fe20000410000 */
[----:B------:R-:W2:Y:S01]  /*d890*/  MUFU.EX2 R165, R190 ;  /* 0x000000be00a57308 */ /* 0x000ea20000000800 */
[----:B----4-:R-:W-:Y:S01]  /*d8a0*/  FADD.FTZ R3, R221, R0 ;  /* 0x00000000dd037221 */ /* 0x010fe20000010000 */
[-C--:B------:R-:W-:Y:S01]  /*d8b0*/  FMUL.FTZ R111, R111, R196.reuse ;  /* 0x000000c46f6f7220 */ /* 0x080fe20000410000 */
[-C--:B------:R-:W-:Y:S01]  /*d8c0*/  FMUL.FTZ R114, R114, R196.reuse ;  /* 0x000000c472727220 */ /* 0x080fe20000410000 */
[-C--:B------:R-:W-:Y:S01]  /*d8d0*/  FMUL.FTZ R115, R115, R196.reuse ;  /* 0x000000c473737220 */ /* 0x080fe20000410000 */
[----:B------:R-:W-:Y:S01]  /*d8e0*/  FADD.FTZ R0, R198, R3 ;  /* 0x00000003c6007221 */ /* 0x000fe20000010000 */
[-C--:B------:R-:W-:Y:S01]  /*d8f0*/  FMUL.FTZ R118, R118, R196.reuse ;  /* 0x000000c476767220 */ /* 0x080fe20000410000 */
[-C--:B------:R-:W-:Y:S01]  /*d900*/  FMUL.FTZ R119, R119, R196.reuse ;  /* 0x000000c477777220 */ /* 0x080fe20000410000 */
[----:B------:R-:W4:Y:S01]  /*d910*/  MUFU.EX2 R197, R197 ;  /* 0x000000c500c57308 */ /* 0x000f220000000800 */
[C---:B-----5:R-:W-:Y:S01]  /*d920*/  FADD.FTZ R157, R193.reuse, R172 ;  /* 0x000000acc19d7221 */ /* 0x060fe20000010000 */
[----:B------:R-:W-:Y:S01]  /*d930*/  F2FP.BF16.F32.PACK_AB R172, R193, R169 ;  /* 0x000000a9c1ac723e */ /* 0x000fe200000010ff */
[-C--:B------:R-:W-:Y:S01]  /*d940*/  FMUL.FTZ R122, R122, R196.reuse ;  /* 0x000000c47a7a7220 */ /* 0x080fe20000410000 */
[-C--:B------:R-:W-:Y:S01]  /*d950*/  FMUL.FTZ R123, R123, R196.reuse ;  /* 0x000000c47b7b7220 */ /* 0x080fe20000410000 */
[----:B------:R-:W-:Y:S01]  /*d960*/  FADD.FTZ R180, R174, R157 ;  /* 0x0000009daeb47221 */ /* 0x000fe20000010000 */
[----:B------:R-:W-:Y:S01]  /*d970*/  F2FP.BF16.F32.PACK_AB R157, R225, R163 ;  /* 0x000000a3e19d723e */ /* 0x000fe200000010ff */
        /* <DEDUP_REMOVED lines=18> */
[C---:B-----5:R-:W-:Y:S01]  /*daa0*/  FADD.FTZ R3, R155.reuse, R180 ;  /* 0x000000b49b037221 */ /* 0x060fe20000010000 */
[----:B------:R-:W-:Y:S01]  /*dab0*/  F2FP.BF16.F32.PACK_AB R174, R155, R174 ;  /* 0x000000ae9bae723e */ /* 0x000fe200000010ff */
[-C--:B------:R-:W-:Y:S01]  /*dac0*/  FMUL.FTZ R150, R150, R196.reuse ;  /* 0x000000c496967220 */ /* 0x080fe20000410000 */
[----:B------:R-:W-:-:S04]  /*dad0*/  FMUL.FTZ R151, R151, R196 ;  /* 0x000000c497977220 */ /* 0x000fc80000410000 */
[----:B------:R-:W5:Y:S01]  /*dae0*/  MUFU.EX2 R183, R183 ;  /* 0x000000b700b77308 */ /* 0x000f620000000800 */
[----:B--2---:R-:W-:-:S07]  /*daf0*/  FADD.FTZ R155, R187, R0 ;  /* 0x00000000bb9b7221 */ /* 0x004fce0000010000 */
[----:B------:R-:W2:Y:S01]  /*db00*/  MUFU.EX2 R175, R175 ;  /* 0x000000af00af7308 */ /* 0x000ea20000000800 */
[----:B----4-:R-:W-:Y:S01]  /*db10*/  FADD.FTZ R0, R182, R155 ;  /* 0x0000009bb6007221 */ /* 0x010fe20000010000 */
[----:B------:R-:W-:-:S06]  /*db20*/  F2FP.BF16.F32.PACK_AB R155, R224, R223 ;  /* 0x000000dfe09b723e */ /* 0x000fcc00000010ff */
[----:B------:R-:W4:Y:S01]  /*db30*/  MUFU.EX2 R186, R186 ;  /* 0x000000ba00ba7308 */ /* 0x000f220000000800 */
[----:B-----5:R-:W-:-:S07]  /*db40*/  FADD.FTZ R0, R183, R0 ;  /* 0x00000000b7007221 */ /* 0x020fce0000010000 */
[----:B------:R-:W5:Y:S08]  /*db50*/  MUFU.EX2 R191, R191 ;  /* 0x000000bf00bf7308 */ /* 0x000f700000000800 */
[----:B------:R0:W1:Y:S08]  /*db60*/  MUFU.EX2 R173, R153 ;  /* 0x0000009900ad7308 */ /* 0x0000700000000800 */
[----:B------:R-:W3:Y:S01]  /*db70*/  MUFU.EX2 R194, R194 ;  /* 0x000000c200c27308 */ /* 0x000ee20000000800 */
[----:B0-----:R-:W-:Y:S01]  /*db80*/  F2FP.BF16.F32.PACK_AB R153, R199, R159 ;  /* 0x0000009fc799723e */ /* 0x001fe200000010ff */
[----:B--2---:R-:W-:-:S04]  /*db90*/  FADD.FTZ R159, R175, R0 ;  /* 0x00000000af9f7221 */ /* 0x004fc80000010000 */
[----:B----4-:R-:W-:Y:S01]  /*dba0*/  FADD.FTZ R0, R186, R159 ;  /* 0x0000009fba007221 */ /* 0x010fe20000010000 */
[----:B------:R-:W-:Y:S01]  /*dbb0*/  F2FP.BF16.F32.PACK_AB R159, R171, R226 ;  /* 0x000000e2ab9f723e */ /* 0x000fe200000010ff */
[----:B------:R0:W2:Y:S01]  /*dbc0*/  MUFU.EX2 R180, R167 ;  /* 0x000000a700b47308 */ /* 0x0000a20000000800 */
[C---:B-----5:R-:W-:Y:S01]  /*dbd0*/  F2FP.BF16.F32.PACK_AB R171, R191.reuse, R186 ;  /* 0x000000babfab723e */ /* 0x060fe200000010ff */
[----:B------:R-:W-:-:S04]  /*dbe0*/  FADD.FTZ R0, R191, R0 ;  /* 0x00000000bf007221 */ /* 0x000fc80000010000 */
[----:B-1----:R-:W-:Y:S02]  /*dbf0*/  FADD.FTZ R163, R173, R0 ;  /* 0x00000000ada37221 */ /* 0x002fe40000010000 */
[----:B------:R-:W1:Y:S01]  /*dc00*/  MUFU.EX2 R195, R195 ;  /* 0x000000c300c37308 */ /* 0x000e620000000800 */
[----:B0-----:R-:W-:Y:S01]  /*dc10*/  F2FP.BF16.F32.PACK_AB R167, R182, R187 ;  /* 0x000000bbb6a7723e */ /* 0x001fe200000010ff */
[----:B---3--:R-:W-:Y:S01]  /*dc20*/  FADD.FTZ R169, R194, R163 ;  /* 0x000000a3c2a97221 */ /* 0x008fe20000010000 */
[----:B------:R-:W-:Y:S02]  /*dc30*/  F2FP.BF16.F32.PACK_AB R163, R198, R221 ;  /* 0x000000ddc6a3723e */ /* 0x000fe400000010ff */
[----:B------:R-:W-:Y:S01]  /*dc40*/  F2FP.BF16.F32.PACK_AB R173, R194, R173 ;  /* 0x000000adc2ad723e */ /* 0x000fe200000010ff */
[----:B--2---:R-:W-:Y:S01]  /*dc50*/  FADD.FTZ R0, R180, R169 ;  /* 0x000000a9b4007221 */ /* 0x004fe20000010000 */
[----:B------:R-:W-:-:S03]  /*dc60*/  F2FP.BF16.F32.PACK_AB R169, R175, R183 ;  /* 0x000000b7afa9723e */ /* 0x000fc600000010ff */
[C---:B-1----:R-:W-:Y:S01]  /*dc70*/  FADD.FTZ R0, R195.reuse, R0 ;  /* 0x00000000c3007221 */ /* 0x042fe20000010000 */
[----:B------:R-:W-:Y:S01]  /*dc80*/  F2FP.BF16.F32.PACK_AB R175, R195, R180 ;  /* 0x000000b4c3af723e */ /* 0x000fe200000010ff */
[----:B------:R-:W-:Y:S06]  /*dc90*/  @!P0 BRA `(.L_x_3863) ;  /* 0x0000000000048947 */ /* 0x000fec0003800000 */
[----:B------:R-:W-:Y:S01]  /*dca0*/  BPT.TRAP 0x1 ;  /* 0x000000040000795c */ /* 0x000fe20000300000 */
.L_x_3863:
[----:B------:R0:W1:Y:S01]  /*dcb0*/  SYNCS.PHASECHK.TRANS64.TRYWAIT P2, [R13+URZ+0x22850], R14 ;  /* 0x0228500e0d0075a7 */ /* 0x000062000804017f */
[----:B------:R-:W-:Y:S05]  /*dcc0*/  @!P0 BRA `(.L_x_3864) ;  /* 0x0000000000048947 */ /* 0x000fea0003800000 */
[----:B------:R-:W-:Y:S01]  /*dcd0*/  BPT.TRAP 0x1 ;  /* 0x000000040000795c */ /* 0x000fe20000300000 */
.L_x_3864:
[----:B------:R-:W-:Y:S04]  /*dce0*/  BSSY B0, `(.L_x_3865) ;  /* 0x0000004000007945 */ /* 0x000fe80003800000 */
[----:B-1----:R-:W-:Y:S05]  /*dcf0*/  @P2 BRA `(.L_x_3866) ;  /* 0x0000000000082947 */ /* 0x002fea0003800000 */
[----:B------:R-:W1:Y:S02]  /*dd00*/  SYNCS.PHASECHK.TRANS64.TRYWAIT P2, [R13+URZ+0x22850], R14 ;  /* 0x0228500e0d0075a7 */ /* 0x000e64000804017f */
[----:B-1----:R-:W-:Y:S05]  /*dd10*/  @!P2 BRA `(.L_x_3867) ;  /* 0x000000c40054a947 */ /* 0x002fea0003800000 */
.L_x_3866:
[----:B------:R-:W-:Y:S05]  /*dd20*/  BSYNC B0 ;  /* 0x0000000000007941 */ /* 0x000fea0003800000 */
.L_x_3865:
[----:B------:R-:W2:Y:S01]  /*dd30*/  S2R R176, SR_TID.X ;  /* 0x0000000000b07919 */ /* 0x000ea20000002100 */
[----:B------:R-:W-:Y:S05]  /*dd40*/  WARPSYNC.ALL ;  /* 0x0000000000007948 */ /* 0x000fea0003800000 */
[----:B------:R-:W-:Y:S01]  /*dd50*/  IMAD.MOV.U32 R181, RZ, RZ, 0xc00 ;  /* 0x00000c00ffb57424 */ /* 0x000fe200078e00ff */
[----:B------:R-:W-:Y:S01]  /*dd60*/  ISETP.GT.AND P2, PT, R20, R15, PT ;  /* 0x0000000f1400720c */ /* 0x000fe20003f44270 */
[----:B01----:R-:W-:Y:S02]  /*dd70*/  @!P1 VIADD R13, R13, 0x22860 ;  /* 0x000228600d0d9836 */ /* 0x003fe40000000000 */
[----:B------:R-:W-:-:S02]  /*dd80*/  IMAD R180, R22, R181, UR37 ;  /* 0x0000002516b47e24 */ /* 0x000fc4000f8e02b5 */
[----:B------:R-:W-:Y:S01]  /*dd90*/  IMAD.MOV.U32 R181, RZ, RZ, 0x40000040 ;  /* 0x40000040ffb57424 */ /* 0x000fe200078e00ff */
[----:B------:R-:W-:Y:S01]  /*dda0*/  @!P1 PRMT R13, RZ, 0x654, R13 ;  /* 0x00000654ff0d9816 */ /* 0x000fe2000000000d */
[----:B------:R-:W-:Y:S01]  /*ddb0*/  VIADD R20, R20, 0xffffffff ;  /* 0xffffffff14147836 */ /* 0x000fe20000000000 */
[----:B------:R-:W-:Y:S01]  /*ddc0*/  R2UR UR6, R180 ;  /* 0x00000000b40672ca */ /* 0x000fe200000e0000 */
[----:B------:R-:W-:Y:S01]  /*ddd0*/  IMAD.MOV.U32 R202, RZ, RZ, R178 ;  /* 0x000000ffffca7224 */ /* 0x000fe200078e00b2 */
[----:B------:R-:W-:Y:S01]  /*dde0*/  R2UR UR7, R181 ;  /* 0x00000000b50772ca */ /* 0x000fe200000e0000 */
[----:B------:R-:W-:Y:S02]  /*ddf0*/  IMAD.MOV.U32 R181, RZ, RZ, 0x40000040 ;  /* 0x40000040ffb57424 */ /* 0x000fe400078e00ff */
        /* <DEDUP_REMOVED lines=47> */
.L_x_3858:
[----:B------:R-:W-:-:S13]  /*e0f0*/  ISETP.GE.AND P2, PT, R20, RZ, PT ;  /* 0x000000ff1400720c */ /* 0x000fda0003f46270 */
[----:B------:R-:W-:Y:S05]  /*e100*/  @!P2 BRA `(.L_x_3869) ;  /* 0x000000240034a947 */ /* 0x000fea0003800000 */
[----:B------:R-:W-:Y:S02]  /*e110*/  IMAD.MOV.U32 R214, RZ, RZ, R178 ;  /* 0x000000ffffd67224 */ /* 0x000fe400078e00b2 */
[----:B------:R-:W-:-:S07]  /*e120*/  IMAD.MOV.U32 R15, RZ, RZ, R21 ;  /* 0x000000ffff0f7224 */ /* 0x000fce00078e0015 */
.L_x_3879:
[----:B------:R-:W-:Y:S01]  /*e130*/  VIADD R22, R22, 0x1 ;  /* 0x0000000116167836 */ /* 0x000fe20000000000 */
[----:B------:R-:W-:Y:S05]  /*e140*/  YIELD ;  /* 0x0000000000007946 */ /* 0x000fea0003800000 */
[----:B------:R-:W-:-:S04]  /*e150*/  ISETP.NE.AND P2, PT, R22, 0x2, PT ;  /* 0x000000021600780c */ /* 0x000fc80003f45270 */
[----:B-1----:R-:W-:Y:S02]  /*e160*/  SEL R14, RZ, 0x1, P2 ;  /* 0x00000001ff0e7807 */ /* 0x002fe40001000000 */
[----:B------:R-:W-:Y:S02]  /*e170*/  SEL R22, R22, RZ, P2 ;  /* 0x000000ff16167207 */ /* 0x000fe40001000000 */
[----:B------:R-:W-:Y:S01]  /*e180*/  LOP3.LUT R23, R23, R14, RZ, 0x3c, !PT ;  /* 0x0000000e17177212 */ /* 0x000fe200078e3cff */
[----:B--2---:R-:W-:Y:S06]  /*e190*/  @!P0 BRA `(.L_x_3870) ;  /* 0x0000000000048947 */ /* 0x004fec0003800000 */
[----:B------:R-:W-:Y:S01]  /*e1a0*/  BPT.TRAP 0x1 ;  /* 0x000000040000795c */ /* 0x000fe20000300000 */
.L_x_3870:
[----:B0-----:R-:W-:Y:S01]  /*e1b0*/  IMAD R13, R22, 0x8, R18 ;  /* 0x00000008160d7824 */ /* 0x001fe200078e0212 */
[----:B------:R-:W-:-:S04]  /*e1c0*/  SHF.L.U32 R14, R23, 0x1f, RZ ;  /* 0x0000001f170e7819 */ /* 0x000fc800000006ff */
[----:B------:R0:W1:Y:S01]  /*e1d0*/  SYNCS.PHASECHK.TRANS64.TRYWAIT P2, [R13+URZ+0x22830], R14 ;  /* 0x0228300e0d0075a7 */ /* 0x000062000804017f */
[----:B------:R-:W-:Y:S05]  /*e1e0*/  @!P0 BRA `(.L_x_3871) ;  /* 0x0000000000048947 */ /* 0x000fea0003800000 */
[----:B------:R-:W-:Y:S01]  /*e1f0*/  BPT.TRAP 0x1 ;  /* 0x000000040000795c */ /* 0x000fe20000300000 */
.L_x_3871:
[----:B------:R-:W-:Y:S02]  /*e200*/  IMAD R200, R22, 0x300, R12 ;  /* 0x0000030016c87824 */ /* 0x000fe400078e020c */
[----:B------:R-:W-:Y:S01]  /*e210*/  IMAD.MOV.U32 R201, RZ, RZ, 0x40000040 ;  /* 0x40000040ffc97424 */ /* 0x000fe200078e00ff */
[----:B-1----:R-:W-:Y:S06]  /*e220*/  @P2 BRA `(.L_x_3872) ;  /* 0x0000000000082947 */ /* 0x002fec0003800000 */
[----:B------:R-:W1:Y:S02]  /*e230*/  SYNCS.PHASECHK.TRANS64.TRYWAIT P2, [R13+URZ+0x22830], R14 ;  /* 0x0228300e0d0075a7 */ /* 0x000e64000804017f */
[----:B-1----:R-:W-:Y:S05]  /*e240*/  @!P2 BRA `(.L_x_3873) ;  /* 0x000000c0001ca947 */ /* 0x002fea0003800000 */
.L_x_3872:
[----:B------:R-:W-:Y:S05]  /*e250*/  WARPSYNC.ALL ;  /* 0x0000000000007948 */ /* 0x000fea0003800000 */
[----:B------:R-:W-:Y:S01]  /*e260*/  R2UR UR6, R200 ;  /* 0x00000000c80672ca */ /* 0x000fe200000e0000 */
[----:B------:R-:W-:Y:S01]  /*e270*/  WARPGROUP.ARRIVE ;  /* 0x00000000000079c5 */ /* 0x000fe20000000000 */
[----:B------:R-:W-:Y:S01]  /*e280*/  R2UR UR7, R201 ;  /* 0x00000000c90772ca */ /* 0x000fe200000e0000 */
[----:B------:R-:W-:Y:S01]  /*e290*/  IMAD.MOV.U32 R203, RZ, RZ, 0x40000040 ;  /* 0x40000040ffcb7424 */ /* 0x000fe200078e00ff */
[----:B------:R-:W-:Y:S01]  /*e2a0*/  R2UR UR4, R4 ;  /* 0x00000000040472ca */ /* 0x000fe200000e0000 */
[----:B------:R-:W-:Y:S01]  /*e2b0*/  IMAD.MOV.U32 R201, RZ, RZ, 0x40000040 ;  /* 0x40000040ffc97424 */ /* 0x000fe200078e00ff */
[----:B------:R-:W-:Y:S01]  /*e2c0*/  R2UR UR5, R5 ;  /* 0x00000000050572ca */ /* 0x000fe200000e0000 */
[----:B------:R-:W2:Y:S01]  /*e2d0*/  S2R R224, SR_TID.X ;  /* 0x0000000000e07919 */ /* 0x000ea20000002100 */
[----:B------:R-:W-:-:S11]  /*e2e0*/  IADD3 R202, R200, 0x2, RZ ;  /* 0x00000002c8ca7810 */ /* 0x000fd60007ffe0ff */
        /* <DEDUP_REMOVED lines=71> */
[----:B------:R-:W-:-:S02]  /*e760*/  IMAD.U32 R177, RZ, RZ, UR46 ;  /* 0x0000002effb17e24 */ /* 0x000fc4000f8e00ff */
        /* <DEDUP_REMOVED lines=14> */
[----:B------:R-:W-:-:S03]  /*e850*/  FMUL.FTZ R199, R199, UR48 ;  /* 0x00000030c7c77c20 */ /* 0x000fc60008410000 */
        /* <DEDUP_REMOVED lines=49> */
[----:B--2---:R-:W-:-:S05]  /*eb70*/  FMNMX.FTZ R21, R178, R21, !PT ;  /* 0x00000015b2157209 */ /* 0x004fca0007810000 */
[C---:B------:R-:W-:Y:S02]  /*eb80*/  FADD.FTZ R178, -R21.reuse, R15 ;  /* 0x0000000f15b27221 */ /* 0x040fe40000010100 */
[----:B------:R-:W2:Y:S01]  /*eb90*/  MUFU.TANH R170, R170 ;  /* 0x000000aa00aa7308 */ /* 0x000ea20000002400 */
[-C--:B------:R-:W-:Y:S01]  /*eba0*/  FMUL.FTZ R222, R21, R177.reuse ;  /* 0x000000b115de7220 */ /* 0x080fe20000410000 */
[-C--:B------:R-:W-:Y:S01]  /*ebb0*/  FMUL.FTZ R15, R178, R177.reuse ;  /* 0x000000b1b20f7220 */ /* 0x080fe20000410000 */
[----:B------:R-:W-:Y:S02]  /*ebc0*/  FMNMX.FTZ R178, R154, R214, !PT ;  /* 0x000000d69ab27209 */ /* 0x000fe40007810000 */
[-CC-:B------:R-:W-:Y:S01]  /*ebd0*/  FFMA.FTZ R203, R196, R177.reuse, -R222.reuse ;  /* 0x000000b1c4cb7223 */ /* 0x180fe200000108de */
[-CC-:B------:R-:W-:Y:S01]  /*ebe0*/  FFMA.FTZ R152, R152, R177.reuse, -R222.reuse ;  /* 0x000000b198987223 */ /* 0x180fe200000108de */
[-CC-:B------:R-:W-:Y:S01]  /*ebf0*/  FFMA.FTZ R153, R153, R177.reuse, -R222.reuse ;  /* 0x000000b199997223 */ /* 0x180fe200000108de */
[----:B---3--:R-:W-:Y:S01]  /*ec00*/  FMNMX.FTZ R179, R155, R178, !PT ;  /* 0x000000b29bb37209 */ /* 0x008fe20007810000 */
[----:B------:R-:W3:Y:S01]  /*ec10*/  MUFU.TANH R171, R171 ;  /* 0x000000ab00ab7308 */ /* 0x000ee20000002400 */
[-CC-:B------:R-:W-:Y:S01]  /*ec20*/  FFMA.FTZ R156, R156, R177.reuse, -R222.reuse ;  /* 0x000000b19c9c7223 */ /* 0x180fe200000108de */
[--C-:B------:R-:W-:Y:S01]  /*ec30*/  FFMA.FTZ R157, R157, R177, -R222.reuse ;  /* 0x000000b19d9d7223 */ /* 0x100fe200000108de */
[----:B-----5:R-:W-:Y:S01]  /*ec40*/  FMNMX.FTZ R178, R158, R179, !PT ;  /* 0x000000b39eb27209 */ /* 0x020fe20007810000 */
[-CC-:B------:R-:W-:Y:S01]  /*ec50*/  FFMA.FTZ R160, R160, R177.reuse, -R222.reuse ;  /* 0x000000b1a0a07223 */ /* 0x180fe200000108de */
[-CC-:B------:R-:W-:Y:S01]  /*ec60*/  FFMA.FTZ R200, R200, R177.reuse, -R222.reuse ;  /* 0x000000b1c8c87223 */ /* 0x180fe200000108de */
[-CC-:B------:R-:W-:Y:S01]  /*ec70*/  FFMA.FTZ R163, R163, R177.reuse, -R222.reuse ;  /* 0x000000b1a3a37223 */ /* 0x180fe200000108de */
[----:B0-----:R-:W-:Y:S01]  /*ec80*/  FMNMX.FTZ R178, R159, R178, !PT ;  /* 0x000000b29fb27209 */ /* 0x001fe20007810000 */
[----:B------:R-:W0:Y:S01]  /*ec90*/  MUFU.TANH R175, R175 ;  /* 0x000000af00af7308 */ /* 0x000e220000002400 */
[-CC-:B------:R-:W-:Y:S01]  /*eca0*/  FFMA.FTZ R165, R165, R177.reuse, -R222.reuse ;  /* 0x000000b1a5a57223 */ /* 0x180fe200000108de */
[-CC-:B------:R-:W-:Y:S01]  /*ecb0*/  FFMA.FTZ R167, R167, R177.reuse, -R222.reuse ;  /* 0x000000b1a7a77223 */ /* 0x180fe200000108de */
        /* <DEDUP_REMOVED lines=15> */
[-CC-:B------:R-:W-:Y:S01]  /*edb0*/  FFMA.FTZ R188, R188, R177.reuse, -R222.reuse ;  /* 0x000000b1bcbc7223 */ /* 0x180fe200000108de */
[----:B------:R-:W-:Y:S01]  /*edc0*/  FMNMX.FTZ R179, R169, R178, !PT ;  /* 0x000000b2a9b37209 */ /* 0x000fe20007810000 */
[-CC-:B------:R-:W-:Y:S01]  /*edd0*/  FFMA.FTZ R189, R189, R177.reuse, -R222.reuse ;  /* 0x000000b1bdbd7223 */ /* 0x180fe200000108de */
[-CC-:B------:R-:W-:Y:S01]  /*ede0*/  FFMA.FTZ R192, R192, R177.reuse, -R222.reuse ;  /* 0x000000b1c0c07223 */ /* 0x180fe200000108de */
[--C-:B------:R-:W-:Y:S01]  /*edf0*/  FFMA.FTZ R201, R201, R177, -R222.reuse ;  /* 0x000000b1c9c97223 */ /* 0x100fe200000108de */
[----:B--2---:R-:W-:Y:S01]  /*ee00*/  FMNMX.FTZ R178, R170, R179, !PT ;  /* 0x000000b3aab27209 */ /* 0x004fe20007810000 */
[----:B------:R-:W2:Y:S01]  /*ee10*/  MUFU.TANH R182, R182 ;  /* 0x000000b600b67308 */ /* 0x000ea20000002400 */
[----:B------:R-:W-:-:S02]  /*ee20*/  FFMA.FTZ R193, R193, R177, -R222 ;  /* 0x000000b1c1c17223 */ /* 0x000fc400000108de */
        /* <DEDUP_REMOVED lines=79> */
[----:B------:R-:W-:Y:S01]  /*f320*/  IADD3 R179, -R225, 0xb, RZ ;  /* 0x0000000be1b37810 */ /* 0x000fe20007ffe1ff */
[-C--:B------:R-:W-:Y:S01]  /*f330*/  FMUL.FTZ R109, R109, R15.reuse ;  /* 0x0000000f6d6d7220 */ /* 0x080fe20000410000 */
[----:B------:R-:W-:Y:S01]  /*f340*/  FMUL.FTZ R112, R112, R15 ;  /* 0x0000000f70707220 */ /* 0x000fe20000410000 */
[C---:B------:R-:W-:Y:S01]  /*f350*/  FADD.FTZ R196, -R178.reuse, R214 ;  /* 0x000000d6b2c47221 */ /* 0x040fe20000010100 */
[----:B------:R-:W-:Y:S01]  /*f360*/  FMUL.FTZ R226, R178, R177 ;  /* 0x000000b1b2e27220 */ /* 0x000fe20000410000 */
[----:B------:R-:W-:Y:S01]  /*f370*/  MUFU.EX2 R167, R167 ;  /* 0x000000a700a77308 */ /* 0x000fe20000000800 */
[----:B------:R-:W-:Y:S01]  /*f380*/  FMUL.FTZ R113, R113, R15 ;  /* 0x0000000f71717220 */ /* 0x000fe20000410000 */
[-C--:B------:R-:W-:Y:S01]  /*f390*/  FMUL.FTZ R196, R196, R177.reuse ;  /* 0x000000b1c4c47220 */ /* 0x080fe20000410000 */
[-CC-:B------:R-:W-:Y:S01]  /*f3a0*/  FFMA.FTZ R214, R154, R177.reuse, -R226.reuse ;  /* 0x000000b19ad67223 */ /* 0x180fe200000108e2 */
[-CC-:B------:R-:W-:Y:S01]  /*f3b0*/  FFMA.FTZ R155, R155, R177.reuse, -R226.reuse ;  /* 0x000000b19b9b7223 */ /* 0x180fe200000108e2 */
[-CC-:B------:R-:W-:Y:S01]  /*f3c0*/  FFMA.FTZ R215, R158, R177.reuse, -R226.reuse ;  /* 0x000000b19ed77223 */ /* 0x180fe200000108e2 */
[-CC-:B------:R-:W-:Y:S01]  /*f3d0*/  FFMA.FTZ R159, R159, R177.reuse, -R226.reuse ;  /* 0x000000b19f9f7223 */ /* 0x180fe200000108e2 */
[----:B------:R-:W-:Y:S01]  /*f3e0*/  @!P1 VIADD R154, R13, 0x22840 ;  /* 0x000228400d9a9836 */ /* 0x000fe20000000000 */
[----:B------:R-:W-:Y:S01]  /*f3f0*/  MUFU.EX2 R196, R196 ;  /* 0x000000c400c47308 */ /* 0x000fe20000000800 */
[-CC-:B------:R-:W-:Y:S01]  /*f400*/  FFMA.FTZ R161, R161, R177.reuse, -R226.reuse ;  /* 0x000000b1a1a17223 */ /* 0x180fe200000108e2 */
[-CC-:B------:R-:W-:Y:S01]  /*f410*/  FFMA.FTZ R221, R162, R177.reuse, -R226.reuse ;  /* 0x000000b1a2dd7223 */ /* 0x180fe200000108e2 */
[-C--:B------:R-:W-:Y:S01]  /*f420*/  FFMA.FTZ R222, R164, R177.reuse, -R226 ;  /* 0x000000b1a4de7223 */ /* 0x080fe200000108e2 */
[----:B------:R-:W-:Y:S01]  /*f430*/  @!P1 PRMT R154, RZ, 0x654, R154 ;  /* 0x00000654ff9a9816 */ /* 0x000fe2000000009a */
[----:B------:R0:W-:Y:S06]  /*f440*/  BAR.ARV R179, 0x100 ;  /* 0x000400b30000751d */ /* 0x0001ec0000002000 */
[----:B------:R-:W2:Y:S01]  /*f450*/  MUFU.EX2 R214, R214 ;  /* 0x000000d600d67308 */ /* 0x000ea20000000800 */
[----:B------:R1:W-:Y:S01]  /*f460*/  @!P1 SYNCS.ARRIVE.TRANS64.RED.A1T0 RZ, [R154+URZ], RZ ;  /* 0x000000ff9aff99a7 */ /* 0x0003e2000810043f */
[-CC-:B------:R-:W-:Y:S01]  /*f470*/  FFMA.FTZ R223, R166, R177.reuse, -R226.reuse ;  /* 0x000000b1a6df7223 */ /* 0x180fe200000108e2 */
[-CC-:B------:R-:W-:Y:S01]  /*f480*/  FFMA.FTZ R169, R169, R177.reuse, -R226.reuse ;  /* 0x000000b1a9a97223 */ /* 0x180fe200000108e2 */
[-CC-:B------:R-:W-:Y:S01]  /*f490*/  FFMA.FTZ R224, R170, R177.reuse, -R226.reuse ;  /* 0x000000b1aae07223 */ /* 0x180fe200000108e2 */
[-CC-:B------:R-:W-:Y:S01]  /*f4a0*/  FFMA.FTZ R171, R171, R177.reuse, -R226.reuse ;  /* 0x000000b1abab7223 */ /* 0x180fe200000108e2 */
[-CC-:B------:R-:W-:Y:S01]  /*f4b0*/  FFMA.FTZ R175, R175, R177.reuse, -R226.reuse ;  /* 0x000000b1afaf7223 */ /* 0x180fe200000108e2 */
[----:B------:R-:W-:Y:S01]  /*f4c0*/  FFMA.FTZ R197, R197, R177, -R226 ;  /* 0x000000b1c5c57223 */ /* 0x000fe200000108e2 */
[----:B------:R-:W4:Y:S01]  /*f4d0*/  MUFU.EX2 R155, R155 ;  /* 0x0000009b009b7308 */ /* 0x000f220000000800 */
[----:B-1----:R-:W-:Y:S01]  /*f4e0*/  FFMA.FTZ R154, R15, R3, R152 ;  /* 0x000000030f9a7223 */ /* 0x002fe20000010098 */
[----:B---3--:R-:W-:Y:S01]  /*f4f0*/  F2FP.BF16.F32.PACK_AB R152, R153, R152 ;  /* 0x000000989998723e */ /* 0x008fe200000010ff */
[-C--:B------:R-:W-:Y:S01]  /*f500*/  FMUL.FTZ R116, R116, R15.reuse ;  /* 0x0000000f74747220 */ /* 0x080fe20000410000 */
[-C--:B------:R-:W-:Y:S01]  /*f510*/  FMUL.FTZ R117, R117, R15.reuse ;  /* 0x0000000f75757220 */ /* 0x080fe20000410000 */
[----:B------:R-:W-:Y:S01]  /*f520*/  FADD.FTZ R3, R153, R154 ;  /* 0x0000009a99037221 */ /* 0x000fe20000010000 */
[-C--:B------:R-:W-:Y:S01]  /*f530*/  FMUL.FTZ R120, R120, R15.reuse ;  /* 0x0000000f78787220 */ /* 0x080fe20000410000 */
[-C--:B------:R-:W-:Y:S01]  /*f540*/  FMUL.FTZ R121, R121, R15.reuse ;  /* 0x0000000f79797220 */ /* 0x080fe20000410000 */
[----:B------:R-:W1:Y:S01]  /*f550*/  MUFU.EX2 R215, R215 ;  /* 0x000000d700d77308 */ /* 0x000e620000000800 */
[----:B--2---:R-:W-:Y:S01]  /*f560*/  FFMA.FTZ R0, R196, R0, R214 ;  /* 0x00000000c4007223 */ /* 0x004fe200000100d6 */
[----:B------:R-:W-:Y:S01]  /*f570*/  FADD.FTZ R154, R156, R3 ;  /* 0x000000039c9a7221 */ /* 0x000fe20000010000 */
[-C--:B------:R-:W-:Y:S01]  /*f580*/  FMUL.FTZ R124, R124, R15.reuse ;  /* 0x0000000f7c7c7220 */ /* 0x080fe20000410000 */
[-C--:B------:R-:W-:Y:S01]  /*f590*/  FMUL.FTZ R125, R125, R15.reuse ;  /* 0x0000000f7d7d7220 */ /* 0x080fe20000410000 */
[-C--:B------:R-:W-:Y:S01]  /*f5a0*/  FMUL.FTZ R128, R128, R15.reuse ;  /* 0x0000000f80807220 */ /* 0x080fe20000410000 */
[C---:B------:R-:W-:Y:S01]  /*f5b0*/  FADD.FTZ R3, R157.reuse, R154 ;  /* 0x0000009a9d037221 */ /* 0x040fe20000010000 */
[----:B------:R-:W-:Y:S01]  /*f5c0*/  F2FP.BF16.F32.PACK_AB R154, R157, R156 ;  /* 0x0000009c9d9a723e */ /* 0x000fe200000010ff */
[----:B------:R-:W2:Y:S01]  /*f5d0*/  MUFU.EX2 R159, R159 ;  /* 0x0000009f009f7308 */ /* 0x000ea20000000800 */
[----:B----4-:R-:W-:Y:S01]  /*f5e0*/  FADD.FTZ R0, R155, R0 ;  /* 0x000000009b007221 */ /* 0x010fe20000010000 */
[----:B------:R-:W-:Y:S01]  /*f5f0*/  FADD.FTZ R3, R160, R3 ;  /* 0x00000003a0037221 */ /* 0x000fe20000010000 */
[-C--:B------:R-:W-:Y:S01]  /*f600*/  FMUL.FTZ R129, R129, R15.reuse ;  /* 0x0000000f81817220 */ /* 0x080fe20000410000 */
[-C--:B------:R-:W-:Y:S01]  /*f610*/  FMUL.FTZ R132, R132, R15.reuse ;  /* 0x0000000f84847220 */ /* 0x080fe20000410000 */
[-C--:B------:R-:W-:Y:S01]  /*f620*/  FMUL.FTZ R133, R133, R15.reuse ;  /* 0x0000000f85857220 */ /* 0x080fe20000410000 */
[----:B------:R-:W-:Y:S01]  /*f630*/  FADD.FTZ R156, R200, R3 ;  /* 0x00000003c89c7221 */ /* 0x000fe20000010000 */
[-C--:B------:R-:W-:Y:S01]  /*f640*/  FMUL.FTZ R136, R136, R15.reuse ;  /* 0x0000000f88887220 */ /* 0x080fe20000410000 */
[----:B------:R-:W3:Y:S01]  /*f650*/  MUFU.EX2 R161, R161 ;  /* 0x000000a100a17308 */ /* 0x000ee20000000800 */
[----:B-1----:R-:W-:Y:S01]  /*f660*/  FADD.FTZ R0, R215, R0 ;  /* 0x00000000d7007221 */ /* 0x002fe20000010000 */
[----:B------:R-:W-:Y:S01]  /*f670*/  FADD.FTZ R164, R163, R156 ;  /* 0x0000009ca3a47221 */ /* 0x000fe20000010000 */
[-C--:B------:R-:W-:Y:S01]  /*f680*/  FMUL.FTZ R137, R137, R15.reuse ;  /* 0x0000000f89897220 */ /* 0x080fe20000410000 */
[-C--:B------:R-:W-:Y:S01]  /*f690*/  FMUL.FTZ R140, R140, R15.reuse ;  /* 0x0000000f8c8c7220 */ /* 0x080fe20000410000 */
[-C--:B------:R-:W-:Y:S01]  /*f6a0*/  FMUL.FTZ R141, R141, R15.reuse ;  /* 0x0000000f8d8d7220 */ /* 0x080fe20000410000 */
[----:B------:R-:W-:Y:S01]  /*f6b0*/  FADD.FTZ R164, R165, R164 ;  /* 0x000000a4a5a47221 */ /* 0x000fe20000010000 */
[-C--:B------:R-:W-:Y:S01]  /*f6c0*/  FMUL.FTZ R144, R144, R15.reuse ;  /* 0x0000000f90907220 */ /* 0x080fe20000410000 */
[----:B------:R-:W1:Y:S01]  /*f6d0*/  MUFU.EX2 R221, R221 ;  /* 0x000000dd00dd7308 */ /* 0x000e620000000800 */
[----:B--2---:R-:W-:Y:S01]  /*f6e0*/  FADD.FTZ R0, R159, R0 ;  /* 0x000000009f007221 */ /* 0x004fe20000010000 */
[-C--:B------:R-:W-:Y:S01]  /*f6f0*/  FMUL.FTZ R145, R145, R15.reuse ;  /* 0x0000000f91917220 */ /* 0x080fe20000410000 */
[-C--:B------:R-:W-:Y:S01]  /*f700*/  FMUL.FTZ R148, R148, R15.reuse ;  /* 0x0000000f94947220 */ /* 0x080fe20000410000 */
[----:B------:R-:W-:Y:S01]  /*f710*/  FMUL.FTZ R149, R149, R15 ;  /* 0x0000000f95957220 */ /* 0x000fe20000410000 */
[-C--:B------:R-:W-:Y:S01]  /*f720*/  FFMA.FTZ R202, R202, R177.reuse, -R226 ;  /* 0x000000b1caca7223 */ /* 0x080fe200000108e2 */
[----:B------:R-:W-:Y:S01]  /*f730*/  FADD.FTZ R3, R167, R164 ;  /* 0x000000a4a7037221 */ /* 0x000fe20000010000 */
[-C--:B------:R-:W-:Y:S01]  /*f740*/  FFMA.FTZ R162, R182, R177.reuse, -R226 ;  /* 0x000000b1b6a27223 */ /* 0x080fe200000108e2 */
[----:B------:R-:W2:Y:S01]  /*f750*/  MUFU.EX2 R222, R222 ;  /* 0x000000de00de7308 */ /* 0x000ea20000000800 */
[----:B---3--:R-:W-:Y:S01]  /*f760*/  FADD.FTZ R0, R161, R0 ;  /* 0x00000000a1007221 */ /* 0x008fe20000010000 */
[-CC-:B------:R-:W-:Y:S01]  /*f770*/  FFMA.FTZ R158, R183, R177.reuse, -R226.reuse ;  /* 0x000000b1b79e7223 */ /* 0x180fe200000108e2 */
[-CC-:B------:R-:W-:Y:S01]  /*f780*/  FFMA.FTZ R186, R186, R177.reuse, -R226.reuse ;  /* 0x000000b1baba7223 */ /* 0x180fe200000108e2 */
[-CC-:B------:R-:W-:Y:S01]  /*f790*/  FFMA.FTZ R187, R187, R177.reuse, -R226.reuse ;  /* 0x000000b1bbbb7223 */ /* 0x180fe200000108e2 */
[-CC-:B------:R-:W-:Y:S01]  /*f7a0*/  FFMA.FTZ R190, R190, R177.reuse, -R226.reuse ;  /* 0x000000b1bebe7223 */ /* 0x180fe200000108e2 */
[-CC-:B------:R-:W-:Y:S01]  /*f7b0*/  FFMA.FTZ R191, R191, R177.reuse, -R226.reuse ;  /* 0x000000b1bfbf7223 */ /* 0x180fe200000108e2 */
[-C--:B------:R-:W-:Y:S01]  /*f7c0*/  FFMA.FTZ R194, R194, R177.reuse, -R226 ;  /* 0x000000b1c2c27223 */ /* 0x080fe200000108e2 */
[----:B------:R-:W3:Y:S01]  /*f7d0*/  MUFU.EX2 R223, R223 ;  /* 0x000000df00df7308 */ /* 0x000ee20000000800 */
[----:B-1----:R-:W-:Y:S01]  /*f7e0*/  FADD.FTZ R153, R221, R0 ;  /* 0x00000000dd997221 */ /* 0x002fe20000010000 */
[----:B------:R-:W-:Y:S01]  /*f7f0*/  F2FP.BF16.F32.PACK_AB R156, R200, R160 ;  /* 0x000000a0c89c723e */ /* 0x000fe200000010ff */
[-CC-:B------:R-:W-:Y:S01]  /*f800*/  FFMA.FTZ R195, R195, R177.reuse, -R226.reuse ;  /* 0x000000b1c3c37223 */ /* 0x180fe200000108e2 */
[-CC-:B------:R-:W-:Y:S01]  /*f810*/  FFMA.FTZ R198, R198, R177.reuse, -R226.reuse ;  /* 0x000000b1c6c67223 */ /* 0x180fe200000108e2 */
[----:B------:R-:W-:Y:S01]  /*f820*/  FFMA.FTZ R199, R199, R177, -R226 ;  /* 0x000000b1c7c77223 */ /* 0x000fe200000108e2 */
[----:B------:R-:W-:Y:S01]  /*f830*/  F2FP.BF16.F32.PACK_AB R157, R221, R161 ;  /* 0x000000a1dd9d723e */ /* 0x000fe200000010ff */
        /* <DEDUP_REMOVED lines=87> */
[----:B------:R-:W-:-:S02]  /*fdb0*/  FMUL.FTZ R151, R151, R196 ;  /* 0x000000c497977220 */ /* 0x000fc40000410000 */
[----:B------:R-:W3:Y:S01]  /*fdc0*/  MUFU.EX2 R180, R180 ;  /* 0x000000b400b47308 */ /* 0x000ee20000000800 */
[C---:B-1----:R-:W-:Y:S01]  /*fdd0*/  FADD.FTZ R3, R176.reuse, R3 ;  /* 0x00000003b0037221 */ /* 0x042fe20000010000 */
[----:B------:R-:W-:-:S06]  /*fde0*/  F2FP.BF16.F32.PACK_AB R164, R176, R174 ;  /* 0x000000aeb0a4723e */ /* 0x000fcc00000010ff */
[----:B------:R1:W4:Y:S01]  /*fdf0*/  MUFU.EX2 R183, R162 ;  /* 0x000000a200b77308 */ /* 0x0003220000000800 */
[----:B--2---:R-:W-:-:S07]  /*fe00*/  FADD.FTZ R0, R182, R153 ;  /* 0x00000099b6007221 */ /* 0x004fce0000010000 */
[----:B------:R-:W2:Y:S01]  /*fe10*/  MUFU.EX2 R181, R181 ;  /* 0x000000b500b57308 */ /* 0x000ea20000000800 */
[----:B---3--:R-:W-:Y:S01]  /*fe20*/  FADD.FTZ R166, R180, R3 ;  /* 0x00000003b4a67221 */ /* 0x008fe20000010000 */
[----:B-1----:R-:W-:-:S06]  /*fe30*/  F2FP.BF16.F32.PACK_AB R162, R173, R172 ;  /* 0x000000acada2723e */ /* 0x002fcc00000010ff */
[----:B------:R1:W3:Y:S01]  /*fe40*/  MUFU.EX2 R197, R158 ;  /* 0x0000009e00c57308 */ /* 0x0002e20000000800 */
[----:B----4-:R-:W-:-:S07]  /*fe50*/  FADD.FTZ R0, R183, R0 ;  /* 0x00000000b7007221 */ /* 0x010fce0000010000 */
[----:B------:R-:W4:Y:S01]  /*fe60*/  MUFU.EX2 R184, R184 ;  /* 0x000000b800b87308 */ /* 0x000f220000000800 */
[----:B--2---:R-:W-:Y:S01]  /*fe70*/  FADD.FTZ R3, R181, R166 ;  /* 0x000000a6b5037221 */ /* 0x004fe20000010000 */
[----:B-1----:R-:W-:Y:S02]  /*fe80*/  F2FP.BF16.F32.PACK_AB R158, R165, R163 ;  /* 0x000000a3a59e723e */ /* 0x002fe400000010ff */
[----:B------:R-:W-:Y:S02]  /*fe90*/  F2FP.BF16.F32.PACK_AB R166, R181, R180 ;  /* 0x000000b4b5a6723e */ /* 0x000fe400000010ff */
[----:B------:R-:W-:Y:S02]  /*fea0*/  F2FP.BF16.F32.PACK_AB R165, R182, R15 ;  /* 0x0000000fb6a5723e */ /* 0x000fe400000010ff */
[----:B------:R-:W1:Y:S01]  /*feb0*/  MUFU.EX2 R186, R186 ;  /* 0x000000ba00ba7308 */ /* 0x000e620000000800 */
[C---:B---3--:R-:W-:Y:S01]  /*fec0*/  FADD.FTZ R153, R197.reuse, R0 ;  /* 0x00000000c5997221 */ /* 0x048fe20000010000 */
[----:B------:R-:W-:-:S06]  /*fed0*/  F2FP.BF16.F32.PACK_AB R167, R197, R183 ;  /* 0x000000b7c5a7723e */ /* 0x000fcc00000010ff */
[----:B------:R-:W2:Y:S01]  /*fee0*/  MUFU.EX2 R185, R185 ;  /* 0x000000b900b97308 */ /* 0x000ea20000000800 */
[----:B----4-:R-:W-:-:S07]  /*fef0*/  FADD.FTZ R168, R184, R3 ;  /* 0x00000003b8a87221 */ /* 0x010fce0000010000 */
        /* <DEDUP_REMOVED lines=10> */
[----:B--2---:R-:W-:Y:S01]  /*ffa0*/  FADD.FTZ R0, R190, R153 ;  /* 0x00000099be007221 */ /* 0x004fe20000010000 */
[----:B------:R-:W-:Y:S02]  /*ffb0*/  F2FP.BF16.F32.PACK_AB R153, R155, R214 ;  /* 0x000000d69b99723e */ /* 0x000fe400000010ff */
[----:B------:R-:W-:Y:S02]  /*ffc0*/  F2FP.BF16.F32.PACK_AB R155, R159, R215 ;  /* 0x000000d79f9b723e */ /* 0x000fe400000010ff */
        /* <DEDUP_REMOVED lines=9> */
[----:B---3--:R-:W-:-:S07]  /*10060*/  FADD.FTZ R163, R173, R0 ;  /* 0x00000000ada37221 */ /* 0x008fce0000010000 */
[----:B------:R-:W3:Y:S01]  /*10070*/  MUFU.EX2 R193, R193 ;  /* 0x000000c100c17308 */ /* 0x000ee20000000800 */
[----:B-1----:R-:W-:-:S07]  /*10080*/  FADD.FTZ R172, R201, R172 ;  /* 0x000000acc9ac7221 */ /* 0x002fce0000010000 */
[----:B------:R-:W1:Y:S01]  /*10090*/  MUFU.EX2 R198, R198 ;  /* 0x000000c600c67308 */ /* 0x000e620000000800 */
[C---:B--2---:R-:W-:Y:S01]  /*100a0*/  FADD.FTZ R169, R176.reuse, R163 ;  /* 0x000000a3b0a97221 */ /* 0x044fe20000010000 */
[----:B------:R-:W-:Y:S02]  /*100b0*/  F2FP.BF16.F32.PACK_AB R163, R175, R171 ;  /* 0x000000abafa3723e */ /* 0x000fe400000010ff */
[----:B------:R-:W-:Y:S02]  /*100c0*/  F2FP.BF16.F32.PACK_AB R171, R191, R190 ;  /* 0x000000bebfab723e */ /* 0x000fe400000010ff */
[----:B------:R-:W-:Y:S02]  /*100d0*/  F2FP.BF16.F32.PACK_AB R173, R176, R173 ;  /* 0x000000adb0ad723e */ /* 0x000fe400000010ff */
[----:B------:R-:W2:Y:S01]  /*100e0*/  MUFU.EX2 R203, R203 ;  /* 0x000000cb00cb7308 */ /* 0x000ea20000000800 */
[----:B---3--:R-:W-:Y:S01]  /*100f0*/  FADD.FTZ R174, R193, R172 ;  /* 0x000000acc1ae7221 */ /* 0x008fe20000010000 */
[----:B------:R-:W-:-:S06]  /*10100*/  F2FP.BF16.F32.PACK_AB R172, R201, R192 ;  /* 0x000000c0c9ac723e */ /* 0x000fcc00000010ff */
[----:B------:R-:W3:Y:S01]  /*10110*/  MUFU.EX2 R199, R199 ;  /* 0x000000c700c77308 */ /* 0x000ee20000000800 */
[----:B-1----:R-:W-:Y:S01]  /*10120*/  FADD.FTZ R0, R198, R169 ;  /* 0x000000a9c6007221 */ /* 0x002fe20000010000 */
[----:B------:R-:W-:Y:S01]  /*10130*/  F2FP.BF16.F32.PACK_AB R169, R187, R186 ;  /* 0x000000babba9723e */ /* 0x000fe200000010ff */
[C---:B--2---:R-:W-:Y:S01]  /*10140*/  FADD.FTZ R3, R203.reuse, R174 ;  /* 0x000000aecb037221 */ /* 0x044fe20000010000 */
[----:B------:R-:W-:Y:S01]  /*10150*/  F2FP.BF16.F32.PACK_AB R174, R203, R193 ;  /* 0x000000c1cbae723e */ /* 0x000fe200000010ff */
[C---:B---3--:R-:W-:Y:S01]  /*10160*/  FADD.FTZ R0, R199.reuse, R0 ;  /* 0x00000000c7007221 */ /* 0x048fe20000010000 */
[----:B------:R-:W-:Y:S01]  /*10170*/  F2FP.BF16.F32.PACK_AB R175, R199, R198 ;  /* 0x000000c6c7af723e */ /* 0x000fe200000010ff */
[----:B0-----:R-:W-:Y:S06]  /*10180*/  @!P0 BRA `(.L_x_3874) ;  /* 0x0000000000048947 */ /* 0x001fec0003800000 */
[----:B------:R-:W-:Y:S01]  /*10190*/  BPT.TRAP 0x1 ;  /* 0x000000040000795c */ /* 0x000fe20000300000 */
.L_x_3874:
[----:B------:R0:W1:Y:S01]  /*101a0*/  SYNCS.PHASECHK.TRANS64.TRYWAIT P2, [R13+URZ+0x22850], R14 ;  /* 0x0228500e0d0075a7 */ /* 0x000062000804017f */
[----:B------:R-:W-:Y:S05]  /*101b0*/  @!P0 BRA `(.L_x_3875) ;  /* 0x0000000000048947 */ /* 0x000fea0003800000 */
[----:B------:R-:W-:Y:S01]  /*101c0*/  BPT.TRAP 0x1 ;  /* 0x000000040000795c */ /* 0x000fe20000300000 */
.L_x_3875:
[----:B------:R-:W-:Y:S04]  /*101d0*/  BSSY B0, `(.L_x_3876) ;  /* 0x0000004000007945 */ /* 0x000fe80003800000 */
[----:B-1----:R-:W-:Y:S05]  /*101e0*/  @P2 BRA `(.L_x_3877) ;  /* 0x0000000000082947 */ /* 0x002fea0003800000 */
[----:B------:R-:W1:Y:S02]  /*101f0*/  SYNCS.PHASECHK.TRANS64.TRYWAIT P2, [R13+URZ+0x22850], R14 ;  /* 0x0228500e0d0075a7 */ /* 0x000e64000804017f */
[----:B-1----:R-:W-:Y:S05]  /*10200*/  @!P2 BRA `(.L_x_3878) ;  /* 0x000000a00040a947 */ /* 0x002fea0003800000 */
.L_x_3877:
[----:B------:R-:W-:Y:S05]  /*10210*/  BSYNC B0 ;  /* 0x0000000000007941 */ /* 0x000fea0003800000 */
.L_x_3876:
[----:B------:R-:W2:Y:S01]  /*10220*/  S2R R176, SR_TID.X ;  /* 0x0000000000b07919 */ /* 0x000ea20000002100 */
[----:B------:R-:W-:Y:S01]  /*10230*/  IMAD.MOV.U32 R15, RZ, RZ, 0xc00 ;  /* 0x00000c00ff0f7424 */ /* 0x000fe200078e00ff */
[----:B------:R-:W-:Y:S05]  /*10240*/  WARPSYNC.ALL ;  /* 0x0000000000007948 */ /* 0x000fea0003800000 */
[----:B01----:R-:W-:Y:S01]  /*10250*/  IMAD R14, R22, R15, UR37 ;  /* 0x00000025160e7e24 */ /* 0x003fe2000f8e020f */
[----:B------:R-:W-:Y:S01]  /*10260*/  ISETP.GT.AND P2, PT, R20, RZ, PT ;  /* 0x000000ff1400720c */ /* 0x000fe20003f44270 */
[----:B------:R-:W-:Y:S02]  /*10270*/  IMAD.MOV.U32 R15, RZ, RZ, 0x40000040 ;  /* 0x40000040ff0f7424 */ /* 0x000fe400078e00ff */
[----:B------:R-:W-:Y:S01]  /*10280*/  @!P1 VIADD R13, R13, 0x22860 ;  /* 0x000228600d0d9836 */ /* 0x000fe20000000000 */
[----:B------:R-:W-:Y:S01]  /*10290*/  R2UR UR6, R14 ;  /* 0x000000000e0672ca */ /* 0x000fe200000e0000 */
[----:B------:R-:W-:Y:S01]  /*102a0*/  VIADD R20, R20, 0xffffffff ;  /* 0xffffffff14147836 */ /* 0x000fe20000000000 */
[----:B------:R-:W-:Y:S01]  /*102b0*/  R2UR UR7, R15 ;  /* 0x000000000f0772ca */ /* 0x000fe200000e0000 */
[----:B------:R-:W-:Y:S01]  /*102c0*/  IMAD.MOV.U32 R214, RZ, RZ, R178 ;  /* 0x000000ffffd67224 */ /* 0x000fe200078e00b2 */
[----:B------:R-:W-:-:S02]  /*102d0*/  @!P1 PRMT R13, RZ, 0x654, R13 ;  /* 0x00000654ff0d9816 */ /* 0x000fc4000000000d */
        /* <DEDUP_REMOVED lines=23> */
[----:B------:R-:W-:Y:S02]  /*10450*/  R2UR UR6, R152 ;  /* 0x00000000980672ca */ /* 0x000fe400000e0000 */
[----:B------:R-:W-:Y:S01]  /*10460*/  R2UR UR7, R153 ;  /* 0x00000000990772ca */ /* 0x000fe200000e0000 */
[----:B------:R-:W-:Y:S01]  /*10470*/  IMAD.MOV.U32 R153, RZ, RZ, 0x40000040 ;  /* 0x40000040ff997424 */ /* 0x000fe200078e00ff */
[C---:B------:R-:W-:Y:S01]  /*10480*/  IADD3 R152, R14.reuse, 0x200, RZ ;  /* 0x000002000e987810 */ /* 0x040fe20007ffe0ff */
        /* <DEDUP_REMOVED lines=21> */
.L_x_3869:
[----:B------:R-:W-:Y:S05]  /*105e0*/  WARPSYNC.ALL ;  /* 0x0000000000007948 */ /* 0x000fea0003800000 */
[----:B------:R-:W3:Y:S01]  /*105f0*/  SHFL.BFLY PT, R4, R3, 0x2, 0x1f ;  /* 0x0c401f0003047f89 */ /* 0x000ee200000e0000 */
[----:B------:R-:W-:Y:S01]  /*10600*/  VIADD R22, R22, 0x1 ;  /* 0x0000000116167836 */ /* 0x000fe20000000000 */
[----:B------:R4:W-:Y:S08]  /*10610*/  BAR.ARV R179, 0x100 ;  /* 0x000400b30000751d */ /* 0x0009f00000002000 */
[----:B------:R-:W-:Y:S06]  /*10620*/  BAR.ARV 0x8, 0x120 ;  /* 0x0204800000007b1d */ /* 0x000fec0000002000 */
[----:B------:R-:W-:Y:S01]  /*10630*/  ISETP.NE.AND P0, PT, R22, 0x2, PT ;  /* 0x000000021600780c */ /* 0x000fe20003f05270 */
[----:B------:R-:W-:Y:S01]  /*10640*/  VIADD R220, R220, 0x1 ;  /* 0x00000001dcdc7836 */ /* 0x000fe20000000000 */
[----:B------:R-:W5:Y:S01]  /*10650*/  SHFL.BFLY PT, R5, R0, 0x2, 0x1f ;  /* 0x0c401f0000057f89 */ /* 0x000f6200000e0000 */
[----:B------:R-:W-:-:S02]  /*10660*/  PLOP3.LUT P1, PT, PT, PT, PT, 0x8, 0x0 ;  /* 0x000000000000781c */ /* 0x000fc40003f2e170 */
[----:B------:R-:W-:Y:S01]  /*10670*/  SEL R10, RZ, 0x1, P0 ;  /* 0x00000001ff0a7807 */ /* 0x000fe20000000000 */
[----:B---3--:R-:W-:Y:S01]  /*10680*/  FADD.FTZ R7, R4, R3 ;  /* 0x0000000304077221 */ /* 0x008fe20000010000 */
[----:B------:R-:W-:Y:S01]  /*10690*/  IMAD.MOV.U32 R3, RZ, RZ, -0x800000 ;  /* 0xff800000ff037424 */ /* 0x000fe200078e00ff */
[----:B------:R-:W-:Y:S02]  /*106a0*/  SEL R22, R22, RZ, P0 ;  /* 0x000000ff16167207 */ /* 0x000fe40000000000 */
[----:B------:R-:W-:Y:S01]  /*106b0*/  LOP3.LUT R23, R23, R10, RZ, 0x3c, !PT ;  /* 0x0000000a17177212 */ /* 0x000fe200078e3cff */
[----:B------:R-:W3:Y:S01]  /*106c0*/  SHFL.BFLY PT, R4, R7, 0x1, 0x1f ;  /* 0x0c201f0007047f89 */ /* 0x000ee200000e0000 */
[----:B-----5:R-:W-:Y:S01]  /*106d0*/  FADD.FTZ R8, R5, R0 ;  /* 0x0000000005087221 */ /* 0x020fe20000010000 */
[----:B------:R-:W-:-:S04]  /*106e0*/  IMAD.MOV.U32 R0, RZ, RZ, RZ ;  /* 0x000000ffff007224 */ /* 0x000fc800078e00ff */
[----:B------:R-:W5:Y:S01]  /*106f0*/  SHFL.BFLY PT, R9, R8, 0x1, 0x1f ;  /* 0x0c201f0008097f89 */ /* 0x000f6200000e0000 */
[----:B---3--:R-:W-:Y:S01]  /*10700*/  FADD.FTZ R5, R7, R4 ;  /* 0x0000000407057221 */ /* 0x008fe20000010000 */
[----:B------:R-:W-:-:S04]  /*10710*/  IMAD.MOV.U32 R4, RZ, RZ, RZ ;  /* 0x000000ffff047224 */ /* 0x000fc800078e00ff */
[----:B------:R-:W-:-:S13]  /*10720*/  FSETP.NE.FTZ.AND P2, PT, R5, RZ, PT ;  /* 0x000000ff0500720b */ /* 0x000fda0003f55000 */
[----:B------:R-:W3:Y:S01]  /*10730*/  @P2 MUFU.LG2 R11, R5 ;  /* 0x00000005000b2308 */ /* 0x000ee20000000c00 */
[----:B------:R-:W-:Y:S01]  /*10740*/  @P2 FMUL.FTZ R10, R177, 0.69314718246459960938 ;  /* 0x3f317218b10a2820 */ /* 0x000fe20000410000 */
[----:B-----5:R-:W-:-:S05]  /*10750*/  FADD.FTZ R6, R8, R9 ;  /* 0x0000000908067221 */ /* 0x020fca0000010000 */
[----:B------:R-:W-:Y:S01]  /*10760*/  FSETP.NE.FTZ.AND P3, PT, R6, RZ, PT ;  /* 0x000000ff0600720b */ /* 0x000fe20003f75000 */
[----:B------:R-:W5:Y:S01]  /*10770*/  @P2 MUFU.RCP R4, R5 ;  /* 0x0000000500042308 */ /* 0x000f620000001000 */
[----:B---3--:R-:W-:-:S11]  /*10780*/  @P2 FMUL.FTZ R11, R11, 0.69314718246459960938 ;  /* 0x3f3172180b0b2820 */ /* 0x008fd60000410000 */
[----:B------:R-:W3:Y:S01]  /*10790*/  @P3 MUFU.LG2 R12, R6 ;  /* 0x00000006000c3308 */ /* 0x000ee20000000c00 */
[----:B------:R-:W-:Y:S01]  /*107a0*/  @P3 FMUL.FTZ R177, R177, 0.69314718246459960938 ;  /* 0x3f317218b1b13820 */ /* 0x000fe20000410000 */
[-C--:B-----5:R-:W-:Y:S01]  /*107b0*/  FMUL.FTZ R158, R72, R4.reuse ;  /* 0x00000004489e7220 */ /* 0x0a0fe20000410000 */
[-C--:B------:R-:W-:Y:S01]  /*107c0*/  FMUL.FTZ R160, R80, R4.reuse ;  /* 0x0000000450a07220 */ /* 0x080fe20000410000 */
[----:B------:R-:W-:-:S04]  /*107d0*/  FMUL.FTZ R24, R24, R4 ;  /* 0x0000000418187220 */ /* 0x000fc80000410000 */
[----:B------:R-:W5:Y:S01]  /*107e0*/  @P3 MUFU.RCP R0, R6 ;  /* 0x0000000600003308 */ /* 0x000f620000001000 */
        /* <DEDUP_REMOVED lines=128> */
[----:B----4-:R-:W-:-:S07]  /*10ff0*/  @P3 FFMA.FTZ R3, R177, R178, R12 ;  /* 0x000000b2b1033223 */ /* 0x010fce000001000c */
.L_x_3803:
[----:B------:R-:W-:Y:S05]  /*11000*/  WARPSYNC.ALL ;  /* 0x0000000000007948 */ /* 0x000fea0003800000 */
[----:B------:R-:W3:Y:S08]  /*11010*/  S2UR UR5, SR_CgaCtaId ;  /* 0x00000000000579c3 */ /* 0x000ef00000008800 */
[----:B------:R-:W-:Y:S06]  /*11020*/  BAR.SYNC.DEFER_BLOCKING 0x5, 0x120 ;  /* 0x0144800000007b1d */ /* 0x000fec0000010000 */
[----:B------:R-:W-:Y:S01]  /*11030*/  UMOV UR4, 0x400 ;  /* 0x0000040000047882 */ /* 0x000fe20000000000 */
[----:B------:R-:W-:Y:S01]  /*11040*/  BSSY B0, `(.L_x_3880) ;  /* 0x0000293000007945 */ /* 0x000fe20003800000 */
[----:B---3--:R-:W-:-:S06]  /*11050*/  ULEA UR4, UR5, UR4, 0x18 ;  /* 0x0000000405047291 */ /* 0x008fcc000f8ec03f */
[----:B------:R-:W-:-:S05]  /*11060*/  IMAD.U32 R18, RZ, RZ, UR4 ;  /* 0x00000004ff127e24 */ /* 0x000fca000f8e00ff */
[----:B------:R3:W4:Y:S01]  /*11070*/  LDS.128 R200, [R18+0x228d0] ;  /* 0x0228d00012c87984 */ /* 0x0007220000000c00 */
[----:B------:R-:W-:Y:S06]  /*11080*/  BAR.ARV 0x4, 0x120 ;  /* 0x0104800000007b1d */ /* 0x000fec0000002000 */
[----:B------:R-:W-:Y:S05]  /*11090*/  @P1 BRA `(.L_x_3881) ;  /* 0x0000001c00501947 */ /* 0x000fea0003800000 */
[----:B------:R-:W3:Y:S01]  /*110a0*/  LDL R10, [R1+0xc] ;  /* 0x00000c00010a7983 */ /* 0x000ee20000100800 */
[----:B------:R-:W-:Y:S05]  /*110b0*/  WARPSYNC.ALL ;  /* 0x0000000000007948 */ /* 0x000fea0003800000 */
[----:B------:R-:W0:Y:S01]  /*110c0*/  S2R R11, SR_SWINHI ;  /* 0x00000000000b7919 */ /* 0x000e220000002f00 */
        /* <DEDUP_REMOVED lines=18> */
[----:B012---:R-:W-:Y:S02]  /*111f0*/  MOV R13, R11 ;  /* 0x0000000b000d7202 */ /* 0x007fe40000000f00 */
        /* <DEDUP_REMOVED lines=22> */
[----:B------:R-:W-:Y:S01]  /*11360*/  F2FP.BF16.F32.PACK_AB R147, R0, R150 ;  /* 0x000000960093723e */ /* 0x000fe200000010ff */
[----:B------:R-:W-:Y:S01]  /*11370*/  BAR.SYNC.DEFER_BLOCKING 0x1, 0x100 ;  /* 0x0044000000007b1d */ /* 0x000fe20000010000 */
[----:B---3--:R-:W-:-:S03]  /*11380*/  IMAD.WIDE R126, R10, 0x2, R12 ;  /* 0x000000020a7e7825 */ /* 0x008fc600078e020c */
[C---:B------:R-:W-:Y:S02]  /*11390*/  IADD3 R173, P1, R126.reuse, 0x20, RZ ;  /* 0x000000207ead7810 */ /* 0x040fe40007f3e0ff */
[C---:B------:R-:W-:Y:S02]  /*113a0*/  IADD3 R175, P2, R126.reuse, 0x40, RZ ;  /* 0x000000407eaf7810 */ /* 0x040fe40007f5e0ff */
[----:B------:R-:W-:Y:S01]  /*113b0*/  LOP3.LUT R20, R173, 0x380, RZ, 0xc0, !PT ;  /* 0x00000380ad147812 */ /* 0x000fe200078ec0ff */
[--C-:B------:R-:W-:Y:S01]  /*113c0*/  IMAD.X R21, RZ, RZ, R127.reuse, P1 ;  /* 0x000000ffff157224 */ /* 0x100fe200008e067f */
[----:B------:R-:W-:Y:S01]  /*113d0*/  IADD3 R183, P0, R126, 0x4040, RZ ;  /* 0x000040407eb77810 */ /* 0x000fe20007f1e0ff */
[--C-:B-----5:R-:W-:Y:S01]  /*113e0*/  IMAD.X R31, RZ, RZ, R127.reuse, P2 ;  /* 0x000000ffff1f7224 */ /* 0x120fe200010e067f */
[----:B------:R-:W-:Y:S02]  /*113f0*/  SHF.R.U64 R20, R20, 0x3, RZ ;  /* 0x0000000314147819 */ /* 0x000fe400000012ff */
[----:B------:R-:W-:Y:S01]  /*11400*/  IADD3 R102, P2, R126, 0x8000, RZ ;  /* 0x000080007e667810 */ /* 0x000fe20007f5e0ff */
[----:B------:R-:W-:Y:S01]  /*11410*/  IMAD.X R95, RZ, RZ, R127, P0 ;  /* 0x000000ffff5f7224 */ /* 0x000fe200000e067f */
[----:B------:R-:W-:-:S02]  /*11420*/  LOP3.LUT R20, R20, R173, RZ, 0x3c, !PT ;  /* 0x000000ad14147212 */ /* 0x000fc400078e3cff */
[----:B------:R-:W-:Y:S01]  /*11430*/  IADD3 R177, P3, R126, 0x60, RZ ;  /* 0x000000607eb17810 */ /* 0x000fe20007f7e0ff */
[--C-:B------:R-:W-:Y:S01]  /*11440*/  IMAD.X R103, RZ, RZ, R127.reuse, P2 ;  /* 0x000000ffff677224 */ /* 0x100fe200010e067f */
[----:B------:R-:W-:Y:S02]  /*11450*/  LOP3.LUT R173, R102, 0x380, RZ, 0xc0, !PT ;  /* 0x0000038066ad7812 */ /* 0x000fe400078ec0ff */
[----:B------:R-:W-:Y:S02]  /*11460*/  LOP3.LUT R30, R175, 0x380, RZ, 0xc0, !PT ;  /* 0x00000380af1e7812 */ /* 0x000fe400078ec0ff */
[C---:B------:R-:W-:Y:S02]  /*11470*/  IADD3 R179, P4, R126.reuse, 0x4000, RZ ;  /* 0x000040007eb37810 */ /* 0x040fe40007f9e0ff */
[----:B------:R-:W-:Y:S02]  /*11480*/  LOP3.LUT R38, R177, 0x380, RZ, 0xc0, !PT ;  /* 0x00000380b1267812 */ /* 0x000fe400078ec0ff */
[----:B------:R-:W-:Y:S01]  /*11490*/  SHF.R.U64 R173, R173, 0x3, RZ ;  /* 0x00000003adad7819 */ /* 0x000fe200000012ff */
[----:B------:R-:W-:Y:S01]  /*114a0*/  IMAD.X R87, RZ, RZ, R127, P4 ;  /* 0x000000ffff577224 */ /* 0x000fe200020e067f */
[----:B------:R-:W-:-:S02]  /*114b0*/  LOP3.LUT R15, R126, 0x380, RZ, 0xc0, !PT ;  /* 0x000003807e0f7812 */ /* 0x000fc400078ec0ff */
[----:B------:R-:W-:Y:S02]  /*114c0*/  IADD3.X R39, RZ, R127, RZ, P3, !PT ;  /* 0x0000007fff277210 */ /* 0x000fe40001ffe4ff */
[C---:B------:R-:W-:Y:S02]  /*114d0*/  IADD3 R10, P0, R126.reuse, 0xc000, RZ ;  /* 0x0000c0007e0a7810 */ /* 0x040fe40007f1e0ff */
[C---:B------:R-:W-:Y:S02]  /*114e0*/  IADD3 R181, P5, R126.reuse, 0x4020, RZ ;  /* 0x000040207eb57810 */ /* 0x040fe40007fbe0ff */
[C---:B------:R-:W-:Y:S01]  /*114f0*/  IADD3 R185, P1, R126.reuse, 0x4060, RZ ;  /* 0x000040607eb97810 */ /* 0x040fe20007f3e0ff */
[--C-:B------:R-:W-:Y:S01]  /*11500*/  IMAD.X R119, RZ, RZ, R127.reuse, P0 ;  /* 0x000000ffff777224 */ /* 0x100fe200000e067f */
[C---:B------:R-:W-:Y:S01]  /*11510*/  IADD3 R106, P3, R126.reuse, 0x8020, RZ ;  /* 0x000080207e6a7810 */ /* 0x040fe20007f7e0ff */
[--C-:B------:R-:W-:Y:S01]  /*11520*/  IMAD.X R91, RZ, RZ, R127.reuse, P5 ;  /* 0x000000ffff5b7224 */ /* 0x100fe200028e067f */
[----:B------:R-:W-:Y:S01]  /*11530*/  IADD3 R151, P2, R126, 0xc040, RZ ;  /* 0x0000c0407e977810 */ /* 0x000fe20007f5e0ff */
[--C-:B------:R-:W-:Y:S01]  /*11540*/  IMAD.X R99, RZ, RZ, R127.reuse, P1 ;  /* 0x000000ffff637224 */ /* 0x100fe200008e067f */
[----:B------:R-:W-:Y:S01]  /*11550*/  SHF.R.U64 R30, R30, 0x3, RZ ;  /* 0x000000031e1e7819 */ /* 0x000fe200000012ff */
[--C-:B------:R-:W-:Y:S01]  /*11560*/  IMAD.X R107, RZ, RZ, R127.reuse, P3 ;  /* 0x000000ffff6b7224 */ /* 0x100fe200018e067f */
[----:B------:R-:W-:Y:S01]  /*11570*/  SHF.R.U64 R38, R38, 0x3, RZ ;  /* 0x0000000326267819 */ /* 0x000fe200000012ff */
[----:B------:R-:W-:Y:S01]  /*11580*/  IMAD.X R11, RZ, RZ, R127, P2 ;  /* 0x000000ffff0b7224 */ /* 0x000fe200010e067f */
[----:B------:R-:W-:-:S02]  /*11590*/  LOP3.LUT R102, R173, R102, RZ, 0x3c, !PT ;  /* 0x00000066ad667212 */ /* 0x000fc400078e3cff */
[----:B------:R-:W-:Y:S02]  /*115a0*/  IADD3 R110, P4, R126, 0x8040, RZ ;  /* 0x000080407e6e7810 */ /* 0x000fe40007f9e0ff */
[----:B------:R-:W-:Y:S02]  /*115b0*/  SHF.R.U64 R15, R15, 0x3, RZ ;  /* 0x000000030f0f7819 */ /* 0x000fe400000012ff */
[----:B------:R-:W-:Y:S01]  /*115c0*/  LOP3.LUT R86, R179, 0x380, RZ, 0xc0, !PT ;  /* 0x00000380b3567812 */ /* 0x000fe200078ec0ff */
[----:B------:R-:W-:Y:S01]  /*115d0*/  IMAD.X R111, RZ, RZ, R127, P4 ;  /* 0x000000ffff6f7224 */ /* 0x000fe200020e067f */
[----:B------:R-:W-:Y:S02]  /*115e0*/  LOP3.LUT R173, R10, 0x380, RZ, 0xc0, !PT ;  /* 0x000003800aad7812 */ /* 0x000fe400078ec0ff */
[----:B------:R-:W-:Y:S02]  /*115f0*/  LOP3.LUT R30, R30, R175, RZ, 0x3c, !PT ;  /* 0x000000af1e1e7212 */ /* 0x000fe400078e3cff */
[----:B------:R-:W-:-:S02]  /*11600*/  LOP3.LUT R90, R181, 0x380, RZ, 0xc0, !PT ;  /* 0x00000380b55a7812 */ /* 0x000fc400078ec0ff */
[----:B------:R-:W-:Y:S02]  /*11610*/  LOP3.LUT R174, R151, 0x380, RZ, 0xc0, !PT ;  /* 0x0000038097ae7812 */ /* 0x000fe400078ec0ff */
[----:B------:R-:W-:Y:S02]  /*11620*/  LOP3.LUT R94, R183, 0x380, RZ, 0xc0, !PT ;  /* 0x00000380b75e7812 */ /* 0x000fe400078ec0ff */
[----:B------:R-:W-:Y:S02]  /*11630*/  LOP3.LUT R175, R106, 0x380, RZ, 0xc0, !PT ;  /* 0x000003806aaf7812 */ /* 0x000fe400078ec0ff */
[C---:B------:R-:W-:Y:S02]  /*11640*/  IADD3 R114, P5, R126.reuse, 0x8060, RZ ;  /* 0x000080607e727810 */ /* 0x040fe40007fbe0ff */
[C---:B------:R-:W-:Y:S02]  /*11650*/  IADD3 R122, P1, R126.reuse, 0xc020, RZ ;  /* 0x0000c0207e7a7810 */ /* 0x040fe40007f3e0ff */
[----:B------:R-:W-:Y:S01]  /*11660*/  IADD3 R14, P3, R126, 0xc060, RZ ;  /* 0x0000c0607e0e7810 */ /* 0x000fe20007f7e0ff */
[--C-:B------:R-:W-:Y:S01]  /*11670*/  IMAD.X R115, RZ, RZ, R127.reuse, P5 ;  /* 0x000000ffff737224 */ /* 0x100fe200028e067f */
[----:B------:R-:W-:Y:S01]  /*11680*/  LOP3.LUT R38, R38, R177, RZ, 0x3c, !PT ;  /* 0x000000b126267212 */ /* 0x000fe200078e3cff */
[----:B------:R-:W-:Y:S01]  /*11690*/  IMAD.X R123, RZ, RZ, R127, P1 ;  /* 0x000000ffff7b7224 */ /* 0x000fe200008e067f */
[----:B------:R-:W-:-:S02]  /*116a0*/  LOP3.LUT R98, R185, 0x380, RZ, 0xc0, !PT ;  /* 0x00000380b9627812 */ /* 0x000fc400078ec0ff */
[----:B------:R-:W-:Y:S01]  /*116b0*/  LOP3.LUT R126, R15, R126, RZ, 0x3c, !PT ;  /* 0x0000007e0f7e7212 */ /* 0x000fe200078e3cff */
[----:B------:R-:W-:Y:S01]  /*116c0*/  IMAD.X R15, RZ, RZ, R127, P3 ;  /* 0x000000ffff0f7224 */ /* 0x000fe200018e067f */
[----:B------:R-:W-:Y:S02]  /*116d0*/  SHF.R.U64 R86, R86, 0x3, RZ ;  /* 0x0000000356567819 */ /* 0x000fe400000012ff */
[----:B------:R-:W-:Y:S02]  /*116e0*/  LOP3.LUT R177, R110, 0x380, RZ, 0xc0, !PT ;  /* 0x000003806eb17812 */ /* 0x000fe400078ec0ff */
[----:B------:R-:W-:Y:S02]  /*116f0*/  SHF.R.U64 R173, R173, 0x3, RZ ;  /* 0x00000003adad7819 */ /* 0x000fe400000012ff */
[----:B------:R-:W-:Y:S02]  /*11700*/  SHF.R.U64 R90, R90, 0x3, RZ ;  /* 0x000000035a5a7819 */ /* 0x000fe400000012ff */
[----:B------:R-:W-:-:S02]  /*11710*/  SHF.R.U64 R174, R174, 0x3, RZ ;  /* 0x00000003aeae7819 */ /* 0x000fc400000012ff */
[----:B------:R-:W-:Y:S02]  /*11720*/  SHF.R.U64 R94, R94, 0x3, RZ ;  /* 0x000000035e5e7819 */ /* 0x000fe400000012ff */
[----:B------:R-:W-:Y:S02]  /*11730*/  SHF.R.U64 R175, R175, 0x3, RZ ;  /* 0x00000003afaf7819 */ /* 0x000fe400000012ff */
[----:B------:R-:W-:Y:S02]  /*11740*/  SHF.R.U64 R98, R98, 0x3, RZ ;  /* 0x0000000362627819 */ /* 0x000fe400000012ff */
[----:B------:R-:W-:Y:S02]  /*11750*/  LOP3.LUT R86, R86, R179, RZ, 0x3c, !PT ;  /* 0x000000b356567212 */ /* 0x000fe400078e3cff */
[----:B------:R-:W-:Y:S02]  /*11760*/  SHF.R.U64 R177, R177, 0x3, RZ ;  /* 0x00000003b1b17819 */ /* 0x000fe400000012ff */
[----:B------:R-:W-:-:S02]  /*11770*/  LOP3.LUT R118, R173, R10, RZ, 0x3c, !PT ;  /* 0x0000000aad767212 */ /* 0x000fc400078e3cff */
[----:B------:R-:W-:Y:S02]  /*11780*/  MOV R126, R126 ;  /* 0x0000007e007e7202 */ /* 0x000fe40000000f00 */
[----:B------:R-:W-:Y:S02]  /*11790*/  LOP3.LUT R90, R90, R181, RZ, 0x3c, !PT ;  /* 0x000000b55a5a7212 */ /* 0x000fe400078e3cff */
[----:B------:R-:W-:Y:S01]  /*117a0*/  LOP3.LUT R179, R114, 0x380, RZ, 0xc0, !PT ;  /* 0x0000038072b37812 */ /* 0x000fe200078ec0ff */
[----:B------:R0:W-:Y:S01]  /*117b0*/  STSM.16.M88.4 [R126], R24 ;  /* 0x000000187e007844 */ /* 0x0001e20000000200 */
[----:B------:R-:W-:Y:S02]  /*117c0*/  LOP3.LUT R10, R174, R151, RZ, 0x3c, !PT ;  /* 0x00000097ae0a7212 */ /* 0x000fe400078e3cff */
[----:B------:R-:W-:Y:S02]  /*117d0*/  MOV R21, R20 ;  /* 0x0000001400157202 */ /* 0x000fe40000000f00 */
[----:B------:R-:W-:-:S02]  /*117e0*/  LOP3.LUT R94, R94, R183, RZ, 0x3c, !PT ;  /* 0x000000b75e5e7212 */ /* 0x000fc400078e3cff */
[----:B------:R-:W-:Y:S01]  /*117f0*/  LOP3.LUT R106, R175, R106, RZ, 0x3c, !PT ;  /* 0x0000006aaf6a7212 */ /* 0x000fe200078e3cff */
[----:B------:R-:W-:Y:S01]  /*11800*/  STSM.16.M88.4 [R21], R32 ;  /* 0x0000002015007844 */ /* 0x000fe20000000200 */
[----:B------:R-:W-:Y:S02]  /*11810*/  MOV R30, R30 ;  /* 0x0000001e001e7202 */ /* 0x000fe40000000f00 */
[----:B------:R-:W-:Y:S02]  /*11820*/  LOP3.LUT R98, R98, R185, RZ, 0x3c, !PT ;  /* 0x000000b962627212 */ /* 0x000fe400078e3cff */
[----:B------:R-:W-:Y:S01]  /*11830*/  LOP3.LUT R175, R122, 0x380, RZ, 0xc0, !PT ;  /* 0x000003807aaf7812 */ /* 0x000fe200078ec0ff */
[----:B------:R1:W-:Y:S01]  /*11840*/  STSM.16.M88.4 [R30], R40 ;  /* 0x000000281e007844 */ /* 0x0003e20000000200 */
[----:B------:R-:W-:Y:S02]  /*11850*/  MOV R38, R38 ;  /* 0x0000002600267202 */ /* 0x000fe40000000f00 */
[----:B------:R-:W-:-:S02]  /*11860*/  LOP3.LUT R110, R177, R110, RZ, 0x3c, !PT ;  /* 0x0000006eb16e7212 */ /* 0x000fc400078e3cff */
[----:B------:R-:W-:Y:S01]  /*11870*/  MOV R86, R86 ;  /* 0x0000005600567202 */ /* 0x000fe20000000f00 */
[----:B------:R-:W-:Y:S01]  /*11880*/  STSM.16.M88.4 [R38], R48 ;  /* 0x0000003026007844 */ /* 0x000fe20000000200 */
[----:B------:R-:W-:Y:S02]  /*11890*/  SHF.R.U64 R179, R179, 0x3, RZ ;  /* 0x00000003b3b37819 */ /* 0x000fe400000012ff */
[----:B------:R-:W-:Y:S01]  /*118a0*/  LOP3.LUT R177, R14, 0x380, RZ, 0xc0, !PT ;  /* 0x000003800eb17812 */ /* 0x000fe200078ec0ff */
[----:B------:R-:W-:Y:S01]  /*118b0*/  STSM.16.M88.4 [R86], R56 ;  /* 0x0000003856007844 */ /* 0x000fe20000000200 */
[----:B------:R-:W-:Y:S02]  /*118c0*/  MOV R90, R90 ;  /* 0x0000005a005a7202 */ /* 0x000fe40000000f00 */
[----:B------:R-:W-:Y:S02]  /*118d0*/  MOV R20, R10 ;  /* 0x0000000a00147202 */ /* 0x000fe40000000f00 */
[----:B------:R-:W-:Y:S01]  /*118e0*/  MOV R94, R94 ;  /* 0x0000005e005e7202 */ /* 0x000fe20000000f00 */
[----:B------:R-:W-:Y:S01]  /*118f0*/  STSM.16.M88.4 [R90], R64 ;  /* 0x000000405a007844 */ /* 0x000fe20000000200 */
[----:B------:R-:W-:-:S02]  /*11900*/  F2FP.BF16.F32.PACK_AB R10, R77, R159 ;  /* 0x0000009f4d0a723e */ /* 0x000fc400000010ff */
[----:B------:R-:W-:Y:S02]  /*11910*/  F2FP.BF16.F32.PACK_AB R11, R79, R78 ;  /* 0x0000004e4f0b723e */ /* 0x000fe400000010ff */
[----:B------:R-:W-:Y:S02]  /*11920*/  SHF.R.U64 R175, R175, 0x3, RZ ;  /* 0x00000003afaf7819 */ /* 0x000fe400000012ff */
[----:B------:R-:W-:Y:S01]  /*11930*/  MOV R98, R98 ;  /* 0x0000006200627202 */ /* 0x000fe20000000f00 */
[----:B------:R2:W-:Y:S01]  /*11940*/  STSM.16.M88.4 [R94], R8 ;  /* 0x000000085e007844 */ /* 0x0005e20000000200 */
[----:B0-----:R-:W-:Y:S01]  /*11950*/  F2FP.BF16.F32.PACK_AB R24, R81, R160 ;  /* 0x000000a05118723e */ /* 0x001fe200000010ff */
[----:B------:R-:W-:Y:S01]  /*11960*/  IMAD.MOV.U32 R81, RZ, RZ, RZ ;  /* 0x000000ffff517224 */ /* 0x000fe200078e00ff */
[----:B------:R-:W-:Y:S02]  /*11970*/  F2FP.BF16.F32.PACK_AB R25, R83, R82 ;  /* 0x000000525319723e */ /* 0x000fe400000010ff */
[----:B------:R-:W-:-:S02]  /*11980*/  F2FP.BF16.F32.PACK_AB R26, R85, R161 ;  /* 0x000000a1551a723e */ /* 0x000fc400000010ff */
[----:B------:R-:W-:Y:S02]  /*11990*/  F2FP.BF16.F32.PACK_AB R27, R54, R46 ;  /* 0x0000002e361b723e */ /* 0x000fe400000010ff */
[----:B------:R-:W-:Y:S02]  /*119a0*/  LOP3.LUT R114, R179, R114, RZ, 0x3c, !PT ;  /* 0x00000072b3727212 */ /* 0x000fe400078e3cff */
[----:B------:R-:W-:Y:S01]  /*119b0*/  SHF.R.U64 R177, R177, 0x3, RZ ;  /* 0x00000003b1b17819 */ /* 0x000fe200000012ff */
[----:B------:R0:W-:Y:S01]  /*119c0*/  STSM.16.M88.4 [R98], R24 ;  /* 0x0000001862007844 */ /* 0x0001e20000000200 */
[----:B------:R-:W-:Y:S02]  /*119d0*/  MOV R102, R102 ;  /* 0x0000006600667202 */ /* 0x000fe40000000f00 */
[----:B-1----:R-:W-:Y:S02]  /*119e0*/  F2FP.BF16.F32.PACK_AB R30, R93, R163 ;  /* 0x000000a35d1e723e */ /* 0x002fe400000010ff */
[----:B------:R-:W-:-:S02]  /*119f0*/  F2FP.BF16.F32.PACK_AB R31, R88, R84 ;  /* 0x00000054581f723e */ /* 0x000fc400000010ff */
[----:B------:R-:W-:Y:S02]  /*11a00*/  LOP3.LUT R122, R175, R122, RZ, 0x3c, !PT ;  /* 0x0000007aaf7a7212 */ /* 0x000fe400078e3cff */
[----:B------:R-:W-:Y:S01]  /*11a10*/  MOV R106, R106 ;  /* 0x0000006a006a7202 */ /* 0x000fe20000000f00 */
[----:B------:R1:W-:Y:S01]  /*11a20*/  STSM.16.M88.4 [R102], R28 ;  /* 0x0000001c66007844 */ /* 0x0003e20000000200 */
[----:B------:R-:W-:Y:S02]  /*11a30*/  F2FP.BF16.F32.PACK_AB R32, R97, R164 ;  /* 0x000000a46120723e */ /* 0x000fe400000010ff */
[----:B------:R-:W-:Y:S02]  /*11a40*/  F2FP.BF16.F32.PACK_AB R33, R96, R92 ;  /* 0x0000005c6021723e */ /* 0x000fe400000010ff */
[----:B------:R-:W-:Y:S02]  /*11a50*/  F2FP.BF16.F32.PACK_AB R34, R101, R165 ;  /* 0x000000a56522723e */ /* 0x000fe400000010ff */
[----:B------:R-:W-:-:S02]  /*11a60*/  F2FP.BF16.F32.PACK_AB R35, R104, R100 ;  /* 0x000000646823723e */ /* 0x000fc400000010ff */
[----:B------:R-:W-:Y:S02]  /*11a70*/  MOV R110, R110 ;  /* 0x0000006e006e7202 */ /* 0x000fe40000000f00 */
[----:B--2---:R-:W-:Y:S01]  /*11a80*/  F2FP.BF16.F32.PACK_AB R8, R105, R166 ;  /* 0x000000a66908723e */ /* 0x004fe200000010ff */
[----:B------:R1:W-:Y:S01]  /*11a90*/  STSM.16.M88.4 [R106], R32 ;  /* 0x000000206a007844 */ /* 0x0003e20000000200 */
[----:B------:R-:W-:Y:S02]  /*11aa0*/  F2FP.BF16.F32.PACK_AB R9, R112, R108 ;  /* 0x0000006c7009723e */ /* 0x000fe400000010ff */
[----:B------:R-:W-:Y:S02]  /*11ab0*/  F2FP.BF16.F32.PACK_AB R10, R109, R167 ;  /* 0x000000a76d0a723e */ /* 0x000fe400000010ff */
[----:B------:R-:W-:Y:S02]  /*11ac0*/  F2FP.BF16.F32.PACK_AB R11, R120, R116 ;  /* 0x00000074780b723e */ /* 0x000fe400000010ff */
[----:B------:R-:W-:-:S02]  /*11ad0*/  LOP3.LUT R14, R177, R14, RZ, 0x3c, !PT ;  /* 0x0000000eb10e7212 */ /* 0x000fc400078e3cff */
[----:B------:R-:W-:Y:S01]  /*11ae0*/  MOV R114, R114 ;  /* 0x0000007200727202 */ /* 0x000fe20000000f00 */
[----:B------:R1:W-:Y:S01]  /*11af0*/  STSM.16.M88.4 [R110], R8 ;  /* 0x000000086e007844 */ /* 0x0003e20000000200 */
[----:B0-----:R-:W-:Y:S02]  /*11b00*/  F2FP.BF16.F32.PACK_AB R24, R113, R168 ;  /* 0x000000a87118723e */ /* 0x001fe400000010ff */
[----:B------:R-:W-:Y:S02]  /*11b10*/  F2FP.BF16.F32.PACK_AB R25, R128, R124 ;  /* 0x0000007c8019723e */ /* 0x000fe400000010ff */
[----:B------:R-:W-:Y:S02]  /*11b20*/  F2FP.BF16.F32.PACK_AB R26, R117, R169 ;  /* 0x000000a9751a723e */ /* 0x000fe400000010ff */
[----:B------:R-:W-:Y:S02]  /*11b30*/  F2FP.BF16.F32.PACK_AB R27, R153, R152 ;  /* 0x00000098991b723e */ /* 0x000fe400000010ff */
[----:B------:R-:W-:-:S02]  /*11b40*/  MOV R118, R118 ;  /* 0x0000007600767202 */ /* 0x000fc40000000f00 */
[----:B------:R-:W-:Y:S01]  /*11b50*/  F2FP.BF16.F32.PACK_AB R38, R125, R171 ;  /* 0x000000ab7d26723e */ /* 0x000fe200000010ff */
[----:B------:R1:W-:Y:S01]  /*11b60*/  STSM.16.M88.4 [R114], R24 ;  /* 0x0000001872007844 */ /* 0x0003e20000000200 */
[----:B------:R-:W-:Y:S02]  /*11b70*/  F2FP.BF16.F32.PACK_AB R39, R157, R156 ;  /* 0x0000009c9d27723e */ /* 0x000fe400000010ff */
[----:B------:R-:W-:Y:S02]  /*11b80*/  ISETP.NE.U32.AND P0, PT, RZ, UR4, PT ;  /* 0x00000004ff007c0c */ /* 0x000fe4000bf05070 */
[----:B------:R-:W-:Y:S01]  /*11b90*/  IADD3 R6, P1, R216, UR4, RZ ;  /* 0x00000004d8067c10 */ /* 0x000fe2000ff3e0ff */
[----:B------:R1:W-:Y:S01]  /*11ba0*/  STSM.16.M88.4 [R118], R36 ;  /* 0x0000002476007844 */ /* 0x0003e20000000200 */
[----:B------:R-:W-:Y:S02]  /*11bb0*/  MOV R122, R122 ;  /* 0x0000007a007a7202 */ /* 0x000fe40000000f00 */
[----:B------:R-:W-:-:S02]  /*11bc0*/  F2FP.BF16.F32.PACK_AB R173, R131, R130 ;  /* 0x0000008283ad723e */ /* 0x000fc400000010ff */
[----:B------:R-:W-:Y:S02]  /*11bd0*/  F2FP.BF16.F32.PACK_AB R174, R133, R132 ;  /* 0x0000008485ae723e */ /* 0x000fe400000010ff */
[----:B------:R-:W-:Y:S02]  /*11be0*/  F2FP.BF16.F32.PACK_AB R175, R135, R134 ;  /* 0x0000008687af723e */ /* 0x000fe400000010ff */
[----:B------:R-:W-:Y:S02]  /*11bf0*/  MOV R14, R14 ;  /* 0x0000000e000e7202 */ /* 0x000fe40000000f00 */
[----:B------:R-:W-:Y:S01]  /*11c00*/  ISETP.NE.AND.EX P0, PT, RZ, UR5, PT, P0 ;  /* 0x00000005ff007c0c */ /* 0x000fe2000bf05300 */
[----:B------:R1:W-:Y:S01]  /*11c10*/  STSM.16.M88.4 [R122], R172 ;  /* 0x000000ac7a007844 */ /* 0x0003e20000000200 */
[----:B------:R-:W-:Y:S01]  /*11c20*/  IADD3.X R7, R217, UR5, RZ, P1, !PT ;  /* 0x00000005d9077c10 */ /* 0x000fe20008ffe4ff */
[----:B------:R-:W-:Y:S02]  /*11c30*/  ULDC.64 UR4, c[0x0][0xbe0] ;  /* 0x0002f80000047ab9 */ /* 0x000fe40000000a00 */
        /* <DEDUP_REMOVED lines=13> */
[----:B------:R-:W-:Y:S01]  /*11d10*/  IADD3 R15, P4, R12, 0x1000, RZ ;  /* 0x000010000c0f7810 */ /* 0x000fe20007f9e0ff */
[----:B------:R-:W-:-:S12]  /*11d20*/  @P1 BRA `(.L_x_3882) ;  /* 0x0000000000101947 */ /* 0x000fd80003800000 */
[----:B------:R-:W-:Y:S05]  /*11d30*/  @!P0 BRA `(.L_x_3882) ;  /* 0x00000000000c8947 */ /* 0x000fea0003800000 */
[----:B------:R-:W2:Y:S04]  /*11d40*/  LDG.E R0, desc[UR40][R6.64] ;  /* 0x0000002806007981 */ /* 0x000ea8000c1e1900 */
[----:B-----5:R-:W2:Y:S02]  /*11d50*/  LDG.E R79, desc[UR40][R6.64+0x4] ;  /* 0x00000428064f7981 */ /* 0x020ea4000c1e1900 */
[----:B--2---:R-:W-:-:S07]  /*11d60*/  IMAD.IADD R79, R79, 0x1, -R0 ;  /* 0x000000014f4f7824 */ /* 0x004fce00078e0a00 */
.L_x_3882:
[----:B------:R-:W-:Y:S01]  /*11d70*/  SHF.R.S32.HI R78, RZ, 0x1f, R213 ;  /* 0x0000001fff4e7819 */ /* 0x000fe200000114d5 */
[----:B------:R-:W-:Y:S01]  /*11d80*/  ULDC.64 UR4, c[0x0][0xb70] ;  /* 0x0002dc0000047ab9 */ /* 0x000fe20000000a00 */
[----:B-----5:R-:W-:Y:S01]  /*11d90*/  SHF.R.S32.HI R21, RZ, 0x1f, R81 ;  /* 0x0000001fff157819 */ /* 0x020fe20000011451 */
[----:B-1----:R-:W-:Y:S01]  /*11da0*/  IMAD R9, R228, 0x80, R212 ;  /* 0x00000080e4097824 */ /* 0x002fe200078e02d4 */
[----:B------:R-:W-:Y:S01]  /*11db0*/  MOV R20, R81 ;  /* 0x0000005100147202 */ /* 0x000fe20000000f00 */
[----:B------:R-:W-:Y:S01]  /*11dc0*/  IMAD R0, R78, UR4, RZ ;  /* 0x000000044e007c24 */ /* 0x000fe2000f8e02ff */
[----:B------:R-:W-:Y:S02]  /*11dd0*/  SEL R235, R235, RZ, !P0 ;  /* 0x000000ffebeb7207 */ /* 0x000fe40004000000 */
[----:B------:R-:W-:Y:S01]  /*11de0*/  SEL R83, R218, RZ, !P0 ;  /* 0x000000ffda537207 */ /* 0x000fe20004000000 */
[C---:B------:R-:W-:Y:S01]  /*11df0*/  IMAD R5, R213.reuse, UR5, R0 ;  /* 0x00000005d5057c24 */ /* 0x040fe2000f8e0200 */
[C---:B------:R-:W-:Y:S01]  /*11e00*/  IADD3 R29, P0, R12.reuse, 0x3000, RZ ;  /* 0x000030000c1d7810 */ /* 0x040fe20007f1e0ff */
[----:B------:R-:W-:Y:S01]  /*11e10*/  IMAD.WIDE.U32 R6, R213, UR4, R20 ;  /* 0x00000004d5067c25 */ /* 0x000fe2000f8e0014 */
[----:B------:R-:W-:Y:S01]  /*11e20*/  ULDC.64 UR4, c[0x0][0xb78] ;  /* 0x0002de0000047ab9 */ /* 0x000fe20000000a00 */
[----:B------:R-:W-:-:S02]  /*11e30*/  IADD3 R25, P5, R12, 0x2000, RZ ;  /* 0x000020000c197810 */ /* 0x000fc40007fbe0ff */
[----:B------:R-:W-:Y:S01]  /*11e40*/  IMAD.IADD R7, R7, 0x1, R5 ;  /* 0x0000000107077824 */ /* 0x000fe200078e0205 */
[C---:B------:R-:W-:Y:S01]  /*11e50*/  IADD3 R37, P2, R12.reuse, 0x5000, RZ ;  /* 0x000050000c257810 */ /* 0x040fe20007f5e0ff */
[----:B------:R-:W-:Y:S01]  /*11e60*/  IMAD R0, R235, UR4, RZ ;  /* 0x00000004eb007c24 */ /* 0x000fe2000f8e02ff */
[----:B------:R-:W-:Y:S01]  /*11e70*/  IADD3 R33, P1, R12, 0x4000, RZ ;  /* 0x000040000c217810 */ /* 0x000fe20007f3e0ff */
[----:B------:R-:W-:Y:S01]  /*11e80*/  IMAD.WIDE.U32 R6, R83, UR4, R6 ;  /* 0x0000000453067c25 */ /* 0x000fe2000f8e0006 */
[----:B------:R-:W-:Y:S02]  /*11e90*/  LOP3.LUT R28, R29, 0x380, RZ, 0xc0, !PT ;  /* 0x000003801d1c7812 */ /* 0x000fe400078ec0ff */
[----:B------:R-:W-:Y:S01]  /*11ea0*/  LOP3.LUT R14, R15, 0x380, RZ, 0xc0, !PT ;  /* 0x000003800f0e7812 */ /* 0x000fe200078ec0ff */
[----:B------:R-:W-:Y:S01]  /*11eb0*/  IMAD R8, R83, UR5, R0 ;  /* 0x0000000553087c24 */ /* 0x000fe2000f8e0200 */
[----:B------:R-:W-:Y:S01]  /*11ec0*/  LOP3.LUT R24, R25, 0x380, RZ, 0xc0, !PT ;  /* 0x0000038019187812 */ /* 0x000fe200078ec0ff */
[----:B------:R-:W-:Y:S01]  /*11ed0*/  ULDC.64 UR4, c[0x0][0xb40] ;  /* 0x0002d00000047ab9 */ /* 0x000fe20000000a00 */
[----:B------:R-:W-:-:S02]  /*11ee0*/  SHF.R.S32.HI R5, RZ, 0x1f, R9 ;  /* 0x0000001fff057819 */ /* 0x000fc40000011409 */
[----:B------:R-:W-:Y:S02]  /*11ef0*/  IADD3 R0, P3, R9, R6, RZ ;  /* 0x0000000609007210 */ /* 0x000fe40007f7e0ff */
[----:B------:R-:W-:Y:S02]  /*11f00*/  LOP3.LUT R36, R37, 0x380, RZ, 0xc0, !PT ;  /* 0x0000038025247812 */ /* 0x000fe400078ec0ff */
[----:B------:R-:W-:Y:S02]  /*11f10*/  LOP3.LUT R32, R33, 0x380, RZ, 0xc0, !PT ;  /* 0x0000038021207812 */ /* 0x000fe400078ec0ff */
[----:B------:R-:W-:Y:S02]  /*11f20*/  SHF.R.U64 R28, R28, 0x3, RZ ;  /* 0x000000031c1c7819 */ /* 0x000fe400000012ff */
[----:B------:R-:W-:Y:S02]  /*11f30*/  SHF.R.U64 R14, R14, 0x3, RZ ;  /* 0x000000030e0e7819 */ /* 0x000fe400000012ff */
[----:B------:R-:W-:-:S02]  /*11f40*/  SHF.R.U64 R24, R24, 0x3, RZ ;  /* 0x0000000318187819 */ /* 0x000fc400000012ff */
[----:B------:R-:W-:Y:S02]  /*11f50*/  IADD3.X R5, R5, R7, R8, P3, !PT ;  /* 0x0000000705057210 */ /* 0x000fe40001ffe408 */
[----:B------:R-:W-:Y:S02]  /*11f60*/  SHF.R.U64 R36, R36, 0x3, RZ ;  /* 0x0000000324247819 */ /* 0x000fe400000012ff */
[----:B------:R-:W-:Y:S02]  /*11f70*/  LEA R54, P3, R0, UR4, 0x2 ;  /* 0x0000000400367c11 */ /* 0x000fe4000f8610ff */
        /* <DEDUP_REMOVED lines=15> */
[----:B------:R-:W-:Y:S02]  /*12070*/  IADD3 R49, P5, R12, 0x8000, RZ ;  /* 0x000080000c317810 */ /* 0x000fe40007fbe0ff */
[----:B------:R-:W-:Y:S01]  /*12080*/  LOP3.LUT R32, R32, R33, RZ, 0x3c, !PT ;  /* 0x0000002120207212 */ /* 0x000fe200078e3cff */
[----:B------:R-:W-:Y:S01]  /*12090*/  IMAD.X R33, RZ, RZ, R13, P1 ;  /* 0x000000ffff217224 */ /* 0x000fe200008e060d */
[C---:B------:R-:W-:Y:S02]  /*120a0*/  IADD3 R57, P2, R12.reuse, 0xb000, RZ ;  /* 0x0000b0000c397810 */ /* 0x040fe40007f5e0ff */
[----:B------:R-:W-:Y:S02]  /*120b0*/  LOP3.LUT R6, R7, 0x380, RZ, 0xc0, !PT ;  /* 0x0000038007067812 */ /* 0x000fe400078ec0ff */
[----:B------:R-:W-:-:S02]  /*120c0*/  IADD3 R53, P1, R12, 0xa000, RZ ;  /* 0x0000a0000c357810 */ /* 0x000fc40007f3e0ff */
[----:B------:R-:W-:Y:S02]  /*120d0*/  LOP3.LUT R40, R41, 0x380, RZ, 0xc0, !PT ;  /* 0x0000038029287812 */ /* 0x000fe400078ec0ff */
[----:B------:R-:W-:Y:S02]  /*120e0*/  LOP3.LUT R44, R45, 0x380, RZ, 0xc0, !PT ;  /* 0x000003802d2c7812 */ /* 0x000fe400078ec0ff */
[----:B------:R-:W-:Y:S02]  /*120f0*/  LOP3.LUT R48, R49, 0x380, RZ, 0xc0, !PT ;  /* 0x0000038031307812 */ /* 0x000fe400078ec0ff */
[----:B------:R-:W-:Y:S02]  /*12100*/  LOP3.LUT R56, R57, 0x380, RZ, 0xc0, !PT ;  /* 0x0000038039387812 */ /* 0x000fe400078ec0ff */
[----:B------:R-:W-:Y:S02]  /*12110*/  SHF.R.U64 R6, R6, 0x3, RZ ;  /* 0x0000000306067819 */ /* 0x000fe400000012ff */
[----:B------:R-:W-:-:S02]  /*12120*/  LOP3.LUT R52, R53, 0x380, RZ, 0xc0, !PT ;  /* 0x0000038035347812 */ /* 0x000fc400078ec0ff */
[----:B------:R-:W-:Y:S02]  /*12130*/  SHF.R.U64 R40, R40, 0x3, RZ ;  /* 0x0000000328287819 */ /* 0x000fe400000012ff */
[----:B------:R-:W-:Y:S02]  /*12140*/  SHF.R.U64 R44, R44, 0x3, RZ ;  /* 0x000000032c2c7819 */ /* 0x000fe400000012ff */
[----:B------:R-:W-:Y:S02]  /*12150*/  SHF.R.U64 R48, R48, 0x3, RZ ;  /* 0x0000000330307819 */ /* 0x000fe400000012ff */
[----:B------:R-:W-:Y:S02]  /*12160*/  SHF.R.U64 R56, R56, 0x3, RZ ;  /* 0x0000000338387819 */ /* 0x000fe400000012ff */
[----:B------:R-:W-:Y:S01]  /*12170*/  LOP3.LUT R6, R6, R7, RZ, 0x3c, !PT ;  /* 0x0000000706067212 */ /* 0x000fe200078e3cff */
[----:B------:R-:W-:Y:S01]  /*12180*/  IMAD.X R7, RZ, RZ, R13, P0 ;  /* 0x000000ffff077224 */ /* 0x000fe200000e060d */
        /* <DEDUP_REMOVED lines=9> */
[----:B------:R-:W-:Y:S02]  /*12220*/  LOP3.LUT P0, RZ, R237, 0x3, RZ, 0xc0, !PT ;  /* 0x00000003edff7812 */ /* 0x000fe4000780c0ff */
[----:B------:R-:W-:-:S02]  /*12230*/  IADD3 R61, P3, R12, 0xc000, RZ ;  /* 0x0000c0000c3d7810 */ /* 0x000fc40007f7e0ff */
[C---:B------:R-:W-:Y:S02]  /*12240*/  IADD3 R65, P4, R12.reuse, 0xd000, RZ ;  /* 0x0000d0000c417810 */ /* 0x040fe40007f9e0ff */
[----:B------:R-:W-:Y:S02]  /*12250*/  IADD3 R69, P5, R12, 0xe000, RZ ;  /* 0x0000e0000c457810 */ /* 0x000fe40007fbe0ff */
[----:B------:R-:W-:Y:S01]  /*12260*/  LOP3.LUT R52, R52, R53, RZ, 0x3c, !PT ;  /* 0x0000003534347212 */ /* 0x000fe200078e3cff */
[--C-:B------:R-:W-:Y:S01]  /*12270*/  IMAD.X R53, RZ, RZ, R13.reuse, P1 ;  /* 0x000000ffff357224 */ /* 0x100fe200008e060d */
[----:B------:R-:W-:Y:S02]  /*12280*/  IADD3 R5, P2, R12, 0xf000, RZ ;  /* 0x0000f0000c057810 */ /* 0x000fe40007f5e0ff */
[----:B------:R-:W-:Y:S02]  /*12290*/  ISETP.GE.OR P1, PT, R9, R79, P0 ;  /* 0x0000004f0900720c */ /* 0x000fe40000726670 */
[----:B------:R-:W-:Y:S01]  /*122a0*/  LOP3.LUT R60, R61, 0x380, RZ, 0xc0, !PT ;  /* 0x000003803d3c7812 */ /* 0x000fe200078ec0ff */
[----:B------:R-:W-:Y:S01]  /*122b0*/  IMAD.X R73, RZ, RZ, R13, P2 ;  /* 0x000000ffff497224 */ /* 0x000fe200010e060d */
[----:B------:R-:W-:-:S02]  /*122c0*/  LOP3.LUT R64, R65, 0x380, RZ, 0xc0, !PT ;  /* 0x0000038041407812 */ /* 0x000fc400078ec0ff */
[----:B------:R-:W-:Y:S02]  /*122d0*/  LOP3.LUT R68, R69, 0x380, RZ, 0xc0, !PT ;  /* 0x0000038045447812 */ /* 0x000fe400078ec0ff */
[----:B------:R-:W-:Y:S02]  /*122e0*/  LOP3.LUT R9, R12, 0x380, RZ, 0xc0, !PT ;  /* 0x000003800c097812 */ /* 0x000fe400078ec0ff */
[----:B------:R-:W-:Y:S02]  /*122f0*/  ISETP.GE.OR P0, PT, R0, R79, P0 ;  /* 0x0000004f0000720c */ /* 0x000fe40000706670 */
[----:B------:R-:W-:Y:S01]  /*12300*/  LOP3.LUT R0, R5, 0x380, RZ, 0xc0, !PT ;  /* 0x0000038005007812 */ /* 0x000fe200078ec0ff */
[----:B------:R0:W-:Y:S01]  /*12310*/  @!P1 STG.E desc[UR40][R54.64], R4 ;  /* 0x0000000436009986 */ /* 0x0001e2000c101928 */
[----:B------:R-:W-:Y:S02]  /*12320*/  SHF.R.U64 R60, R60, 0x3, RZ ;  /* 0x000000033c3c7819 */ /* 0x000fe400000012ff */
[----:B------:R-:W-:-:S02]  /*12330*/  SHF.R.U64 R64, R64, 0x3, RZ ;  /* 0x0000000340407819 */ /* 0x000fc400000012ff */
[----:B------:R-:W-:Y:S02]  /*12340*/  SHF.R.U64 R68, R68, 0x3, RZ ;  /* 0x0000000344447819 */ /* 0x000fe400000012ff */
[----:B------:R-:W-:Y:S02]  /*12350*/  SHF.R.U64 R9, R9, 0x3, RZ ;  /* 0x0000000309097819 */ /* 0x000fe400000012ff */
[----:B------:R-:W-:Y:S01]  /*12360*/  SHF.R.U64 R0, R0, 0x3, RZ ;  /* 0x0000000300007819 */ /* 0x000fe200000012ff */
[----:B------:R1:W-:Y:S01]  /*12370*/  @!P0 STG.E desc[UR40][R54.64+0x20], R3 ;  /* 0x0000200336008986 */ /* 0x0003e2000c101928 */
[----:B------:R-:W-:Y:S01]  /*12380*/  LOP3.LUT R60, R60, R61, RZ, 0x3c, !PT ;  /* 0x0000003d3c3c7212 */ /* 0x000fe200078e3cff */
[--C-:B------:R-:W-:Y:S01]  /*12390*/  IMAD.X R61, RZ, RZ, R13.reuse, P3 ;  /* 0x000000ffff3d7224 */ /* 0x100fe200018e060d */
[----:B------:R-:W-:Y:S01]  /*123a0*/  LOP3.LUT R64, R64, R65, RZ, 0x3c, !PT ;  /* 0x0000004140407212 */ /* 0x000fe200078e3cff */
[--C-:B------:R-:W-:Y:S01]  /*123b0*/  IMAD.X R65, RZ, RZ, R13.reuse, P4 ;  /* 0x000000ffff417224 */ /* 0x100fe200020e060d */
[----:B------:R-:W-:Y:S01]  /*123c0*/  LOP3.LUT R68, R68, R69, RZ, 0x3c, !PT ;  /* 0x0000004544447212 */ /* 0x000fe200078e3cff */
[----:B------:R-:W5:Y:S01]  /*123d0*/  LD.E.128 R24, desc[UR40][R24.64] ;  /* 0x0000002818187980 */ /* 0x000f62000c101d00 */
[----:B------:R-:W-:Y:S01]  /*123e0*/  LOP3.LUT R8, R9, R12, RZ, 0x3c, !PT ;  /* 0x0000000c09087212 */ /* 0x000fe200078e3cff */
[----:B------:R-:W-:Y:S01]  /*123f0*/  IMAD.MOV.U32 R9, RZ, RZ, R13 ;  /* 0x000000ffff097224 */ /* 0x000fe200078e000d */
[----:B------:R-:W-:Y:S01]  /*12400*/  IADD3.X R69, RZ, R13, RZ, P5, !PT ;  /* 0x0000000dff457210 */ /* 0x000fe20002ffe4ff */
[----:B------:R-:W5:Y:S01]  /*12410*/  LD.E.128 R28, desc[UR40][R28.64] ;  /* 0x000000281c1c7980 */ /* 0x000f62000c101d00 */
[----:B------:R-:W-:-:S03]  /*12420*/  LOP3.LUT R72, R0, R5, RZ, 0x3c, !PT ;  /* 0x0000000500487212 */ /* 0x000fc600078e3cff */
[----:B------:R-:W5:Y:S01]  /*12430*/  LD.E.128 R8, desc[UR40][R8.64] ;  /* 0x0000002808087980 */ /* 0x000f62000c101d00 */
[----:B------:R-:W-:-:S03]  /*12440*/  SHF.R.S32.HI R77, RZ, 0x1f, R205 ;  /* 0x0000001fff4d7819 */ /* 0x000fc600000114cd */
[----:B------:R-:W5:Y:S01]  /*12450*/  LD.E.128 R12, desc[UR40][R14.64] ;  /* 0x000000280e0c7980 */ /* 0x000f62000c101d00 */
[----:B------:R-:W-:-:S03]  /*12460*/  IMAD.MOV.U32 R76, RZ, RZ, R205 ;  /* 0x000000ffff4c7224 */ /* 0x000fc600078e00cd */
[----:B------:R-:W5:Y:S04]  /*12470*/  LD.E.128 R32, desc[UR40][R32.64] ;  /* 0x0000002820207980 */ /* 0x000f68000c101d00 */
[----:B------:R-:W5:Y:S04]  /*12480*/  LD.E.128 R36, desc[UR40][R36.64] ;  /* 0x0000002824247980 */ /* 0x000f68000c101d00 */
[----:B------:R-:W5:Y:S04]  /*12490*/  LD.E.128 R40, desc[UR40][R40.64] ;  /* 0x0000002828287980 */ /* 0x000f68000c101d00 */
[----:B------:R-:W5:Y:S04]  /*124a0*/  LD.E.128 R44, desc[UR40][R44.64] ;  /* 0x000000282c2c7980 */ /* 0x000f68000c101d00 */
[----:B------:R-:W5:Y:S04]  /*124b0*/  LD.E.128 R48, desc[UR40][R48.64] ;  /* 0x0000002830307980 */ /* 0x000f68000c101d00 */
[----:B0-----:R-:W5:Y:S04]  /*124c0*/  LD.E.128 R4, desc[UR40][R6.64] ;  /* 0x0000002806047980 */ /* 0x001f68000c101d00 */
[----:B-1----:R-:W5:Y:S04]  /*124d0*/  LD.E.128 R52, desc[UR40][R52.64] ;  /* 0x0000002834347980 */ /* 0x002f68000c101d00 */
        /* <DEDUP_REMOVED lines=15> */
[----:B------:R-:W-:Y:S02]  /*125d0*/  IMAD R79, R228, -0x80, R79 ;  /* 0xffffff80e44f7824 */ /* 0x000fe400078e024f */
[C---:B------:R-:W-:Y:S02]  /*125e0*/  VIADD R0, R206.reuse, 0x20 ;  /* 0x00000020ce007836 */ /* 0x040fe40000000000 */
[----:B------:R-:W-:Y:S01]  /*125f0*/  IMAD.IADD R21, R21, 0x1, R81 ;  /* 0x0000000115157824 */ /* 0x000fe200078e0251 */
[-C--:B------:R-:W-:Y:S01]  /*12600*/  ISETP.GE.AND P3, PT, R206, R79.reuse, PT ;  /* 0x0000004fce00720c */ /* 0x080fe20003f66270 */
[----:B------:R-:W-:Y:S01]  /*12610*/  IMAD R78, R78, UR4, RZ ;  /* 0x000000044e4e7c24 */ /* 0x000fe2000f8e02ff */
[----:B------:R-:W-:Y:S01]  /*12620*/  ISETP.GE.AND P2, PT, R0, R79, PT ;  /* 0x0000004f0000720c */ /* 0x000fe20003f46270 */
[----:B------:R-:W-:-:S02]  /*12630*/  VIADD R3, R206, 0x40 ;  /* 0x00000040ce037836 */ /* 0x000fc40000000000 */
[C---:B------:R-:W-:Y:S02]  /*12640*/  IMAD R77, R213.reuse, UR5, R78 ;  /* 0x00000005d54d7c24 */ /* 0x040fe4000f8e024e */
        /* <DEDUP_REMOVED lines=11> */
[----:B0-----:R0:W-:Y:S01]  /*12700*/  SYNCS.ARRIVE.TRANS64.RED.A1T0 RZ, [R0+URZ], RZ ;  /* 0x000000ff00ff79a7 */ /* 0x0011e2000810043f */
[----:B------:R-:W-:Y:S01]  /*12710*/  BSSY B1, `(.L_x_3883) ;  /* 0x000001b000017945 */ /* 0x000fe20003800000 */
        /* <DEDUP_REMOVED lines=26> */
.L_x_3884:
[----:B------:R-:W-:Y:S05]  /*128c0*/  BSYNC B1 ;  /* 0x0000000000017941 */ /* 0x000fea0003800000 */
.L_x_3883:
[----:B------:R-:W-:Y:S04]  /*128d0*/  BSSY B1, `(.L_x_3885) ;  /* 0x000001a000017945 */ /* 0x000fe80003800000 */
[----:B------:R-:W-:Y:S05]  /*128e0*/  @P2 BRA `(.L_x_3886) ;  /* 0x0000000000602947 */ /* 0x000fea0003800000 */
[----:B------:R-:W-:Y:S01]  /*128f0*/  IADD3 R3, P2, R76, 0x20, RZ ;  /* 0x000000204c037810 */ /* 0x000fe20007f5e0ff */
[----:B------:R-:W-:Y:S01]  /*12900*/  ULDC.64 UR6, c[0x0][0xad8] ;  /* 0x0002b60000067ab9 */ /* 0x000fe20000000a00 */
[----:B0----5:R-:W-:Y:S01]  /*12910*/  IMAD.MOV.U32 R8, RZ, RZ, R78 ;  /* 0x000000ffff087224 */ /* 0x021fe200078e004e */
[----:B------:R-:W-:Y:S01]  /*12920*/  ULDC UR4, c[0x0][0xa8c] ;  /* 0x0002a30000047ab9 */ /* 0x000fe20000000800 */
[----:B------:R-:W-:Y:S01]  /*12930*/  IADD3.X R0, RZ, R77, RZ, P2, !PT ;  /* 0x0000004dff007210 */ /* 0x000fe200017fe4ff */
[----:B------:R-:W-:Y:S01]  /*12940*/  IMAD.MOV.U32 R9, RZ, RZ, R83 ;  /* 0x000000ffff097224 */ /* 0x000fe200078e0053 */
[C---:B------:R-:W-:Y:S01]  /*12950*/  ISETP.GE.AND P4, PT, R205.reuse, UR4, PT ;  /* 0x00000004cd007c0c */ /* 0x040fe2000bf86270 */
[----:B------:R-:W-:Y:S02]  /*12960*/  VIADD R10, R205, 0x40 ;  /* 0x00000040cd0a7836 */ /* 0x000fe40000000000 */
[----:B------:R-:W-:Y:S02]  /*12970*/  IMAD R0, R0, UR6, RZ ;  /* 0x0000000600007c24 */ /* 0x000fe4000f8e02ff */
        /* <DEDUP_REMOVED lines=15> */
.L_x_3886:
[----:B------:R-:W-:Y:S05]  /*12a70*/  BSYNC B1 ;  /* 0x0000000000017941 */ /* 0x000fea0003800000 */
.L_x_3885:
        /* <DEDUP_REMOVED lines=26> */
.L_x_3888:
[----:B------:R-:W-:Y:S05]  /*12c20*/  BSYNC B1 ;  /* 0x0000000000017941 */ /* 0x000fea0003800000 */
.L_x_3887:
[----:B------:R-:W-:Y:S05]  /*12c30*/  @P1 BRA `(.L_x_3889) ;  /* 0x0000000c004c1947 */ /* 0x000fea0003800000 */
[----:B------:R-:W-:Y:S01]  /*12c40*/  IADD3 R3, P0, R76, 0x60, RZ ;  /* 0x000000604c037810 */ /* 0x000fe20007f1e0ff */
[----:B------:R-:W-:Y:S01]  /*12c50*/  ULDC UR4, c[0x0][0xa8c] ;  /* 0x0002a30000047ab9 */ /* 0x000fe20000000800 */
[C---:B------:R-:W-:Y:S01]  /*12c60*/  IADD3 R0, R205.reuse, 0x40, RZ ;  /* 0x00000040cd007810 */ /* 0x040fe20007ffe0ff */
        /* <DEDUP_REMOVED lines=13> */
[----:B--2---:R-:W-:Y:S01]  /*12d40*/  LEA R6, P0, R4, UR6, 0x1 ;  /* 0x0000000604067c11 */ /* 0x004fe2000f8008ff */
        /* <DEDUP_REMOVED lines=9> */
.L_x_3881:
        /* <DEDUP_REMOVED lines=10> */
[----:B------:R-:W1:Y:S08]  /*12e80*/  S2R R0, SR_TID.X ;  /* 0x0000000000007919 */ /* 0x000e700000002100 */
[----:B------:R-:W-:Y:S01]  /*12e90*/  @P1 IADD3 R216, P2, R216, UR4, RZ ;  /* 0x00000004d8d81c10 */ /* 0x000fe2000ff5e0ff */
[----:B------:R-:W-:-:S02]  /*12ea0*/  ULDC UR4, c[0x0][0xa88] ;  /* 0x0002a20000047ab9 */ /* 0x000fc40000000800 */
[----:B------:R-:W-:Y:S01]  /*12eb0*/  IMAD.U32 R3, RZ, RZ, UR4 ;  /* 0x00000004ff037e24 */ /* 0x000fe2000f8e00ff */
[----:B------:R-:W-:-:S05]  /*12ec0*/  @P1 IADD3.X R217, R217, UR5, RZ, P2, !PT ;  /* 0x00000005d9d91c10 */ /* 0x000fca00097fe4ff */
[----:B------:R0:W5:Y:S01]  /*12ed0*/  @P1 LDG.E R3, desc[UR40][R216.64] ;  /* 0x00000028d8031981 */ /* 0x000162000c1e1900 */
[----:B-1----:R-:W-:-:S05]  /*12ee0*/  VIADD R0, R0, 0xffffff80 ;  /* 0xffffff8000007836 */ /* 0x002fca0000000000 */
[----:B------:R-:W-:Y:S01]  /*12ef0*/  ISETP.GT.AND P2, PT, R0, 0x7f, PT ;  /* 0x0000007f0000780c */ /* 0x000fe20003f44270 */
[----:B0-----:R-:W-:-:S12]  /*12f00*/  @P1 BRA `(.L_x_3890) ;  /* 0x0000000000101947 */ /* 0x001fd80003800000 */
[----:B------:R-:W-:Y:S05]  /*12f10*/  @!P0 BRA `(.L_x_3890) ;  /* 0x00000000000c8947 */ /* 0x000fea0003800000 */
[----:B------:R-:W2:Y:S04]  /*12f20*/  LDG.E R0, desc[UR40][R4.64] ;  /* 0x0000002804007981 */ /* 0x000ea8000c1e1900 */
[----:B-----5:R-:W2:Y:S02]  /*12f30*/  LDG.E R3, desc[UR40][R4.64+0x4] ;  /* 0x0000042804037981 */ /* 0x020ea4000c1e1900 */
[----:B--2---:R-:W-:-:S07]  /*12f40*/  IMAD.IADD R3, R3, 0x1, -R0 ;  /* 0x0000000103037824 */ /* 0x004fce00078e0a00 */
.L_x_3890:
[----:B------:R-:W-:Y:S01]  /*12f50*/  BSSY B1, `(.L_x_3891) ;  /* 0x000001d000017945 */ /* 0x000fe20003800000 */
[----:B------:R-:W-:Y:S02]  /*12f60*/  SHF.R.S32.HI R10, RZ, 0x1f, R213 ;  /* 0x0000001fff0a7819 */ /* 0x000fe400000114d5 */
[----:B------:R-:W-:Y:S02]  /*12f70*/  SHF.R.S32.HI R12, RZ, 0x1f, R205 ;  /* 0x0000001fff0c7819 */ /* 0x000fe400000114cd */
[----:B------:R-:W-:Y:S02]  /*12f80*/  SEL R11, R218, RZ, !P0 ;  /* 0x000000ffda0b7207 */ /* 0x000fe40004000000 */
[----:B------:R-:W-:Y:S02]  /*12f90*/  SEL R235, R235, RZ, !P0 ;  /* 0x000000ffebeb7207 */ /* 0x000fe40004000000 */
[----:B-----5:R-:W-:Y:S01]  /*12fa0*/  SHF.R.S32.HI R8, RZ, 0x1f, R9 ;  /* 0x0000001fff087819 */ /* 0x020fe20000011409 */
[----:B------:R-:W-:Y:S06]  /*12fb0*/  @P2 BRA `(.L_x_3892) ;  /* 0x0000000000582947 */ /* 0x000fec0003800000 */
[----:B------:R-:W0:Y:S02]  /*12fc0*/  S2R R0, SR_TID.X ;  /* 0x0000000000007919 */ /* 0x000e240000002100 */
[----:B0-----:R-:W-:-:S04]  /*12fd0*/  IMAD R0, R228, 0x80, R0 ;  /* 0x00000080e4007824 */ /* 0x001fc800078e0200 */
[----:B------:R-:W-:-:S05]  /*12fe0*/  VIADD R0, R0, 0xffffff80 ;  /* 0xffffff8000007836 */ /* 0x000fca0000000000 */
[----:B------:R-:W-:-:S13]  /*12ff0*/  ISETP.GE.AND P0, PT, R0, R3, PT ;  /* 0x000000030000720c */ /* 0x000fda0003f06270 */
[----:B------:R-:W-:Y:S05]  /*13000*/  @P0 BRA `(.L_x_3892) ;  /* 0x0000000000440947 */ /* 0x000fea0003800000 */
[----:B------:R-:W-:Y:S01]  /*13010*/  IADD3 R4, P0, R0, R9, RZ ;  /* 0x0000000900047210 */ /* 0x000fe20007f1e0ff */
[----:B------:R-:W-:-:S03]  /*13020*/  ULDC.64 UR4, c[0x0][0xb70] ;  /* 0x0002dc0000047ab9 */ /* 0x000fc60000000a00 */
[----:B------:R-:W-:Y:S01]  /*13030*/  LEA.HI.X.SX32 R5, R0, R8, 0x1, P0 ;  /* 0x0000000800057211 */ /* 0x000fe200000f0eff */
[----:B------:R-:W-:-:S04]  /*13040*/  IMAD R0, R10, UR4, RZ ;  /* 0x000000040a007c24 */ /* 0x000fc8000f8e02ff */
        /* <DEDUP_REMOVED lines=13> */
.L_x_3892:
[----:B------:R-:W-:Y:S05]  /*13120*/  BSYNC B1 ;  /* 0x0000000000017941 */ /* 0x000fea0003800000 */
.L_x_3891:
[----:B------:R-:W-:Y:S01]  /*13130*/  ULDC.64 UR4, c[0x0][0xaa0] ;  /* 0x0002a80000047ab9 */ /* 0x000fe20000000a00 */
[----:B------:R-:W-:Y:S01]  /*13140*/  IMAD.MOV.U32 R4, RZ, RZ, R205 ;  /* 0x000000ffff047224 */ /* 0x000fe200078e00cd */
[----:B------:R-:W-:Y:S01]  /*13150*/  BSSY B1, `(.L_x_3893) ;  /* 0x000002f000017945 */ /* 0x000fe20003800000 */
[----:B0-----:R-:W-:Y:S02]  /*13160*/  IMAD.MOV.U32 R5, RZ, RZ, R12 ;  /* 0x000000ffff057224 */ /* 0x001fe400078e000c */
[----:B------:R-:W-:Y:S02]  /*13170*/  IMAD R0, R8, UR4, RZ ;  /* 0x0000000408007c24 */ /* 0x000fe4000f8e02ff */
[----:B------:R-:W-:-:S04]  /*13180*/  IMAD.WIDE.U32 R4, R9, UR4, R4 ;  /* 0x0000000409047c25 */ /* 0x000fc8000f8e0004 */
[----:B------:R-:W-:Y:S01]  /*13190*/  IMAD R9, R9, UR5, R0 ;  /* 0x0000000509097c24 */ /* 0x000fe2000f8e0200 */
[----:B------:R-:W-:Y:S01]  /*131a0*/  ULDC.64 UR4, c[0x0][0xae0] ;  /* 0x0002b80000047ab9 */ /* 0x000fe20000000a00 */
[----:B--2---:R-:W-:Y:S02]  /*131b0*/  IMAD R13, R228, -0x80, R3 ;  /* 0xffffff80e40d7824 */ /* 0x004fe400078e0203 */
        /* <DEDUP_REMOVED lines=40> */
.L_x_3894:
[----:B------:R-:W-:Y:S05]  /*13440*/  BSYNC B1 ;  /* 0x0000000000017941 */ /* 0x000fea0003800000 */
.L_x_3893:
        /* <DEDUP_REMOVED lines=21> */
[----:B0-----:R-:W-:Y:S02]  /*135a0*/  LEA R14, P0, R4, UR6, 0x1 ;  /* 0x00000006040e7c11 */ /* 0x001fe4000f8008ff */
[----:B------:R-:W-:-:S04]  /*135b0*/  IADD3 R3, R5, R3, RZ ;  /* 0x0000000305037210 */ /* 0x000fc80007ffe0ff */
[----:B------:R-:W-:-:S05]  /*135c0*/  LEA.HI.X R15, R4, UR7, R3, 0x1, P0 ;  /* 0x00000007040f7c11 */ /* 0x000fca00080f0c03 */
[----:B------:R1:W-:Y:S04]  /*135d0*/  @!P2 STG.E.128 desc[UR40][R14.64], RZ ;  /* 0x000000ff0e00a986 */ /* 0x0003e8000c101d28 */
[----:B------:R1:W-:Y:S04]  /*135e0*/  @!P3 STG.E.128 desc[UR40][R14.64+0x80], RZ ;  /* 0x000080ff0e00b986 */ /* 0x0003e8000c101d28 */
[----:B------:R1:W-:Y:S04]  /*135f0*/  @!P4 STG.E.128 desc[UR40][R14.64+0x100], RZ ;  /* 0x000100ff0e00c986 */ /* 0x0003e8000c101d28 */
[----:B------:R1:W-:Y:S02]  /*13600*/  @!P5 STG.E.128 desc[UR40][R14.64+0x180], RZ ;  /* 0x000180ff0e00d986 */ /* 0x0003e4000c101d28 */
.L_x_3896:
[----:B------:R-:W-:Y:S05]  /*13610*/  BSYNC B1 ;  /* 0x0000000000017941 */ /* 0x000fea0003800000 */
.L_x_3895:
        /* <DEDUP_REMOVED lines=27> */
.L_x_3898:
[----:B------:R-:W-:Y:S05]  /*137d0*/  BSYNC B1 ;  /* 0x0000000000017941 */ /* 0x000fea0003800000 */
.L_x_3897:
        /* <DEDUP_REMOVED lines=25> */
.L_x_3889:
[----:B------:R-:W-:Y:S05]  /*13970*/  BSYNC B0 ;  /* 0x0000000000007941 */ /* 0x000fea0003800000 */
.L_x_3880:
[----:B------:R-:W-:Y:S02]  /*13980*/  ULDC UR4, c[0x0][0xc14] ;  /* 0x0003050000047ab9 */ /* 0x000fe40000000800 */
[----:B----4-:R-:W-:-:S13]  /*13990*/  ISETP.GE.AND P0, PT, R203, UR4, PT ;  /* 0x00000004cb007c0c */ /* 0x010fda000bf06270 */
[----:B------:R-:W-:Y:S05]  /*139a0*/  @!P0 BRA `(.L_x_3899) ;  /* 0xfffffed4007c8947 */ /* 0x000fea000383ffff */
[----:B------:R-:W-:Y:S05]  /*139b0*/  BRA `(.L_x_3745) ;  /* 0x0000005800b47947 */ /* 0x000fea0003800000 */
.L_x_3743:
        /* <DEDUP_REMOVED lines=32> */
[----:B------:R-:W-:Y:S02]  /*13bc0*/  ISETP.GE.U32.AND P0, PT, R7, 0x4, PT ;  /* 0x000000040700780c */ /* 0x000fe40003f06070 */
[----:B------:R-:W-:-:S05]  /*13bd0*/  IADD3 R4, R5, R4, RZ ;  /* 0x0000000405047210 */ /* 0x000fca0007ffe0ff */
[----:B------:R-:W0:Y:S06]  /*13be0*/  SHFL.UP PT, R6, R4, 0x4, RZ ;  /* 0x0480000004067989 */ /* 0x000e2c00000e00ff */
        /* <DEDUP_REMOVED lines=26> */
.L_x_3904:
        /* <DEDUP_REMOVED lines=15> */
.L_x_3903:
[----:B------:R-:W-:Y:S05]  /*13e80*/  BSYNC B0 ;  /* 0x0000000000007941 */ /* 0x000fea0003800000 */
.L_x_3902:
[----:B0----5:R-:W0:Y:S01]  /*13e90*/  SHFL.UP PT, R2, R8, 0x1, RZ ;  /* 0x0420000008027989 */ /* 0x021e2200000e00ff */
        /* <DEDUP_REMOVED lines=19> */
[----:B------:R-:W0:Y:S02]  /*13fd0*/  SHFL.IDX PT, R3, R4, 0x1f, 0x1f ;  /* 0x03e01f0004037f89 */ /* 0x000e2400000e0000 */
[----:B0-----:R-:W-:-:S04]  /*13fe0*/  IMAD R2, R3, UR4, RZ ;  /* 0x0000000403027c24 */ /* 0x001fc8000f8e02ff */
[----:B------:R-:W-:-:S05]  /*13ff0*/  IMAD.IADD R5, R2, 0x1, R5 ;  /* 0x0000000102057824 */ /* 0x000fca00078e0205 */
[----:B------:R-:W-:-:S13]  /*14000*/  ISETP.GT.AND P0, PT, R5, UR6, PT ;  /* 0x0000000605007c0c */ /* 0x000fda000bf04270 */
[----:B------:R-:W-:Y:S05]  /*14010*/  @!P0 BRA `(.L_x_3904) ;  /* 0xfffffffc005c8947 */ /* 0x000fea000383ffff */
.L_x_3900:
        /* <DEDUP_REMOVED lines=20> */
.L_x_3905:
        /* <DEDUP_REMOVED lines=56> */
.L_x_3901:
[----:B------:R-:W-:Y:S02]  /*144e0*/  IMAD.MOV.U32 R17, RZ, RZ, RZ ;  /* 0x000000ffff117224 */ /* 0x000fe400078e00ff */
[----:B------:R-:W-:Y:S02]  /*144f0*/  IMAD.U32 R16, RZ, RZ, UR6 ;  /* 0x00000006ff107e24 */ /* 0x000fe4000f8e00ff */
[----:B------:R-:W-:-:S07]  /*14500*/  IMAD.MOV.U32 R18, RZ, RZ, RZ ;  /* 0x000000ffff127224 */ /* 0x000fce00078e00ff */
.L_x_3906:
        /* <DEDUP_REMOVED lines=16> */
[----:B------:R-:W-:Y:S01]  /*14610*/  ULDC.64 UR38, c[0x0][0x198] ;  /* 0x0000660000267ab9 */ /* 0x000fe20000000a00 */
[----:B------:R-:W-:Y:S02]  /*14620*/  ULDC UR37, c[0x0][0xc] ;  /* 0x0000030000257ab9 */ /* 0x000fe40000000800 */
[----:B------:R1:W-:Y:S04]  /*14630*/  STL [R1+0x8], R0 ;  /* 0x0000080001007387 */ /* 0x0003e80000100800 */
[----:B------:R1:W-:Y:S04]  /*14640*/  STL [R1+0x4], RZ ;  /* 0x000004ff01007387 */ /* 0x0003e80000100800 */
[----:B------:R1:W-:Y:S04]  /*14650*/  STL [R1+0xc], R0 ;  /* 0x00000c0001007387 */ /* 0x0003e80000100800 */
[----:B------:R1:W-:Y:S02]  /*14660*/  STL [R1+0x28], RZ ;  /* 0x000028ff01007387 */ /* 0x0003e40000100800 */
.L_x_3991:
[----:B--2---:R-:W2:Y:S02]  /*14670*/  LDC.64 R2, c[0x0][0xc60] ;  /* 0x00031800ff027b82 */ /* 0x004ea40000000a00 */
[----:B--2---:R-:W-:-:S05]  /*14680*/  IMAD.WIDE R2, R19, 0x4, R2 ;  /* 0x0000000413027825 */ /* 0x004fca00078e0202 */
[----:B-1----:R-:W1:Y:S01]  /*14690*/  LDG.E R11, desc[UR40][R2.64] ;  /* 0x00000028020b7981 */ /* 0x002e62000c1e1900 */
[----:B------:R-:W-:Y:S05]  /*146a0*/  YIELD ;  /* 0x0000000000007946 */ /* 0x000fea0003800000 */
[----:B------:R-:W-:Y:S01]  /*146b0*/  ULDC.64 UR4, c[0x0][0xa28] ;  /* 0x00028a0000047ab9 */ /* 0x000fe20000000a00 */
[----:B------:R-:W-:Y:S02]  /*146c0*/  CS2R R8, SRZ ;  /* 0x0000000000087805 */ /* 0x000fe4000001ff00 */
[----:B------:R-:W-:Y:S01]  /*146d0*/  ISETP.NE.U32.AND P0, PT, RZ, UR4, PT ;  /* 0x00000004ff007c0c */ /* 0x000fe2000bf05070 */
[----:B------:R-:W-:Y:S01]  /*146e0*/  ULDC.64 UR8, c[0x0][0xa08] ;  /* 0x0002820000087ab9 */ /* 0x000fe20000000a00 */
[----:B------:R-:W-:-:S02]  /*146f0*/  ULDC.64 UR10, c[0x0][0xa10] ;  /* 0x00028400000a7ab9 */ /* 0x000fc40000000a00 */
[----:B------:R-:W-:Y:S02]  /*14700*/  ISETP.NE.AND.EX P0, PT, RZ, UR5, PT, P0 ;  /* 0x00000005ff007c0c */ /* 0x000fe4000bf05300 */
[----:B-1----:R-:W-:Y:S01]  /*14710*/  SHF.R.S32.HI R0, RZ, 0x1f, R11 ;  /* 0x0000001fff007819 */ /* 0x002fe2000001140b */
[----:B------:R-:W-:-:S10]  /*14720*/  IMAD.SHL.U32 R15, R11, 0x4, RZ ;  /* 0x000000040b0f7824 */ /* 0x000fd400078e00ff */
[C---:B------:R-:W-:Y:S01]  /*14730*/  @P0 LEA R2, P1, R11.reuse, UR4, 0x2 ;  /* 0x000000040b020c11 */ /* 0x040fe2000f8210ff */
[----:B------:R-:W-:Y:S03]  /*14740*/  STL [R1+0x18], R11 ;  /* 0x0000180b01007387 */ /* 0x000fe60000100800 */
[----:B------:R-:W-:Y:S01]  /*14750*/  @P0 LEA.HI.X R3, R11, UR5, R0, 0x2, P1 ;  /* 0x000000050b030c11 */ /* 0x000fe200088f1400 */
[----:B------:R-:W-:-:S04]  /*14760*/  ULDC.64 UR4, c[0x0][0xa18] ;  /* 0x0002860000047ab9 */ /* 0x000fc80000000a00 */
[----:B------:R1:W5:Y:S01]  /*14770*/  @P0 LDG.E R8, desc[UR40][R2.64] ;  /* 0x0000002802080981 */ /* 0x000362000c1e1900 */
[----:B------:R-:W-:Y:S02]  /*14780*/  ISETP.NE.U32.AND P0, PT, RZ, UR4, PT ;  /* 0x00000004ff007c0c */ /* 0x000fe4000bf05070 */
[----:B------:R-:W-:Y:S01]  /*14790*/  SHF.L.U64.HI R14, R11, 0x2, R0 ;  /* 0x000000020b0e7819 */ /* 0x000fe20000010200 */
[----:B------:R-:W-:Y:S01]  /*147a0*/  STL [R1+0x20], R15 ;  /* 0x0000200f01007387 */ /* 0x000fe20000100800 */
[----:B------:R-:W-:Y:S01]  /*147b0*/  ISETP.NE.AND.EX P0, PT, RZ, UR5, PT, P0 ;  /* 0x00000005ff007c0c */ /* 0x000fe2000bf05300 */
[----:B------:R-:W-:Y:S02]  /*147c0*/  ULDC UR6, c[0x0][0x338] ;  /* 0x0000ce0000067ab9 */ /* 0x000fe40000000800 */
[----:B------:R-:W-:Y:S10]  /*147d0*/  STL [R1+0x24], R14 ;  /* 0x0000240e01007387 */ /* 0x000ff40000100800 */
[----:B------:R-:W-:-:S04]  /*147e0*/  @P0 IADD3 R12, P1, R15, UR4, RZ ;  /* 0x000000040f0c0c10 */ /* 0x000fc8000ff3e0ff */
[C---:B0-----:R-:W-:Y:S01]  /*147f0*/  @P0 IADD3.X R13, R14.reuse, UR5, RZ, P1, !PT ;  /* 0x000000050e0d0c10 */ /* 0x041fe20008ffe4ff */
[----:B------:R-:W-:Y:S02]  /*14800*/  ULDC.64 UR4, c[0x0][0xa00] ;  /* 0x0002800000047ab9 */ /* 0x000fe40000000a00 */
[----:B------:R-:W-:Y:S02]  /*14810*/  ISETP.NE.U32.AND P2, PT, RZ, UR4, PT ;  /* 0x00000004ff007c0c */ /* 0x000fe4000bf45070 */
[C---:B-1----:R-:W-:Y:S02]  /*14820*/  IADD3 R2, P1, R15.reuse, UR4, RZ ;  /* 0x000000040f027c10 */ /* 0x042fe4000ff3e0ff */
[----:B------:R-:W-:Y:S02]  /*14830*/  ISETP.NE.AND.EX P2, PT, RZ, UR5, PT, P2 ;  /* 0x00000005ff007c0c */ /* 0x000fe4000bf45320 */
[----:B------:R-:W-:Y:S01]  /*14840*/  IADD3.X R3, R14, UR5, RZ, P1, !PT ;  /* 0x000000050e037c10 */ /* 0x000fe20008ffe4ff */
[----:B------:R-:W-:Y:S01]  /*14850*/  ULDC UR4, c[0x0][0x288] ;  /* 0x0000a20000047ab9 */ /* 0x000fe20000000800 */
[----:B------:R-:W-:Y:S01]  /*14860*/  IADD3 R6, P1, R15, UR8, RZ ;  /* 0x000000080f067c10 */ /* 0x000fe2000ff3e0ff */
[----:B------:R-:W-:Y:S01]  /*14870*/  IMAD.U32 R10, RZ, RZ, UR4 ;  /* 0x00000004ff0a7e24 */ /* 0x000fe2000f8e00ff */
[----:B------:R-:W-:-:S02]  /*14880*/  ULDC.64 UR4, c[0x0][0x3f8] ;  /* 0x0000fe0000047ab9 */ /* 0x000fc40000000a00 */
[----:B------:R-:W-:-:S03]  /*14890*/  IADD3.X R7, R14, UR9, RZ, P1, !PT ;  /* 0x000000090e077c10 */ /* 0x000fc60008ffe4ff */
[----:B------:R0:W5:Y:S04]  /*148a0*/  @P0 LDG.E R10, desc[UR40][R12.64] ;  /* 0x000000280c0a0981 */ /* 0x000168000c1e1900 */
[----:B------:R-:W2:Y:S01]  /*148b0*/  @P2 LDG.E R9, desc[UR40][R2.64] ;  /* 0x0000002802092981 */ /* 0x000ea2000c1e1900 */
[----:B------:R-:W-:Y:S01]  /*148c0*/  UISETP.NE.U32.AND UP0, UPT, UR4, URZ, UPT ;  /* 0x0000003f0400728c */ /* 0x000fe2000bf05070 */
[----:B------:R-:W-:Y:S02]  /*148d0*/  IADD3 R4, P1, R15, UR10, RZ ;  /* 0x0000000a0f047c10 */ /* 0x000fe4000ff3e0ff */
[----:B------:R-:W-:Y:S01]  /*148e0*/  ULDC UR4, c[0x0][0x404] ;  /* 0x0001010000047ab9 */ /* 0x000fe20000000800 */
[----:B------:R-:W-:Y:S01]  /*148f0*/  UISETP.NE.AND.EX UP0, UPT, UR5, URZ, UPT, UP0 ;  /* 0x0000003f0500728c */ /* 0x000fe2000bf05300 */
[----:B------:R-:W-:-:S02]  /*14900*/  IADD3.X R5, R14, UR11, RZ, P1, !PT ;  /* 0x0000000b0e057c10 */ /* 0x000fc40008ffe4ff */
[----:B------:R-:W-:Y:S01]  /*14910*/  ISETP.NE.U32.AND P1, PT, RZ, UR8, PT ;  /* 0x00000008ff007c0c */ /* 0x000fe2000bf25070 */
[----:B------:R-:W-:Y:S01]  /*14920*/  USEL UR4, UR4, 0x1, UP0 ;  /* 0x0000000104047887 */ /* 0x000fe20008000000 */
[----:B------:R-:W-:Y:S02]  /*14930*/  ULDC UR5, c[0x0][0x2e0] ;  /* 0x0000b80000057ab9 */ /* 0x000fe40000000800 */
[----:B------:R-:W-:Y:S01]  /*14940*/  ISETP.NE.AND.EX P3, PT, RZ, UR9, PT, P1 ;  /* 0x00000009ff007c0c */ /* 0x000fe2000bf65310 */
[----:B------:R-:W-:Y:S01]  /*14950*/  UIMAD UR4, UR4, UR5, URZ ;  /* 0x00000005040472a4 */ /* 0x000fe2000f8e023f */
[----:B------:R-:W-:Y:S01]  /*14960*/  ISETP.NE.U32.AND P1, PT, RZ, UR10, PT ;  /* 0x0000000aff007c0c */ /* 0x000fe2000bf25070 */
[----:B------:R-:W-:-:S03]  /*14970*/  IMAD.U32 R0, RZ, RZ, UR6 ;  /* 0x00000006ff007e24 */ /* 0x000fc6000f8e00ff */
[----:B------:R-:W-:Y:S01]  /*14980*/  ISETP.NE.AND.EX P1, PT, RZ, UR11, PT, P1 ;  /* 0x0000000bff007c0c */ /* 0x000fe2000bf25310 */
[----:B--2---:R1:W-:Y:S02]  /*14990*/  STL [R1+0x2c], R9 ;  /* 0x00002c0901007387 */ /* 0x0043e40000100800 */
[----:B-1----:R-:W-:Y:S01]  /*149a0*/  MOV R9, UR4 ;  /* 0x0000000400097c02 */ /* 0x002fe20008000f00 */
[----:B0-----:R-:W-:Y:S09]  /*149b0*/  @P0 BRA `(.L_x_3908) ;  /* 0x0000000000100947 */ /* 0x001ff20003800000 */
[----:B------:R-:W-:Y:S05]  /*149c0*/  @!P2 BRA `(.L_x_3908) ;  /* 0x00000000000ca947 */ /* 0x000fea0003800000 */
[----:B-----5:R-:W2:Y:S04]  /*149d0*/  LDG.E R10, desc[UR40][R2.64] ;  /* 0x00000028020a7981 */ /* 0x020ea8000c1e1900 */
[----:B------:R-:W2:Y:S02]  /*149e0*/  LDG.E R2, desc[UR40][R2.64+0x4] ;  /* 0x0000042802027981 */ /* 0x000ea4000c1e1900 */
[----:B--2---:R-:W-:-:S07]  /*149f0*/  IMAD.IADD R10, R2, 0x1, -R10 ;  /* 0x00000001020a7824 */ /* 0x004fce00078e0a0a */
.L_x_3908:
[----:B------:R-:W-:Y:S01]  /*14a00*/  IMAD.MOV.U32 R2, RZ, RZ, RZ ;  /* 0x000000ffff027224 */ /* 0x000fe200078e00ff */
[----:B------:R-:W-:-:S05]  /*14a10*/  ULDC.64 UR4, c[0x0][0xa20] ;  /* 0x0002880000047ab9 */ /* 0x000fca0000000a00 */
[----:B------:R-:W2:Y:S01]  /*14a20*/  @P3 LDG.E R2, desc[UR40][R6.64] ;  /* 0x0000002806023981 */ /* 0x000ea2000c1e1900 */
[----:B------:R-:W-:-:S06]  /*14a30*/  IMAD.MOV.U32 R20, RZ, RZ, RZ ;  /* 0x000000ffff147224 */ /* 0x000fcc00078e00ff */
[----:B------:R0:W5:Y:S01]  /*14a40*/  @P1 LDG.E R20, desc[UR40][R4.64] ;  /* 0x0000002804141981 */ /* 0x000162000c1e1900 */
[----:B------:R-:W-:-:S04]  /*14a50*/  ISETP.NE.U32.AND P0, PT, RZ, UR4, PT ;  /* 0x00000004ff007c0c */ /* 0x000fc8000bf05070 */
[----:B------:R-:W-:Y:S01]  /*14a60*/  ISETP.NE.AND.EX P0, PT, RZ, UR5, PT, P0 ;  /* 0x00000005ff007c0c */ /* 0x000fe2000bf05300 */
[----:B--2--5:R-:W-:-:S05]  /*14a70*/  IMAD.IADD R2, R2, 0x1, R8 ;  /* 0x0000000102027824 */ /* 0x024fca00078e0208 */
[----:B------:R0:W-:Y:S07]  /*14a80*/  STL [R1+0x10], R2 ;  /* 0x0000100201007387 */ /* 0x0001ee0000100800 */
[----:B------:R-:W-:Y:S05]  /*14a90*/  @!P0 BRA `(.L_x_3909) ;  /* 0x0000000000108947 */ /* 0x000fea0003800000 */
[----:B0-----:R-:W-:-:S04]  /*14aa0*/  IADD3 R2, P0, R15, UR4, RZ ;  /* 0x000000040f027c10 */ /* 0x001fc8000ff1e0ff */
[----:B------:R-:W-:-:S05]  /*14ab0*/  IADD3.X R3, R14, UR5, RZ, P0, !PT ;  /* 0x000000050e037c10 */ /* 0x000fca00087fe4ff */
[----:B------:R0:W5:Y:S01]  /*14ac0*/  LDG.E R9, desc[UR40][R2.64] ;  /* 0x0000002802097981 */ /* 0x000162000c1e1900 */
[----:B------:R-:W-:Y:S05]  /*14ad0*/  BRA `(.L_x_3910) ;  /* 0x0000000000107947 */ /* 0x000fea0003800000 */
.L_x_3909:
[----:B------:R-:W-:Y:S05]  /*14ae0*/  @!P3 BRA `(.L_x_3910) ;  /* 0x00000000000cb947 */ /* 0x000fea0003800000 */
[----:B------:R-:W2:Y:S04]  /*14af0*/  LDG.E R9, desc[UR40][R6.64] ;  /* 0x0000002806097981 */ /* 0x000ea8000c1e1900 */
[----:B------:R-:W2:Y:S02]  /*14b00*/  LDG.E R6, desc[UR40][R6.64+0x4] ;  /* 0x0000042806067981 */ /* 0x000ea4000c1e1900 */
[----:B--2---:R-:W-:-:S07]  /*14b10*/  IMAD.IADD R9, R6, 0x1, -R9 ;  /* 0x0000000106097824 */ /* 0x004fce00078e0a09 */
.L_x_3910:
[----:B0-----:R-:W2:Y:S01]  /*14b20*/  @P1 LDG.E R2, desc[UR40][R4.64] ;  /* 0x0000002804021981 */ /* 0x001ea2000c1e1900 */
[----:B-----5:R-:W-:-:S03]  /*14b30*/  IMAD.IADD R9, R9, 0x1, -R8 ;  /* 0x0000000109097824 */ /* 0x020fc600078e0a08 */
[----:B------:R-:W2:Y:S01]  /*14b40*/  @P1 LDG.E R4, desc[UR40][R4.64+0x4] ;  /* 0x0000042804041981 */ /* 0x000ea2000c1e1900 */
[----:B------:R-:W-:Y:S01]  /*14b50*/  LEA R3, R17, 0xdf, 0x7 ;  /* 0x000000df11037811 */ /* 0x000fe200078e38ff */
[----:B------:R-:W-:Y:S01]  /*14b60*/  BSSY B0, `(.L_x_3911) ;  /* 0x00000ee000007945 */ /* 0x000fe20003800000 */
[----:B------:R-:W-:Y:S01]  /*14b70*/  PLOP3.LUT P2, PT, PT, PT, PT, 0x80, 0x0 ;  /* 0x000000000000781c */ /* 0x000fe20003f4f070 */
[----:B--2---:R-:W-:-:S04]  /*14b80*/  @P1 IMAD.IADD R0, R4, 0x1, -R2 ;  /* 0x0000000104001824 */ /* 0x004fc800078e0a02 */
[----:B------:R-:W-:-:S05]  /*14b90*/  IMAD.IADD R2, R9, 0x1, R0 ;  /* 0x0000000109027824 */ /* 0x000fca00078e0200 */
[C---:B------:R-:W-:Y:S01]  /*14ba0*/  IADD3 R3, R2.reuse, R3, -R10 ;  /* 0x0000000302037210 */ /* 0x040fe20007ffe80a */
[----:B------:R-:W-:-:S04]  /*14bb0*/  VIADD R2, R2, 0x5f ;  /* 0x0000005f02027836 */ /* 0x000fc80000000000 */
[----:B------:R-:W-:-:S04]  /*14bc0*/  IMAD.HI R2, R2, 0x2aaaaaab, RZ ;  /* 0x2aaaaaab02027827 */ /* 0x000fc800078e02ff */
[----:B------:R-:W-:Y:S01]  /*14bd0*/  IMAD.HI R3, R3, 0x2aaaaaab, RZ ;  /* 0x2aaaaaab03037827 */ /* 0x000fe200078e02ff */
[----:B------:R-:W-:-:S04]  /*14be0*/  SHF.R.U32.HI R4, RZ, 0x1f, R2 ;  /* 0x0000001fff047819 */ /* 0x000fc80000011602 */
[----:B------:R-:W-:Y:S02]  /*14bf0*/  LEA.HI.SX32 R4, R2, R4, 0x1c ;  /* 0x0000000402047211 */ /* 0x000fe400078fe2ff */
[----:B------:R-:W-:-:S04]  /*14c00*/  SHF.R.U32.HI R2, RZ, 0x1f, R3 ;  /* 0x0000001fff027819 */ /* 0x000fc80000011603 */
[----:B------:R-:W-:-:S04]  /*14c10*/  LEA.HI.SX32 R2, R3, R2, 0x1c ;  /* 0x0000000203027211 */ /* 0x000fc800078fe2ff */
[----:B------:R-:W-:-:S05]  /*14c20*/  VIMNMX R6, R4, R2, PT ;  /* 0x0000000204067248 */ /* 0x000fca0003fe0100 */
[--C-:B------:R-:W-:Y:S02]  /*14c30*/  IMAD R2, R6, 0x60, -R9.reuse ;  /* 0x0000006006027824 */ /* 0x100fe400078e0a09 */
[----:B------:R-:W-:-:S03]  /*14c40*/  IMAD.MOV R9, RZ, RZ, -R9 ;  /* 0x000000ffff097224 */ /* 0x000fc600078e0a09 */
[----:B------:R-:W-:Y:S02]  /*14c50*/  VIMNMX R2, R2, R0, PT ;  /* 0x0000000002027248 */ /* 0x000fe40003fe0100 */
[----:B------:R-:W-:-:S04]  /*14c60*/  VIMNMX R9, RZ, R9, !PT ;  /* 0x00000009ff097248 */ /* 0x000fc80007fe0100 */
[----:B------:R-:W-:Y:S01]  /*14c70*/  ISETP.GT.AND P0, PT, R2, R9, PT ;  /* 0x000000090200720c */ /* 0x000fe20003f04270 */
[----:B------:R0:W-:-:S12]  /*14c80*/  STL [R1+0x1c], R6 ;  /* 0x00001c0601007387 */ /* 0x0001d80000100800 */
[----:B------:R-:W-:Y:S02]  /*14c90*/  @P0 VIADD R4, R2, 0x5f ;  /* 0x0000005f02040836 */ /* 0x000fe40000000000 */
[----:B------:R-:W-:-:S04]  /*14ca0*/  IMAD.WIDE.U32 R2, R9, -0x55555555, RZ ;  /* 0xaaaaaaab09027825 */ /* 0x000fc800078e00ff */
[----:B------:R-:W-:Y:S01]  /*14cb0*/  @P0 IMAD.HI R4, R4, 0x2aaaaaab, RZ ;  /* 0x2aaaaaab04040827 */ /* 0x000fe200078e02ff */
[----:B------:R-:W-:-:S04]  /*14cc0*/  SHF.R.U32.HI R0, RZ, 0x6, R3 ;  /* 0x00000006ff007819 */ /* 0x000fc80000011603 */
[----:B------:R-:W-:Y:S01]  /*14cd0*/  @P0 SHF.R.U32.HI R3, RZ, 0x1f, R4 ;  /* 0x0000001fff030819 */ /* 0x000fe20000011604 */
[----:B------:R-:W-:-:S03]  /*14ce0*/  IMAD.MOV.U32 R2, RZ, RZ, R0 ;  /* 0x000000ffff027224 */ /* 0x000fc600078e0000 */
[----:B------:R-:W-:-:S04]  /*14cf0*/  @P0 LEA.HI.SX32 R2, R4, R3, 0x1c ;  /* 0x0000000304020211 */ /* 0x000fc800078fe2ff */
[----:B------:R-:W-:-:S13]  /*14d00*/  ISETP.GT.AND P0, PT, R2, R0, PT ;  /* 0x000000000200720c */ /* 0x000fda0003f04270 */
[----:B0-----:R-:W-:Y:S05]  /*14d10*/  @!P0 BRA `(.L_x_3912) ;  /* 0x0000000c00488947 */ /* 0x001fea0003800000 */
[----:B------:R-:W0:Y:S01]  /*14d20*/  LDC R3, c[0x0][0x428] ;  /* 0x00010a00ff037b82 */ /* 0x000e220000000800 */
[----:B------:R-:W-:Y:S01]  /*14d30*/  UMOV UR4, 0xffffffff ;  /* 0xffffffff00047882 */ /* 0x000fe20000000000 */
[----:B0-----:R-:W-:Y:S01]  /*14d40*/  ISETP.NE.AND P0, PT, R3, 0x1, PT ;  /* 0x000000010300780c */ /* 0x001fe20003f05270 */
[----:B------:R-:W-:-:S12]  /*14d50*/  IMAD.MOV.U32 R3, RZ, RZ, R18 ;  /* 0x000000ffff037224 */ /* 0x000fd800078e0012 */
[----:B------:R-:W0:Y:S08]  /*14d60*/  @P0 LDC R4, c[0x0][0x42c] ;  /* 0x00010b00ff040b82 */ /* 0x000e300000000800 */
[----:B------:R-:W1:Y:S01]  /*14d70*/  @P0 LDC R5, c[0x0][0x430] ;  /* 0x00010c00ff050b82 */ /* 0x000e620000000800 */
[----:B0-----:R-:W-:-:S05]  /*14d80*/  @P0 IMAD.HI.U32 R4, R18, R4, RZ ;  /* 0x0000000412040227 */ /* 0x001fca00078e00ff */
[----:B-1----:R-:W-:Y:S02]  /*14d90*/  @P0 SHF.R.U32.HI R3, RZ, R5, R4 ;  /* 0x00000005ff030219 */ /* 0x002fe40000011604 */
[----:B------:R-:W-:Y:S01]  /*14da0*/  SEL R4, R11, RZ, !P1 ;  /* 0x000000ff0b047207 */ /* 0x000fe20004800000 */
[----:B------:R-:W-:Y:S06]  /*14db0*/  BRA.DIV UR4, `(.L_x_3913) ;  /* 0x0000005604687947 */ /* 0x000fec000b800000 */
.L_x_4061:
[----:B------:R-:W-:-:S03]  /*14dc0*/  UMOV UR4, 0xffffffff ;  /* 0xffffffff00047882 */ /* 0x000fc60000000000 */
[----:B------:R-:W-:Y:S05]  /*14dd0*/  BRA.DIV UR4, `(.L_x_3914) ;  /* 0x0000005604947947 */ /* 0x000fea000b800000 */
[----:B------:R-:W-:-:S13]  /*14de0*/  ELECT P6, URZ, PT ;  /* 0x00000000003f782f */ /* 0x000fda00038c0000 */
.L_x_4064:
[----:B------:R-:W2:Y:S01]  /*14df0*/  LDL R5, [R1+0x28] ;  /* 0x0000280001057983 */ /* 0x000ea20000100800 */
[----:B------:R-:W-:Y:S01]  /*14e00*/  BSSY B1, `(.L_x_3915) ;  /* 0x000000b000017945 */ /* 0x000fe20003800000 */
[----:B------:R-:W0:Y:S01]  /*14e10*/  S2R R9, SR_CgaCtaId ;  /* 0x0000000000097919 */ /* 0x000e220000008800 */
[----:B--2---:R-:W-:-:S05]  /*14e20*/  VIADD R5, R5, 0x1 ;  /* 0x0000000105057836 */ /* 0x004fca0000000000 */
[----:B------:R-:W-:-:S04]  /*14e30*/  LEA.HI R6, R5, R5, RZ, 0x1 ;  /* 0x0000000505067211 */ /* 0x000fc800078f08ff */
[----:B------:R-:W-:-:S05]  /*14e40*/  LOP3.LUT R6, R6, 0xfffffffe, RZ, 0xc0, !PT ;  /* 0xfffffffe06067812 */ /* 0x000fca00078ec0ff */
[----:B------:R-:W-:Y:S01]  /*14e50*/  IMAD.IADD R5, R5, 0x1, -R6 ;  /* 0x0000000105057824 */ /* 0x000fe200078e0a06 */
[----:B------:R-:W-:-:S04]  /*14e60*/  MOV R6, 0x400 ;  /* 0x0000040000067802 */ /* 0x000fc80000000f00 */
[----:B0-----:R-:W-:Y:S02]  /*14e70*/  LEA R9, R9, R6, 0x18 ;  /* 0x0000000609097211 */ /* 0x001fe400078ec0ff */
[----:B------:R-:W-:-:S04]  /*14e80*/  SHF.L.U32 R5, R5, 0x1f, RZ ;  /* 0x0000001f05057819 */ /* 0x000fc800000006ff */
[----:B------:R-:W0:Y:S02]  /*14e90*/  SYNCS.PHASECHK.TRANS64.TRYWAIT P0, [R9+URZ+0x22820], R5 ;  /* 0x02282005090075a7 */ /* 0x000e24000800017f */
[----:B0-----:R-:W-:Y:S05]  /*14ea0*/  @!P0 BRA `(.L_x_3916) ;  /* 0x0000005400808947 */ /* 0x001fea0003800000 */
.L_x_4065:
[----:B------:R-:W-:Y:S05]  /*14eb0*/  BSYNC B1 ;  /* 0x0000000000017941 */ /* 0x000fea0003800000 */
.L_x_3915:
        /* <DEDUP_REMOVED lines=8> */
.L_x_4066:
        /* <DEDUP_REMOVED lines=11> */
.L_x_3920:
        /* <DEDUP_REMOVED lines=19> */
.L_x_4067:
        /* <DEDUP_REMOVED lines=8> */
.L_x_3922:
        /* <DEDUP_REMOVED lines=31> */
.L_x_3918:
[----:B------:R-:W-:Y:S05]  /*15390*/  BSYNC B1 ;  /* 0x0000000000017941 */ /* 0x000fea0003800000 */
.L_x_3917:
        /* <DEDUP_REMOVED lines=12> */
[----:B0-----:R-:W-:Y:S05]  /*15460*/  @!P0 BRA `(.L_x_3912) ;  /* 0x0000000400748947 */ /* 0x001fea0003800000 */
[C---:B------:R-:W-:Y:S02]  /*15470*/  IMAD R5, R2.reuse, 0x60, R20 ;  /* 0x0000006002057824 */ /* 0x040fe400078e0214 */
[----:B------:R-:W-:Y:S02]  /*15480*/  VIADD R2, R2, 0xffffffff ;  /* 0xffffffff02027836 */ /* 0x000fe40000000000 */
[----:B------:R-:W-:-:S07]  /*15490*/  VIADD R5, R5, 0xffffff40 ;  /* 0xffffff4005057836 */ /* 0x000fce0000000000 */
.L_x_3929:
[----:B------:R-:W-:Y:S05]  /*154a0*/  YIELD ;  /* 0x0000000000007946 */ /* 0x000fea0003800000 */
[----:B------:R-:W-:Y:S04]  /*154b0*/  BSSY B1, `(.L_x_3923) ;  /* 0x000004b000017945 */ /* 0x000fe80003800000 */
[----:B0-----:R-:W-:Y:S05]  /*154c0*/  @!P6 BRA `(.L_x_3924) ;  /* 0x000000040024e947 */ /* 0x001fea0003800000 */
[----:B------:R-:W2:Y:S04]  /*154d0*/  LDL R6, [R1+0x4] ;  /* 0x0000040001067983 */ /* 0x000ea80000100800 */
[----:B------:R-:W3:Y:S01]  /*154e0*/  LDL R7, [R1+0xc] ;  /* 0x00000c0001077983 */ /* 0x000ee20000100800 */
[----:B--2---:R-:W-:Y:S01]  /*154f0*/  IMAD R6, R6, 0x8, R9 ;  /* 0x0000000806067824 */ /* 0x004fe200078e0209 */
[----:B---3--:R-:W-:-:S04]  /*15500*/  SHF.L.U32 R7, R7, 0x1f, RZ ;  /* 0x0000001f07077819 */ /* 0x008fc800000006ff */
[----:B------:R-:W0:Y:S02]  /*15510*/  SYNCS.PHASECHK.TRANS64.TRYWAIT P0, [R6+URZ+0x228a0], R7 ;  /* 0x0228a007060075a7 */ /* 0x000e24000800017f */
[----:B0-----:R-:W-:Y:S05]  /*15520*/  @!P0 BRA `(.L_x_3925) ;  /* 0x00000050001c8947 */ /* 0x001fea0003800000 */
.L_x_4068:
        /* <DEDUP_REMOVED lines=11> */
.L_x_3926:
        /* <DEDUP_REMOVED lines=17> */
.L_x_4069:
        /* <DEDUP_REMOVED lines=8> */
.L_x_3928:
        /* <DEDUP_REMOVED lines=31> */
.L_x_3924:
[----:B------:R-:W-:Y:S05]  /*15960*/  BSYNC B1 ;  /* 0x0000000000017941 */ /* 0x000fea0003800000 */
.L_x_3923:
        /* <DEDUP_REMOVED lines=13> */
.L_x_3912:
[----:B------:R-:W-:Y:S05]  /*15a40*/  BSYNC B0 ;  /* 0x0000000000007941 */ /* 0x000fea0003800000 */
.L_x_3911:
[----:B------:R-:W2:Y:S01]  /*15a50*/  LDL R6, [R1+0x1c] ;  /* 0x00001c0001067983 */ /* 0x000ea20000100800 */
        /* <DEDUP_REMOVED lines=9> */
[----:B0-----:R-:W0:Y:S01]  /*15af0*/  S2R R7, SR_LANEID ;  /* 0x0000000000077919 */ /* 0x001e220000000000 */
[----:B------:R-:W-:Y:S01]  /*15b00*/  VOTEU.ANY UR4, UPT, PT ;  /* 0x0000000000047886 */ /* 0x000fe200038e0100 */
[----:B------:R-:W1:Y:S01]  /*15b10*/  LDC.64 R2, c[0x0][0xc38] ;  /* 0x00030e00ff027b82 */ /* 0x000e620000000a00 */
[----:B------:R-:W0:Y:S08]  /*15b20*/  FLO.U32 R0, UR4 ;  /* 0x0000000400007d00 */ /* 0x000e3000080e0000 */
[----:B------:R-:W1:Y:S01]  /*15b30*/  POPC R5, UR4 ;  /* 0x0000000400057d09 */ /* 0x000e620008000000 */
[----:B0-----:R-:W-:-:S13]  /*15b40*/  ISETP.EQ.U32.AND P0, PT, R0, R7, PT ;  /* 0x000000070000720c */ /* 0x001fda0003f02070 */
[----:B-1----:R-:W2:Y:S01]  /*15b50*/  @P0 ATOMG.E.ADD.STRONG.GPU PT, R3, desc[UR40][R2.64], R5 ;  /* 0x00000005020309a8 */ /* 0x002ea200081ee1e8 */
[----:B------:R-:W0:Y:S02]  /*15b60*/  S2R R4, SR_LTMASK ;  /* 0x0000000000047919 */ /* 0x000e240000003900 */
[----:B0-----:R-:W-:-:S04]  /*15b70*/  LOP3.LUT R4, R4, UR4, RZ, 0xc0, !PT ;  /* 0x0000000404047c12 */ /* 0x001fc8000f8ec0ff */
[----:B------:R-:W0:Y:S01]  /*15b80*/  POPC R7, R4 ;  /* 0x0000000400077309 */ /* 0x000e220000000000 */
[----:B--2---:R-:W0:Y:S02]  /*15b90*/  SHFL.IDX PT, R0, R3, R0, 0x1f ;  /* 0x00001f0003007589 */ /* 0x004e2400000e0000 */
[----:B0-----:R-:W-:Y:S01]  /*15ba0*/  IADD3 R16, R0, UR37, R7 ;  /* 0x0000002500107c10 */ /* 0x001fe2000fffe007 */
[----:B------:R-:W-:Y:S06]  /*15bb0*/  BRA `(.L_x_3932) ;  /* 0x0000002800447947 */ /* 0x000fec0003800000 */
.L_x_3931:
        /* <DEDUP_REMOVED lines=12> */
[----:B0-----:R-:W-:Y:S01]  /*15c80*/  MOV R7, UR9 ;  /* 0x0000000900077c02 */ /* 0x001fe20008000f00 */
        /* <DEDUP_REMOVED lines=10> */
.L_x_3933:
        /* <DEDUP_REMOVED lines=12> */
[----:B0-----:R-:W-:-:S02]  /*15df0*/  IMAD.U32 R7, RZ, RZ, UR9 ;  /* 0x00000009ff077e24 */ /* 0x001fc4000f8e00ff */
[----:B------:R-:W-:Y:S02]  /*15e00*/  IMAD.U32 R10, RZ, RZ, UR4 ;  /* 0x00000004ff0a7e24 */ /* 0x000fe4000f8e00ff */
[----:B------:R-:W-:Y:S02]  /*15e10*/  IMAD.U32 R11, RZ, RZ, UR5 ;  /* 0x00000005ff0b7e24 */ /* 0x000fe4000f8e00ff */
[----:B------:R-:W-:Y:S02]  /*15e20*/  IMAD.MOV.U32 R8, RZ, RZ, 0x70 ;  /* 0x00000070ff087424 */ /* 0x000fe400078e00ff */
[----:B------:R-:W-:Y:S02]  /*15e30*/  IMAD.MOV.U32 R12, RZ, RZ, 0x1 ;  /* 0x00000001ff0c7424 */ /* 0x000fe400078e00ff */
[----:B-1----:R-:W-:-:S07]  /*15e40*/  IMAD.MOV.U32 R13, RZ, RZ, RZ ;  /* 0x000000ffff0d7224 */ /* 0x002fce00078e00ff */
[----:B------:R-:W-:-:S07]  /*15e50*/  LEPC R20, `(.L_x_3935) ;  /* 0x000000001014794e */ /* 0x000fce0000000000 */
[----:B--2---:R-:W-:Y:S05]  /*15e60*/  CALL.ABS.NOINC R2 ;  /* 0x0000000002007343 */ /* 0x004fea0003c00000 */
.L_x_3935:
        /* <DEDUP_REMOVED lines=16> */
.L_x_3934:
[----:B------:R-:W2:Y:S01]  /*15f70*/  LDL.LU R2, [R1+0x20] ;  /* 0x0000200001027983 */ /* 0x000ea20000300800 */
[----:B------:R-:W-:-:S03]  /*15f80*/  ULDC.64 UR4, c[0x0][0x9f8] ;  /* 0x00027e0000047ab9 */ /* 0x000fc60000000a00 */
[----:B------:R-:W3:Y:S04]  /*15f90*/  LDL.LU R0, [R1+0x24] ;  /* 0x0000240001007983 */ /* 0x000ee80000300800 */
[----:B------:R-:W4:Y:S04]  /*15fa0*/  LDL.LU R4, [R1+0x2c] ;  /* 0x00002c0001047983 */ /* 0x000f280000300800 */
[----:B0-----:R-:W4:Y:S01]  /*15fb0*/  LDL.LU R7, [R1+0x18] ;  /* 0x0000180001077983 */ /* 0x001f220000300800 */
        /* <DEDUP_REMOVED lines=26> */
.L_x_3936:
        /* <DEDUP_REMOVED lines=19> */
.L_x_4072:
[----:B------:R-:W-:Y:S01]  /*16290*/  UMOV UR4, 0xffffffff ;  /* 0xffffffff00047882 */ /* 0x000fe20000000000 */
[----:B------:R-:W-:Y:S02]  /*162a0*/  SHF.R.S32.HI R8, RZ, 0x1f, R0 ;  /* 0x0000001fff087819 */ /* 0x000fe40000011400 */
[----:B------:R-:W-:Y:S05]  /*162b0*/  BRA.DIV UR4, `(.L_x_3938) ;  /* 0x0000004604147947 */ /* 0x000fea000b800000 */
[----:B------:R-:W-:-:S13]  /*162c0*/  ELECT P6, URZ, PT ;  /* 0x00000000003f782f */ /* 0x000fda00038c0000 */
.L_x_4075:
[----:B------:R-:W-:Y:S05]  /*162d0*/  @!P6 BRA `(.L_x_3939) ;  /* 0x0000000000fce947 */ /* 0x000fea0003800000 */
[----:B------:R-:W-:-:S04]  /*162e0*/  ISETP.NE.U32.AND P0, PT, R20, RZ, PT ;  /* 0x000000ff1400720c */ /* 0x000fc80003f05070 */
[----:B------:R-:W-:-:S13]  /*162f0*/  ISETP.NE.AND.EX P0, PT, R21, RZ, PT, P0 ;  /* 0x000000ff1500720c */ /* 0x000fda0003f05300 */
[----:B------:R-:W-:Y:S05]  /*16300*/  @!P0 BRA `(.L_x_3940) ;  /* 0x0000000000488947 */ /* 0x000fea0003800000 */
[----:B------:R-:W0:Y:S01]  /*16310*/  LDC R9, c[0x0][0x41c] ;  /* 0x00010700ff097b82 */ /* 0x000e220000000800 */
        /* <DEDUP_REMOVED lines=17> */
.L_x_3940:
        /* <DEDUP_REMOVED lines=9> */
.L_x_4076:
[----:B------:R-:W1:Y:S02]  /*164c0*/  S2R R9, SR_TID.X ;  /* 0x0000000000097919 */ /* 0x000e640000002100 */
[----:B-1----:R-:W-:-:S04]  /*164d0*/  LOP3.LUT R9, R9, 0x7f, RZ, 0xc0, !PT ;  /* 0x0000007f09097812 */ /* 0x002fc800078ec0ff */
[----:B------:R-:W-:-:S13]  /*164e0*/  ISETP.NE.AND P0, PT, R9, RZ, PT ;  /* 0x000000ff0900720c */ /* 0x000fda0003f05270 */
[----:B------:R-:W-:Y:S05]  /*164f0*/  @P0 BRA `(.L_x_3942) ;  /* 0x00000000001c0947 */ /* 0x000fea0003800000 */
[----:B------:R-:W1:Y:S01]  /*16500*/  S2R R9, SR_TID.X ;  /* 0x0000000000097919 */ /* 0x000e620000002100 */
[----:B0-----:R-:W-:-:S04]  /*16510*/  MOV R7, 0x3000 ;  /* 0x0000300000077802 */ /* 0x001fc80000000f00 */
[----:B------:R2:W-:Y:S01]  /*16520*/  SYNCS.ARRIVE.TRANS64 RZ, [R5+URZ+0x22830], R7 ;  /* 0x0228300705ff79a7 */ /* 0x0005e2000800003f */
[----:B-1----:R-:W-:-:S04]  /*16530*/  LOP3.LUT R9, R9, 0x1f, RZ, 0xc0, !PT ;  /* 0x0000001f09097812 */ /* 0x002fc800078ec0ff */
[----:B------:R-:W-:-:S13]  /*16540*/  ISETP.NE.AND P1, PT, R9, RZ, PT ;  /* 0x000000ff0900720c */ /* 0x000fda0003f25270 */
[----:B--2---:R-:W-:Y:S05]  /*16550*/  @!P1 BRA `(.L_x_3942) ;  /* 0x0000000000049947 */ /* 0x004fea0003800000 */
[----:B------:R-:W-:Y:S01]  /*16560*/  BPT.TRAP 0x1 ;  /* 0x000000040000795c */ /* 0x000fe20000300000 */
.L_x_3942:
        /* <DEDUP_REMOVED lines=22> */
.L_x_3939:
        /* <DEDUP_REMOVED lines=30> */
.L_x_4077:
[----:B------:R-:W-:Y:S05]  /*168b0*/  BSYNC B0 ;  /* 0x0000000000007941 */ /* 0x000fea0003800000 */
.L_x_3943:
        /* <DEDUP_REMOVED lines=11> */
.L_x_4078:
        /* <DEDUP_REMOVED lines=11> */
.L_x_3948:
        /* <DEDUP_REMOVED lines=37> */
.L_x_3946:
[----:B------:R-:W-:Y:S05]  /*16c70*/  BSYNC B0 ;  /* 0x0000000000007941 */ /* 0x000fea0003800000 */
.L_x_3945:
        /* <DEDUP_REMOVED lines=33> */
[--C-:B------:R-:W-:Y:S01]  /*16e90*/  SHF.R.S32.HI R3, RZ, 0x1f, R2.reuse ;  /* 0x0000001fff037819 */ /* 0x100fe20000011402 */
        /* <DEDUP_REMOVED lines=8> */
.L_x_3955:
[----:B------:R-:W2:Y:S01]  /*16f20*/  S2R R5, SR_CgaCtaId ;  /* 0x0000000000057919 */ /* 0x000ea20000008800 */
[----:B------:R-:W-:-:S04]  /*16f30*/  MOV R3, 0x400 ;  /* 0x0000040000037802 */ /* 0x000fc80000000f00 */
[----:B--2---:R-:W-:Y:S02]  /*16f40*/  LEA R3, R5, R3, 0x18 ;  /* 0x0000000305037211 */ /* 0x004fe400078ec0ff */
[----:B------:R-:W-:-:S03]  /*16f50*/  SHF.L.U32 R5, R9, 0x1f, RZ ;  /* 0x0000001f09057819 */ /* 0x000fc600000006ff */
[----:B------:R-:W-:-:S04]  /*16f60*/  IMAD R3, R12, 0x8, R3 ;  /* 0x000000080c037824 */ /* 0x000fc800078e0203 */
[----:B------:R-:W2:Y:S02]  /*16f70*/  SYNCS.PHASECHK.TRANS64.TRYWAIT P0, [R3+URZ+0x22840], R5 ;  /* 0x02284005030075a7 */ /* 0x000ea4000800017f */
[----:B--2---:R-:W-:Y:S05]  /*16f80*/  @!P0 BRA `(.L_x_3956) ;  /* 0x0000003800488947 */ /* 0x004fea0003800000 */
.L_x_4079:
        /* <DEDUP_REMOVED lines=11> */
.L_x_3957:
[----:B0-----:R-:W3:Y:S01]  /*17040*/  LDL R9, [R1] ;  /* 0x0000000001097983 */ /* 0x001ee20000100800 */
[----:B------:R-:W-:-:S03]  /*17050*/  MOV R11, 0x400 ;  /* 0x00000400000b7802 */ /* 0x000fc60000000f00 */
        /* <DEDUP_REMOVED lines=20> */
.L_x_4080:
        /* <DEDUP_REMOVED lines=8> */
.L_x_3959:
[----:B0-2---:R-:W2:Y:S01]  /*17220*/  LDL R5, [R1] ;  /* 0x0000000001057983 */ /* 0x005ea20000100800 */
[----:B------:R-:W-:Y:S01]  /*17230*/  MOV R9, 0x400 ;  /* 0x0000040000097802 */ /* 0x000fe20000000f00 */
[----:B------:R-:W0:Y:S01]  /*17240*/  S2R R10, SR_CgaCtaId ;  /* 0x00000000000a7919 */ /* 0x000e220000008800 */
[----:B------:R-:W-:Y:S02]  /*17250*/  R2UR UR11, R2 ;  /* 0x00000000020b72ca */ /* 0x000fe400000e0000 */
[----:B------:R-:W-:Y:S01]  /*17260*/  R2UR UR9, R3 ;  /* 0x00000000030972ca */ /* 0x000fe200000e0000 */
[----:B------:R-:W-:Y:S01]  /*17270*/  UIADD3 UR4, UP0, UR38, 0x470, URZ ;  /* 0x0000047026047890 */ /* 0x000fe2000ff1e03f */
[----:B------:R-:W-:Y:S02]  /*17280*/  R2UR UR12, R4 ;  /* 0x00000000040c72ca */ /* 0x000fe400000e0000 */
[----:B------:R-:W-:Y:S01]  /*17290*/  R2UR UR13, R6 ;  /* 0x00000000060d72ca */ /* 0x000fe200000e0000 */
[----:B------:R-:W-:Y:S01]  /*172a0*/  UIADD3.X UR5, URZ, UR39, URZ, UP0, !UPT ;  /* 0x000000273f057290 */ /* 0x000fe200087fe43f */
[----:B0-----:R-:W-:-:S07]  /*172b0*/  LEA R9, R10, R9, 0x18 ;  /* 0x000000090a097211 */ /* 0x001fce00078ec0ff */
        /* <DEDUP_REMOVED lines=24> */
.L_x_3954:
[----:B------:R-:W-:Y:S05]  /*17440*/  BSYNC B2 ;  /* 0x0000000000027941 */ /* 0x000fea0003800000 */
.L_x_3953:
[----:B------:R-:W2:Y:S02]  /*17450*/  LDL.LU R2, [R1+0x1c] ;  /* 0x00001c0001027983 */ /* 0x000ea40000300800 */
[----:B--2---:R-:W-:-:S07]  /*17460*/  VIADD R5, R2, 0xfffffffd ;  /* 0xfffffffd02057836 */ /* 0x004fce0000000000 */
.L_x_3952:
[----:B------:R-:W-:Y:S05]  /*17470*/  BSYNC B1 ;  /* 0x0000000000017941 */ /* 0x000fea0003800000 */
.L_x_3951:
[----:B------:R-:W-:-:S13]  /*17480*/  ISETP.NE.AND P0, PT, R7, RZ, PT ;  /* 0x000000ff0700720c */ /* 0x000fda0003f05270 */
[----:B------:R-:W-:Y:S05]  /*17490*/  @!P0 BRA `(.L_x_3950) ;  /* 0x0000000c009c8947 */ /* 0x000fea0003800000 */
.L_x_3974:
[----:B0-----:R-:W0:Y:S04]  /*174a0*/  LDL.LU R3, [R1] ;  /* 0x0000000001037983 */ /* 0x001e280000300800 */
[----:B------:R-:W2:Y:S01]  /*174b0*/  LDL.LU R2, [R1+0x8] ;  /* 0x0000080001027983 */ /* 0x000ea20000300800 */
[----:B------:R-:W-:Y:S05]  /*174c0*/  YIELD ;  /* 0x0000000000007946 */ /* 0x000fea0003800000 */
[----:B------:R-:W-:Y:S01]  /*174d0*/  BSSY B1, `(.L_x_3960) ;  /* 0x000006d000017945 */ /* 0x000fe20003800000 */
[----:B0-----:R-:W-:-:S04]  /*174e0*/  IADD3 R9, R3, 0x1, RZ ;  /* 0x0000000103097810 */ /* 0x001fc80007ffe0ff */
[----:B------:R-:W-:-:S04]  /*174f0*/  ISETP.NE.AND P0, PT, R9, 0x2, PT ;  /* 0x000000020900780c */ /* 0x000fc80003f05270 */
[----:B------:R-:W-:Y:S02]  /*17500*/  SEL R10, RZ, 0x1, P0 ;  /* 0x00000001ff0a7807 */ /* 0x000fe40000000000 */
[----:B------:R-:W-:Y:S02]  /*17510*/  SEL R9, R9, RZ, P0 ;  /* 0x000000ff09097207 */ /* 0x000fe40000000000 */
[----:B--2---:R-:W-:Y:S01]  /*17520*/  LOP3.LUT R10, R2, R10, RZ, 0x3c, !PT ;  /* 0x0000000a020a7212 */ /* 0x004fe200078e3cff */
[----:B------:R-:W-:Y:S06]  /*17530*/  @!P6 BRA `(.L_x_3961) ;  /* 0x000000040098e947 */ /* 0x000fec0003800000 */
[----:B------:R-:W-:Y:S01]  /*17540*/  ULDC.64 UR4, c[0x0][0x3f8] ;  /* 0x0000fe0000047ab9 */ /* 0x000fe20000000a00 */
[----:B------:R-:W-:Y:S01]  /*17550*/  IMAD.MOV.U32 R11, RZ, RZ, R5 ;  /* 0x000000ffff0b7224 */ /* 0x000fe200078e0005 */
[----:B------:R-:W-:-:S04]  /*17560*/  ISETP.NE.U32.AND P0, PT, RZ, UR4, PT ;  /* 0x00000004ff007c0c */ /* 0x000fc8000bf05070 */
[----:B------:R-:W-:-:S13]  /*17570*/  ISETP.NE.AND.EX P0, PT, RZ, UR5, PT, P0 ;  /* 0x00000005ff007c0c */ /* 0x000fda000bf05300 */
[----:B------:R-:W-:Y:S05]  /*17580*/  @!P0 BRA `(.L_x_3962) ;  /* 0x0000000000448947 */ /* 0x000fea0003800000 */
[----:B------:R-:W0:Y:S01]  /*17590*/  LDC R6, c[0x0][0x41c] ;  /* 0x00010700ff067b82 */ /* 0x000e220000000800 */
[----:B------:R-:W-:Y:S02]  /*175a0*/  ULDC.64 UR6, c[0x0][0x408] ;  /* 0x0001020000067ab9 */ /* 0x000fe40000000a00 */
[----:B------:R-:W-:Y:S01]  /*175b0*/  IMAD R7, R8, UR6, RZ ;  /* 0x0000000608077c24 */ /* 0x000fe2000f8e02ff */
[----:B0-----:R-:W-:-:S13]  /*175c0*/  ISETP.NE.AND P0, PT, R6, 0x1, PT ;  /* 0x000000010600780c */ /* 0x001fda0003f05270 */
[----:B------:R-:W0:Y:S02]  /*175d0*/  @P0 LDC.64 R2, c[0x0][0x420] ;  /* 0x00010800ff020b82 */ /* 0x000e240000000a00 */
[----:B0-----:R-:W-:-:S04]  /*175e0*/  @P0 IMAD.HI.U32 R12, R5, R2, RZ ;  /* 0x00000002050c0227 */ /* 0x001fc800078e00ff */
        /* <DEDUP_REMOVED lines=11> */
.L_x_3962:
[----:B------:R-:W2:Y:S01]  /*176a0*/  S2R R3, SR_CgaCtaId ;  /* 0x0000000000037919 */ /* 0x000ea20000008800 */
[----:B------:R-:W-:-:S04]  /*176b0*/  MOV R2, 0x400 ;  /* 0x0000040000027802 */ /* 0x000fc80000000f00 */
[----:B--2---:R-:W-:Y:S02]  /*176c0*/  LEA R2, R3, R2, 0x18 ;  /* 0x0000000203027211 */ /* 0x004fe400078ec0ff */
[----:B------:R-:W-:-:S03]  /*176d0*/  SHF.L.U32 R3, R10, 0x1f, RZ ;  /* 0x0000001f0a037819 */ /* 0x000fc600000006ff */
[----:B------:R-:W-:-:S04]  /*176e0*/  IMAD R2, R9, 0x8, R2 ;  /* 0x0000000809027824 */ /* 0x000fc800078e0202 */
[----:B------:R-:W2:Y:S02]  /*176f0*/  SYNCS.PHASECHK.TRANS64.TRYWAIT P0, [R2+URZ+0x22840], R3 ;  /* 0x02284003020075a7 */ /* 0x000ea4000800017f */
[----:B--2---:R-:W-:Y:S05]  /*17700*/  @!P0 BRA `(.L_x_3963) ;  /* 0x0000003000908947 */ /* 0x004fea0003800000 */
.L_x_4081:
        /* <DEDUP_REMOVED lines=11> */
.L_x_3964:
[----:B------:R-:W3:Y:S01]  /*177c0*/  LDL R12, [R1+0x10] ;  /* 0x00001000010c7983 */ /* 0x000ee20000100800 */
        /* <DEDUP_REMOVED lines=19> */
[----:B0--3--:R-:W-:Y:S05]  /*17900*/  @!P1 BRA `(.L_x_3965) ;  /* 0x0000003000249947 */ /* 0x009fea0003800000 */
.L_x_4082:
        /* <DEDUP_REMOVED lines=8> */
.L_x_3966:
        /* <DEDUP_REMOVED lines=33> */
.L_x_3961:
[----:B------:R-:W-:Y:S05]  /*17ba0*/  BSYNC B1 ;  /* 0x0000000000017941 */ /* 0x000fea0003800000 */
.L_x_3960:
        /* <DEDUP_REMOVED lines=16> */
[----:B------:R-:W-:Y:S01]  /*17cb0*/  IMAD R7, R8, UR6, RZ ;  /* 0x0000000608077c24 */ /* 0x000fe2000f8e02ff */
        /* <DEDUP_REMOVED lines=8> */
[C---:B------:R-:W-:Y:S02]  /*17d40*/  IMAD R6, R0.reuse, UR7, R7 ;  /* 0x0000000700067c24 */ /* 0x040fe4000f8e0207 */
[----:B------:R-:W-:-:S04]  /*17d50*/  IMAD.WIDE.U32 R2, R0, UR6, R2 ;  /* 0x0000000600027c25 */ /* 0x000fc8000f8e0002 */
[----:B------:R-:W-:Y:S01]  /*17d60*/  IMAD.IADD R3, R6, 0x1, R3 ;  /* 0x0000000106037824 */ /* 0x000fe200078e0203 */
[----:B------:R-:W-:-:S04]  /*17d70*/  LEA R6, P0, R2, UR4, 0x2 ;  /* 0x0000000402067c11 */ /* 0x000fc8000f8010ff */
[----:B------:R-:W-:-:S05]  /*17d80*/  LEA.HI.X R7, R2, UR5, R3, 0x2, P0 ;  /* 0x0000000502077c11 */ /* 0x000fca00080f1403 */
[----:B------:R2:W5:Y:S04]  /*17d90*/  LDG.E R6, desc[UR40][R6.64] ;  /* 0x0000002806067981 */ /* 0x000568000c1e1900 */
.L_x_3969:
[----:B------:R-:W3:Y:S01]  /*17da0*/  S2R R3, SR_CgaCtaId ;  /* 0x0000000000037919 */ /* 0x000ee20000008800 */
[----:B------:R-:W-:-:S04]  /*17db0*/  MOV R2, 0x400 ;  /* 0x0000040000027802 */ /* 0x000fc80000000f00 */
[----:B---3--:R-:W-:Y:S02]  /*17dc0*/  LEA R2, R3, R2, 0x18 ;  /* 0x0000000203027211 */ /* 0x008fe400078ec0ff */
[----:B------:R-:W-:-:S03]  /*17dd0*/  SHF.L.U32 R3, R11, 0x1f, RZ ;  /* 0x0000001f0b037819 */ /* 0x000fc600000006ff */
[----:B------:R-:W-:-:S04]  /*17de0*/  IMAD R2, R12, 0x8, R2 ;  /* 0x000000080c027824 */ /* 0x000fc800078e0202 */
[----:B------:R-:W3:Y:S02]  /*17df0*/  SYNCS.PHASECHK.TRANS64.TRYWAIT P0, [R2+URZ+0x22840], R3 ;  /* 0x02284003020075a7 */ /* 0x000ee4000800017f */
[----:B---3--:R-:W-:Y:S05]  /*17e00*/  @!P0 BRA `(.L_x_3970) ;  /* 0x0000002800f88947 */ /* 0x008fea0003800000 */
.L_x_4083:
        /* <DEDUP_REMOVED lines=11> */
.L_x_3971:
        /* <DEDUP_REMOVED lines=22> */
.L_x_4084:
        /* <DEDUP_REMOVED lines=8> */
.L_x_3973:
        /* <DEDUP_REMOVED lines=34> */
.L_x_3968:
[----:B------:R-:W-:Y:S05]  /*182c0*/  BSYNC B1 ;  /* 0x0000000000017941 */ /* 0x000fea0003800000 */
.L_x_3967:
[C---:B------:R-:W-:Y:S01]  /*182d0*/  ISETP.GT.AND P0, PT, R5.reuse, 0x1, PT ;  /* 0x000000010500780c */ /* 0x040fe20003f04270 */
[----:B------:R-:W-:-:S05]  /*182e0*/  VIADD R2, R5, 0xfffffffe ;  /* 0xfffffffe05027836 */ /* 0x000fca0000000000 */
[----:B------:R-:W-:-:S07]  /*182f0*/  MOV R5, R2 ;  /* 0x0000000200057202 */ /* 0x000fce0000000f00 */
[----:B------:R-:W-:Y:S05]  /*18300*/  @P0 BRA `(.L_x_3974) ;  /* 0xfffffff000640947 */ /* 0x000fea000383ffff */
.L_x_3950:
[----:B------:R-:W-:Y:S05]  /*18310*/  BSYNC B0 ;  /* 0x0000000000007941 */ /* 0x000fea0003800000 */
.L_x_3949:
[----:B------:R-:W2:Y:S01]  /*18320*/  LDL.LU R3, [R1] ;  /* 0x0000000001037983 */ /* 0x000ea20000300800 */
[----:B------:R-:W-:Y:S01]  /*18330*/  BSSY B0, `(.L_x_3975) ;  /* 0x0000016000007945 */ /* 0x000fe20003800000 */
[----:B0-----:R-:W0:Y:S02]  /*18340*/  S2R R2, SR_TID.X ;  /* 0x0000000000027919 */ /* 0x001e240000002100 */
[----:B0-----:R-:W-:-:S04]  /*18350*/  LOP3.LUT R2, R2, 0x1f, RZ, 0xc0, !PT ;  /* 0x0000001f02027812 */ /* 0x001fc800078ec0ff */
        /* <DEDUP_REMOVED lines=18> */
[----:B0-----:R-:W-:-:S07]  /*18480*/  IADD3 R16, R4, UR37, R7 ;  /* 0x0000002504107c10 */ /* 0x001fce000fffe007 */
.L_x_3976:
[----:B------:R-:W-:Y:S05]  /*18490*/  BSYNC B0 ;  /* 0x0000000000007941 */ /* 0x000fea0003800000 */
.L_x_3975:
[----:B0-----:R-:W2:Y:S02]  /*184a0*/  LDL.LU R2, [R1+0x8] ;  /* 0x0000080001027983 */ /* 0x001ea40000300800 */
[----:B--2---:R-:W-:-:S05]  /*184b0*/  LOP3.LUT R2, R2, R0, RZ, 0x3c, !PT ;  /* 0x0000000002027212 */ /* 0x004fca00078e3cff */
[----:B------:R0:W-:Y:S02]  /*184c0*/  STL [R1+0x8], R2 ;  /* 0x0000080201007387 */ /* 0x0001e40000100800 */
.L_x_3932:
[----:B------:R-:W-:Y:S05]  /*184d0*/  BSYNC B6 ;  /* 0x0000000000067941 */ /* 0x000fea0003800000 */
.L_x_3930:
[----:B------:R-:W-:-:S03]  /*184e0*/  UMOV UR4, 0xffffffff ;  /* 0xffffffff00047882 */ /* 0x000fc60000000000 */
[----:B------:R-:W-:Y:S05]  /*184f0*/  BRA.DIV UR4, `(.L_x_3977) ;  /* 0x0000002604647947 */ /* 0x000fea000b800000 */
[----:B------:R2:W3:Y:S04]  /*18500*/  SHFL.IDX PT, R4, R16, RZ, 0x1f ;  /* 0x00001fff10047589 */ /* 0x0004e800000e0000 */
[----:B------:R-:W4:Y:S02]  /*18510*/  SHFL.IDX PT, R16, R16, 0x1, 0x1f ;  /* 0x00201f0010107f89 */ /* 0x000f2400000e0000 */
.L_x_4088:
        /* <DEDUP_REMOVED lines=10> */
[----:B------:R-:W0:Y:S02]  /*185c0*/  LDC.64 R2, c[0x0][0xc58] ;  /* 0x00031600ff027b82 */ /* 0x000e240000000a00 */
[----:B0-----:R-:W-:-:S05]  /*185d0*/  IMAD.WIDE R2, R5, 0x4, R2 ;  /* 0x0000000405027825 */ /* 0x001fca00078e0202 */
[----:B------:R0:W5:Y:S02]  /*185e0*/  LDG.E R17, desc[UR40][R2.64] ;  /* 0x0000002802117981 */ /* 0x000164000c1e1900 */
.L_x_3979:
[----:B------:R-:W-:Y:S05]  /*185f0*/  BSYNC B0 ;  /* 0x0000000000007941 */ /* 0x000fea0003800000 */
.L_x_3978:
        /* <DEDUP_REMOVED lines=22> */
[----:B------:R0:W0:Y:S02]  /*18760*/  SHFL.IDX PT, R14, R2, 0x1f, 0x1f ;  /* 0x03e01f00020e7f89 */ /* 0x00002400000e0000 */
.L_x_4096:
[----:B------:R-:W-:Y:S02]  /*18770*/  ULDC UR4, c[0x0][0xc10] ;  /* 0x0003040000047ab9 */ /* 0x000fe40000000800 */
[----:B------:R-:W-:-:S04]  /*18780*/  IMAD.U32 R5, RZ, RZ, UR4 ;  /* 0x00000004ff057e24 */ /* 0x000fc8000f8e00ff */
[----:B0-----:R-:W-:-:S04]  /*18790*/  IMAD R3, R14, R5, RZ ;  /* 0x000000050e037224 */ /* 0x001fc800078e02ff */
[----:B--2-4-:R-:W-:-:S05]  /*187a0*/  IMAD.IADD R16, R16, 0x1, R3 ;  /* 0x0000000110107824 */ /* 0x014fca00078e0203 */
[----:B---3--:R-:W-:-:S13]  /*187b0*/  ISETP.GT.AND P0, PT, R16, R4, PT ;  /* 0x000000041000720c */ /* 0x008fda0003f04270 */
[----:B------:R-:W-:Y:S05]  /*187c0*/  @P0 BRA `(.L_x_3981) ;  /* 0x0000000000b40947 */ /* 0x000fea0003800000 */
[----:B------:R-:W0:Y:S02]  /*187d0*/  LDC R0, c[0x0][0xc14] ;  /* 0x00030500ff007b82 */ /* 0x000e240000000800 */
.L_x_3986:
[----:B------:R-:W-:-:S05]  /*187e0*/  VIADD R19, R19, 0x1f ;  /* 0x0000001f13137836 */ /* 0x000fca0000000000 */
[----:B0-----:R-:W-:-:S13]  /*187f0*/  ISETP.GE.AND P0, PT, R19, R0, PT ;  /* 0x000000001300720c */ /* 0x001fda0003f06270 */
[----:B------:R-:W-:Y:S05]  /*18800*/  @P0 BRA `(.L_x_3982) ;  /* 0x0000000400ec0947 */ /* 0x000fea0003800000 */
[----:B------:R-:W0:Y:S01]  /*18810*/  S2R R2, SR_TID.X ;  /* 0x0000000000027919 */ /* 0x000e220000002100 */
        /* <DEDUP_REMOVED lines=10> */
.L_x_3984:
[----:B------:R-:W-:Y:S05]  /*188c0*/  BSYNC B0 ;  /* 0x0000000000007941 */ /* 0x000fea0003800000 */
.L_x_3983:
        /* <DEDUP_REMOVED lines=22> */
[----:B------:R0:W2:Y:S02]  /*18a30*/  SHFL.IDX PT, R14, R2, 0x1f, 0x1f ;  /* 0x03e01f00020e7f89 */ /* 0x0000a400000e0000 */
.L_x_4104:
[----:B------:R-:W-:Y:S02]  /*18a40*/  ULDC UR4, c[0x0][0xc10] ;  /* 0x0003040000047ab9 */ /* 0x000fe40000000800 */
[----:B------:R-:W-:-:S04]  /*18a50*/  IMAD.U32 R5, RZ, RZ, UR4 ;  /* 0x00000004ff057e24 */ /* 0x000fc8000f8e00ff */
[----:B--2---:R-:W-:-:S04]  /*18a60*/  IMAD R3, R14, R5, RZ ;  /* 0x000000050e037224 */ /* 0x004fc800078e02ff */
[----:B------:R-:W-:-:S05]  /*18a70*/  IMAD.IADD R16, R3, 0x1, R16 ;  /* 0x0000000103107824 */ /* 0x000fca00078e0210 */
[----:B------:R-:W-:-:S13]  /*18a80*/  ISETP.GT.AND P0, PT, R16, R4, PT ;  /* 0x000000041000720c */ /* 0x000fda0003f04270 */
[----:B------:R-:W-:Y:S05]  /*18a90*/  @!P0 BRA `(.L_x_3986) ;  /* 0xfffffffc00508947 */ /* 0x000fea000383ffff */
.L_x_3981:
        /* <DEDUP_REMOVED lines=8> */
.L_x_4108:
[----:B------:R-:W-:Y:S01]  /*18b20*/  ISETP.NE.AND P0, PT, R3, RZ, PT ;  /* 0x000000ff0300720c */ /* 0x000fe20003f05270 */
[----:B------:R-:W-:-:S12]  /*18b30*/  IMAD.MOV.U32 R7, RZ, RZ, RZ ;  /* 0x000000ffff077224 */ /* 0x000fd800078e00ff */
[----:B------:R-:W-:Y:S05]  /*18b40*/  @!P0 BRA `(.L_x_3988) ;  /* 0x0000000000108947 */ /* 0x000fea0003800000 */
[----:B------:R-:W-:Y:S01]  /*18b50*/  UMOV UR4, 0xffffffff ;  /* 0xffffffff00047882 */ /* 0x000fe20000000000 */
[----:B------:R-:W-:Y:S02]  /*18b60*/  VIADD R12, R6, 0xffffffff ;  /* 0xffffffff060c7836 */ /* 0x000fe40000000000 */
[----:B------:R-:W-:Y:S05]  /*18b70*/  BRA.DIV UR4, `(.L_x_3989) ;  /* 0x0000002604f87947 */ /* 0x000fea000b800000 */
[----:B------:R4:W0:Y:S02]  /*18b80*/  SHFL.IDX PT, R7, R2, R12, 0x1f ;  /* 0x00001f0c02077589 */ /* 0x00082400000e0000 */
.L_x_3988:
[----:B0---4-:R-:W0:Y:S01]  /*18b90*/  LDC.64 R2, c[0x0][0xc68] ;  /* 0x00031a00ff027b82 */ /* 0x011e220000000a00 */
[----:B------:R-:W-:-:S04]  /*18ba0*/  IMAD.IADD R19, R6, 0x1, R19 ;  /* 0x0000000106137824 */ /* 0x000fc800078e0213 */
[----:B0-----:R-:W-:-:S05]  /*18bb0*/  IMAD.WIDE R2, R19, 0x4, R2 ;  /* 0x0000000413027825 */ /* 0x001fca00078e0202 */
[----:B------:R0:W2:Y:S01]  /*18bc0*/  LDG.E R8, desc[UR40][R2.64] ;  /* 0x0000002802087981 */ /* 0x0000a2000c1e1900 */
[----:B------:R-:W-:-:S04]  /*18bd0*/  IMAD R16, R7, R5, R16 ;  /* 0x0000000507107224 */ /* 0x000fc800078e0210 */
[----:B------:R-:W-:Y:S02]  /*18be0*/  IMAD.IADD R7, R4, 0x1, -R16 ;  /* 0x0000000104077824 */ /* 0x000fe400078e0a10 */
[----:B0-----:R-:W-:Y:S02]  /*18bf0*/  IMAD.MOV.U32 R2, RZ, RZ, RZ ;  /* 0x000000ffff027224 */ /* 0x001fe400078e00ff */
[----:B--23--:R-:W-:-:S05]  /*18c00*/  IMAD R6, R17, R8, RZ ;  /* 0x0000000811067224 */ /* 0x00cfca00078e02ff */
        /* <DEDUP_REMOVED lines=19> */
[----:B------:R-:W-:-:S04]  /*18d40*/  ISETP.GE.AND P0, PT, R3, RZ, PT ;  /* 0x000000ff0300720c */ /* 0x000fc80003f06270 */
[----:B------:R-:W-:-:S09]  /*18d50*/  MOV R9, R2 ;  /* 0x0000000200097202 */ /* 0x000fd20000000f00 */
        /* <DEDUP_REMOVED lines=8> */
[----:B------:R-:W-:Y:S02]  /*18de0*/  IMAD.MOV.U32 R2, RZ, RZ, RZ ;  /* 0x000000ffff027224 */ /* 0x000fe400078e00ff */
[----:B------:R-:W-:Y:S01]  /*18df0*/  IMAD.IADD R4, R6, 0x1, R4 ;  /* 0x0000000106047824 */ /* 0x000fe200078e0204 */
[----:B------:R-:W-:-:S04]  /*18e00*/  IABS R8, R5 ;  /* 0x0000000500087213 */ /* 0x000fc80000000000 */
[----:B------:R-:W0:Y:S08]  /*18e10*/  I2F.RP R10, R8 ;  /* 0x00000008000a7306 */ /* 0x000e300000209400 */
[----:B0-----:R-:W0:Y:S02]  /*18e20*/  MUFU.RCP R10, R10 ;  /* 0x0000000a000a7308 */ /* 0x001e240000001000 */
[----:B0-----:R-:W-:-:S06]  /*18e30*/  VIADD R11, R10, 0xffffffe ;  /* 0x0ffffffe0a0b7836 */ /* 0x001fcc0000000000 */
[----:B------:R-:W0:Y:S02]  /*18e40*/  F2I.FTZ.U32.TRUNC.NTZ R3, R11 ;  /* 0x0000000b00037305 */ /* 0x000e24000021f000 */
[----:B0-----:R-:W-:-:S04]  /*18e50*/  IMAD.MOV R7, RZ, RZ, -R3 ;  /* 0x000000ffff077224 */ /* 0x001fc800078e0a03 */
[----:B------:R-:W-:-:S04]  /*18e60*/  IMAD R7, R7, R8, RZ ;  /* 0x0000000807077224 */ /* 0x000fc800078e02ff */
        /* <DEDUP_REMOVED lines=21> */
.L_x_3982:
[----:B------:R-:W-:Y:S01]  /*18fc0*/  UMOV UR4, URZ ;  /* 0x0000003f00047c82 */ /* 0x000fe20008000000 */
[----:B------:R-:W-:Y:S01]  /*18fd0*/  UMOV UR5, URZ ;  /* 0x0000003f00057c82 */ /* 0x000fe20008000000 */
[----:B------:R-:W-:Y:S01]  /*18fe0*/  ULDC UR6, c[0x0][0xc14] ;  /* 0x0003050000067ab9 */ /* 0x000fe20000000800 */
[----:B------:R-:W-:Y:S01]  /*18ff0*/  IMAD.MOV.U32 R16, RZ, RZ, R4 ;  /* 0x000000ffff107224 */ /* 0x000fe200078e0004 */
[----:B------:R-:W-:Y:S01]  /*19000*/  MOV R18, UR5 ;  /* 0x0000000500127c02 */ /* 0x000fe20008000f00 */
[----:B------:R-:W-:Y:S02]  /*19010*/  IMAD.U32 R17, RZ, RZ, UR4 ;  /* 0x00000004ff117e24 */ /* 0x000fe4000f8e00ff */
[----:B------:R-:W-:-:S07]  /*19020*/  IMAD.U32 R19, RZ, RZ, UR6 ;  /* 0x00000006ff137e24 */ /* 0x000fce000f8e00ff */
.L_x_3990:
[----:B------:R-:W0:Y:S01]  /*19030*/  S2R R2, SR_TID.X ;  /* 0x0000000000027919 */ /* 0x000e220000002100 */
        /* <DEDUP_REMOVED lines=11> */
.L_x_3907:
        /* <DEDUP_REMOVED lines=12> */
.L_x_4111:
[----:B------:R-:W-:Y:S05]  /*191b0*/  BSYNC B0 ;  /* 0x0000000000007941 */ /* 0x000fea0003800000 */
.L_x_3992:
[----:B------:R-:W-:-:S03]  /*191c0*/  UMOV UR4, 0xffffffff ;  /* 0xffffffff00047882 */ /* 0x000fc60000000000 */
[----:B------:R-:W-:Y:S05]  /*191d0*/  BRA.DIV UR4, `(.L_x_3994) ;  /* 0x00000022049c7947 */ /* 0x000fea000b800000 */
[----:B------:R-:W2:Y:S02]  /*191e0*/  S2R R2, SR_TID.X ;  /* 0x0000000000027919 */ /* 0x000ea40000002100 */
[----:B--2---:R-:W-:-:S04]  /*191f0*/  SHF.R.U32.HI R2, RZ, 0x5, R2 ;  /* 0x00000005ff027819 */ /* 0x004fc80000011602 */
[----:B------:R-:W-:-:S05]  /*19200*/  LOP3.LUT R2, R2, 0x3, RZ, 0xc0, !PT ;  /* 0x0000000302027812 */ /* 0x000fca00078ec0ff */
[----:B------:R2:W3:Y:S02]  /*19210*/  SHFL.IDX PT, R14, R2, RZ, 0x1f ;  /* 0x00001fff020e7589 */ /* 0x0004e400000e0000 */
.L_x_4114:
[----:B---3--:R-:W-:-:S13]  /*19220*/  ISETP.NE.AND P0, PT, R14, RZ, PT ;  /* 0x000000ff0e00720c */ /* 0x008fda0003f05270 */
[----:B------:R-:W-:Y:S05]  /*19230*/  @P0 BRA `(.L_x_3745) ;  /* 0x0000000000940947 */ /* 0x000fea0003800000 */
[----:B------:R-:W-:-:S03]  /*19240*/  UMOV UR4, 0xffffffff ;  /* 0xffffffff00047882 */ /* 0x000fc60000000000 */
[----:B------:R-:W-:Y:S05]  /*19250*/  BRA.DIV UR4, `(.L_x_3995) ;  /* 0x0000002204b07947 */ /* 0x000fea000b800000 */
[----:B------:R-:W-:-:S13]  /*19260*/  ELECT P6, URZ, PT ;  /* 0x00000000003f782f */ /* 0x000fda00038c0000 */
.L_x_4117:
[----:B------:R-:W-:Y:S05]  /*19270*/  @!P6 BRA `(.L_x_3745) ;  /* 0x000000000084e947 */ /* 0x000fea0003800000 */
[----:B------:R-:W-:-:S06]  /*19280*/  ULOP3.LUT UR4, UR36, 0x2, URZ, 0xfc, !UPT ;  /* 0x0000000224047892 */ /* 0x000fcc000f8efc3f */
[----:B--2---:R-:W-:-:S05]  /*19290*/  IMAD.U32 R2, RZ, RZ, UR4 ;  /* 0x00000004ff027e24 */ /* 0x004fca000f8e00ff */
[----:B------:R-:W-:-:S13]  /*192a0*/  ISETP.NE.AND P2, PT, R2, 0x3, PT ;  /* 0x000000030200780c */ /* 0x000fda0003f45270 */
[----:B------:R-:W-:Y:S05]  /*192b0*/  @!P2 BRA `(.L_x_3996) ;  /* 0x000000000004a947 */ /* 0x000fea0003800000 */
[----:B------:R-:W-:Y:S01]  /*192c0*/  BPT.TRAP 0x1 ;  /* 0x000000040000795c */ /* 0x000fe20000300000 */
.L_x_3996:
        /* <DEDUP_REMOVED lines=14> */
.L_x_4118:
[----:B------:R-:W2:Y:S02]  /*193b0*/  SYNCS.PHASECHK.TRANS64.TRYWAIT P0, [R7+URZ], R2 ;  /* 0x00000002070075a7 */ /* 0x000ea4000800017f */
[----:B--2---:R-:W-:Y:S05]  /*193c0*/  @!P0 BRA `(.L_x_3998) ;  /* 0x0000002000888947 */ /* 0x004fea0003800000 */
.L_x_4119:
[----:B------:R-:W-:Y:S05]  /*193d0*/  @!P2 BRA `(.L_x_3999) ;  /* 0x000000000004a947 */ /* 0x000fea0003800000 */
[----:B------:R-:W-:Y:S01]  /*193e0*/  BPT.TRAP 0x1 ;  /* 0x000000040000795c */ /* 0x000fe20000300000 */
.L_x_3999:
[----:B------:R-:W3:Y:S01]  /*193f0*/  LDL.LU R4, [R1] ;  /* 0x0000000001047983 */ /* 0x000ee20000300800 */
[----:B------:R-:W-:-:S04]  /*19400*/  VIADD R0, R0, 0x22860 ;  /* 0x0002286000007836 */ /* 0x000fc80000000000 */
[----:B---3--:R-:W-:-:S04]  /*19410*/  IMAD R4, R4, 0x8, R0 ;  /* 0x0000000804047824 */ /* 0x008fc800078e0200 */
[----:B------:R-:W3:Y:S02]  /*19420*/  SYNCS.PHASECHK.TRANS64.TRYWAIT P0, [R4+URZ], R5 ;  /* 0x00000005040075a7 */ /* 0x000ee4000800017f */
[----:B---3--:R-:W-:Y:S05]  /*19430*/  @!P0 BRA `(.L_x_4000) ;  /* 0x0000002000808947 */ /* 0x008fea0003800000 */
.L_x_4120:
[----:B------:R-:W-:-:S07]  /*19440*/  IMAD R3, R3, 0x8, R0 ;  /* 0x0000000803037824 */ /* 0x000fce00078e0200 */
.L_x_4001:
[----:B----4-:R4:W0:Y:S02]  /*19450*/  SYNCS.PHASECHK.TRANS64.TRYWAIT P0, [R3+URZ], R2 ;  /* 0x00000002030075a7 */ /* 0x010824000800017f */
[----:B0-----:R-:W-:Y:S05]  /*19460*/  @!P0 NANOSLEEP.SYNCS 0x989680 ;  /* 0x009896800000895d */ /* 0x001fea0003900000 */
[----:B------:R-:W0:Y:S02]  /*19470*/  @!P0 SYNCS.PHASECHK.TRANS64 P0, [R3+URZ], R2 ;  /* 0x00000002030085a7 */ /* 0x000e24000800007f */
[----:B0-----:R-:W-:Y:S05]  /*19480*/  @!P0 BRA `(.L_x_4001) ;  /* 0xfffffffc00f08947 */ /* 0x001fea000383ffff */
.L_x_3745:
[----:B------:R-:W-:Y:S05]  /*19490*/  BSYNC B7 ;  /* 0x0000000000077941 */ /* 0x000fea0003800000 */
.L_x_3742:
[----:B------:R-:W-:Y:S05]  /*194a0*/  EXIT ;  /* 0x000000000000794d */ /* 0x000fea0003800000 */
.L_x_3763:
[----:B0-----:R0:W1:Y:S02]  /*194b0*/  SYNCS.PHASECHK.TRANS64.TRYWAIT P6, [R88+URZ+0x22890], R101 ;  /* 0x02289065580075a7 */ /* 0x00106400080c017f */
[----:B-1----:R-:W-:Y:S05]  /*194c0*/  @!P6 NANOSLEEP.SYNCS 0x989680 ;  /* 0x009896800000e95d */ /* 0x002fea0003900000 */
[----:B------:R-:W1:Y:S02]  /*194d0*/  @!P6 SYNCS.PHASECHK.TRANS64 P6, [R88+URZ+0x22890], R101 ;  /* 0x022890655800e5a7 */ /* 0x000e6400080c007f */
[----:B-1----:R-:W-:Y:S05]  /*194e0*/  @!P6 BRA `(.L_x_3763) ;  /* 0xfffffffc00f0e947 */ /* 0x002fea000383ffff */
[----:B------:R-:W-:Y:S05]  /*194f0*/  BRA `(.L_x_4002) ;  /* 0xfffffe9400b07947 */ /* 0x000fea000383ffff */
.L_x_3781:
[----:B0-----:R0:W1:Y:S02]  /*19500*/  SYNCS.PHASECHK.TRANS64.TRYWAIT P5, [R88+URZ+0x22890], R101 ;  /* 0x02289065580075a7 */ /* 0x00106400080a017f */
[----:B-1----:R-:W-:Y:S05]  /*19510*/  @!P5 NANOSLEEP.SYNCS 0x989680 ;  /* 0x009896800000d95d */ /* 0x002fea0003900000 */
[----:B------:R-:W1:Y:S02]  /*19520*/  @!P5 SYNCS.PHASECHK.TRANS64 P5, [R88+URZ+0x22890], R101 ;  /* 0x022890655800d5a7 */ /* 0x000e6400080a007f */
[----:B-1----:R-:W-:Y:S05]  /*19530*/  @!P5 BRA `(.L_x_3781) ;  /* 0xfffffffc00f0d947 */ /* 0x002fea000383ffff */
[----:B------:R-:W-:Y:S05]  /*19540*/  BRA `(.L_x_4003) ;  /* 0xfffffea800647947 */ /* 0x000fea000383ffff */
.L_x_3790:
[----:B0-----:R0:W1:Y:S02]  /*19550*/  SYNCS.PHASECHK.TRANS64.TRYWAIT P4, [R88+URZ+0x22890], R101 ;  /* 0x02289065580075a7 */ /* 0x001064000808017f */
[----:B-1----:R-:W-:Y:S05]  /*19560*/  @!P4 NANOSLEEP.SYNCS 0x989680 ;  /* 0x009896800000c95d */ /* 0x002fea0003900000 */
[----:B------:R-:W1:Y:S02]  /*19570*/  @!P4 SYNCS.PHASECHK.TRANS64 P4, [R88+URZ+0x22890], R101 ;  /* 0x022890655800c5a7 */ /* 0x000e64000808007f */
[----:B-1----:R-:W-:Y:S05]  /*19580*/  @!P4 BRA `(.L_x_3790) ;  /* 0xfffffffc00f0c947 */ /* 0x002fea000383ffff */
[----:B------:R-:W-:Y:S05]  /*19590*/  BRA `(.L_x_4004) ;  /* 0xfffffeb800907947 */ /* 0x000fea000383ffff */
.L_x_3796:
[----:B-1----:R1:W2:Y:S02]  /*195a0*/  SYNCS.PHASECHK.TRANS64.TRYWAIT P3, [R88+URZ+0x228b0], R101 ;  /* 0x0228b065580075a7 */ /* 0x0022a4000806017f */
[----:B--2---:R-:W-:Y:S05]  /*195b0*/  @!P3 NANOSLEEP.SYNCS 0x989680 ;  /* 0x009896800000b95d */ /* 0x004fea0003900000 */
[----:B------:R-:W2:Y:S02]  /*195c0*/  @!P3 SYNCS.PHASECHK.TRANS64 P3, [R88+URZ+0x228b0], R101 ;  /* 0x0228b0655800b5a7 */ /* 0x000ea4000806007f */
[----:B--2---:R-:W-:Y:S05]  /*195d0*/  @!P3 BRA `(.L_x_3796) ;  /* 0xfffffffc00f0b947 */ /* 0x004fea000383ffff */
[----:B------:R-:W-:Y:S05]  /*195e0*/  BRA `(.L_x_4005) ;  /* 0xfffffebc00207947 */ /* 0x000fea000383ffff */
.L_x_3804:
[----:B------:R-:W0:Y:S01]  /*195f0*/  S2R R10, SR_TID.X ;  /* 0x00000000000a7919 */ /* 0x000e220000002100 */
[----:B------:R-:W-:Y:S01]  /*19600*/  BSSY B0, `(.L_x_4006) ;  /* 0x000000c000007945 */ /* 0x000fe20003800000 */
[----:B------:R-:W-:Y:S01]  /*19610*/  IMAD.MOV.U32 R12, RZ, RZ, RZ ;  /* 0x000000ffff0c7224 */ /* 0x000fe200078e00ff */
[----:B------:R-:W-:Y:S01]  /*19620*/  MOV R15, 0xffffffff ;  /* 0xffffffff000f7802 */ /* 0x000fe20000000f00 */
[----:B0-----:R-:W-:-:S05]  /*19630*/  VIADD R11, R10, 0xffffff80 ;  /* 0xffffff800a0b7836 */ /* 0x001fca0000000000 */
[----:B------:R-:W-:-:S04]  /*19640*/  SHF.R.S32.HI R10, RZ, 0x1f, R11 ;  /* 0x0000001fff0a7819 */ /* 0x000fc8000001140b */
[----:B------:R-:W-:Y:S01]  /*19650*/  LEA.HI R10, R10, R11, RZ, 0x7 ;  /* 0x0000000b0a0a7211 */ /* 0x000fe200078f38ff */
[----:B------:R-:W-:-:S03]  /*19660*/  IMAD.MOV.U32 R11, RZ, RZ, 0x1f ;  /* 0x0000001fff0b7424 */ /* 0x000fc600078e00ff */
[----:B------:R-:W-:-:S05]  /*19670*/  SHF.R.S32.HI R10, RZ, 0x7, R10 ;  /* 0x00000007ff0a7819 */ /* 0x000fca000001140a */
[----:B------:R-:W-:-:S07]  /*19680*/  IMAD.MOV.U32 R13, RZ, RZ, R10 ;  /* 0x000000ffff0d7224 */ /* 0x000fce00078e000a */
[----:B-----5:R-:W-:Y:S05]  /*19690*/  WARPSYNC.COLLECTIVE R15, `(.L_x_4007) ;  /* 0x000000000f087348 */ /* 0x020fea0003c00000 */
[----:B------:R0:W1:Y:S02]  /*196a0*/  SHFL.IDX P6, R14, R13, R12, R11 ;  /* 0x0000000c0d0e7389 */ /* 0x00006400000c000b */
[----:B01---5:R-:W-:Y:S01]  /*196b0*/  ENDCOLLECTIVE ;  /* 0x000000000000791b */ /* 0x023fe20003800000 */
.L_x_4007:
[----:B------:R-:W-:Y:S05]  /*196c0*/  BSYNC B0 ;  /* 0x0000000000007941 */ /* 0x000fea0003800000 */
.L_x_4006:
[----:B------:R-:W-:Y:S05]  /*196d0*/  BRA `(.L_x_4008) ;  /* 0xfffffec400c07947 */ /* 0x000fea000383ffff */
.L_x_3820:
        /* <DEDUP_REMOVED lines=8> */
.L_x_4010:
[----:B------:R-:W-:Y:S05]  /*19760*/  BSYNC B1 ;  /* 0x0000000000017941 */ /* 0x000fea0003800000 */
.L_x_4009:
[----:B------:R-:W-:Y:S05]  /*19770*/  BRA `(.L_x_4011) ;  /* 0xfffffed400047947 */ /* 0x000fea000383ffff */
.L_x_3821:
        /* <DEDUP_REMOVED lines=8> */
.L_x_4013:
[----:B------:R-:W-:Y:S05]  /*19800*/  BSYNC B1 ;  /* 0x0000000000017941 */ /* 0x000fea0003800000 */
.L_x_4012:
[----:B------:R-:W-:Y:S05]  /*19810*/  BRA `(.L_x_4014) ;  /* 0xfffffed000e47947 */ /* 0x000fea000383ffff */
.L_x_3822:
        /* <DEDUP_REMOVED lines=8> */
.L_x_4016:
[----:B------:R-:W-:Y:S05]  /*198a0*/  BSYNC B1 ;  /* 0x0000000000017941 */ /* 0x000fea0003800000 */
.L_x_4015:
[----:B------:R-:W-:Y:S05]  /*198b0*/  BRA `(.L_x_4017) ;  /* 0xfffffed000c47947 */ /* 0x000fea000383ffff */
.L_x_3823:
[----:B------:R-:W-:Y:S01]  /*198c0*/  BSSY B1, `(.L_x_4018) ;  /* 0x0000008000017945 */ /* 0x000fe20003800000 */
[----:B------:R-:W-:Y:S01]  /*198d0*/  IMAD.MOV.U32 R13, RZ, RZ, R0 ;  /* 0x000000ffff0d7224 */ /* 0x000fe200078e0000 */
[----:B------:R-:W-:Y:S01]  /*198e0*/  MOV R15, 0xffffffff ;  /* 0xffffffff000f7802 */ /* 0x000fe20000000f00 */
[----:B------:R-:W-:Y:S02]  /*198f0*/  IMAD.MOV.U32 R12, RZ, RZ, RZ ;  /* 0x000000ffff0c7224 */ /* 0x000fe400078e00ff */
[----:B------:R-:W-:-:S07]  /*19900*/  IMAD.MOV.U32 R11, RZ, RZ, 0x1c1f ;  /* 0x00001c1fff0b7424 */ /* 0x000fce00078e00ff */
[----:B-----5:R-:W-:Y:S05]  /*19910*/  WARPSYNC.COLLECTIVE R15, `(.L_x_4019) ;  /* 0x000000000f087348 */ /* 0x020fea0003c00000 */
[----:B------:R0:W1:Y:S02]  /*19920*/  SHFL.IDX P6, R14, R13, R12, R11 ;  /* 0x0000000c0d0e7389 */ /* 0x00006400000c000b */
[----:B01---5:R-:W-:Y:S01]  /*19930*/  ENDCOLLECTIVE ;  /* 0x000000000000791b */ /* 0x023fe20003800000 */
.L_x_4019:
[----:B------:R-:W-:Y:S05]  /*19940*/  BSYNC B1 ;  /* 0x0000000000017941 */ /* 0x000fea0003800000 */
.L_x_4018:
[----:B------:R-:W-:Y:S05]  /*19950*/  BRA `(.L_x_4020) ;  /* 0xfffffed000a47947 */ /* 0x000fea000383ffff */
.L_x_3824:
        /* <DEDUP_REMOVED lines=8> */
.L_x_4022:
[----:B------:R-:W-:Y:S05]  /*199e0*/  BSYNC B1 ;  /* 0x0000000000017941 */ /* 0x000fea0003800000 */
.L_x_4021:
[----:B------:R-:W-:Y:S05]  /*199f0*/  BRA `(.L_x_4023) ;  /* 0xfffffed000847947 */ /* 0x000fea000383ffff */
.L_x_3825:
        /* <DEDUP_REMOVED lines=8> */
.L_x_4025:
[----:B------:R-:W-:Y:S05]  /*19a80*/  BSYNC B1 ;  /* 0x0000000000017941 */ /* 0x000fea0003800000 */
.L_x_4024:
[----:B------:R-:W-:Y:S05]  /*19a90*/  BRA `(.L_x_4026) ;  /* 0xfffffed000647947 */ /* 0x000fea000383ffff */
.L_x_3826:
        /* <DEDUP_REMOVED lines=8> */
.L_x_4028:
[----:B------:R-:W-:Y:S05]  /*19b20*/  BSYNC B1 ;  /* 0x0000000000017941 */ /* 0x000fea0003800000 */
.L_x_4027:
[----:B------:R-:W-:Y:S05]  /*19b30*/  BRA `(.L_x_4029) ;  /* 0xfffffed000447947 */ /* 0x000fea000383ffff */
.L_x_3827:
[----:B------:R-:W-:Y:S01]  /*19b40*/  BSSY B1, `(.L_x_4030) ;  /* 0x0000008000017945 */ /* 0x000fe20003800000 */
[----:B------:R-:W-:Y:S01]  /*19b50*/  IMAD.MOV.U32 R13, RZ, RZ, R0 ;  /* 0x000000ffff0d7224 */ /* 0x000fe200078e0000 */
[----:B------:R-:W-:Y:S01]  /*19b60*/  MOV R15, 0xffffffff ;  /* 0xffffffff000f7802 */ /* 0x000fe20000000f00 */
[----:B------:R-:W-:Y:S02]  /*19b70*/  IMAD.MOV.U32 R12, RZ, RZ, 0x1 ;  /* 0x00000001ff0c7424 */ /* 0x000fe400078e00ff */
[----:B------:R-:W-:-:S07]  /*19b80*/  IMAD.MOV.U32 R11, RZ, RZ, 0x1c1f ;  /* 0x00001c1fff0b7424 */ /* 0x000fce00078e00ff */
[----:B-----5:R-:W-:Y:S05]  /*19b90*/  WARPSYNC.COLLECTIVE R15, `(.L_x_4031) ;  /* 0x000000000f087348 */ /* 0x020fea0003c00000 */
[----:B------:R0:W1:Y:S02]  /*19ba0*/  SHFL.IDX P6, R14, R13, R12, R11 ;  /* 0x0000000c0d0e7389 */ /* 0x00006400000c000b */
[----:B01---5:R-:W-:Y:S01]  /*19bb0*/  ENDCOLLECTIVE ;  /* 0x000000000000791b */ /* 0x023fe20003800000 */
.L_x_4031:
[----:B------:R-:W-:Y:S05]  /*19bc0*/  BSYNC B1 ;  /* 0x0000000000017941 */ /* 0x000fea0003800000 */
.L_x_4030:
[----:B------:R-:W-:Y:S05]  /*19bd0*/  BRA `(.L_x_4032) ;  /* 0xfffffed000247947 */ /* 0x000fea000383ffff */
.L_x_3829:
[----:B0-----:R0:W1:Y:S02]  /*19be0*/  SYNCS.PHASECHK.TRANS64.TRYWAIT P2, [R18+URZ+0x22800], R7 ;  /* 0x02280007120075a7 */ /* 0x001064000804017f */
[----:B-1----:R-:W-:Y:S05]  /*19bf0*/  @!P2 NANOSLEEP.SYNCS 0x989680 ;  /* 0x009896800000a95d */ /* 0x002fea0003900000 */
[----:B------:R-:W1:Y:S02]  /*19c00*/  @!P2 SYNCS.PHASECHK.TRANS64 P2, [R18+URZ+0x22800], R7 ;  /* 0x022800071200a5a7 */ /* 0x000e64000804007f */
[----:B-1----:R-:W-:Y:S05]  /*19c10*/  @!P2 BRA `(.L_x_3829) ;  /* 0xfffffffc00f0a947 */ /* 0x002fea000383ffff */
[----:B------:R-:W-:Y:S05]  /*19c20*/  BRA `(.L_x_4033) ;  /* 0xfffffed000ac7947 */ /* 0x000fea000383ffff */
.L_x_3837:
        /* <DEDUP_REMOVED lines=8> */
.L_x_4035:
[----:B------:R-:W-:Y:S05]  /*19cb0*/  BSYNC B1 ;  /* 0x0000000000017941 */ /* 0x000fea0003800000 */
.L_x_4034:
[----:B------:R-:W-:Y:S05]  /*19cc0*/  BRA `(.L_x_4036) ;  /* 0xfffffee000c87947 */ /* 0x000fea000383ffff */
.L_x_3838:
        /* <DEDUP_REMOVED lines=8> */
.L_x_4038:
[----:B------:R-:W-:Y:S05]  /*19d50*/  BSYNC B1 ;  /* 0x0000000000017941 */ /* 0x000fea0003800000 */
.L_x_4037:
[----:B------:R-:W-:Y:S05]  /*19d60*/  BRA `(.L_x_4039) ;  /* 0xfffffee000a87947 */ /* 0x000fea000383ffff */
.L_x_3839:
        /* <DEDUP_REMOVED lines=8> */
.L_x_4041:
[----:B------:R-:W-:Y:S05]  /*19df0*/  BSYNC B1 ;  /* 0x0000000000017941 */ /* 0x000fea0003800000 */
.L_x_4040:
[----:B------:R-:W-:Y:S05]  /*19e00*/  BRA `(.L_x_4042) ;  /* 0xfffffee000887947 */ /* 0x000fea000383ffff */
.L_x_3840:
        /* <DEDUP_REMOVED lines=8> */
.L_x_4044:
[----:B------:R-:W-:Y:S05]  /*19e90*/  BSYNC B1 ;  /* 0x0000000000017941 */ /* 0x000fea0003800000 */
.L_x_4043:
[----:B------:R-:W-:Y:S05]  /*19ea0*/  BRA `(.L_x_4045) ;  /* 0xfffffee000687947 */ /* 0x000fea000383ffff */
.L_x_3841:
        /* <DEDUP_REMOVED lines=8> */
.L_x_4047:
[----:B------:R-:W-:Y:S05]  /*19f30*/  BSYNC B1 ;  /* 0x0000000000017941 */ /* 0x000fea0003800000 */
.L_x_4046:
[----:B------:R-:W-:Y:S05]  /*19f40*/  BRA `(.L_x_4048) ;  /* 0xfffffee000487947 */ /* 0x000fea000383ffff */
.L_x_3842:
        /* <DEDUP_REMOVED lines=8> */
.L_x_4050:
[----:B------:R-:W-:Y:S05]  /*19fd0*/  BSYNC B1 ;  /* 0x0000000000017941 */ /* 0x000fea0003800000 */
.L_x_4049:
[----:B------:R-:W-:Y:S05]  /*19fe0*/  BRA `(.L_x_4051) ;  /* 0xfffffee0002c7947 */ /* 0x000fea000383ffff */
.L_x_3843:
        /* <DEDUP_REMOVED lines=8> */
.L_x_4053:
[----:B------:R-:W-:Y:S05]  /*1a070*/  BSYNC B1 ;  /* 0x0000000000017941 */ /* 0x000fea0003800000 */
.L_x_4052:
[----:B------:R-:W-:Y:S05]  /*1a080*/  BRA `(.L_x_4054) ;  /* 0xfffffee000107947 */ /* 0x000fea000383ffff */
.L_x_3844:
        /* <DEDUP_REMOVED lines=8> */
.L_x_4056:
[----:B------:R-:W-:Y:S05]  /*1a110*/  BSYNC B1 ;  /* 0x0000000000017941 */ /* 0x000fea0003800000 */
.L_x_4055:
[----:B------:R-:W-:Y:S05]  /*1a120*/  BRA `(.L_x_4057) ;  /* 0xfffffedc00f47947 */ /* 0x000fea000383ffff */
.L_x_3846:
[----:B0-----:R0:W1:Y:S02]  /*1a130*/  SYNCS.PHASECHK.TRANS64.TRYWAIT P1, [R18+URZ+0x22800], R3 ;  /* 0x02280003120075a7 */ /* 0x001064000802017f */
[----:B-1----:R-:W-:Y:S05]  /*1a140*/  @!P1 NANOSLEEP.SYNCS 0x989680 ;  /* 0x009896800000995d */ /* 0x002fea0003900000 */
[----:B------:R-:W1:Y:S02]  /*1a150*/  @!P1 SYNCS.PHASECHK.TRANS64 P1, [R18+URZ+0x22800], R3 ;  /* 0x02280003120095a7 */ /* 0x000e64000802007f */
[----:B-1----:R-:W-:Y:S05]  /*1a160*/  @!P1 BRA `(.L_x_3846) ;  /* 0xfffffffc00f09947 */ /* 0x002fea000383ffff */
[----:B------:R-:W-:Y:S05]  /*1a170*/  BRA `(.L_x_4058) ;  /* 0xfffffee000687947 */ /* 0x000fea000383ffff */
.L_x_3852:
[----:B-1----:R1:W2:Y:S02]  /*1a180*/  SYNCS.PHASECHK.TRANS64.TRYWAIT P1, [R13+URZ+0x22830], R14 ;  /* 0x0228300e0d0075a7 */ /* 0x0022a4000802017f */
[----:B--2---:R-:W-:Y:S05]  /*1a190*/  @!P1 NANOSLEEP.SYNCS 0x989680 ;  /* 0x009896800000995d */ /* 0x004fea0003900000 */
[----:B------:R-:W2:Y:S02]  /*1a1a0*/  @!P1 SYNCS.PHASECHK.TRANS64 P1, [R13+URZ+0x22830], R14 ;  /* 0x0228300e0d0095a7 */ /* 0x000ea4000802007f */
[----:B--2---:R-:W-:Y:S05]  /*1a1b0*/  @!P1 BRA `(.L_x_3852) ;  /* 0xfffffffc00f09947 */ /* 0x004fea000383ffff */
[----:B------:R-:W-:Y:S05]  /*1a1c0*/  BRA `(.L_x_3851) ;  /* 0xfffffef000187947 */ /* 0x000fea000383ffff */
.L_x_3857:
[----:B-1----:R1:W2:Y:S02]  /*1a1d0*/  SYNCS.PHASECHK.TRANS64.TRYWAIT P2, [R13+URZ+0x22850], R14 ;  /* 0x0228500e0d0075a7 */ /* 0x0022a4000804017f */
[----:B--2---:R-:W-:Y:S05]  /*1a1e0*/  @!P2 NANOSLEEP.SYNCS 0x989680 ;  /* 0x009896800000a95d */ /* 0x004fea0003900000 */
[----:B------:R-:W2:Y:S02]  /*1a1f0*/  @!P2 SYNCS.PHASECHK.TRANS64 P2, [R13+URZ+0x22850], R14 ;  /* 0x0228500e0d00a5a7 */ /* 0x000ea4000804007f */
[----:B--2---:R-:W-:Y:S05]  /*1a200*/  @!P2 BRA `(.L_x_3857) ;  /* 0xfffffffc00f0a947 */ /* 0x004fea000383ffff */
[----:B------:R-:W-:Y:S05]  /*1a210*/  BRA `(.L_x_3856) ;  /* 0xffffff0c00b47947 */ /* 0x000fea000383ffff */
.L_x_3862:
[----:B-1----:R1:W2:Y:S02]  /*1a220*/  SYNCS.PHASECHK.TRANS64.TRYWAIT P2, [R13+URZ+0x22830], R14 ;  /* 0x0228300e0d0075a7 */ /* 0x0022a4000804017f */
[----:B--2---:R-:W-:Y:S05]  /*1a230*/  @!P2 NANOSLEEP.SYNCS 0x989680 ;  /* 0x009896800000a95d */ /* 0x004fea0003900000 */
[----:B------:R-:W2:Y:S02]  /*1a240*/  @!P2 SYNCS.PHASECHK.TRANS64 P2, [R13+URZ+0x22830], R14 ;  /* 0x0228300e0d00a5a7 */ /* 0x000ea4000804007f */
[----:B--2---:R-:W-:Y:S05]  /*1a250*/  @!P2 BRA `(.L_x_3862) ;  /* 0xfffffffc00f0a947 */ /* 0x004fea000383ffff */
[----:B------:R-:W-:Y:S05]  /*1a260*/  BRA `(.L_x_3861) ;  /* 0xffffff1400087947 */ /* 0x000fea000383ffff */
.L_x_3867:
[----:B-1----:R1:W2:Y:S02]  /*1a270*/  SYNCS.PHASECHK.TRANS64.TRYWAIT P2, [R13+URZ+0x22850], R14 ;  /* 0x0228500e0d0075a7 */ /* 0x0022a4000804017f */
[----:B--2---:R-:W-:Y:S05]  /*1a280*/  @!P2 NANOSLEEP.SYNCS 0x989680 ;  /* 0x009896800000a95d */ /* 0x004fea0003900000 */
[----:B------:R-:W2:Y:S02]  /*1a290*/  @!P2 SYNCS.PHASECHK.TRANS64 P2, [R13+URZ+0x22850], R14 ;  /* 0x0228500e0d00a5a7 */ /* 0x000ea4000804007f */
[----:B--2---:R-:W-:Y:S05]  /*1a2a0*/  @!P2 BRA `(.L_x_3867) ;  /* 0xfffffffc00f0a947 */ /* 0x004fea000383ffff */
[----:B------:R-:W-:Y:S05]  /*1a2b0*/  BRA `(.L_x_3866) ;  /* 0xffffff3800987947 */ /* 0x000fea000383ffff */
.L_x_3873:
[----:B-1----:R1:W2:Y:S02]  /*1a2c0*/  SYNCS.PHASECHK.TRANS64.TRYWAIT P2, [R13+URZ+0x22830], R14 ;  /* 0x0228300e0d0075a7 */ /* 0x0022a4000804017f */
[----:B--2---:R-:W-:Y:S05]  /*1a2d0*/  @!P2 NANOSLEEP.SYNCS 0x989680 ;  /* 0x009896800000a95d */ /* 0x004fea0003900000 */
[----:B------:R-:W2:Y:S02]  /*1a2e0*/  @!P2 SYNCS.PHASECHK.TRANS64 P2, [R13+URZ+0x22830], R14 ;  /* 0x0228300e0d00a5a7 */ /* 0x000ea4000804007f */
[----:B--2---:R-:W-:Y:S05]  /*1a2f0*/  @!P2 BRA `(.L_x_3873) ;  /* 0xfffffffc00f0a947 */ /* 0x004fea000383ffff */
[----:B------:R-:W-:Y:S05]  /*1a300*/  BRA `(.L_x_3872) ;  /* 0xffffff3c00d07947 */ /* 0x000fea000383ffff */
.L_x_3878:
[----:B-1----:R1:W2:Y:S02]  /*1a310*/  SYNCS.PHASECHK.TRANS64.TRYWAIT P2, [R13+URZ+0x22850], R14 ;  /* 0x0228500e0d0075a7 */ /* 0x0022a4000804017f */
[----:B--2---:R-:W-:Y:S05]  /*1a320*/  @!P2 NANOSLEEP.SYNCS 0x989680 ;  /* 0x009896800000a95d */ /* 0x004fea0003900000 */
[----:B------:R-:W2:Y:S02]  /*1a330*/  @!P2 SYNCS.PHASECHK.TRANS64 P2, [R13+URZ+0x22850], R14 ;  /* 0x0228500e0d00a5a7 */ /* 0x000ea4000804007f */
[----:B--2---:R-:W-:Y:S05]  /*1a340*/  @!P2 BRA `(.L_x_3878) ;  /* 0xfffffffc00f0a947 */ /* 0x004fea000383ffff */
[----:B------:R-:W-:Y:S05]  /*1a350*/  BRA `(.L_x_3877) ;  /* 0xffffff5c00ac7947 */ /* 0x000fea000383ffff */
.L_x_3913:
        /* <DEDUP_REMOVED lines=11> */
.L_x_4060:
[----:B------:R-:W-:Y:S05]  /*1a410*/  BSYNC B1 ;  /* 0x0000000000017941 */ /* 0x000fea0003800000 */
.L_x_4059:
[----:B------:R-:W-:Y:S05]  /*1a420*/  BRA `(.L_x_4061) ;  /* 0xffffffa800647947 */ /* 0x000fea000383ffff */
.L_x_3914:
[----:B------:R-:W-:Y:S01]  /*1a430*/  BSSY B1, `(.L_x_4062) ;  /* 0x0000006000017945 */ /* 0x000fe20003800000 */
[----:B------:R-:W-:-:S07]  /*1a440*/  IMAD.MOV.U32 R15, RZ, RZ, -0x1 ;  /* 0xffffffffff0f7424 */ /* 0x000fce00078e00ff */
[----:B------:R-:W-:Y:S05]  /*1a450*/  WARPSYNC.COLLECTIVE R15, `(.L_x_4063) ;  /* 0x000000000f0c7348 */ /* 0x000fea0003c00000 */
[----:B------:R-:W-:Y:S02]  /*1a460*/  ELECT P6, UR62, PT ;  /* 0x00000000003e782f */ /* 0x000fe400038c0000 */
[----:B------:R-:W-:Y:S01]  /*1a470*/  MOV R14, UR62 ;  /* 0x0000003e000e7c02 */ /* 0x000fe20008000f00 */
[----:B------:R-:W-:Y:S10]  /*1a480*/  ENDCOLLECTIVE ;  /* 0x000000000000791b */ /* 0x000ff40003800000 */
.L_x_4063:
[----:B------:R-:W-:Y:S05]  /*1a490*/  BSYNC B1 ;  /* 0x0000000000017941 */ /* 0x000fea0003800000 */
.L_x_4062:
[----:B------:R-:W-:Y:S05]  /*1a4a0*/  BRA `(.L_x_4064) ;  /* 0xffffffa800507947 */ /* 0x000fea000383ffff */
.L_x_3916:
[----:B0-----:R0:W1:Y:S02]  /*1a4b0*/  SYNCS.PHASECHK.TRANS64.TRYWAIT P0, [R9+URZ+0x22820], R5 ;  /* 0x02282005090075a7 */ /* 0x001064000800017f */
[----:B-1----:R-:W-:Y:S05]  /*1a4c0*/  @!P0 NANOSLEEP.SYNCS 0x989680 ;  /* 0x009896800000895d */ /* 0x002fea0003900000 */
[----:B------:R-:W1:Y:S02]  /*1a4d0*/  @!P0 SYNCS.PHASECHK.TRANS64 P0, [R9+URZ+0x22820], R5 ;  /* 0x02282005090085a7 */ /* 0x000e64000800007f */
[----:B-1----:R-:W-:Y:S05]  /*1a4e0*/  @!P0 BRA `(.L_x_3916) ;  /* 0xfffffffc00f08947 */ /* 0x002fea000383ffff */
[----:B------:R-:W-:Y:S05]  /*1a4f0*/  BRA `(.L_x_4065) ;  /* 0xffffffa8006c7947 */ /* 0x000fea000383ffff */
.L_x_3919:
[----:B0-----:R0:W1:Y:S02]  /*1a500*/  SYNCS.PHASECHK.TRANS64.TRYWAIT P0, [R5+URZ+0x228a0], R7 ;  /* 0x0228a007050075a7 */ /* 0x001064000800017f */
[----:B-1----:R-:W-:Y:S05]  /*1a510*/  @!P0 NANOSLEEP.SYNCS 0x989680 ;  /* 0x009896800000895d */ /* 0x002fea0003900000 */
[----:B------:R-:W1:Y:S02]  /*1a520*/  @!P0 SYNCS.PHASECHK.TRANS64 P0, [R5+URZ+0x228a0], R7 ;  /* 0x0228a007050085a7 */ /* 0x000e64000800007f */
[----:B-1----:R-:W-:Y:S05]  /*1a530*/  @!P0 BRA `(.L_x_3919) ;  /* 0xfffffffc00f08947 */ /* 0x002fea000383ffff */
[----:B------:R-:W-:Y:S05]  /*1a540*/  BRA `(.L_x_4066) ;  /* 0xffffffa8007c7947 */ /* 0x000fea000383ffff */
.L_x_3921:
[----:B-1----:R1:W2:Y:S02]  /*1a550*/  SYNCS.PHASECHK.TRANS64.TRYWAIT P0, [R5+URZ+0x228c0], R7 ;  /* 0x0228c007050075a7 */ /* 0x0022a4000800017f */
[----:B--2---:R-:W-:Y:S05]  /*1a560*/  @!P0 NANOSLEEP.SYNCS 0x989680 ;  /* 0x009896800000895d */ /* 0x004fea0003900000 */
[----:B------:R-:W2:Y:S02]  /*1a570*/  @!P0 SYNCS.PHASECHK.TRANS64 P0, [R5+URZ+0x228c0], R7 ;  /* 0x0228c007050085a7 */ /* 0x000ea4000800007f */
[----:B--2---:R-:W-:Y:S05]  /*1a580*/  @!P0 BRA `(.L_x_3921) ;  /* 0xfffffffc00f08947 */ /* 0x004fea000383ffff */
[----:B------:R-:W-:Y:S05]  /*1a590*/  BRA `(.L_x_4067) ;  /* 0xffffffa800e07947 */ /* 0x000fea000383ffff */
.L_x_3925:
[----:B0-----:R0:W1:Y:S02]  /*1a5a0*/  SYNCS.PHASECHK.TRANS64.TRYWAIT P0, [R6+URZ+0x228a0], R7 ;  /* 0x0228a007060075a7 */ /* 0x001064000800017f */
[----:B-1----:R-:W-:Y:S05]  /*1a5b0*/  @!P0 NANOSLEEP.SYNCS 0x989680 ;  /* 0x009896800000895d */ /* 0x002fea0003900000 */
[----:B------:R-:W1:Y:S02]  /*1a5c0*/  @!P0 SYNCS.PHASECHK.TRANS64 P0, [R6+URZ+0x228a0], R7 ;  /* 0x0228a007060085a7 */ /* 0x000e64000800007f */
[----:B-1----:R-:W-:Y:S05]  /*1a5d0*/  @!P0 BRA `(.L_x_3925) ;  /* 0xfffffffc00f08947 */ /* 0x002fea000383ffff */
[----:B------:R-:W-:Y:S05]  /*1a5e0*/  BRA `(.L_x_4068) ;  /* 0xffffffac00d07947 */ /* 0x000fea000383ffff */
.L_x_3927:
[----:B-1----:R1:W2:Y:S02]  /*1a5f0*/  SYNCS.PHASECHK.TRANS64.TRYWAIT P1, [R6+URZ+0x228c0], R7 ;  /* 0x0228c007060075a7 */ /* 0x0022a4000802017f */
[----:B--2---:R-:W-:Y:S05]  /*1a600*/  @!P1 NANOSLEEP.SYNCS 0x989680 ;  /* 0x009896800000995d */ /* 0x004fea0003900000 */
[----:B------:R-:W2:Y:S02]  /*1a610*/  @!P1 SYNCS.PHASECHK.TRANS64 P1, [R6+URZ+0x228c0], R7 ;  /* 0x0228c007060095a7 */ /* 0x000ea4000802007f */
[----:B--2---:R-:W-:Y:S05]  /*1a620*/  @!P1 BRA `(.L_x_3927) ;  /* 0xfffffffc00f09947 */ /* 0x004fea000383ffff */
[----:B------:R-:W-:Y:S05]  /*1a630*/  BRA `(.L_x_4069) ;  /* 0xffffffb0002c7947 */ /* 0x000fea000383ffff */
.L_x_3937:
        /* <DEDUP_REMOVED lines=11> */
.L_x_4071:
[----:B------:R-:W-:Y:S05]  /*1a6f0*/  BSYNC B0 ;  /* 0x0000000000007941 */ /* 0x000fea0003800000 */
.L_x_4070:
[----:B------:R-:W-:Y:S05]  /*1a700*/  BRA `(.L_x_4072) ;  /* 0xffffffb800e07947 */ /* 0x000fea000383ffff */
.L_x_3938:
[----:B------:R-:W-:Y:S01]  /*1a710*/  BSSY B0, `(.L_x_4073) ;  /* 0x0000006000007945 */ /* 0x000fe20003800000 */
[----:B------:R-:W-:-:S07]  /*1a720*/  IMAD.MOV.U32 R15, RZ, RZ, -0x1 ;  /* 0xffffffffff0f7424 */ /* 0x000fce00078e00ff */
[----:B------:R-:W-:Y:S05]  /*1a730*/  WARPSYNC.COLLECTIVE R15, `(.L_x_4074) ;  /* 0x000000000f0c7348 */ /* 0x000fea0003c00000 */
[----:B------:R-:W-:Y:S02]  /*1a740*/  ELECT P6, UR62, PT ;  /* 0x00000000003e782f */ /* 0x000fe400038c0000 */
[----:B------:R-:W-:Y:S01]  /*1a750*/  MOV R14, UR62 ;  /* 0x0000003e000e7c02 */ /* 0x000fe20008000f00 */
[----:B------:R-:W-:Y:S10]  /*1a760*/  ENDCOLLECTIVE ;  /* 0x000000000000791b */ /* 0x000ff40003800000 */
.L_x_4074:
[----:B------:R-:W-:Y:S05]  /*1a770*/  BSYNC B0 ;  /* 0x0000000000007941 */ /* 0x000fea0003800000 */
.L_x_4073:
[----:B------:R-:W-:Y:S05]  /*1a780*/  BRA `(.L_x_4075) ;  /* 0xffffffb800d07947 */ /* 0x000fea000383ffff */
.L_x_3941:
[----:B0-----:R0:W1:Y:S02]  /*1a790*/  SYNCS.PHASECHK.TRANS64.TRYWAIT P0, [R5+URZ+0x22840], R7 ;  /* 0x02284007050075a7 */ /* 0x001064000800017f */
[----:B-1----:R-:W-:Y:S05]  /*1a7a0*/  @!P0 NANOSLEEP.SYNCS 0x989680 ;  /* 0x009896800000895d */ /* 0x002fea0003900000 */
[----:B------:R-:W1:Y:S02]  /*1a7b0*/  @!P0 SYNCS.PHASECHK.TRANS64 P0, [R5+URZ+0x22840], R7 ;  /* 0x02284007050085a7 */ /* 0x000e64000800007f */
[----:B-1----:R-:W-:Y:S05]  /*1a7c0*/  @!P0 BRA `(.L_x_3941) ;  /* 0xfffffffc00f08947 */ /* 0x002fea000383ffff */
[----:B------:R-:W-:Y:S05]  /*1a7d0*/  BRA `(.L_x_4076) ;  /* 0xffffffbc00387947 */ /* 0x000fea000383ffff */
.L_x_3944:
        /* <DEDUP_REMOVED lines=8> */
.L_x_3947:
[----:B0-----:R0:W1:Y:S02]  /*1a860*/  SYNCS.PHASECHK.TRANS64.TRYWAIT P0, [R2+URZ+0x22860], R5 ;  /* 0x02286005020075a7 */ /* 0x001064000800017f */
[----:B-1----:R-:W-:Y:S05]  /*1a870*/  @!P0 NANOSLEEP.SYNCS 0x989680 ;  /* 0x009896800000895d */ /* 0x002fea0003900000 */
[----:B------:R-:W1:Y:S02]  /*1a880*/  @!P0 SYNCS.PHASECHK.TRANS64 P0, [R2+URZ+0x22860], R5 ;  /* 0x02286005020085a7 */ /* 0x000e64000800007f */
[----:B-1----:R-:W-:Y:S05]  /*1a890*/  @!P0 BRA `(.L_x_3947) ;  /* 0xfffffffc00f08947 */ /* 0x002fea000383ffff */
[----:B------:R-:W-:Y:S05]  /*1a8a0*/  BRA `(.L_x_4078) ;  /* 0xffffffc000307947 */ /* 0x000fea000383ffff */
.L_x_3956:
[----:B--2---:R2:W3:Y:S02]  /*1a8b0*/  SYNCS.PHASECHK.TRANS64.TRYWAIT P0, [R3+URZ+0x22840], R5 ;  /* 0x02284005030075a7 */ /* 0x0044e4000800017f */
[----:B---3--:R-:W-:Y:S05]  /*1a8c0*/  @!P0 NANOSLEEP.SYNCS 0x989680 ;  /* 0x009896800000895d */ /* 0x008fea0003900000 */
[----:B------:R-:W3:Y:S02]  /*1a8d0*/  @!P0 SYNCS.PHASECHK.TRANS64 P0, [R3+URZ+0x22840], R5 ;  /* 0x02284005030085a7 */ /* 0x000ee4000800007f */
[----:B---3--:R-:W-:Y:S05]  /*1a8e0*/  @!P0 BRA `(.L_x_3956) ;  /* 0xfffffffc00f08947 */ /* 0x008fea000383ffff */
[----:B------:R-:W-:Y:S05]  /*1a8f0*/  BRA `(.L_x_4079) ;  /* 0xffffffc400a47947 */ /* 0x000fea000383ffff */
.L_x_3958:
[----:B0-----:R0:W3:Y:S02]  /*1a900*/  SYNCS.PHASECHK.TRANS64.TRYWAIT P0, [R3+URZ+0x22860], R5 ;  /* 0x02286005030075a7 */ /* 0x0010e4000800017f */
[----:B---3--:R-:W-:Y:S05]  /*1a910*/  @!P0 NANOSLEEP.SYNCS 0x989680 ;  /* 0x009896800000895d */ /* 0x008fea0003900000 */
[----:B------:R-:W3:Y:S02]  /*1a920*/  @!P0 SYNCS.PHASECHK.TRANS64 P0, [R3+URZ+0x22860], R5 ;  /* 0x02286005030085a7 */ /* 0x000ee4000800007f */
[----:B---3--:R-:W-:Y:S05]  /*1a930*/  @!P0 BRA `(.L_x_3958) ;  /* 0xfffffffc00f08947 */ /* 0x008fea000383ffff */
[----:B------:R-:W-:Y:S05]  /*1a940*/  BRA `(.L_x_4080) ;  /* 0xffffffc800147947 */ /* 0x000fea000383ffff */
.L_x_3963:
[----:B--2---:R2:W3:Y:S02]  /*1a950*/  SYNCS.PHASECHK.TRANS64.TRYWAIT P0, [R2+URZ+0x22840], R3 ;  /* 0x02284003020075a7 */ /* 0x0044e4000800017f */
[----:B---3--:R-:W-:Y:S05]  /*1a960*/  @!P0 NANOSLEEP.SYNCS 0x989680 ;  /* 0x009896800000895d */ /* 0x008fea0003900000 */
[----:B------:R-:W3:Y:S02]  /*1a970*/  @!P0 SYNCS.PHASECHK.TRANS64 P0, [R2+URZ+0x22840], R3 ;  /* 0x02284003020085a7 */ /* 0x000ee4000800007f */
[----:B---3--:R-:W-:Y:S05]  /*1a980*/  @!P0 BRA `(.L_x_3963) ;  /* 0xfffffffc00f08947 */ /* 0x008fea000383ffff */
[----:B------:R-:W-:Y:S05]  /*1a990*/  BRA `(.L_x_4081) ;  /* 0xffffffcc005c7947 */ /* 0x000fea000383ffff */
.L_x_3965:
[----:B0-----:R0:W3:Y:S02]  /*1a9a0*/  SYNCS.PHASECHK.TRANS64.TRYWAIT P1, [R2+URZ+0x22860], R3 ;  /* 0x02286003020075a7 */ /* 0x0010e4000802017f */
[----:B---3--:R-:W-:Y:S05]  /*1a9b0*/  @!P1 NANOSLEEP.SYNCS 0x989680 ;  /* 0x009896800000995d */ /* 0x008fea0003900000 */
[----:B------:R-:W3:Y:S02]  /*1a9c0*/  @!P1 SYNCS.PHASECHK.TRANS64 P1, [R2+URZ+0x22860], R3 ;  /* 0x02286003020095a7 */ /* 0x000ee4000802007f */
[----:B---3--:R-:W-:Y:S05]  /*1a9d0*/  @!P1 BRA `(.L_x_3965) ;  /* 0xfffffffc00f09947 */ /* 0x008fea000383ffff */
[----:B------:R-:W-:Y:S05]  /*1a9e0*/  BRA `(.L_x_4082) ;  /* 0xffffffcc00c87947 */ /* 0x000fea000383ffff */
.L_x_3970:
[----:B---3--:R3:W4:Y:S02]  /*1a9f0*/  SYNCS.PHASECHK.TRANS64.TRYWAIT P0, [R2+URZ+0x22840], R3 ;  /* 0x02284003020075a7 */ /* 0x008724000800017f */
[----:B----4-:R-:W-:Y:S05]  /*1aa00*/  @!P0 NANOSLEEP.SYNCS 0x989680 ;  /* 0x009896800000895d */ /* 0x010fea0003900000 */
[----:B------:R-:W4:Y:S02]  /*1aa10*/  @!P0 SYNCS.PHASECHK.TRANS64 P0, [R2+URZ+0x22840], R3 ;  /* 0x02284003020085a7 */ /* 0x000f24000800007f */
[----:B----4-:R-:W-:Y:S05]  /*1aa20*/  @!P0 BRA `(.L_x_3970) ;  /* 0xfffffffc00f08947 */ /* 0x010fea000383ffff */
[----:B------:R-:W-:Y:S05]  /*1aa30*/  BRA `(.L_x_4083) ;  /* 0xffffffd000f47947 */ /* 0x000fea000383ffff */
.L_x_3972:
[----:B0-----:R0:W2:Y:S02]  /*1aa40*/  SYNCS.PHASECHK.TRANS64.TRYWAIT P1, [R2+URZ+0x22860], R3 ;  /* 0x02286003020075a7 */ /* 0x0010a4000802017f */
[----:B--2---:R-:W-:Y:S05]  /*1aa50*/  @!P1 NANOSLEEP.SYNCS 0x989680 ;  /* 0x009896800000995d */ /* 0x004fea0003900000 */
[----:B------:R-:W2:Y:S02]  /*1aa60*/  @!P1 SYNCS.PHASECHK.TRANS64 P1, [R2+URZ+0x22860], R3 ;  /* 0x02286003020095a7 */ /* 0x000ea4000802007f */
[----:B--2---:R-:W-:Y:S05]  /*1aa70*/  @!P1 BRA `(.L_x_3972) ;  /* 0xfffffffc00f09947 */ /* 0x004fea000383ffff */
[----:B------:R-:W-:Y:S05]  /*1aa80*/  BRA `(.L_x_4084) ;  /* 0xffffffd400647947 */ /* 0x000fea000383ffff */
.L_x_3977:
[----:B------:R-:W-:Y:S01]  /*1aa90*/  BSSY B0, `(.L_x_4085) ;  /* 0x0000008000007945 */ /* 0x000fe20003800000 */
[----:B------:R-:W-:Y:S02]  /*1aaa0*/  IMAD.MOV.U32 R13, RZ, RZ, R16 ;  /* 0x000000ffff0d7224 */ /* 0x000fe400078e0010 */
[----:B------:R-:W-:Y:S02]  /*1aab0*/  IMAD.MOV.U32 R12, RZ, RZ, RZ ;  /* 0x000000ffff0c7224 */ /* 0x000fe400078e00ff */
[----:B------:R-:W-:Y:S02]  /*1aac0*/  IMAD.MOV.U32 R11, RZ, RZ, 0x1f ;  /* 0x0000001fff0b7424 */ /* 0x000fe400078e00ff */
[----:B------:R-:W-:-:S07]  /*1aad0*/  IMAD.MOV.U32 R15, RZ, RZ, -0x1 ;  /* 0xffffffffff0f7424 */ /* 0x000fce00078e00ff */
[----:B01----:R-:W-:Y:S05]  /*1aae0*/  WARPSYNC.COLLECTIVE R15, `(.L_x_4086) ;  /* 0x000000000f087348 */ /* 0x003fea0003c00000 */
[----:B------:R2:W3:Y:S02]  /*1aaf0*/  SHFL.IDX P6, R14, R13, R12, R11 ;  /* 0x0000000c0d0e7389 */ /* 0x0004e400000c000b */
[----:B0123--:R-:W-:Y:S01]  /*1ab00*/  ENDCOLLECTIVE ;  /* 0x000000000000791b */ /* 0x00ffe20003800000 */
.L_x_4086:
[----:B------:R-:W-:Y:S05]  /*1ab10*/  BSYNC B0 ;  /* 0x0000000000007941 */ /* 0x000fea0003800000 */
.L_x_4085:
[----:B------:R-:W-:Y:S01]  /*1ab20*/  MOV R13, R16 ;  /* 0x00000010000d7202 */ /* 0x000fe20000000f00 */
[----:B------:R-:W-:Y:S02]  /*1ab30*/  IMAD.MOV.U32 R12, RZ, RZ, 0x1 ;  /* 0x00000001ff0c7424 */ /* 0x000fe400078e00ff */
[----:B------:R-:W-:Y:S02]  /*1ab40*/  IMAD.MOV.U32 R11, RZ, RZ, 0x1f ;  /* 0x0000001fff0b7424 */ /* 0x000fe400078e00ff */
[----:B------:R-:W-:Y:S02]  /*1ab50*/  IMAD.MOV.U32 R15, RZ, RZ, -0x1 ;  /* 0xffffffffff0f7424 */ /* 0x000fe400078e00ff */
[----:B------:R-:W-:-:S07]  /*1ab60*/  IMAD.MOV.U32 R4, RZ, RZ, R14 ;  /* 0x000000ffff047224 */ /* 0x000fce00078e000e */
[----:B------:R-:W-:Y:S05]  /*1ab70*/  WARPSYNC.COLLECTIVE R15, `(.L_x_4087) ;  /* 0x000000000f087348 */ /* 0x000fea0003c00000 */
[----:B------:R0:W1:Y:S02]  /*1ab80*/  SHFL.IDX P6, R14, R13, R12, R11 ;  /* 0x0000000c0d0e7389 */ /* 0x00006400000c000b */
[----:B01----:R-:W-:Y:S01]  /*1ab90*/  ENDCOLLECTIVE ;  /* 0x000000000000791b */ /* 0x003fe20003800000 */
.L_x_4087:
[----:B------:R-:W-:Y:S01]  /*1aba0*/  IMAD.MOV.U32 R16, RZ, RZ, R14 ;  /* 0x000000ffff107224 */ /* 0x000fe200078e000e */
[----:B------:R-:W-:Y:S06]  /*1abb0*/  BRA `(.L_x_4088) ;  /* 0xffffffd800587947 */ /* 0x000fec000383ffff */
.L_x_3980:
        /* <DEDUP_REMOVED lines=8> */
.L_x_4090:
[----:B------:R-:W-:Y:S05]  /*1ac40*/  BSYNC B0 ;  /* 0x0000000000007941 */ /* 0x000fea0003800000 */
.L_x_4089:
        /* <DEDUP_REMOVED lines=10> */
.L_x_4091:
        /* <DEDUP_REMOVED lines=8> */
.L_x_4092:
        /* <DEDUP_REMOVED lines=8> */
.L_x_4093:
        /* <DEDUP_REMOVED lines=8> */
.L_x_4094:
        /* <DEDUP_REMOVED lines=8> */
.L_x_4095:
[----:B------:R-:W-:Y:S05]  /*1aef0*/  BRA `(.L_x_4096) ;  /* 0xffffffd8001c7947 */ /* 0x000fea000383ffff */
.L_x_3985:
[----:B------:R-:W-:Y:S01]  /*1af00*/  BSSY B0, `(.L_x_4097) ;  /* 0x0000008000007945 */ /* 0x000fe20003800000 */
[----:B-----5:R-:W-:Y:S02]  /*1af10*/  IMAD.MOV.U32 R13, RZ, RZ, R17 ;  /* 0x000000ffff0d7224 */ /* 0x020fe400078e0011 */
[----:B------:R-:W-:Y:S02]  /*1af20*/  IMAD.MOV.U32 R12, RZ, RZ, 0x1 ;  /* 0x00000001ff0c7424 */ /* 0x000fe400078e00ff */
[----:B------:R-:W-:Y:S02]  /*1af30*/  IMAD.MOV.U32 R11, RZ, RZ, RZ ;  /* 0x000000ffff0b7224 */ /* 0x000fe400078e00ff */
[----:B------:R-:W-:-:S07]  /*1af40*/  IMAD.MOV.U32 R15, RZ, RZ, -0x1 ;  /* 0xffffffffff0f7424 */ /* 0x000fce00078e00ff */
[----:B01----:R-:W-:Y:S05]  /*1af50*/  WARPSYNC.COLLECTIVE R15, `(.L_x_4098) ;  /* 0x000000000f087348 */ /* 0x003fea0003c00000 */
[----:B------:R2:W3:Y:S02]  /*1af60*/  SHFL.UP P6, R14, R13, R12, R11 ;  /* 0x0400000c0d0e7389 */ /* 0x0004e400000c000b */
[----:B0123--:R-:W-:Y:S01]  /*1af70*/  ENDCOLLECTIVE ;  /* 0x000000000000791b */ /* 0x00ffe20003800000 */
.L_x_4098:
[----:B------:R-:W-:Y:S05]  /*1af80*/  BSYNC B0 ;  /* 0x0000000000007941 */ /* 0x000fea0003800000 */
.L_x_4097:
        /* <DEDUP_REMOVED lines=10> */
.L_x_4099:
        /* <DEDUP_REMOVED lines=8> */
.L_x_4100:
        /* <DEDUP_REMOVED lines=8> */
.L_x_4101:
        /* <DEDUP_REMOVED lines=8> */
.L_x_4102:
        /* <DEDUP_REMOVED lines=8> */
.L_x_4103:
[----:B------:R-:W-:Y:S05]  /*1b230*/  BRA `(.L_x_4104) ;  /* 0xffffffd800007947 */ /* 0x000fea000383ffff */
.L_x_3987:
[----:B------:R-:W-:Y:S01]  /*1b240*/  BSSY B0, `(.L_x_4105) ;  /* 0x0000006000007945 */ /* 0x000fe20003800000 */
[----:B------:R-:W-:Y:S01]  /*1b250*/  PLOP3.LUT P6, PT, P6, PT, PT, 0x8, 0x0 ;  /* 0x000000000000781c */ /* 0x000fe200037ce170 */
[----:B------:R-:W-:-:S12]  /*1b260*/  IMAD.MOV.U32 R15, RZ, RZ, -0x1 ;  /* 0xffffffffff0f7424 */ /* 0x000fd800078e00ff */
[----:B01----:R-:W-:Y:S05]  /*1b270*/  WARPSYNC.COLLECTIVE R15, `(.L_x_4106) ;  /* 0x000000000f087348 */ /* 0x003fea0003c00000 */
[----:B------:R-:W-:Y:S01]  /*1b280*/  VOTE.ANY R14, PT, P6 ;  /* 0x00000000000e7806 */ /* 0x000fe200030e0100 */
[----:B01----:R-:W-:Y:S06]  /*1b290*/  ENDCOLLECTIVE ;  /* 0x000000000000791b */ /* 0x003fec0003800000 */
.L_x_4106:
[----:B------:R-:W-:Y:S05]  /*1b2a0*/  BSYNC B0 ;  /* 0x0000000000007941 */ /* 0x000fea0003800000 */
.L_x_4105:
[----:B------:R-:W-:Y:S01]  /*1b2b0*/  MOV R3, R14 ;  /* 0x0000000e00037202 */ /* 0x000fe20000000f00 */
[----:B------:R-:W-:Y:S02]  /*1b2c0*/  IMAD.MOV.U32 R13, RZ, RZ, R17 ;  /* 0x000000ffff0d7224 */ /* 0x000fe400078e0011 */
[----:B------:R-:W-:Y:S01]  /*1b2d0*/  IMAD.MOV.U32 R11, RZ, RZ, 0x1f ;  /* 0x0000001fff0b7424 */ /* 0x000fe200078e00ff */
[----:B------:R-:W0:Y:S01]  /*1b2e0*/  POPC R6, R3 ;  /* 0x0000000300067309 */ /* 0x000e220000000000 */
[----:B------:R-:W-:Y:S02]  /*1b2f0*/  IMAD.MOV.U32 R15, RZ, RZ, -0x1 ;  /* 0xffffffffff0f7424 */ /* 0x000fe400078e00ff */
[----:B0-----:R-:W-:-:S07]  /*1b300*/  IMAD.MOV.U32 R12, RZ, RZ, R6 ;  /* 0x000000ffff0c7224 */ /* 0x001fce00078e0006 */
[----:B------:R-:W-:Y:S05]  /*1b310*/  WARPSYNC.COLLECTIVE R15, `(.L_x_4107) ;  /* 0x000000000f087348 */ /* 0x000fea0003c00000 */
[----:B------:R0:W1:Y:S02]  /*1b320*/  SHFL.IDX P6, R14, R13, R12, R11 ;  /* 0x0000000c0d0e7389 */ /* 0x00006400000c000b */
[----:B01----:R-:W-:Y:S01]  /*1b330*/  ENDCOLLECTIVE ;  /* 0x000000000000791b */ /* 0x003fe20003800000 */
.L_x_4107:
[----:B------:R-:W-:Y:S01]  /*1b340*/  IMAD.MOV.U32 R17, RZ, RZ, R14 ;  /* 0x000000ffff117224 */ /* 0x000fe200078e000e */
[----:B------:R-:W-:Y:S06]  /*1b350*/  BRA `(.L_x_4108) ;  /* 0xffffffd400f07947 */ /* 0x000fec000383ffff */
.L_x_3989:
[----:B------:R-:W-:Y:S01]  /*1b360*/  BSSY B0, `(.L_x_4109) ;  /* 0x0000007000007945 */ /* 0x000fe20003800000 */
[----:B------:R-:W-:Y:S02]  /*1b370*/  IMAD.MOV.U32 R13, RZ, RZ, R2 ;  /* 0x000000ffff0d7224 */ /* 0x000fe400078e0002 */
[----:B------:R-:W-:Y:S02]  /*1b380*/  IMAD.MOV.U32 R11, RZ, RZ, 0x1f ;  /* 0x0000001fff0b7424 */ /* 0x000fe400078e00ff */
[----:B------:R-:W-:-:S07]  /*1b390*/  IMAD.MOV.U32 R15, RZ, RZ, -0x1 ;  /* 0xffffffffff0f7424 */ /* 0x000fce00078e00ff */
[----:B0123--:R-:W-:Y:S05]  /*1b3a0*/  WARPSYNC.COLLECTIVE R15, `(.L_x_4110) ;  /* 0x000000000f087348 */ /* 0x00ffea0003c00000 */
[----:B------:R4:W0:Y:S02]  /*1b3b0*/  SHFL.IDX P6, R14, R13, R12, R11 ;  /* 0x0000000c0d0e7389 */ /* 0x00082400000c000b */
[----:B01234-:R-:W-:Y:S01]  /*1b3c0*/  ENDCOLLECTIVE ;  /* 0x000000000000791b */ /* 0x01ffe20003800000 */
.L_x_4110:
[----:B------:R-:W-:Y:S05]  /*1b3d0*/  BSYNC B0 ;  /* 0x0000000000007941 */ /* 0x000fea0003800000 */
.L_x_4109:
[----:B------:R-:W-:Y:S01]  /*1b3e0*/  IMAD.MOV.U32 R7, RZ, RZ, R14 ;  /* 0x000000ffff077224 */ /* 0x000fe200078e000e */
[----:B------:R-:W-:Y:S06]  /*1b3f0*/  BRA `(.L_x_3988) ;  /* 0xffffffd400e47947 */ /* 0x000fec000383ffff */
.L_x_3993:
[----:B-1----:R1:W2:Y:S02]  /*1b400*/  SYNCS.PHASECHK.TRANS64.TRYWAIT P0, [R0+URZ+0x22820], R3 ;  /* 0x02282003000075a7 */ /* 0x0022a4000800017f */
[----:B--2---:R-:W-:Y:S05]  /*1b410*/  @!P0 NANOSLEEP.SYNCS 0x989680 ;  /* 0x009896800000895d */ /* 0x004fea0003900000 */
[----:B------:R-:W2:Y:S02]  /*1b420*/  @!P0 SYNCS.PHASECHK.TRANS64 P0, [R0+URZ+0x22820], R3 ;  /* 0x02282003000085a7 */ /* 0x000ea4000800007f */
[----:B--2---:R-:W-:Y:S05]  /*1b430*/  @!P0 BRA `(.L_x_3993) ;  /* 0xfffffffc00f08947 */ /* 0x004fea000383ffff */
[----:B------:R-:W-:Y:S05]  /*1b440*/  BRA `(.L_x_4111) ;  /* 0xffffffdc00587947 */ /* 0x000fea000383ffff */
.L_x_3994:
        /* <DEDUP_REMOVED lines=11> */
.L_x_4113:
[----:B------:R-:W-:Y:S05]  /*1b500*/  BSYNC B0 ;  /* 0x0000000000007941 */ /* 0x000fea0003800000 */
.L_x_4112:
[----:B------:R-:W-:Y:S05]  /*1b510*/  BRA `(.L_x_4114) ;  /* 0xffffffdc00407947 */ /* 0x000fea000383ffff */
.L_x_3995:
[----:B------:R-:W-:Y:S01]  /*1b520*/  BSSY B0, `(.L_x_4115) ;  /* 0x0000006000007945 */ /* 0x000fe20003800000 */
[----:B------:R-:W-:-:S07]  /*1b530*/  IMAD.MOV.U32 R15, RZ, RZ, -0x1 ;  /* 0xffffffffff0f7424 */ /* 0x000fce00078e00ff */
[----:B012---:R-:W-:Y:S05]  /*1b540*/  WARPSYNC.COLLECTIVE R15, `(.L_x_4116) ;  /* 0x000000000f0c7348 */ /* 0x007fea0003c00000 */
[----:B------:R-:W-:Y:S02]  /*1b550*/  ELECT P6, UR62, PT ;  /* 0x00000000003e782f */ /* 0x000fe400038c0000 */
[----:B------:R-:W-:Y:S01]  /*1b560*/  MOV R14, UR62 ;  /* 0x0000003e000e7c02 */ /* 0x000fe20008000f00 */
[----:B012---:R-:W-:Y:S10]  /*1b570*/  ENDCOLLECTIVE ;  /* 0x000000000000791b */ /* 0x007ff40003800000 */
.L_x_4116:
[----:B------:R-:W-:Y:S05]  /*1b580*/  BSYNC B0 ;  /* 0x0000000000007941 */ /* 0x000fea0003800000 */
.L_x_4115:
[----:B------:R-:W-:Y:S05]  /*1b590*/  BRA `(.L_x_4117) ;  /* 0xffffffdc00347947 */ /* 0x000fea000383ffff */
.L_x_3997:
[----:B-1----:R1:W2:Y:S02]  /*1b5a0*/  SYNCS.PHASECHK.TRANS64.TRYWAIT P0, [R6+URZ], R5 ;  /* 0x00000005060075a7 */ /* 0x0022a4000800017f */
[----:B--2---:R-:W-:Y:S05]  /*1b5b0*/  @!P0 NANOSLEEP.SYNCS 0x989680 ;  /* 0x009896800000895d */ /* 0x004fea0003900000 */
[----:B------:R-:W2:Y:S02]  /*1b5c0*/  @!P0 SYNCS.PHASECHK.TRANS64 P0, [R6+URZ], R5 ;  /* 0x00000005060085a7 */ /* 0x000ea4000800007f */
[----:B--2---:R-:W-:Y:S05]  /*1b5d0*/  @!P0 BRA `(.L_x_3997) ;  /* 0xfffffffc00f08947 */ /* 0x004fea000383ffff */
[----:B------:R-:W-:Y:S05]  /*1b5e0*/  BRA `(.L_x_4118) ;  /* 0xffffffdc00707947 */ /* 0x000fea000383ffff */
.L_x_3998:
[----:B--2---:R2:W3:Y:S02]  /*1b5f0*/  SYNCS.PHASECHK.TRANS64.TRYWAIT P0, [R7+URZ], R2 ;  /* 0x00000002070075a7 */ /* 0x0044e4000800017f */
[----:B---3--:R-:W-:Y:S05]  /*1b600*/  @!P0 NANOSLEEP.SYNCS 0x989680 ;  /* 0x009896800000895d */ /* 0x008fea0003900000 */
[----:B------:R-:W3:Y:S02]  /*1b610*/  @!P0 SYNCS.PHASECHK.TRANS64 P0, [R7+URZ], R2 ;  /* 0x00000002070085a7 */ /* 0x000ee4000800007f */
[----:B---3--:R-:W-:Y:S05]  /*1b620*/  @!P0 BRA `(.L_x_3998) ;  /* 0xfffffffc00f08947 */ /* 0x008fea000383ffff */
[----:B------:R-:W-:Y:S05]  /*1b630*/  BRA `(.L_x_4119) ;  /* 0xffffffdc00647947 */ /* 0x000fea000383ffff */
.L_x_4000:
[----:B---3--:R3:W4:Y:S02]  /*1b640*/  SYNCS.PHASECHK.TRANS64.TRYWAIT P0, [R4+URZ], R5 ;  /* 0x00000005040075a7 */ /* 0x008724000800017f */
[----:B----4-:R-:W-:Y:S05]  /*1b650*/  @!P0 NANOSLEEP.SYNCS 0x989680 ;  /* 0x009896800000895d */ /* 0x010fea0003900000 */
[----:B------:R-:W4:Y:S02]  /*1b660*/  @!P0 SYNCS.PHASECHK.TRANS64 P0, [R4+URZ], R5 ;  /* 0x00000005040085a7 */ /* 0x000f24000800007f */
[----:B----4-:R-:W-:Y:S05]  /*1b670*/  @!P0 BRA `(.L_x_4000) ;  /* 0xfffffffc00f08947 */ /* 0x010fea000383ffff */
[----:B------:R-:W-:Y:S05]  /*1b680*/  BRA `(.L_x_4120) ;  /* 0xffffffdc006c7947 */ /* 0x000fea000383ffff */
.L_x_4121:
        /* <DEDUP_REMOVED lines=15> */
.L_x_4732:


//--------------------- .text._ZN7cutlass13device_kernelIN5flash11enable_sm90INS1_16FlashAttnFwdSm90INS1_25CollectiveMainloopFwdSm90ILi2EN4cute5tupleIJNS5_1CILi1EEES8_S8_EEENS6_IJNS7_ILi128EEENS7_ILi96EEENS7_ILi64EEEEEELi256ENS_10bfloat16_tEfNS_4arch4Sm90ELb1ELb0ELb1ELb1ELb0ELb0ELb1ELb1ELb0ELb0ELb0ELb0EEENS1_21CollectiveEpilogueFwdINS6_IJSA_NS7_ILi256EEESB_EEES9_SE_SG_Li256ELb1ELb0ELb0ELb0EEENS1_36VarlenDynamicPersistentTileSchedulerILi128ELi96ELi256ELi32ELb0ELb0ELb1ELb1ELb1ELb1EEEEEEEEEvNT_6ParamsE --------------------------
	.section	.text._ZN7cutlass13device_kernelIN5flash11enable_sm90INS1_16FlashAttnFwdSm90INS1_25CollectiveMainloopFwdSm90ILi2EN4cute5tupleIJNS5_1CILi1EEES8_S8_EEENS6_IJNS7_ILi128EEENS7_ILi96EEENS7_ILi64EEEEEELi256ENS_10bfloat16_tEfNS_4arch4Sm90ELb1ELb0ELb1ELb1ELb0ELb0ELb1ELb1ELb0ELb0ELb0ELb0EEENS1_21CollectiveEpilogueFwdINS6_IJSA_NS7_ILi256EEESB_EEES9_SE_SG_Li256ELb1ELb0ELb0ELb0EEENS1_36VarlenDynamicPersistentTileSchedulerILi128ELi96ELi256ELi32ELb0ELb0ELb1ELb1ELb1ELb1EEEEEEEEEvNT_6ParamsE,"ax",@progbits
	.align	128
.text._ZN7cutlass13device_kernelIN5flash11enable_sm90INS1_16FlashAttnFwdSm90INS1_25CollectiveMainloopFwdSm90ILi2EN4cute5tupleIJNS5_1CILi1EEES8_S8_EEENS6_IJNS7_ILi128EEENS7_ILi96EEENS7_ILi64EEEEEELi256ENS_10bfloat16_tEfNS_4arch4Sm90ELb1ELb0ELb1ELb1ELb0ELb0ELb1ELb1ELb0ELb0ELb0ELb0EEENS1_21CollectiveEpilogueFwdINS6_IJSA_NS7_ILi256EEESB_EEES9_SE_SG_Li256ELb1ELb0ELb0ELb0EEENS1_36VarlenDynamicPersistentTileSchedulerILi128ELi96ELi256ELi32ELb0ELb0ELb1ELb1ELb1ELb1EEEEEEEEEvNT_6ParamsE:
        .type           _ZN7cutlass13device_kernelIN5flash11enable_sm90INS1_16FlashAttnFwdSm90INS1_25CollectiveMainloopFwdSm90ILi2EN4cute5tupleIJNS5_1CILi1EEES8_S8_EEENS6_IJNS7_ILi128EEENS7_ILi96EEENS7_ILi64EEEEEELi256ENS_10bfloat16_tEfNS_4arch4Sm90ELb1ELb0ELb1ELb1ELb0ELb0ELb1ELb1ELb0ELb0ELb0ELb0EEENS1_21CollectiveEpilogueFwdINS6_IJSA_NS7_ILi256EEESB_EEES9_SE_SG_Li256ELb1ELb0ELb0ELb0EEENS1_36VarlenDynamicPersistentTileSchedulerILi128ELi96ELi256ELi32ELb0ELb0ELb1ELb1ELb1ELb1EEEEEEEEEvNT_6ParamsE,@function
        .size           _ZN7cutlass13device_kernelIN5flash11enable_sm90INS1_16FlashAttnFwdSm90INS1_25CollectiveMainloopFwdSm90ILi2EN4cute5tupleIJNS5_1CILi1EEES8_S8_EEENS6_IJNS7_ILi128EEENS7_ILi96EEENS7_ILi64EEEEEELi256ENS_10bfloat16_tEfNS_4arch4Sm90ELb1ELb0ELb1ELb1ELb0ELb0ELb1ELb1ELb0ELb0ELb0ELb0EEENS1_21CollectiveEpilogueFwdINS6_IJSA_NS7_ILi256EEESB_EEES9_SE_SG_Li256ELb1ELb0ELb0ELb0EEENS1_36VarlenDynamicPersistentTileSchedulerILi128ELi96ELi256ELi32ELb0ELb0ELb1ELb1ELb1ELb1EEEEEEEEEvNT_6ParamsE,(.L_x_4733 - _ZN7cutlass13device_kernelIN5flash11enable_sm90INS1_16FlashAttnFwdSm90INS1_25CollectiveMainloopFwdSm90ILi2EN4cute5tupleIJNS5_1CILi1EEES8_S8_EEENS6_IJNS7_ILi128EEENS7_ILi96EEENS7_ILi64EEEEEELi256ENS_10bfloat16_tEfNS_4arch4Sm90ELb1ELb0ELb1ELb1ELb0ELb0ELb1ELb1ELb0ELb0ELb0ELb0EEENS1_21CollectiveEpilogueFwdINS6_IJSA_NS7_ILi256EEESB_EEES9_SE_SG_Li256ELb1ELb0ELb0ELb0EEENS1_36VarlenDynamicPersistentTileSchedulerILi128ELi96ELi256ELi32ELb0ELb0ELb1ELb1ELb1ELb1EEEEEEEEEvNT_6ParamsE)
        .other          _ZN7cutlass13device_kernelIN5flash11enable_sm90INS1_16FlashAttnFwdSm90INS1_25CollectiveMainloopFwdSm90ILi2EN4cute5tupleIJNS5_1CILi1EEES8_S8_EEENS6_IJNS7_ILi128EEENS7_ILi96EEENS7_ILi64EEEEEELi256ENS_10bfloat16_tEfNS_4arch4Sm90ELb1ELb0ELb1ELb1ELb0ELb0ELb1ELb1ELb0ELb0ELb0ELb0EEENS1_21CollectiveEpilogueFwdINS6_IJSA_NS7_ILi256EEESB_EEES9_SE_SG_Li256ELb1ELb0ELb0ELb0EEENS1_36VarlenDynamicPersistentTileSchedulerILi128ELi96ELi256ELi32ELb0ELb0ELb1ELb1ELb1ELb1EEEEEEEEEvNT_6ParamsE,@"STO_CUDA_ENTRY STV_DEFAULT"
_ZN7cutlass13device_kernelIN5flash11enable_sm90INS1_16FlashAttnFwdSm90INS1_25CollectiveMainloopFwdSm90ILi2EN4cute5tupleIJNS5_1CILi1EEES8_S8_EEENS6_IJNS7_ILi128EEENS7_ILi96EEENS7_ILi64EEEEEELi256ENS_10bfloat16_tEfNS_4arch4Sm90ELb1ELb0ELb1ELb1ELb0ELb0ELb1ELb1ELb0ELb0ELb0ELb0EEENS1_21CollectiveEpilogueFwdINS6_IJSA_NS7_ILi256EEESB_EEES9_SE_SG_Li256ELb1ELb0ELb0ELb0EEENS1_36VarlenDynamicPersistentTileSchedulerILi128ELi96ELi256ELi32ELb0ELb0ELb1ELb1ELb1ELb1EEEEEEEEEvNT_6ParamsE:
        /* <DEDUP_REMOVED lines=24> */
.L_x_4123:
[----:B------:R-:W-:Y:S05]  /*0180*/  BSYNC B0 ;  /* 0x0000000000007941 */ /* 0x000fea0003800000 */
.L_x_4122:
        /* <DEDUP_REMOVED lines=43> */
.L_x_4124:
        /* <DEDUP_REMOVED lines=22> */
.L_x_4125:
        /* <DEDUP_REMOVED lines=18> */
.L_x_4126:
        /* <DEDUP_REMOVED lines=22> */
.L_x_4127:
        /* <DEDUP_REMOVED lines=22> */
.L_x_4128:
[----:B0-----:R-:W-:Y:S01]  /*0980*/  UMOV UR4, 0x1 ;  /* 0x0000000100047882 */ /* 0x001fe20000000000 */
[----:B------:R-:W-:Y:S01]  /*0990*/  PLOP3.LUT P0, PT, PT, PT, UP0, 0x80, 0x0 ;  /* 0x000000000000781c */ /* 0x000fe20003f0f008 */
[----:B------:R-:W-:Y:S01]  /*09a0*/  USEL UR4, UR4, 0x2, !UP0 ;  /* 0x0000000204047887 */ /* 0x000fe2000c000000 */
[----:B------:R-:W-:-:S05]  /*09b0*/  NOP ;  /* 0x0000000000007918 */ /* 0x000fca0000000000 */
[----:B------:R-:W-:-:S05]  /*09c0*/  IMAD.U32 R2, RZ, RZ, UR4 ;  /* 0x00000004ff027e24 */ /* 0x000fca000f8e00ff */
[----:B------:R0:W-:Y:S01]  /*09d0*/  STL [R1+0x24], R2 ;  /* 0x0000240201007387 */ /* 0x0001e20000100800 */
[----:B-123--:R-:W-:Y:S06]  /*09e0*/  BAR.SYNC.DEFER_BLOCKING 0x0 ;  /* 0x0000000000007b1d */ /* 0x00efec0000010000 */
[----:B------:R-:W-:Y:S05]  /*09f0*/  @!P0 BRA `(.L_x_4129) ;  /* 0x000000c800fc8947 */ /* 0x000fea0003800000 */
.L_x_4130:
        /* <DEDUP_REMOVED lines=20> */
[----:B------:R-:W-:Y:S01]  /*0b40*/  IMAD.MOV.U32 R219, RZ, RZ, RZ ;  /* 0x000000ffffdb7224 */ /* 0x000fe200078e00ff */
[----:B------:R-:W-:Y:S01]  /*0b50*/  R2UR UR5, R14 ;  /* 0x000000000e0572ca */ /* 0x000fe200000e0000 */
[----:B------:R-:W0:Y:S01]  /*0b60*/  S2R R0, SR_TID.X ;  /* 0x0000000000007919 */ /* 0x000e220000002100 */
[----:B------:R-:W-:Y:S01]  /*0b70*/  UMOV UR37, URZ ;  /* 0x0000003f00257c82 */ /* 0x000fe20008000000 */
[----:B------:R-:W-:Y:S01]  /*0b80*/  UMOV UR36, URZ ;  /* 0x0000003f00247c82 */ /* 0x000fe20008000000 */
[----:B0-----:R-:W-:-:S05]  /*0b90*/  VIADD R233, R0, 0xffffff80 ;  /* 0xffffff8000e97836 */ /* 0x001fca0000000000 */
[----:B------:R-:W-:-:S04]  /*0ba0*/  SHF.R.S32.HI R0, RZ, 0x1f, R233 ;  /* 0x0000001fff007819 */ /* 0x000fc800000114e9 */
[-C--:B------:R-:W-:Y:S02]  /*0bb0*/  LEA.HI R3, R0, R233.reuse, RZ, 0x4 ;  /* 0x000000e900037211 */ /* 0x080fe400078f20ff */
[----:B--2---:R-:W-:Y:S02]  /*0bc0*/  R2UR UR4, R2 ;  /* 0x00000000020472ca */ /* 0x004fe400000e0000 */
[----:B------:R-:W-:-:S04]  /*0bd0*/  LEA.HI R2, R0, R233, RZ, 0x7 ;  /* 0x000000e900027211 */ /* 0x000fc800078f38ff */
[----:B------:R-:W-:Y:S02]  /*0be0*/  LOP3.LUT R220, R2, 0xffffff80, RZ, 0xc0, !PT ;  /* 0xffffff8002dc7812 */ /* 0x000fe400078ec0ff */
[----:B------:R-:W-:-:S03]  /*0bf0*/  SHF.R.S32.HI R221, RZ, 0x7, R2 ;  /* 0x00000007ffdd7819 */ /* 0x000fc60000011402 */
[----:B------:R-:W-:Y:S01]  /*0c00*/  IMAD.IADD R220, R233, 0x1, -R220 ;  /* 0x00000001e9dc7824 */ /* 0x000fe200078e0adc */
[----:B------:R-:W-:Y:S01]  /*0c10*/  LEA.HI R2, R2, R221, RZ, 0x1 ;  /* 0x000000dd02027211 */ /* 0x000fe200078f08ff */
[----:B------:R-:W-:-:S03]  /*0c20*/  ULOP3.LUT UR4, UR4, 0x1, URZ, 0xfc, !UPT ;  /* 0x0000000104047892 */ /* 0x000fc6000f8efc3f */
[----:B------:R-:W-:Y:S02]  /*0c30*/  SHF.R.S32.HI R7, RZ, 0x1f, R220 ;  /* 0x0000001fff077819 */ /* 0x000fe400000114dc */
[----:B------:R-:W-:Y:S01]  /*0c40*/  LOP3.LUT R2, R2, 0x3fffffe, RZ, 0xc0, !PT ;  /* 0x03fffffe02027812 */ /* 0x000fe200078ec0ff */
[----:B------:R-:W-:Y:S01]  /*0c50*/  IMAD.U32 R232, RZ, RZ, UR4 ;  /* 0x00000004ffe87e24 */ /* 0x000fe2000f8e00ff */
[CC--:B------:R-:W-:Y:S02]  /*0c60*/  LEA.HI R8, R7.reuse, R220.reuse, RZ, 0x2 ;  /* 0x000000dc07087211 */ /* 0x0c0fe400078f10ff */
[----:B------:R-:W-:Y:S01]  /*0c70*/  LEA.HI R7, R7, R220, RZ, 0x5 ;  /* 0x000000dc07077211 */ /* 0x000fe200078f28ff */
[----:B------:R-:W-:Y:S01]  /*0c80*/  IMAD.IADD R206, R221, 0x1, -R2 ;  /* 0x00000001ddce7824 */ /* 0x000fe200078e0a02 */
[--C-:B------:R-:W-:Y:S02]  /*0c90*/  SHF.R.S32.HI R5, RZ, 0x2, R8.reuse ;  /* 0x00000002ff057819 */ /* 0x100fe40000011408 */
[----:B------:R-:W-:-:S02]  /*0ca0*/  SHF.R.S32.HI R4, RZ, 0x1f, R8 ;  /* 0x0000001fff047819 */ /* 0x000fc40000011408 */
        /* <DEDUP_REMOVED lines=8> */
[----:B------:R-:W-:Y:S01]  /*0d30*/  SHF.R.S32.HI R6, RZ, 0x4, R3 ;  /* 0x00000004ff067819 */ /* 0x000fe20000011403 */
[----:B------:R-:W-:Y:S01]  /*0d40*/  IMAD.SHL.U32 R5, R4, 0x20, RZ ;  /* 0x0000002004057824 */ /* 0x000fe200078e00ff */
[----:B------:R-:W-:Y:S01]  /*0d50*/  LOP3.LUT R4, R3, 0x3fffff0, RZ, 0xc0, !PT ;  /* 0x03fffff003047812 */ /* 0x000fe200078ec0ff */
[----:B------:R-:W-:Y:S01]  /*0d60*/  IMAD R7, R7, 0x10, R10 ;  /* 0x0000001007077824 */ /* 0x000fe200078e020a */
[----:B------:R-:W-:-:S02]  /*0d70*/  LEA.HI R3, R3, R6, RZ, 0x1 ;  /* 0x0000000603037211 */ /* 0x000fc400078f08ff */
[----:B------:R-:W-:Y:S01]  /*0d80*/  LOP3.LUT R5, R5, 0xfffffc00, RZ, 0xc0, !PT ;  /* 0xfffffc0005057812 */ /* 0x000fe200078ec0ff */
[----:B------:R-:W-:Y:S01]  /*0d90*/  IMAD.IADD R4, R233, 0x1, -R4 ;  /* 0x00000001e9047824 */ /* 0x000fe200078e0a04 */
[----:B------:R-:W-:Y:S02]  /*0da0*/  LOP3.LUT R3, R3, 0x1ffffffe, RZ, 0xc0, !PT ;  /* 0x1ffffffe03037812 */ /* 0x000fe400078ec0ff */
[----:B------:R-:W-:Y:S01]  /*0db0*/  LOP3.LUT R2, R0, 0x1ffffff8, RZ, 0xc0, !PT ;  /* 0x1ffffff800027812 */ /* 0x000fe200078ec0ff */
[----:B------:R-:W-:Y:S01]  /*0dc0*/  IMAD R4, R4, 0x40, R5 ;  /* 0x0000004004047824 */ /* 0x000fe200078e0205 */
[----:B------:R-:W-:Y:S01]  /*0dd0*/  LEA R206, R206, R7, 0x6 ;  /* 0x00000007cece7211 */ /* 0x000fe200078e30ff */
[----:B------:R-:W-:Y:S01]  /*0de0*/  IMAD.IADD R3, R6, 0x1, -R3 ;  /* 0x0000000106037824 */ /* 0x000fe200078e0a03 */
[----:B------:R-:W-:Y:S01]  /*0df0*/  SHF.R.S32.HI R202, RZ, 0x3, R0 ;  /* 0x00000003ffca7819 */ /* 0x000fe20000011400 */
[----:B------:R-:W-:Y:S02]  /*0e00*/  IMAD.IADD R2, R233, 0x1, -R2 ;  /* 0x00000001e9027824 */ /* 0x000fe400078e0a02 */
[----:B------:R-:W-:-:S02]  /*0e10*/  IMAD R231, R3, 0x8, R4 ;  /* 0x0000000803e77824 */ /* 0x000fc400078e0204 */
[----:B------:R-:W-:Y:S02]  /*0e20*/  IMAD.MOV.U32 R7, RZ, RZ, R15 ;  /* 0x000000ffff077224 */ /* 0x000fe400078e000f */
[----:B------:R-:W-:-:S07]  /*0e30*/  IMAD.SHL.U32 R200, R2, 0x8, RZ ;  /* 0x0000000802c87824 */ /* 0x000fce00078e00ff */
.L_x_4185:
[----:B0-----:R-:W0:Y:S01]  /*0e40*/  LDC.64 R2, c[0x0][0xd60] ;  /* 0x00035800ff027b82 */ /* 0x001e220000000a00 */
[----:B------:R-:W-:Y:S01]  /*0e50*/  ULDC.64 UR10, c[0x0][0x208] ;  /* 0x00008200000a7ab9 */ /* 0x000fe20000000a00 */
[----:B------:R-:W-:Y:S01]  /*0e60*/  ULDC.64 UR6, c[0x0][0xb20] ;  /* 0x0002c80000067ab9 */ /* 0x000fe20000000a00 */
[----:B------:R-:W-:Y:S01]  /*0e70*/  ULDC.64 UR8, c[0x0][0xb10] ;  /* 0x0002c40000087ab9 */ /* 0x000fe20000000a00 */
[----:B0-----:R-:W-:-:S05]  /*0e80*/  IMAD.WIDE R2, R7, 0x4, R2 ;  /* 0x0000000407027825 */ /* 0x001fca00078e0202 */
[----:B--2---:R-:W2:Y:S01]  /*0e90*/  LDG.E R207, desc[UR10][R2.64] ;  /* 0x0000000a02cf7981 */ /* 0x004ea2000c1e1900 */
[----:B------:R-:W-:Y:S02]  /*0ea0*/  ISETP.NE.U32.AND P0, PT, RZ, UR6, PT ;  /* 0x00000006ff007c0c */ /* 0x000fe4000bf05070 */
[----:B------:R-:W-:Y:S02]  /*0eb0*/  ISETP.NE.U32.AND P1, PT, RZ, UR8, PT ;  /* 0x00000008ff007c0c */ /* 0x000fe4000bf25070 */
[----:B------:R-:W-:Y:S02]  /*0ec0*/  ISETP.NE.AND.EX P0, PT, RZ, UR7, PT, P0 ;  /* 0x00000007ff007c0c */ /* 0x000fe4000bf05300 */
[----:B------:R-:W-:Y:S02]  /*0ed0*/  ISETP.NE.AND.EX P1, PT, RZ, UR9, PT, P1 ;  /* 0x00000009ff007c0c */ /* 0x000fe4000bf25310 */
[----:B--2---:R-:W-:-:S09]  /*0ee0*/  SHF.R.S32.HI R208, RZ, 0x1f, R207 ;  /* 0x0000001fffd07819 */ /* 0x004fd200000114cf */
[----:B---34-:R-:W-:-:S04]  /*0ef0*/  @P0 LEA R4, P2, R207, UR6, 0x2 ;  /* 0x00000006cf040c11 */ /* 0x018fc8000f8410ff */
[C---:B------:R-:W-:Y:S01]  /*0f00*/  @P0 LEA.HI.X R5, R207.reuse, UR7, R208, 0x2, P2 ;  /* 0x00000007cf050c11 */ /* 0x040fe200090f14d0 */
[----:B------:R-:W-:Y:S01]  /*0f10*/  ULDC.64 UR6, c[0x0][0x3f8] ;  /* 0x0000fe0000067ab9 */ /* 0x000fe20000000a00 */
[----:B------:R-:W-:-:S03]  /*0f20*/  @P1 LEA R6, P2, R207, UR8, 0x2 ;  /* 0x00000008cf061c11 */ /* 0x000fc6000f8410ff */
[----:B------:R-:W2:Y:S01]  /*0f30*/  @P0 LDG.E R4, desc[UR10][R4.64] ;  /* 0x0000000a04040981 */ /* 0x000ea2000c1e1900 */
[----:B------:R-:W-:-:S05]  /*0f40*/  @P1 LEA.HI.X R7, R207, UR9, R208, 0x2, P2 ;  /* 0x00000009cf071c11 */ /* 0x000fca00090f14d0 */
[----:B------:R-:W3:Y:S01]  /*0f50*/  @P1 LDG.E R6, desc[UR10][R6.64] ;  /* 0x0000000a06061981 */ /* 0x000ee2000c1e1900 */
[----:B------:R-:W-:Y:S01]  /*0f60*/  ULDC UR8, c[0x0][0x288] ;  /* 0x0000a20000087ab9 */ /* 0x000fe20000000800 */
[----:B------:R-:W-:Y:S01]  /*0f70*/  UISETP.NE.U32.AND UP0, UPT, UR6, URZ, UPT ;  /* 0x0000003f0600728c */ /* 0x000fe2000bf05070 */
[----:B------:R-:W-:Y:S01]  /*0f80*/  IMAD.U32 R209, RZ, RZ, UR5 ;  /* 0x00000005ffd17e24 */ /* 0x000fe2000f8e00ff */
[----:B------:R-:W-:Y:S01]  /*0f90*/  ULDC.64 UR10, c[0x0][0xb18] ;  /* 0x0002c600000a7ab9 */ /* 0x000fe20000000a00 */
[----:B------:R-:W-:Y:S01]  /*0fa0*/  ULDC UR6, c[0x0][0x404] ;  /* 0x0001010000067ab9 */ /* 0x000fe20000000800 */
[----:B------:R-:W-:Y:S01]  /*0fb0*/  UISETP.NE.AND.EX UP0, UPT, UR7, URZ, UPT, UP0 ;  /* 0x0000003f0700728c */ /* 0x000fe2000bf05300 */
[----:B------:R-:W-:Y:S01]  /*0fc0*/  ISETP.NE.U32.AND P2, PT, RZ, UR10, PT ;  /* 0x0000000aff007c0c */ /* 0x000fe2000bf45070 */
[----:B------:R-:W-:Y:S01]  /*0fd0*/  UMOV UR4, URZ ;  /* 0x0000003f00047c82 */ /* 0x000fe20008000000 */
[----:B------:R-:W-:Y:S01]  /*0fe0*/  ULDC UR7, c[0x0][0x2e0] ;  /* 0x0000b80000077ab9 */ /* 0x000fe20000000800 */
[----:B------:R-:W-:Y:S01]  /*0ff0*/  USEL UR6, UR6, 0x1, UP0 ;  /* 0x0000000106067887 */ /* 0x000fe20008000000 */
[----:B------:R-:W-:-:S03]  /*1000*/  ISETP.NE.AND.EX P2, PT, RZ, UR11, PT, P2 ;  /* 0x0000000bff007c0c */ /* 0x000fc6000bf45320 */
[----:B------:R-:W-:Y:S01]  /*1010*/  UIMAD UR6, UR6, UR7, URZ ;  /* 0x00000007060672a4 */ /* 0x000fe2000f8e023f */
[----:B--2---:R-:W-:Y:S02]  /*1020*/  @P0 R2UR UR4, R4 ;  /* 0x00000000040402ca */ /* 0x004fe400000e0000 */
[----:B---3--:R-:W-:-:S13]  /*1030*/  @P1 R2UR UR8, R6 ;  /* 0x00000000060812ca */ /* 0x008fda00000e0000 */
[----:B------:R-:W-:Y:S01]  /*1040*/  IMAD.U32 R201, RZ, RZ, UR8 ;  /* 0x00000008ffc97e24 */ /* 0x000fe2000f8e00ff */
[----:B-1---5:R-:W-:Y:S06]  /*1050*/  @P1 BRA `(.L_x_4131) ;  /* 0x0000000000341947 */ /* 0x022fec0003800000 */
[----:B------:R-:W-:Y:S02]  /*1060*/  ULDC.64 UR8, c[0x0][0xaf8] ;  /* 0x0002be0000087ab9 */ /* 0x000fe40000000a00 */
[----:B------:R-:W-:-:S04]  /*1070*/  ISETP.NE.U32.AND P0, PT, RZ, UR8, PT ;  /* 0x00000008ff007c0c */ /* 0x000fc8000bf05070 */
[----:B------:R-:W-:-:S13]  /*1080*/  ISETP.NE.AND.EX P0, PT, RZ, UR9, PT, P0 ;  /* 0x00000009ff007c0c */ /* 0x000fda000bf05300 */
[----:B------:R-:W-:Y:S05]  /*1090*/  @!P0 BRA `(.L_x_4131) ;  /* 0x0000000000248947 */ /* 0x000fea0003800000 */
[----:B------:R-:W0:Y:S01]  /*10a0*/  LDC.64 R2, c[0x0][0xaf8] ;  /* 0x0002be00ff027b82 */ /* 0x000e220000000a00 */
[----:B------:R-:W-:Y:S01]  /*10b0*/  ULDC.64 UR8, c[0x0][0x208] ;  /* 0x0000820000087ab9 */ /* 0x000fe20000000a00 */
[----:B0-----:R-:W-:-:S05]  /*10c0*/  IMAD.WIDE R2, R207, 0x4, R2 ;  /* 0x00000004cf027825 */ /* 0x001fca00078e0202 */
[----:B------:R-:W2:Y:S04]  /*10d0*/  LDG.E R4, desc[UR8][R2.64] ;  /* 0x0000000802047981 */ /* 0x000ea8000c1e1900 */
[----:B------:R-:W3:Y:S01]  /*10e0*/  LDG.E R0, desc[UR8][R2.64+0x4] ;  /* 0x0000040802007981 */ /* 0x000ee2000c1e1900 */
[----:B--2---:R-:W-:Y:S02]  /*10f0*/  R2UR UR5, R4 ;  /* 0x00000000040572ca */ /* 0x004fe400000e0000 */
[----:B---3--:R-:W-:-:S13]  /*1100*/  R2UR UR7, R0 ;  /* 0x00000000000772ca */ /* 0x008fda00000e0000 */
[----:B------:R-:W-:-:S06]  /*1110*/  UIADD3 UR5, -UR5, UR7, URZ ;  /* 0x0000000705057290 */ /* 0x000fcc000fffe13f */
[----:B------:R-:W-:-:S07]  /*1120*/  IMAD.U32 R201, RZ, RZ, UR5 ;  /* 0x00000005ffc97e24 */ /* 0x000fce000f8e00ff */
.L_x_4131:
[----:B------:R-:W-:Y:S01]  /*1130*/  IMAD.U32 R218, RZ, RZ, UR61 ;  /* 0x0000003dffda7e24 */ /* 0x000fe2000f8e00ff */
[----:B------:R-:W-:Y:S06]  /*1140*/  @!P2 BRA `(.L_x_4132) ;  /* 0x000000000018a947 */ /* 0x000fec0003800000 */
[----:B------:R-:W-:Y:S01]  /*1150*/  LEA R2, P0, R207, UR10, 0x2 ;  /* 0x0000000acf027c11 */ /* 0x000fe2000f8010ff */
[----:B------:R-:W-:-:S03]  /*1160*/  ULDC.64 UR6, c[0x0][0x208] ;  /* 0x0000820000067ab9 */ /* 0x000fc60000000a00 */
[----:B------:R-:W-:-:S05]  /*1170*/  LEA.HI.X R3, R207, UR11, R208, 0x2, P0 ;  /* 0x0000000bcf037c11 */ /* 0x000fca00080f14d0 */
[----:B------:R-:W2:Y:S02]  /*1180*/  LDG.E R2, desc[UR6][R2.64] ;  /* 0x0000000602027981 */ /* 0x000ea4000c1e1900 */
[----:B--2---:R-:W-:Y:S01]  /*1190*/  R2UR UR6, R2 ;  /* 0x00000000020672ca */ /* 0x004fe200000e0000 */
[----:B------:R-:W-:-:S14]  /*11a0*/  BRA `(.L_x_4133) ;  /* 0x0000000000307947 */ /* 0x000fdc0003800000 */
.L_x_4132:
        /* <DEDUP_REMOVED lines=11> */
[----:B------:R-:W-:-:S12]  /*1260*/  UIADD3 UR6, -UR6, UR5, URZ ;  /* 0x0000000506067290 */ /* 0x000fd8000fffe13f */
.L_x_4133:
[----:B------:R-:W-:Y:S01]  /*1270*/  R2UR UR7, R201 ;  /* 0x00000000c90772ca */ /* 0x000fe200000e0000 */
[----:B------:R-:W-:Y:S01]  /*1280*/  UIADD3 UR6, -UR4, UR6, URZ ;  /* 0x0000000604067290 */ /* 0x000fe2000fffe13f */
[----:B------:R-:W-:Y:S01]  /*1290*/  PLOP3.LUT P0, PT, PT, PT, PT, 0x80, 0x0 ;  /* 0x000000000000781c */ /* 0x000fe20003f0f070 */
[----:B------:R-:W-:Y:S01]  /*12a0*/  ULEA UR5, UR61, 0xdf, 0x7 ;  /* 0x000000df3d057891 */ /* 0x000fe2000f8e383f */
[----:B------:R-:W-:Y:S01]  /*12b0*/  CS2R R2, SRZ ;  /* 0x0000000000027805 */ /* 0x000fe2000001ff00 */
[----:B------:R-:W-:Y:S01]  /*12c0*/  UIADD3 UR4, UR6, 0x5f, URZ ;  /* 0x0000005f06047890 */ /* 0x000fe2000fffe03f */
[----:B------:R-:W-:Y:S01]  /*12d0*/  MOV R0, RZ ;  /* 0x000000ff00007202 */ /* 0x000fe20000000f00 */
[----:B------:R-:W-:Y:S01]  /*12e0*/  IMAD.U32 R204, RZ, RZ, UR6 ;  /* 0x00000006ffcc7e24 */ /* 0x000fe2000f8e00ff */
[----:B------:R-:W-:Y:S01]  /*12f0*/  CS2R R148, SRZ ;  /* 0x0000000000947805 */ /* 0x000fe2000001ff00 */
[----:B------:R-:W-:Y:S01]  /*1300*/  IMAD.MOV.U32 R150, RZ, RZ, RZ ;  /* 0x000000ffff967224 */ /* 0x000fe200078e00ff */
[----:B------:R-:W-:-:S02]  /*1310*/  CS2R R146, SRZ ;  /* 0x0000000000927805 */ /* 0x000fc4000001ff00 */
[----:B------:R-:W-:Y:S02]  /*1320*/  CS2R R144, SRZ ;  /* 0x0000000000907805 */ /* 0x000fe4000001ff00 */
        /* <DEDUP_REMOVED lines=69> */
[----:B------:R-:W-:Y:S01]  /*1780*/  CS2R R28, SRZ ;  /* 0x00000000001c7805 */ /* 0x000fe2000001ff00 */
[----:B------:R-:W-:Y:S01]  /*1790*/  IMAD.MOV.U32 R12, RZ, RZ, RZ ;  /* 0x000000ffff0c7224 */ /* 0x000fe200078e00ff */
[----:B------:R-:W-:Y:S01]  /*17a0*/  CS2R R24, SRZ ;  /* 0x0000000000187805 */ /* 0x000fe2000001ff00 */
        /* <DEDUP_REMOVED lines=40> */
.L_x_4135:
[----:B------:R-:W0:Y:S01]  /*1a30*/  S2R R3, SR_CgaCtaId ;  /* 0x0000000000037919 */ /* 0x000e220000008800 */
[----:B------:R-:W-:Y:S02]  /*1a40*/  LEA.HI R0, R219, R219, RZ, 0x1 ;  /* 0x000000dbdb007211 */ /* 0x000fe400078f08ff */
[----:B------:R-:W-:Y:S01]  /*1a50*/  MOV R2, 0x400 ;  /* 0x0000040000027802 */ /* 0x000fe20000000f00 */
[----:B------:R-:W1:Y:S01]  /*1a60*/  S2R R16, SR_TID.X ;  /* 0x0000000000107919 */ /* 0x000e620000002100 */
[----:B------:R-:W-:-:S05]  /*1a70*/  LOP3.LUT R0, R0, 0xfffffffe, RZ, 0xc0, !PT ;  /* 0xfffffffe00007812 */ /* 0x000fca00078ec0ff */
[----:B------:R-:W-:Y:S01]  /*1a80*/  IMAD.IADD R0, R219, 0x1, -R0 ;  /* 0x00000001db007824 */ /* 0x000fe200078e0a00 */
[----:B0-----:R-:W-:-:S04]  /*1a90*/  LEA R5, R3, R2, 0x18 ;  /* 0x0000000203057211 */ /* 0x001fc800078ec0ff */
[----:B------:R-:W-:Y:S02]  /*1aa0*/  SHF.L.U32 R2, R0, 0x1f, RZ ;  /* 0x0000001f00027819 */ /* 0x000fe400000006ff */
[----:B-1----:R-:W-:Y:S02]  /*1ab0*/  SHF.R.U32.HI R16, RZ, 0x7, R16 ;  /* 0x00000007ff107819 */ /* 0x002fe40000011610 */
[----:B------:R-:W0:Y:S03]  /*1ac0*/  SYNCS.PHASECHK.TRANS64.TRYWAIT P0, [R5+URZ+0x32400], R2 ;  /* 0x03240002050075a7 */ /* 0x000e26000800017f */
[----:B------:R-:W-:Y:S01]  /*1ad0*/  VIADD R168, R16, 0x8 ;  /* 0x0000000810a87836 */ /* 0x000fe20000000000 */
[----:B0-----:R-:W-:Y:S06]  /*1ae0*/  @!P0 BRA `(.L_x_4136) ;  /* 0x0000010800808947 */ /* 0x001fec0003800000 */
.L_x_4271:
[----:B------:R-:W-:Y:S05]  /*1af0*/  WARPSYNC.ALL ;  /* 0x0000000000007948 */ /* 0x000fea0003800000 */
[----:B------:R-:W-:Y:S01]  /*1b00*/  R2UR UR4, R232 ;  /* 0x00000000e80472ca */ /* 0x000fe200000e0000 */
[----:B------:R1:W-:-:S12]  /*1b10*/  BAR.SYNC.DEFER_BLOCKING R168, 0x100 ;  /* 0x000400a80000751d */ /* 0x0003d80000010000 */
[----:B------:R-:W-:-:S05]  /*1b20*/  IMAD.U32 R0, RZ, RZ, UR4 ;  /* 0x00000004ff007e24 */ /* 0x000fca000f8e00ff */
[----:B------:R-:W-:-:S13]  /*1b30*/  ISETP.NE.AND P0, PT, R0, 0x3, PT ;  /* 0x000000030000780c */ /* 0x000fda0003f05270 */
[----:B-1----:R-:W-:Y:S05]  /*1b40*/  @!P0 BRA `(.L_x_4137) ;  /* 0x0000000000048947 */ /* 0x002fea0003800000 */
[----:B------:R-:W-:Y:S01]  /*1b50*/  BPT.TRAP 0x1 ;  /* 0x000000040000795c */ /* 0x000fe20000300000 */
.L_x_4137:
[----:B------:R-:W-:Y:S02]  /*1b60*/  IMAD.U32 R3, RZ, RZ, UR37 ;  /* 0x00000025ff037e24 */ /* 0x000fe4000f8e00ff */
[----:B------:R-:W-:-:S03]  /*1b70*/  IMAD.U32 R0, RZ, RZ, UR36 ;  /* 0x00000024ff007e24 */ /* 0x000fc6000f8e00ff */
[----:B------:R-:W-:Y:S01]  /*1b80*/  SHF.L.U32 R3, R3, 0x1f, RZ ;  /* 0x0000001f03037819 */ /* 0x000fe200000006ff */
[----:B------:R-:W-:-:S04]  /*1b90*/  IMAD R0, R0, 0x8, R5 ;  /* 0x0000000800007824 */ /* 0x000fc800078e0205 */
[----:B------:R1:W2:Y:S01]  /*1ba0*/  SYNCS.PHASECHK.TRANS64.TRYWAIT P1, [R0+URZ+0x32430], R3 ;  /* 0x03243003000075a7 */ /* 0x0002a2000802017f */
[----:B------:R-:W-:Y:S05]  /*1bb0*/  @!P0 BRA `(.L_x_4138) ;  /* 0x0000000000048947 */ /* 0x000fea0003800000 */
[----:B------:R-:W-:Y:S01]  /*1bc0*/  BPT.TRAP 0x1 ;  /* 0x000000040000795c */ /* 0x000fe20000300000 */
.L_x_4138:
[----:B--2---:R-:W-:Y:S05]  /*1bd0*/  @P1 BRA `(.L_x_4139) ;  /* 0x0000000000081947 */ /* 0x004fea0003800000 */
[----:B------:R-:W2:Y:S02]  /*1be0*/  SYNCS.PHASECHK.TRANS64.TRYWAIT P1, [R0+URZ+0x32430], R3 ;  /* 0x03243003000075a7 */ /* 0x000ea4000802017f */
[----:B--2---:R-:W-:Y:S05]  /*1bf0*/  @!P1 BRA `(.L_x_4140) ;  /* 0x0000010800509947 */ /* 0x004fea0003800000 */
.L_x_4139:
[----:B------:R-:W-:Y:S01]  /*1c00*/  R2UR UR4, R5 ;  /* 0x00000000050472ca */ /* 0x000fe200000e0000 */
[----:B------:R-:W-:Y:S01]  /*1c10*/  WARPGROUP.ARRIVE ;  /* 0x00000000000079c5 */ /* 0x000fe20000000000 */
[----:B------:R-:W-:Y:S01]  /*1c20*/  UMOV UR8, UR38 ;  /* 0x0000002600087c82 */ /* 0x000fe20008000000 */
[----:B------:R-:W-:Y:S01]  /*1c30*/  UMOV UR9, 0x40000040 ;  /* 0x4000004000097882 */ /* 0x000fe20000000000 */
[----:B------:R-:W-:Y:S01]  /*1c40*/  UMOV UR11, 0x40000040 ;  /* 0x40000040000b7882 */ /* 0x000fe20000000000 */
[----:B------:R-:W-:-:S08]  /*1c50*/  UIADD3 UR5, UR38, 0x2, URZ ;  /* 0x0000000226057890 */ /* 0x000fd0000fffe03f */
[----:B------:R-:W-:-:S04]  /*1c60*/  UIADD3 UR4, UR4, 0x1c400, URZ ;  /* 0x0001c40004047890 */ /* 0x000fc8000fffe03f */
[----:B------:R-:W-:-:S04]  /*1c70*/  USHF.R.U32.HI UR4, URZ, 0x4, UR4 ;  /* 0x000000043f047899 */ /* 0x000fc80008011604 */
        /* <DEDUP_REMOVED lines=40> */
.L_x_4272:
[----:B------:R-:W-:Y:S05]  /*1f00*/  @!P0 BRA `(.L_x_4142) ;  /* 0x0000000000048947 */ /* 0x000fea0003800000 */
[----:B------:R-:W-:Y:S01]  /*1f10*/  BPT.TRAP 0x1 ;  /* 0x000000040000795c */ /* 0x000fe20000300000 */
.L_x_4142:
[----:B------:R4:W0:Y:S01]  /*1f20*/  SYNCS.PHASECHK.TRANS64.TRYWAIT P1, [R0+URZ+0x32450], R3 ;  /* 0x03245003000075a7 */ /* 0x000822000802017f */
[----:B------:R-:W-:Y:S05]  /*1f30*/  @!P0 BRA `(.L_x_4143) ;  /* 0x0000000000048947 */ /* 0x000fea0003800000 */
[----:B------:R-:W-:Y:S01]  /*1f40*/  BPT.TRAP 0x1 ;  /* 0x000000040000795c */ /* 0x000fe20000300000 */
.L_x_4143:
[----:B0-----:R-:W-:Y:S05]  /*1f50*/  @P1 BRA `(.L_x_4144) ;  /* 0x0000000000081947 */ /* 0x001fea0003800000 */
[----:B------:R-:W0:Y:S02]  /*1f60*/  SYNCS.PHASECHK.TRANS64.TRYWAIT P1, [R0+URZ+0x32450], R3 ;  /* 0x03245003000075a7 */ /* 0x000e24000802017f */
[----:B0-----:R-:W-:Y:S05]  /*1f70*/  @!P1 BRA `(.L_x_4145) ;  /* 0x0000010400989947 */ /* 0x001fea0003800000 */
.L_x_4144:
[----:B------:R-:W-:Y:S01]  /*1f80*/  R2UR UR4, R5 ;  /* 0x00000000050472ca */ /* 0x000fe200000e0000 */
[----:B------:R-:W-:Y:S01]  /*1f90*/  WARPGROUP.ARRIVE ;  /* 0x00000000000079c5 */ /* 0x000fe20000000000 */
[----:B------:R-:W-:Y:S01]  /*1fa0*/  UMOV UR9, 0x40000040 ;  /* 0x4000004000097882 */ /* 0x000fe20000000000 */
[----:B------:R-:W-:Y:S01]  /*1fb0*/  UMOV UR11, 0x40000040 ;  /* 0x40000040000b7882 */ /* 0x000fe20000000000 */
[----:B------:R-:W-:Y:S01]  /*1fc0*/  IMAD.U32 R11, RZ, RZ, UR9 ;  /* 0x00000009ff0b7e24 */ /* 0x000fe2000f8e00ff */
        /* <DEDUP_REMOVED lines=8> */
[----:B------:R-:W-:Y:S01]  /*2050*/  UIADD3 UR4, UR4, 0x400, URZ ;  /* 0x0000040004047890 */ /* 0x000fe2000fffe03f */
[----:B------:R-:W-:Y:S01]  /*2060*/  R2UR UR53, R204 ;  /* 0x00000000cc3572ca */ /* 0x000fe200000e0000 */
[----:B------:R-:W-:Y:S01]  /*2070*/  UMOV UR29, 0x40000040 ;  /* 0x40000040001d7882 */ /* 0x000fe20000000000 */
[----:B------:R-:W-:Y:S01]  /*2080*/  UMOV UR31, 0x40000040 ;  /* 0x40000040001f7882 */ /* 0x000fe20000000000 */
[----:B------:R-:W-:Y:S01]  /*2090*/  USHF.R.U32.HI UR4, URZ, 0x4, UR4 ;  /* 0x000000043f047899 */ /* 0x000fe20008011604 */
[----:B------:R-:W-:Y:S01]  /*20a0*/  R2UR UR54, R201 ;  /* 0x00000000c93672ca */ /* 0x000fe200000e0000 */
[----:B------:R-:W-:Y:S01]  /*20b0*/  UMOV UR33, 0x40000040 ;  /* 0x4000004000217882 */ /* 0x000fe20000000000 */
[----:B------:R-:W-:Y:S01]  /*20c0*/  UMOV UR35, 0x40000040 ;  /* 0x4000004000237882 */ /* 0x000fe20000000000 */
[----:B------:R-:W-:Y:S01]  /*20d0*/  ULOP3.LUT UR38, UR4, 0x3fff, URZ, 0xc0, !UPT ;  /* 0x00003fff04267892 */ /* 0x000fe2000f8ec03f */
[----:B------:R-:W-:Y:S01]  /*20e0*/  IMAD.U32 R13, RZ, RZ, UR61 ;  /* 0x0000003dff0d7e24 */ /* 0x000fe2000f8e00ff */
[----:B------:R-:W-:Y:S01]  /*20f0*/  ULOP3.LUT UR4, UR40, 0x10000, URZ, 0xfc, !UPT ;  /* 0x0001000028047892 */ /* 0x000fe2000f8efc3f */
[----:B------:R-:W0:Y:S01]  /*2100*/  S2R R74, SR_TID.X ;  /* 0x00000000004a7919 */ /* 0x000e220000002100 */
[----:B------:R-:W-:Y:S01]  /*2110*/  ULOP3.LUT UR39, UR38, 0x10000, URZ, 0xfc, !UPT ;  /* 0x0001000026277892 */ /* 0x000fe2000f8efc3f */
[----:B------:R-:W-:Y:S01]  /*2120*/  IMAD R20, R13, 0x80, R206 ;  /* 0x000000800d147824 */ /* 0x000fe200078e02ce */
[----:B------:R-:W-:-:S02]  /*2130*/  UIADD3 UR6, UR4, 0x2, URZ ;  /* 0x0000000204067890 */ /* 0x000fc4000fffe03f */
[----:B------:R-:W-:Y:S01]  /*2140*/  UIMAD UR5, UR36, 0xc00, UR39 ;  /* 0x00000c00240578a4 */ /* 0x000fe2000f8e0227 */
[----:B------:R-:W-:Y:S01]  /*2150*/  UMOV UR8, UR4 ;  /* 0x0000000400087c82 */ /* 0x000fe20008000000 */
[----:B------:R-:W-:Y:S01]  /*2160*/  UIADD3 UR12, UR4, 0x404, URZ ;  /* 0x00000404040c7890 */ /* 0x000fe2000fffe03f */
[----:B------:R-:W-:Y:S01]  /*2170*/  IMAD.U32 R10, RZ, RZ, UR8 ;  /* 0x00000008ff0a7e24 */ /* 0x000fe2000f8e00ff */
[----:B------:R-:W-:-:S03]  /*2180*/  UIADD3 UR7, UR5, 0x2, URZ ;  /* 0x0000000205077890 */ /* 0x000fc6000fffe03f */
[----:B------:R-:W-:Y:S01]  /*2190*/  UMOV UR10, UR5 ;  /* 0x00000005000a7c82 */ /* 0x000fe20008000000 */
[----:B------:R-:W-:Y:S01]  /*21a0*/  UIADD3 UR14, UR5, 0x304, URZ ;  /* 0x00000304050e7890 */ /* 0x000fe2000fffe03f */
        /* <DEDUP_REMOVED lines=9> */
[----:B------:R-:W-:-:S02]  /*2240*/  UIADD3 UR16, UR4, 0x406, URZ ;  /* 0x0000040604107890 */ /* 0x000fc4000fffe03f */
[----:B------:R-:W-:Y:S02]  /*2250*/  UIADD3 UR18, UR5, 0x306, URZ ;  /* 0x0000030605127890 */ /* 0x000fe4000fffe03f */
[----:B------:R-:W-:Y:S02]  /*2260*/  UIADD3 UR20, UR4, 0x800, URZ ;  /* 0x0000080004147890 */ /* 0x000fe4000fffe03f */
[----:B------:R-:W-:Y:S02]  /*2270*/  UIADD3 UR22, UR5, 0x600, URZ ;  /* 0x0000060005167890 */ /* 0x000fe4000fffe03f */
[----:B------:R-:W-:Y:S02]  /*2280*/  UIADD3 UR24, UR4, 0x802, URZ ;  /* 0x0000080204187890 */ /* 0x000fe4000fffe03f */
[----:B------:R-:W-:Y:S02]  /*2290*/  UIADD3 UR26, UR5, 0x602, URZ ;  /* 0x00000602051a7890 */ /* 0x000fe4000fffe03f */
[----:B------:R-:W-:-:S02]  /*22a0*/  UIADD3 UR28, UR4, 0x804, URZ ;  /* 0x00000804041c7890 */ /* 0x000fc4000fffe03f */
[----:B------:R-:W-:Y:S02]  /*22b0*/  UIADD3 UR30, UR5, 0x604, URZ ;  /* 0x00000604051e7890 */ /* 0x000fe4000fffe03f */
[----:B------:R-:W-:Y:S02]  /*22c0*/  UIADD3 UR32, UR4, 0x806, URZ ;  /* 0x0000080604207890 */ /* 0x000fe4000fffe03f */
[----:B------:R-:W-:Y:S02]  /*22d0*/  UIADD3 UR34, UR5, 0x606, URZ ;  /* 0x0000060605227890 */ /* 0x000fe4000fffe03f */
        /* <DEDUP_REMOVED lines=16> */
[----:B------:R-:W-:Y:S01]  /*23e0*/  ULOP3.LUT UR38, UR38, 0x3000000, URZ, 0xfc, !UPT ;  /* 0x0300000026267892 */ /* 0x000fe2000f8efc3f */
        /* <DEDUP_REMOVED lines=21> */
[----:B---3--:R-:W-:Y:S01]  /*2540*/  IMAD.U32 R5, RZ, RZ, UR9 ;  /* 0x00000009ff057e24 */ /* 0x008fe2000f8e00ff */
        /* <DEDUP_REMOVED lines=8> */
[----:B-12-4-:R-:W-:Y:S01]  /*25d0*/  MOV R3, UR9 ;  /* 0x0000000900037c02 */ /* 0x016fe20008000f00 */
        /* <DEDUP_REMOVED lines=8> */
[----:B------:R-:W-:Y:S01]  /*2660*/  UIMAD UR4, UR52, -0x60, UR53 ;  /* 0xffffffa0340478a4 */ /* 0x000fe2000f8e0235 */
[----:B------:R-:W-:-:S03]  /*2670*/  ULDC UR5, c[0x0][0xad0] ;  /* 0x0002b40000057ab9 */ /* 0x000fc60000000800 */
[----:B------:R-:W-:Y:S02]  /*2680*/  UIADD3 UR6, -UR54, 0x61, UR4 ;  /* 0x0000006136067890 */ /* 0x000fe4000fffe104 */
[----:B------:R-:W-:-:S04]  /*2690*/  UIADD3 UR4, UR4, 0x60, URZ ;  /* 0x0000006004047890 */ /* 0x000fc8000fffe03f */
[----:B------:R-:W-:Y:S02]  /*26a0*/  IMAD.U32 R72, RZ, RZ, UR6 ;  /* 0x00000006ff487e24 */ /* 0x000fe4000f8e00ff */
[----:B------:R-:W-:Y:S01]  /*26b0*/  IMAD.U32 R12, RZ, RZ, UR4 ;  /* 0x00000004ff0c7e24 */ /* 0x000fe2000f8e00ff */
[----:B------:R-:W-:Y:S01]  /*26c0*/  ULDC UR4, c[0x0][0xa80] ;  /* 0x0002a00000047ab9 */ /* 0x000fe20000000800 */
[C---:B------:R-:W-:Y:S02]  /*26d0*/  IMAD R13, R205.reuse, -0x2, R72 ;  /* 0xfffffffecd0d7824 */ /* 0x040fe400078e0248 */
[----:B------:R-:W-:-:S03]  /*26e0*/  IMAD R12, R205, -0x2, R12 ;  /* 0xfffffffecd0c7824 */ /* 0x000fc600078e020c */
[----:B------:R-:W-:Y:S02]  /*26f0*/  IADD3 R21, R13, 0x8, R20 ;  /* 0x000000080d157810 */ /* 0x000fe40007ffe014 */
[----:B------:R-:W-:Y:S02]  /*2700*/  VIADDMNMX R13, R20, R13, R12, PT ;  /* 0x0000000d140d7246 */ /* 0x000fe4000380010c */
[----:B------:R-:W-:Y:S02]  /*2710*/  VIMNMX R12, R12, R21, PT ;  /* 0x000000150c0c7248 */ /* 0x000fe40003fe0100 */
[C---:B------:R-:W-:Y:S02]  /*2720*/  ISETP.GT.AND P5, PT, R13.reuse, RZ, PT ;  /* 0x000000ff0d00720c */ /* 0x040fe40003fa4270 */
[C---:B------:R-:W-:Y:S02]  /*2730*/  ISETP.GT.AND P6, PT, R13.reuse, 0x1, PT ;  /* 0x000000010d00780c */ /* 0x040fe40003fc4270 */
[----:B------:R-:W-:-:S02]  /*2740*/  ISETP.GT.AND P1, PT, R13, 0x8, PT ;  /* 0x000000080d00780c */ /* 0x000fc40003f24270 */
[C---:B------:R-:W-:Y:S02]  /*2750*/  ISETP.GT.AND P2, PT, R13.reuse, 0x9, PT ;  /* 0x000000090d00780c */ /* 0x040fe40003f44270 */
[C---:B------:R-:W-:Y:S02]  /*2760*/  ISETP.GT.AND P3, PT, R13.reuse, 0x10, PT ;  /* 0x000000100d00780c */ /* 0x040fe40003f64270 */
[----:B------:R-:W-:Y:S01]  /*2770*/  ISETP.GT.AND P4, PT, R13, 0x11, PT ;  /* 0x000000110d00780c */ /* 0x000fe20003f84270 */
        /* <DEDUP_REMOVED lines=60> */
[----:B-1----:R-:W-:Y:S01]  /*2b40*/  FSEL R21, R24, -INF , P5 ;  /* 0xff80000018157808 */ /* 0x002fe20002800000 */
[----:B------:R-:W-:Y:S01]  /*2b50*/  FMUL.FTZ R65, R65, UR5 ;  /* 0x0000000541417c20 */ /* 0x000fe20008410000 */
[----:B------:R-:W-:Y:S01]  /*2b60*/  FMUL.FTZ R30, R30, UR5 ;  /* 0x000000051e1e7c20 */ /* 0x000fe20008410000 */
[----:B------:R-:W-:Y:S01]  /*2b70*/  ISETP.GT.AND P5, PT, R13, 0x18, PT ;  /* 0x000000180d00780c */ /* 0x000fe20003fa4270 */
[----:B------:R-:W1:Y:S01]  /*2b80*/  MUFU.TANH R36, R36 ;  /* 0x0000002400247308 */ /* 0x000e620000002400 */
        /* <DEDUP_REMOVED lines=42> */
[----:B------:R-:W-:-:S05]  /*2e30*/  ISETP.GT.AND P1, PT, R13, 0x38, PT ;  /* 0x000000380d00780c */ /* 0x000fca0003f24270 */
[----:B------:R-:W1:Y:S01]  /*2e40*/  MUFU.TANH R32, R32 ;  /* 0x0000002000207308 */ /* 0x000e620000002400 */
[----:B--2---:R-:W-:Y:S02]  /*2e50*/  FSEL R165, R48, -INF , P5 ;  /* 0xff80000030a57808 */ /* 0x004fe40002800000 */
[----:B------:R-:W-:-:S05]  /*2e60*/  ISETP.GT.AND P5, PT, R13, 0x48, PT ;  /* 0x000000480d00780c */ /* 0x000fca0003fa4270 */
[----:B------:R-:W2:Y:S01]  /*2e70*/  MUFU.TANH R33, R33 ;  /* 0x0000002100217308 */ /* 0x000ea20000002400 */
[----:B---3--:R-:W-:Y:S02]  /*2e80*/  FSEL R161, R49, -INF , P6 ;  /* 0xff80000031a17808 */ /* 0x008fe40003000000 */
[----:B------:R-:W-:-:S05]  /*2e90*/  ISETP.GT.AND P6, PT, R13, 0x49, PT ;  /* 0x000000490d00780c */ /* 0x000fca0003fc4270 */
[----:B------:R-:W3:Y:S01]  /*2ea0*/  MUFU.TANH R41, R41 ;  /* 0x0000002900297308 */ /* 0x000ee20000002400 */
[----:B-1----:R-:W-:Y:S02]  /*2eb0*/  FSEL R223, R32, -INF , P3 ;  /* 0xff80000020df7808 */ /* 0x002fe40001800000 */
[----:B------:R-:W-:Y:S02]  /*2ec0*/  ISETP.GT.AND P3, PT, R13, 0x28, PT ;  /* 0x000000280d00780c */ /* 0x000fe40003f64270 */
[----:B------:R-:W-:-:S03]  /*2ed0*/  FMNMX.FTZ R20, R223, R20, !PT ;  /* 0x00000014df147209 */ /* 0x000fc60007810000 */
[----:B------:R-:W1:Y:S01]  /*2ee0*/  MUFU.TANH R52, R52 ;  /* 0x0000003400347308 */ /* 0x000e620000002400 */
        /* <DEDUP_REMOVED lines=13> */
[----:B------:R-:W-:Y:S02]  /*2fc0*/  ISETP.GT.AND P5, PT, R12, RZ, PT ;  /* 0x000000ff0c00720c */ /* 0x000fe40003fa4270 */
        /* <DEDUP_REMOVED lines=37> */
[----:B------:R-:W-:Y:S01]  /*3220*/  FMNMX.FTZ R20, R157, R20, !PT ;  /* 0x000000149d147209 */ /* 0x000fe20007810000 */
[----:B------:R-:W2:Y:S01]  /*3230*/  MUFU.TANH R68, R68 ;  /* 0x0000004400447308 */ /* 0x000ea20000002400 */
[----:B---3--:R-:W-:Y:S02]  /*3240*/  FSEL R187, R65, -INF , P2 ;  /* 0xff80000041bb7808 */ /* 0x008fe40001000000 */
[----:B------:R-:W-:-:S02]  /*3250*/  ISETP.GT.AND P2, PT, R12, 0x9, PT ;  /* 0x000000090c00780c */ /* 0x000fc40003f44270 */
[----:B------:R-:W-:-:S03]  /*3260*/  FMNMX.FTZ R20, R225, R20, !PT ;  /* 0x00000014e1147209 */ /* 0x000fc60007810000 */
[----:B------:R-:W3:Y:S01]  /*3270*/  MUFU.TANH R31, R31 ;  /* 0x0000001f001f7308 */ /* 0x000ee20000002400 */
[----:B-1----:R-:W-:Y:S02]  /*3280*/  FSEL R30, R30, -INF , P1 ;  /* 0xff8000001e1e7808 */ /* 0x002fe40000800000 */
[----:B------:R-:W-:Y:S02]  /*3290*/  ISETP.GT.AND P1, PT, R12, 0x19, PT ;  /* 0x000000190c00780c */ /* 0x000fe40003f24270 */
[----:B------:R-:W-:Y:S02]  /*32a0*/  FMNMX.FTZ R13, R30, R13, !PT ;  /* 0x0000000d1e0d7209 */ /* 0x000fe40007810000 */
[----:B------:R-:W-:Y:S01]  /*32b0*/  FMNMX.FTZ R20, R227, R20, !PT ;  /* 0x00000014e3147209 */ /* 0x000fe20007810000 */
[----:B------:R-:W1:Y:S01]  /*32c0*/  MUFU.TANH R34, R34 ;  /* 0x0000002200227308 */ /* 0x000e620000002400 */
[----:B--2---:R-:W-:Y:S02]  /*32d0*/  FSEL R189, R68, -INF , P3 ;  /* 0xff80000044bd7808 */ /* 0x004fe40001800000 */
[----:B------:R-:W-:-:S02]  /*32e0*/  ISETP.GT.AND P3, PT, R12, 0x10, PT ;  /* 0x000000100c00780c */ /* 0x000fc40003f64270 */
[----:B------:R-:W-:-:S03]  /*32f0*/  FMNMX.FTZ R20, R181, R20, !PT ;  /* 0x00000014b5147209 */ /* 0x000fc60007810000 */
[----:B------:R-:W2:Y:S01]  /*3300*/  MUFU.TANH R35, R35 ;  /* 0x0000002300237308 */ /* 0x000ea20000002400 */
[----:B---3--:R-:W-:Y:S02]  /*3310*/  FSEL R28, R31, -INF , P2 ;  /* 0xff8000001f1c7808 */ /* 0x008fe40001000000 */
[----:B------:R-:W-:Y:S02]  /*3320*/  ISETP.GT.AND P2, PT, R12, 0x20, PT ;  /* 0x000000200c00780c */ /* 0x000fe40003f44270 */
[----:B------:R-:W-:Y:S02]  /*3330*/  FMNMX.FTZ R13, R28, R13, !PT ;  /* 0x0000000d1c0d7209 */ /* 0x000fe40007810000 */
[----:B------:R-:W-:Y:S01]  /*3340*/  FMNMX.FTZ R20, R187, R20, !PT ;  /* 0x00000014bb147209 */ /* 0x000fe20007810000 */
[----:B------:R-:W3:Y:S01]  /*3350*/  MUFU.TANH R38, R38 ;  /* 0x0000002600267308 */ /* 0x000ee20000002400 */
[----:B-1----:R-:W-:Y:S02]  /*3360*/  FSEL R170, R34, -INF , P3 ;  /* 0xff80000022aa7808 */ /* 0x002fe40001800000 */
[----:B------:R-:W-:-:S02]  /*3370*/  ISETP.GT.AND P3, PT, R12, 0x21, PT ;  /* 0x000000210c00780c */ /* 0x000fc40003f64270 */
[----:B------:R-:W-:Y:S02]  /*3380*/  FMNMX.FTZ R13, R170, R13, !PT ;  /* 0x0000000daa0d7209 */ /* 0x000fe40007810000 */
[----:B------:R-:W-:Y:S01]  /*3390*/  FMNMX.FTZ R20, R189, R20, !PT ;  /* 0x00000014bd147209 */ /* 0x000fe20007810000 */
        /* <DEDUP_REMOVED lines=59> */
[----:B--2---:R-:W-:Y:S01]  /*3750*/  FSEL R178, R63, -INF , P3 ;  /* 0xff8000003fb27808 */ /* 0x004fe20001800000 */
[----:B------:R-:W2:Y:S03]  /*3760*/  SHFL.BFLY PT, R32, R27, 0x2, 0x1f ;  /* 0x0c401f001b207f89 */ /* 0x000ea600000e0000 */
[----:B------:R-:W-:-:S03]  /*3770*/  FMNMX.FTZ R20, R178, R13, !PT ;  /* 0x0000000db2147209 */ /* 0x000fc60007810000 */
[----:B------:R-:W4:Y:S01]  /*3780*/  MUFU.TANH R70, R70 ;  /* 0x0000004600467308 */ /* 0x000f220000002400 */
[----:B---3--:R-:W-:-:S04]  /*3790*/  FSEL R193, R66, -INF , P5 ;  /* 0xff80000042c17808 */ /* 0x008fc80002800000 */
[----:B------:R-:W-:-:S03]  /*37a0*/  FMNMX.FTZ R20, R193, R20, !PT ;  /* 0x00000014c1147209 */ /* 0x000fc60007810000 */
[----:B------:R-:W3:Y:S01]  /*37b0*/  MUFU.TANH R71, R71 ;  /* 0x0000004700477308 */ /* 0x000ee20000002400 */
[----:B-1----:R-:W-:Y:S02]  /*37c0*/  FSEL R195, R67, -INF , P1 ;  /* 0xff80000043c37808 */ /* 0x002fe40000800000 */
[----:B------:R-:W-:Y:S02]  /*37d0*/  ISETP.GT.AND P1, PT, R12, 0x59, PT ;  /* 0x000000590c00780c */ /* 0x000fe40003f24270 */
[----:B------:R-:W-:Y:S02]  /*37e0*/  FMNMX.FTZ R20, R195, R20, !PT ;  /* 0x00000014c3147209 */ /* 0x000fe40007810000 */
[----:B----4-:R-:W-:Y:S02]  /*37f0*/  FSEL R197, R70, -INF , P2 ;  /* 0xff80000046c57808 */ /* 0x010fe40001000000 */
[----:B--2---:R-:W-:Y:S02]  /*3800*/  FMNMX.FTZ R32, R27, R32, !PT ;  /* 0x000000201b207209 */ /* 0x004fe40007810000 */
[----:B------:R-:W-:-:S03]  /*3810*/  FMNMX.FTZ R20, R197, R20, !PT ;  /* 0x00000014c5147209 */ /* 0x000fc60007810000 */
[----:B------:R-:W1:Y:S01]  /*3820*/  SHFL.BFLY PT, R13, R32, 0x1, 0x1f ;  /* 0x0c201f00200d7f89 */ /* 0x000e6200000e0000 */
[----:B---3--:R-:W-:-:S04]  /*3830*/  FSEL R199, R71, -INF , P1 ;  /* 0xff80000047c77808 */ /* 0x008fc80000800000 */
[----:B------:R-:W-:Y:S01]  /*3840*/  FMNMX.FTZ R12, R199, R20, !PT ;  /* 0x00000014c70c7209 */ /* 0x000fe20007810000 */
[----:B------:R-:W-:Y:S01]  /*3850*/  IMAD.U32 R20, RZ, RZ, UR4 ;  /* 0x00000004ff147e24 */ /* 0x000fe2000f8e00ff */
[----:B------:R-:W-:-:S03]  /*3860*/  UIMAD UR4, UR36, 0xc00, UR38 ;  /* 0x00000c00240478a4 */ /* 0x000fc6000f8e0226 */
[----:B------:R-:W2:Y:S04]  /*3870*/  SHFL.BFLY PT, R31, R12, 0x2, 0x1f ;  /* 0x0c401f000c1f7f89 */ /* 0x000ea800000e0000 */
[----:B------:R-:W-:Y:S01]  /*3880*/  UMOV UR6, UR4 ;  /* 0x0000000400067c82 */ /* 0x000fe20008000000 */
        /* <DEDUP_REMOVED lines=17> */
[----:B------:R-:W-:-:S03]  /*39a0*/  FFMA.FTZ R159, R159, R20, -R164 ;  /* 0x000000149f9f7223 */ /* 0x000fc600000108a4 */
[----:B------:R-:W2:Y:S01]  /*39b0*/  MUFU.EX2 R12, R12 ;  /* 0x0000000c000c7308 */ /* 0x000ea20000000800 */
[----:B-1----:R-:W-:-:S07]  /*39c0*/  FMNMX.FTZ R21, R31, R34, !PT ;  /* 0x000000221f157209 */ /* 0x002fce0007810000 */
[----:B------:R-:W-:Y:S01]  /*39d0*/  MUFU.EX2 R160, R160 ;  /* 0x000000a000a07308 */ /* 0x000fe20000000800 */
[C---:B------:R-:W-:Y:S01]  /*39e0*/  FSETP.NEU.FTZ.AND P1, PT, R21.reuse, -INF , PT ;  /* 0xff8000001500780b */ /* 0x040fe20003f3d000 */
[----:B------:R-:W-:-:S06]  /*39f0*/  FMUL.FTZ R211, R21, R20 ;  /* 0x0000001415d37220 */ /* 0x000fcc0000410000 */
[----:B------:R-:W1:Y:S01]  /*3a00*/  MUFU.EX2 R169, R169 ;  /* 0x000000a900a97308 */ /* 0x000e620000000800 */
[----:B------:R-:W-:Y:S02]  /*3a10*/  FSEL R211, R211, RZ, P1 ;  /* 0x000000ffd3d37208 */ /* 0x000fe40000800000 */
[----:B0-----:R-:W-:Y:S02]  /*3a20*/  LOP3.LUT P1, RZ, R74, 0x7f, RZ, 0xc0, !PT ;  /* 0x0000007f4aff7812 */ /* 0x001fe4000782c0ff */
        /* <DEDUP_REMOVED lines=10> */
[----:B------:R-:W-:Y:S01]  /*3ad0*/  FFMA.FTZ R192, R177, R20, -R164 ;  /* 0x00000014b1c07223 */ /* 0x000fe200000108a4 */
[----:B------:R-:W-:Y:S01]  /*3ae0*/  @!P1 VIADD R24, R0, 0x32440 ;  /* 0x0003244000189836 */ /* 0x000fe20000000000 */
[----:B-1----:R-:W-:Y:S01]  /*3af0*/  F2FP.BF16.F32.PACK_AB R154, R169, R160 ;  /* 0x000000a0a99a723e */ /* 0x002fe200000010ff */
[-CC-:B------:R-:W-:Y:S01]  /*3b00*/  FFMA.FTZ R177, R210, R20.reuse, -R211.reuse ;  /* 0x00000014d2b17223 */ /* 0x180fe200000108d3 */
[-CC-:B------:R-:W-:Y:S01]  /*3b10*/  FFMA.FTZ R194, R194, R20.reuse, -R211.reuse ;  /* 0x00000014c2c27223 */ /* 0x180fe200000108d3 */
[----:B------:R-:W0:Y:S01]  /*3b20*/  MUFU.EX2 R158, R158 ;  /* 0x0000009e009e7308 */ /* 0x000e220000000800 */
        /* <DEDUP_REMOVED lines=10> */
[--C-:B------:R-:W-:Y:S01]  /*3bd0*/  FFMA.FTZ R225, R174, R20, -R211.reuse ;  /* 0x00000014aee17223 */ /* 0x100fe200000108d3 */
[----:B------:R-:W4:Y:S01]  /*3be0*/  MUFU.EX2 R171, R171 ;  /* 0x000000ab00ab7308 */ /* 0x000f220000000800 */
[----:B0-----:R-:W-:Y:S01]  /*3bf0*/  F2FP.BF16.F32.PACK_AB R153, R175, R158 ;  /* 0x0000009eaf99723e */ /* 0x001fe200000010ff */
[-CC-:B---3--:R-:W-:Y:S01]  /*3c00*/  FFMA.FTZ R168, R217, R20.reuse, -R164.reuse ;  /* 0x00000014d9a87223 */ /* 0x188fe200000108a4 */
        /* <DEDUP_REMOVED lines=12> */
[--C-:B------:R-:W-:Y:S01]  /*3cd0*/  FFMA.FTZ R174, R176, R20, -R211.reuse ;  /* 0x00000014b0ae7223 */ /* 0x100fe200000108d3 */
[----:B------:R-:W0:Y:S01]  /*3ce0*/  MUFU.EX2 R213, R213 ;  /* 0x000000d500d57308 */ /* 0x000e220000000800 */
[----:B----4-:R-:W-:Y:S01]  /*3cf0*/  F2FP.BF16.F32.PACK_AB R155, R171, R162 ;  /* 0x000000a2ab9b723e */ /* 0x010fe200000010ff */
[-CC-:B------:R-:W-:Y:S01]  /*3d00*/  FFMA.FTZ R227, R178, R20.reuse, -R211.reuse ;  /* 0x00000014b2e37223 */ /* 0x180fe200000108d3 */
[-CC-:B------:R-:W-:Y:S01]  /*3d10*/  FFMA.FTZ R176, R181, R20.reuse, -R164.reuse ;  /* 0x00000014b5b07223 */ /* 0x180fe200000108a4 */
[-CC-:B------:R-:W-:Y:S01]  /*3d20*/  FFMA.FTZ R181, R187, R20.reuse, -R164.reuse ;  /* 0x00000014bbb57223 */ /* 0x180fe200000108a4 */
[----:B--2---:R-:W-:Y:S01]  /*3d30*/  WARPGROUP.ARRIVE ;  /* 0x00000000000079c5 */ /* 0x004fe20000000000 */
[-CC-:B------:R-:W-:Y:S01]  /*3d40*/  FFMA.FTZ R178, R189, R20.reuse, -R164.reuse ;  /* 0x00000014bdb27223 */ /* 0x180fe200000108a4 */
[-C--:B------:R-:W-:Y:S01]  /*3d50*/  FFMA.FTZ R187, R191, R20.reuse, -R164 ;  /* 0x00000014bfbb7223 */ /* 0x080fe200000108a4 */
[----:B------:R-:W-:Y:S01]  /*3d60*/  MUFU.EX2 R168, R168 ;  /* 0x000000a800a87308 */ /* 0x000fe20000000800 */
[-CC-:B------:R-:W-:Y:S01]  /*3d70*/  FFMA.FTZ R164, R193, R20.reuse, -R211.reuse ;  /* 0x00000014c1a47223 */ /* 0x180fe200000108d3 */
[-CC-:B------:R-:W-:Y:S01]  /*3d80*/  FFMA.FTZ R189, R195, R20.reuse, -R211.reuse ;  /* 0x00000014c3bd7223 */ /* 0x180fe200000108d3 */
[----:B------:R-:W-:Y:S01]  /*3d90*/  HGMMA.64x256x16.F32.BF16 R24, R152, gdesc[UR4].tnspB, RZ, !UPT, gsb0 ;  /* 0x43e0000498187df0 */ /* 0x000fe2000c0018ff */
[----:B------:R-:W-:Y:S01]  /*3da0*/  UIADD3 UR6, UR4, 0x80, URZ ;  /* 0x0000008004067890 */ /* 0x000fe2000fffe03f */
[-CC-:B------:R-:W-:Y:S01]  /*3db0*/  FFMA.FTZ R191, R197, R20.reuse, -R211.reuse ;  /* 0x00000014c5bf7223 */ /* 0x180fe200000108d3 */
[----:B------:R-:W-:Y:S01]  /*3dc0*/  UMOV UR7, 0x40000040 ;  /* 0x4000004000077882 */ /* 0x000fe20000000000 */
[----:B------:R-:W-:Y:S01]  /*3dd0*/  FFMA.FTZ R212, R199, R20, -R211 ;  /* 0x00000014c7d47223 */ /* 0x000fe200000108d3 */
[----:B------:R-:W-:Y:S01]  /*3de0*/  MUFU.EX2 R215, R215 ;  /* 0x000000d700d77308 */ /* 0x000fe20000000800 */
[----:B------:R-:W-:Y:S01]  /*3df0*/  FADD.FTZ R167, R167, R12 ;  /* 0x0000000ca7a77221 */ /* 0x000fe20000010000 */
[----:B------:R-:W-:Y:S01]  /*3e00*/  FADD.FTZ R175, R158, R175 ;  /* 0x000000af9eaf7221 */ /* 0x000fe20000010000 */
[----:B------:R-:W-:-:S02]  /*3e10*/  @!P1 VIADD R0, R0, 0x32460 ;  /* 0x0003246000009836 */ /* 0x000fc40000000000 */
[----:B------:R-:W-:Y:S01]  /*3e20*/  FADD.FTZ R160, R160, R167 ;  /* 0x000000a7a0a07221 */ /* 0x000fe20000010000 */
[----:B------:R-:W-:Y:S02]  /*3e30*/  FADD.FTZ R162, R162, R175 ;  /* 0x000000afa2a27221 */ /* 0x000fe40000010000 */
[----:B------:R-:W-:Y:S01]  /*3e40*/  MUFU.EX2 R170, R170 ;  /* 0x000000aa00aa7308 */ /* 0x000fe20000000800 */
[----:B------:R-:W-:Y:S01]  /*3e50*/  FADD.FTZ R169, R169, R160 ;  /* 0x000000a0a9a97221 */ /* 0x000fe20000010000 */
[----:B------:R-:W-:Y:S01]  /*3e60*/  FADD.FTZ R171, R171, R162 ;  /* 0x000000a2abab7221 */ /* 0x000fe20000010000 */
[----:B------:R-:W-:-:S05]  /*3e70*/  @!P1 PRMT R0, RZ, 0x654, R0 ;  /* 0x00000654ff009816 */ /* 0x000fca0000000000 */
        /* <DEDUP_REMOVED lines=103> */
[----:B------:R-:W-:-:S04]  /*44f0*/  UIADD3 UR4, UR53, -UR54, URZ ;  /* 0x8000003635047290 */ /* 0x000fc8000fffe03f */
[----:B------:R-:W-:-:S04]  /*4500*/  ULEA UR4, UR61, UR4, 0x7 ;  /* 0x000000043d047291 */ /* 0x000fc8000f8e383f */
[----:B------:R-:W-:-:S04]  /*4510*/  UIMAD.WIDE UR4, UR4, 0x2aaaaaab, URZ ;  /* 0x2aaaaaab040478a5 */ /* 0x000fc8000f8e023f */
[----:B------:R-:W-:-:S04]  /*4520*/  USHF.R.U32.HI UR4, URZ, 0x1f, UR5 ;  /* 0x0000001f3f047899 */ /* 0x000fc80008011605 */
[----:B------:R-:W-:-:S06]  /*4530*/  ULEA.HI.SX32 UR4, UR5, UR4, 0x1c ;  /* 0x0000000405047291 */ /* 0x000fcc000f8fe23f */
[----:B------:R-:W-:Y:S01]  /*4540*/  VIMNMX R210, RZ, UR4, !PT ;  /* 0x00000004ffd27c48 */ /* 0x000fe2000ffe0100 */
        /* <DEDUP_REMOVED lines=8> */
[----:B------:R-:W-:-:S03]  /*45d0*/  FADD.FTZ R164, R189, R164 ;  /* 0x000000a4bda47221 */ /* 0x000fc60000010000 */
[----:B------:R-:W-:Y:S01]  /*45e0*/  WARPGROUP.ARRIVE ;  /* 0x00000000000079c5 */ /* 0x000fe20000000000 */
[----:B------:R-:W-:-:S04]  /*45f0*/  FADD.FTZ R191, R191, R164 ;  /* 0x000000a4bfbf7221 */ /* 0x000fc80000010000 */
[----:B------:R-:W-:Y:S01]  /*4600*/  FADD.FTZ R12, R212, R191 ;  /* 0x000000bfd40c7221 */ /* 0x000fe20000010000 */
[----:B------:R-:W-:Y:S01]  /*4610*/  HGMMA.64x256x16.F32.BF16 R24, R152, gdesc[UR4].tnspB, R24, gsb0 ;  /* 0x43e0000498187df0 */ /* 0x000fe20008001818 */
[----:B------:R-:W-:-:S06]  /*4620*/  UIADD3 UR7, UR52, -0x2, URZ ;  /* 0xfffffffe34077890 */ /* 0x000fcc000fffe03f */
[----:B------:R-:W-:Y:S01]  /*4630*/  ISETP.LE.AND P2, PT, R210, UR7, PT ;  /* 0x00000007d2007c0c */ /* 0x000fe2000bf43270 */
[----:B------:R-:W-:Y:S02]  /*4640*/  WARPGROUP.DEPBAR.LE gsb0, 0x0 ;  /* 0x00008000000079c5 */ /* 0x000fe40000010000 */
[----:B------:R0:W-:Y:S02]  /*4650*/  @!P1 SYNCS.ARRIVE.TRANS64.RED.A1T0 RZ, [R0+URZ], RZ ;  /* 0x000000ff00ff99a7 */ /* 0x0001e4000810043f */
[----:B0-----:R-:W-:-:S04]  /*4660*/  FADD.FTZ R0, R178, R181 ;  /* 0x000000b5b2007221 */ /* 0x001fc80000010000 */
[----:B------:R-:W-:-:S04]  /*4670*/  FADD.FTZ R0, R187, R0 ;  /* 0x00000000bb007221 */ /* 0x000fc80000010000 */
[----:B------:R-:W-:Y:S05]  /*4680*/  @!P2 BRA `(.L_x_4146) ;  /* 0x000000300008a947 */ /* 0x000fea0003800000 */
[----:B------:R-:W-:Y:S02]  /*4690*/  IMAD.MOV.U32 R211, RZ, RZ, R21 ;  /* 0x000000ffffd37224 */ /* 0x000fe400078e0015 */
[----:B------:R-:W-:-:S07]  /*46a0*/  IMAD.MOV.U32 R212, RZ, RZ, R13 ;  /* 0x000000ffffd47224 */ /* 0x000fce00078e000d */
.L_x_4155:
[----:B------:R-:W-:-:S04]  /*46b0*/  UIADD3 UR36, UR36, 0x1, URZ ;  /* 0x0000000124247890 */ /* 0x000fc8000fffe03f */
[----:B------:R-:W-:-:S04]  /*46c0*/  UISETP.NE.AND UP0, UPT, UR36, 0x2, UPT ;  /* 0x000000022400788c */ /* 0x000fc8000bf05270 */
[----:B------:R-:W-:Y:S02]  /*46d0*/  USEL UR4, URZ, 0x1, UP0 ;  /* 0x000000013f047887 */ /* 0x000fe40008000000 */
[----:B------:R-:W-:Y:S02]  /*46e0*/  USEL UR36, UR36, URZ, UP0 ;  /* 0x0000003f24247287 */ /* 0x000fe40008000000 */
[----:B------:R-:W-:Y:S01]  /*46f0*/  ULOP3.LUT UR37, UR37, UR4, URZ, 0x3c, !UPT ;  /* 0x0000000425257292 */ /* 0x000fe2000f8e3c3f */
[----:B0-----:R-:W-:Y:S11]  /*4700*/  @!P0 BRA `(.L_x_4147) ;  /* 0x0000000000048947 */ /* 0x001ff60003800000 */
[----:B------:R-:W-:Y:S01]  /*4710*/  BPT.TRAP 0x1 ;  /* 0x000000040000795c */ /* 0x000fe20000300000 */
.L_x_4147:
        /* <DEDUP_REMOVED lines=9> */
.L_x_4148:
[----:B-1----:R-:W-:Y:S05]  /*47b0*/  @P2 BRA `(.L_x_4149) ;  /* 0x0000000000082947 */ /* 0x002fea0003800000 */
[----:B------:R-:W1:Y:S02]  /*47c0*/  SYNCS.PHASECHK.TRANS64.TRYWAIT P2, [UR4+0x32430], R13 ;  /* 0x0324300dff0075a7 */ /* 0x000e640008040144 */
[----:B-1----:R-:W-:Y:S05]  /*47d0*/  @!P2 BRA `(.L_x_4150) ;  /* 0x000000dc0094a947 */ /* 0x002fea0003800000 */
.L_x_4149:
[----:B------:R-:W-:Y:S01]  /*47e0*/  R2UR UR52, R22 ;  /* 0x00000000163472ca */ /* 0x000fe200000e0000 */
[----:B------:R-:W-:Y:S01]  /*47f0*/  UIMAD UR5, UR36, 0x300, UR60 ;  /* 0x00000300240578a4 */ /* 0x000fe2000f8e023c */
[----:B------:R-:W-:Y:S01]  /*4800*/  R2UR UR53, R23 ;  /* 0x00000000173572ca */ /* 0x000fe200000e0000 */
[----:B------:R-:W-:Y:S01]  /*4810*/  WARPGROUP.ARRIVE ;  /* 0x00000000000079c5 */ /* 0x000fe20000000000 */
        /* <DEDUP_REMOVED lines=27> */
.L_x_4151:
[----:B------:R2:W3:Y:S01]  /*49d0*/  SYNCS.PHASECHK.TRANS64.TRYWAIT P2, [UR4+0x32450], R13 ;  /* 0x0324500dff0075a7 */ /* 0x0004e20008040144 */
[----:B------:R-:W-:Y:S05]  /*49e0*/  @!P0 BRA `(.L_x_4152) ;  /* 0x0000000000048947 */ /* 0x000fea0003800000 */
[----:B------:R-:W-:Y:S01]  /*49f0*/  BPT.TRAP 0x1 ;  /* 0x000000040000795c */ /* 0x000fe20000300000 */
.L_x_4152:
[----:B---3--:R-:W-:Y:S05]  /*4a00*/  @P2 BRA `(.L_x_4153) ;  /* 0x0000000000082947 */ /* 0x008fea0003800000 */
[----:B------:R-:W3:Y:S02]  /*4a10*/  SYNCS.PHASECHK.TRANS64.TRYWAIT P2, [UR4+0x32450], R13 ;  /* 0x0324500dff0075a7 */ /* 0x000ee40008040144 */
[----:B---3--:R-:W-:Y:S05]  /*4a20*/  @!P2 BRA `(.L_x_4154) ;  /* 0x000000dc0018a947 */ /* 0x008fea0003800000 */
.L_x_4153:
[----:B------:R-:W-:Y:S01]  /*4a30*/  R2UR UR52, R10 ;  /* 0x000000000a3472ca */ /* 0x000fe200000e0000 */
[----:B------:R-:W-:Y:S01]  /*4a40*/  UIMAD UR5, UR36, 0xc00, UR39 ;  /* 0x00000c00240578a4 */ /* 0x000fe2000f8e0227 */
[----:B------:R-:W-:Y:S01]  /*4a50*/  R2UR UR53, R11 ;  /* 0x000000000b3572ca */ /* 0x000fe200000e0000 */
[----:B------:R-:W-:Y:S01]  /*4a60*/  WARPGROUP.ARRIVE ;  /* 0x00000000000079c5 */ /* 0x000fe20000000000 */
[----:B------:R-:W-:Y:S01]  /*4a70*/  UMOV UR55, 0x40000040 ;  /* 0x4000004000377882 */ /* 0x000fe20000000000 */
[----:B------:R-:W-:Y:S01]  /*4a80*/  UIADD3 UR10, UR5, 0x302, URZ ;  /* 0x00000302050a7890 */ /* 0x000fe2000fffe03f */
[----:B------:R-:W-:Y:S01]  /*4a90*/  R2UR UR59, R204 ;  /* 0x00000000cc3b72ca */ /* 0x000fe200000e0000 */
[----:B------:R-:W-:Y:S01]  /*4aa0*/  UMOV UR11, 0x40000040 ;  /* 0x40000040000b7882 */ /* 0x000fe20000000000 */
[----:B------:R-:W-:Y:S01]  /*4ab0*/  UMOV UR54, UR5 ;  /* 0x0000000500367c82 */ /* 0x000fe20008000000 */
[----:B------:R-:W-:Y:S01]  /*4ac0*/  UIADD3 UR14, UR5, 0x304, URZ ;  /* 0x00000304050e7890 */ /* 0x000fe2000fffe03f */
[----:B------:R-:W-:Y:S01]  /*4ad0*/  R2UR UR58, R201 ;  /* 0x00000000c93a72ca */ /* 0x000fe200000e0000 */
[----:B------:R-:W-:Y:S01]  /*4ae0*/  UMOV UR15, 0x40000040 ;  /* 0x40000040000f7882 */ /* 0x000fe20000000000 */
[----:B------:R-:W-:Y:S01]  /*4af0*/  UIADD3 UR18, UR5, 0x306, URZ ;  /* 0x0000030605127890 */ /* 0x000fe2000fffe03f */
[----:B------:R-:W3:Y:S01]  /*4b00*/  S2R R234, SR_TID.X ;  /* 0x0000000000ea7919 */ /* 0x000ee20000002100 */
        /* <DEDUP_REMOVED lines=20> */
[----:B------:R-:W-:Y:S01]  /*4c50*/  ULDC UR6, c[0x0][0xad0] ;  /* 0x0002b40000067ab9 */ /* 0x000fe20000000800 */
[----:B---3--:R-:W-:Y:S01]  /*4c60*/  SHF.R.U32.HI R234, RZ, 0x7, R234 ;  /* 0x00000007ffea7819 */ /* 0x008fe200000116ea */
        /* <DEDUP_REMOVED lines=25> */
[----:B------:R-:W-:Y:S01]  /*4e00*/  UMOV UR55, 0x40000040 ;  /* 0x4000004000377882 */ /* 0x000fe20000000000 */
[----:B------:R-:W-:Y:S01]  /*4e10*/  UMOV UR52, UR56 ;  /* 0x0000003800347c82 */ /* 0x000fe20008000000 */
[----:B------:R-:W-:Y:S01]  /*4e20*/  UMOV UR53, UR57 ;  /* 0x0000003900357c82 */ /* 0x000fe20008000000 */
[----:B------:R-:W-:-:S04]  /*4e30*/  USHF.L.U32 UR5, UR61, 0x7, URZ ;  /* 0x000000073d057899 */ /* 0x000fc8000800063f */
[----:B------:R-:W-:-:S04]  /*4e40*/  UIMAD UR5, UR7, -0x60, UR5 ;  /* 0xffffffa0070578a4 */ /* 0x000fc8000f8e0205 */
[----:B------:R-:W-:-:S04]  /*4e50*/  UIADD3 UR5, UR5, 0x1, UR59 ;  /* 0x0000000105057890 */ /* 0x000fc8000fffe03b */
[----:B------:R-:W-:Y:S01]  /*4e60*/  UIADD3 UR5, UR5, -UR58, URZ ;  /* 0x8000003a05057290 */ /* 0x000fe2000fffe03f */
        /* <DEDUP_REMOVED lines=37> */
[----:B012---:R-:W-:Y:S01]  /*50c0*/  FMUL.FTZ R13, R154, UR6 ;  /* 0x000000069a0d7c20 */ /* 0x007fe20008410000 */
[----:B------:R-:W-:Y:S01]  /*50d0*/  FMUL.FTZ R153, R153, UR6 ;  /* 0x0000000699997c20 */ /* 0x000fe20008410000 */
[----:B------:R-:W-:Y:S01]  /*50e0*/  FMUL.FTZ R20, R155, UR6 ;  /* 0x000000069b147c20 */ /* 0x000fe20008410000 */
[----:B------:R-:W-:Y:S01]  /*50f0*/  FMUL.FTZ R154, R156, UR6 ;  /* 0x000000069c9a7c20 */ /* 0x000fe20008410000 */
[----:B------:R-:W-:Y:S01]  /*5100*/  FMUL.FTZ R152, R157, UR6 ;  /* 0x000000069d987c20 */ /* 0x000fe20008410000 */
[----:B------:R-:W-:Y:S01]  /*5110*/  FMUL.FTZ R155, R158, UR6 ;  /* 0x000000069e9b7c20 */ /* 0x000fe20008410000 */
[----:B------:R-:W-:Y:S01]  /*5120*/  FMUL.FTZ R213, R162, UR6 ;  /* 0x00000006a2d57c20 */ /* 0x000fe20008410000 */
[----:B------:R-:W-:Y:S01]  /*5130*/  FMUL.FTZ R158, R169, UR6 ;  /* 0x00000006a99e7c20 */ /* 0x000fe20008410000 */
[----:B------:R-:W-:Y:S01]  /*5140*/  IMAD.MOV.U32 R162, RZ, RZ, -0x2 ;  /* 0xfffffffeffa27424 */ /* 0x000fe200078e00ff */
[----:B------:R-:W0:Y:S01]  /*5150*/  MUFU.TANH R222, R222 ;  /* 0x000000de00de7308 */ /* 0x000e220000002400 */
[----:B------:R-:W-:Y:S01]  /*5160*/  FMUL.FTZ R217, R161, UR6 ;  /* 0x00000006a1d97c20 */ /* 0x000fe20008410000 */
[----:B------:R-:W-:Y:S01]  /*5170*/  FMUL.FTZ R214, R163, UR6 ;  /* 0x00000006a3d67c20 */ /* 0x000fe20008410000 */
[----:B------:R-:W-:Y:S01]  /*5180*/  FMUL.FTZ R216, R164, UR6 ;  /* 0x00000006a4d87c20 */ /* 0x000fe20008410000 */
[----:B------:R-:W-:Y:S01]  /*5190*/  FMUL.FTZ R215, R165, UR6 ;  /* 0x00000006a5d77c20 */ /* 0x000fe20008410000 */
[----:B------:R-:W-:Y:S01]  /*51a0*/  FMUL.FTZ R157, R168, UR6 ;  /* 0x00000006a89d7c20 */ /* 0x000fe20008410000 */
[----:B------:R-:W-:-:S02]  /*51b0*/  IMAD R163, R205, R162, UR5 ;  /* 0x00000005cda37e24 */ /* 0x000fc4000f8e02a2 */
        /* <DEDUP_REMOVED lines=8> */
[----:B------:R-:W-:Y:S01]  /*5240*/  IADD3 R166, R206, R163, RZ ;  /* 0x000000a3cea67210 */ /* 0x000fe20007ffe0ff */
        /* <DEDUP_REMOVED lines=10> */
[C---:B------:R-:W-:Y:S01]  /*52f0*/  ISETP.GT.AND P3, PT, R166.reuse, 0x10, PT ;  /* 0x00000010a600780c */ /* 0x040fe20003f64270 */
[----:B------:R-:W-:Y:S01]  /*5300*/  FMUL.FTZ R227, R171, UR6 ;  /* 0x00000006abe37c20 */ /* 0x000fe20008410000 */
[----:B------:R-:W-:Y:S01]  /*5310*/  ISETP.GT.AND P6, PT, R166, RZ, PT ;  /* 0x000000ffa600720c */ /* 0x000fe20003fc4270 */
[----:B------:R-:W-:Y:S01]  /*5320*/  FMUL.FTZ R169, R192, UR6 ;  /* 0x00000006c0a97c20 */ /* 0x000fe20008410000 */
[C---:B------:R-:W-:Y:S01]  /*5330*/  ISETP.GT.AND P5, PT, R166.reuse, 0x1, PT ;  /* 0x00000001a600780c */ /* 0x040fe20003fa4270 */
[----:B------:R-:W-:Y:S01]  /*5340*/  FMUL.FTZ R180, R193, UR6 ;  /* 0x00000006c1b47c20 */ /* 0x000fe20008410000 */
[----:B------:R-:W4:Y:S01]  /*5350*/  MUFU.TANH R152, R152 ;  /* 0x0000009800987308 */ /* 0x000f220000002400 */
[C---:B------:R-:W-:Y:S01]  /*5360*/  ISETP.GT.AND P2, PT, R166.reuse, 0x8, PT ;  /* 0x00000008a600780c */ /* 0x040fe20003f44270 */
[----:B------:R-:W-:Y:S01]  /*5370*/  FMUL.FTZ R229, R175, UR6 ;  /* 0x00000006afe57c20 */ /* 0x000fe20008410000 */
[----:B------:R-:W-:Y:S01]  /*5380*/  ISETP.GT.AND P4, PT, R166, 0x9, PT ;  /* 0x00000009a600780c */ /* 0x000fe20003f84270 */
[----:B------:R-:W-:Y:S01]  /*5390*/  FMUL.FTZ R181, R196, UR6 ;  /* 0x00000006c4b57c20 */ /* 0x000fe20008410000 */
[----:B0-----:R-:W-:Y:S01]  /*53a0*/  FSEL R222, R222, -INF , P3 ;  /* 0xff800000dede7808 */ /* 0x001fe20001800000 */
[----:B------:R-:W-:Y:S01]  /*53b0*/  FMUL.FTZ R175, R197, UR6 ;  /* 0x00000006c5af7c20 */ /* 0x000fe20008410000 */
[----:B------:R-:W-:Y:S01]  /*53c0*/  ISETP.GT.AND P3, PT, R166, 0x21, PT ;  /* 0x00000021a600780c */ /* 0x000fe20003f64270 */
[----:B------:R-:W0:Y:S01]  /*53d0*/  MUFU.TANH R158, R158 ;  /* 0x0000009e009e7308 */ /* 0x000e220000002400 */
[----:B-1----:R-:W-:Y:S01]  /*53e0*/  FSEL R21, R21, -INF , P6 ;  /* 0xff80000015157808 */ /* 0x002fe20003000000 */
[----:B------:R-:W-:Y:S01]  /*53f0*/  FMUL.FTZ R223, R179, UR6 ;  /* 0x00000006b3df7c20 */ /* 0x000fe20008410000 */
[----:B--2---:R-:W-:Y:S01]  /*5400*/  FSEL R153, R153, -INF , P5 ;  /* 0xff80000099997808 */ /* 0x004fe20002800000 */
[----:B------:R-:W-:Y:S01]  /*5410*/  FMUL.FTZ R226, R178, UR6 ;  /* 0x00000006b2e27c20 */ /* 0x000fe20008410000 */
[----:B---3--:R-:W-:Y:S01]  /*5420*/  FSEL R154, R154, -INF , P2 ;  /* 0xff8000009a9a7808 */ /* 0x008fe20001000000 */
[----:B------:R-:W-:Y:S01]  /*5430*/  FMUL.FTZ R224, R182, UR6 ;  /* 0x00000006b6e07c20 */ /* 0x000fe20008410000 */
[----:B------:R-:W-:Y:S01]  /*5440*/  ISETP.GT.AND P6, PT, R166, 0x11, PT ;  /* 0x00000011a600780c */ /* 0x000fe20003fc4270 */
[----:B------:R-:W1:Y:S01]  /*5450*/  MUFU.TANH R217, R217 ;  /* 0x000000d900d97308 */ /* 0x000e620000002400 */
[----:B----4-:R-:W-:Y:S01]  /*5460*/  FSEL R152, R152, -INF , P4 ;  /* 0xff80000098987808 */ /* 0x010fe20002000000 */
[----:B------:R-:W-:Y:S01]  /*5470*/  FMUL.FTZ R225, R183, UR6 ;  /* 0x00000006b7e17c20 */ /* 0x000fe20008410000 */
[----:B------:R-:W-:Y:S01]  /*5480*/  ISETP.GT.AND P5, PT, R166, 0x18, PT ;  /* 0x00000018a600780c */ /* 0x000fe20003fa4270 */
[----:B------:R-:W-:Y:S01]  /*5490*/  FMUL.FTZ R186, R186, UR6 ;  /* 0x00000006baba7c20 */ /* 0x000fe20008410000 */
[C---:B------:R-:W-:Y:S01]  /*54a0*/  ISETP.GT.AND P2, PT, R166.reuse, 0x19, PT ;  /* 0x00000019a600780c */ /* 0x040fe20003f44270 */
[----:B------:R-:W-:Y:S01]  /*54b0*/  FMUL.FTZ R187, R187, UR6 ;  /* 0x00000006bbbb7c20 */ /* 0x000fe20008410000 */
[----:B------:R-:W-:Y:S01]  /*54c0*/  ISETP.GT.AND P4, PT, R166, 0x20, PT ;  /* 0x00000020a600780c */ /* 0x000fe20003f84270 */
[----:B------:R-:W2:Y:S01]  /*54d0*/  MUFU.TANH R216, R216 ;  /* 0x000000d800d87308 */ /* 0x000ea20000002400 */
[----:B0-----:R-:W-:Y:S01]  /*54e0*/  FSEL R171, R158, -INF , P3 ;  /* 0xff8000009eab7808 */ /* 0x001fe20001800000 */
[----:B------:R-:W-:Y:S01]  /*54f0*/  FMUL.FTZ R190, R190, UR6 ;  /* 0x00000006bebe7c20 */ /* 0x000fe20008410000 */
[----:B------:R-:W-:Y:S01]  /*5500*/  ISETP.GT.AND P3, PT, R166, 0x38, PT ;  /* 0x00000038a600780c */ /* 0x000fe20003f64270 */
[----:B------:R-:W-:Y:S01]  /*5510*/  FMUL.FTZ R191, R191, UR6 ;  /* 0x00000006bfbf7c20 */ /* 0x000fe20008410000 */
[----:B------:R-:W-:Y:S01]  /*5520*/  FMUL.FTZ R195, R195, UR6 ;  /* 0x00000006c3c37c20 */ /* 0x000fe20008410000 */
[----:B------:R-:W-:-:S02]  /*5530*/  VIADD R189, R234, 0x8 ;  /* 0x00000008eabd7836 */ /* 0x000fc40000000000 */
[----:B------:R-:W0:Y:S01]  /*5540*/  MUFU.TANH R215, R215 ;  /* 0x000000d700d77308 */ /* 0x000e220000002400 */
[----:B-1----:R-:W-:Y:S02]  /*5550*/  FSEL R217, R217, -INF , P6 ;  /* 0xff800000d9d97808 */ /* 0x002fe40003000000 */
[----:B------:R-:W-:-:S05]  /*5560*/  ISETP.GT.AND P6, PT, R166, 0x28, PT ;  /* 0x00000028a600780c */ /* 0x000fca0003fc4270 */
[----:B------:R-:W1:Y:S01]  /*5570*/  MUFU.TANH R157, R157 ;  /* 0x0000009d009d7308 */ /* 0x000e620000002400 */
[----:B--2---:R-:W-:Y:S02]  /*5580*/  FSEL R216, R216, -INF , P5 ;  /* 0xff800000d8d87808 */ /* 0x004fe40002800000 */
[----:B------:R-:W-:-:S05]  /*5590*/  ISETP.GT.AND P5, PT, R166, 0x29, PT ;  /* 0x00000029a600780c */ /* 0x000fca0003fa4270 */
[----:B------:R-:W2:Y:S01]  /*55a0*/  MUFU.TANH R162, R162 ;  /* 0x000000a200a27308 */ /* 0x000ea20000002400 */
[----:B0-----:R-:W-:Y:S02]  /*55b0*/  FSEL R215, R215, -INF , P2 ;  /* 0xff800000d7d77808 */ /* 0x001fe40001000000 */
[----:B------:R-:W-:-:S05]  /*55c0*/  ISETP.GT.AND P2, PT, R166, 0x30, PT ;  /* 0x00000030a600780c */ /* 0x000fca0003f44270 */
        /* <DEDUP_REMOVED lines=27> */
[----:B0-----:R-:W-:Y:S01]  /*5780*/  FSEL R158, R167, -INF , P5 ;  /* 0xff800000a79e7808 */ /* 0x001fe20002800000 */
[----:B------:R-:W-:Y:S01]  /*5790*/  FMUL.FTZ R167, R199, UR6 ;  /* 0x00000006c7a77c20 */ /* 0x000fe20008410000 */
[----:B------:R-:W-:Y:S02]  /*57a0*/  ISETP.GT.AND P5, PT, R166, 0x51, PT ;  /* 0x00000051a600780c */ /* 0x000fe40003fa4270 */
[----:B------:R-:W-:-:S03]  /*57b0*/  FMNMX.FTZ R177, R152, R177, !PT ;  /* 0x000000b198b17209 */ /* 0x000fc60007810000 */
[----:B------:R-:W0:Y:S01]  /*57c0*/  MUFU.TANH R169, R169 ;  /* 0x000000a900a97308 */ /* 0x000e220000002400 */
[----:B-1----:R-:W-:Y:S01]  /*57d0*/  FSEL R157, R170, -INF , P2 ;  /* 0xff800000aa9d7808 */ /* 0x002fe20001000000 */
[----:B------:R-:W-:Y:S01]  /*57e0*/  FMUL.FTZ R170, R198, UR6 ;  /* 0x00000006c6aa7c20 */ /* 0x000fe20008410000 */
[----:B------:R-:W-:Y:S02]  /*57f0*/  ISETP.GT.AND P2, PT, R166, 0x58, PT ;  /* 0x00000058a600780c */ /* 0x000fe40003f44270 */
[----:B------:R-:W-:-:S03]  /*5800*/  FMNMX.FTZ R178, R222, R177, !PT ;  /* 0x000000b1deb27209 */ /* 0x000fc60007810000 */
[----:B------:R-:W1:Y:S01]  /*5810*/  MUFU.TANH R13, R13 ;  /* 0x0000000d000d7308 */ /* 0x000e620000002400 */
[----:B--2---:R-:W-:Y:S01]  /*5820*/  FSEL R159, R174, -INF , P4 ;  /* 0xff800000ae9f7808 */ /* 0x004fe20002000000 */
[----:B------:R-:W-:Y:S01]  /*5830*/  FMUL.FTZ R174, R194, UR6 ;  /* 0x00000006c2ae7c20 */ /* 0x000fe20008410000 */
[C---:B------:R-:W-:Y:S01]  /*5840*/  ISETP.GT.AND P4, PT, R166.reuse, 0x59, PT ;  /* 0x00000059a600780c */ /* 0x040fe20003f84270 */
[----:B------:R-:W-:-:S04]  /*5850*/  VIADD R166, R166, 0x8 ;  /* 0x00000008a6a67836 */ /* 0x000fc80000000000 */
[----:B------:R-:W2:Y:S01]  /*5860*/  MUFU.TANH R20, R20 ;  /* 0x0000001400147308 */ /* 0x000ea20000002400 */
[C---:B------:R-:W-:Y:S02]  /*5870*/  ISETP.GT.AND P3, PT, R166.reuse, RZ, PT ;  /* 0x000000ffa600720c */ /* 0x040fe40003f64270 */
[----:B0-----:R-:W-:Y:S02]  /*5880*/  FSEL R179, R169, -INF , P6 ;  /* 0xff800000a9b37808 */ /* 0x001fe40003000000 */
[----:B------:R-:W-:-:S03]  /*5890*/  ISETP.GT.AND P6, PT, R166, 0x1, PT ;  /* 0x00000001a600780c */ /* 0x000fc60003fc4270 */
[----:B------:R-:W0:Y:S01]  /*58a0*/  MUFU.TANH R180, R180 ;  /* 0x000000b400b47308 */ /* 0x000e220000002400 */
[----:B-1----:R-:W-:Y:S02]  /*58b0*/  FSEL R168, R13, -INF , P3 ;  /* 0xff8000000da87808 */ /* 0x002fe40001800000 */
[----:B------:R-:W-:Y:S02]  /*58c0*/  FMNMX.FTZ R13, R217, R178, !PT ;  /* 0x000000b2d90d7209 */ /* 0x000fe40007810000 */
[----:B------:R-:W-:Y:S02]  /*58d0*/  ISETP.GT.AND P3, PT, R166, 0x10, PT ;  /* 0x00000010a600780c */ /* 0x000fe40003f64270 */
[----:B------:R-:W-:Y:S01]  /*58e0*/  FMNMX.FTZ R178, R216, R13, !PT ;  /* 0x0000000dd8b27209 */ /* 0x000fe20007810000 */
[----:B------:R-:W1:Y:S01]  /*58f0*/  MUFU.TANH R181, R181 ;  /* 0x000000b500b57308 */ /* 0x000e620000002400 */
[----:B--2---:R-:W-:Y:S02]  /*5900*/  FSEL R169, R20, -INF , P6 ;  /* 0xff80000014a97808 */ /* 0x004fe40003000000 */
[----:B------:R-:W-:-:S02]  /*5910*/  FMNMX.FTZ R20, R168, R211, !PT ;  /* 0x000000d3a8147209 */ /* 0x000fc40007810000 */
[----:B------:R-:W-:Y:S02]  /*5920*/  FMNMX.FTZ R178, R215, R178, !PT ;  /* 0x000000b2d7b27209 */ /* 0x000fe40007810000 */
[----:B------:R-:W-:Y:S01]  /*5930*/  FMNMX.FTZ R20, R169, R20, !PT ;  /* 0x00000014a9147209 */ /* 0x000fe20007810000 */
[----:B------:R-:W2:Y:S01]  /*5940*/  MUFU.TANH R155, R155 ;  /* 0x0000009b009b7308 */ /* 0x000ea20000002400 */
[----:B0-----:R-:W-:Y:S02]  /*5950*/  FSEL R180, R180, -INF , P5 ;  /* 0xff800000b4b47808 */ /* 0x001fe40002800000 */
[C---:B------:R-:W-:Y:S02]  /*5960*/  ISETP.GT.AND P5, PT, R166.reuse, 0x8, PT ;  /* 0x00000008a600780c */ /* 0x040fe40003fa4270 */
[----:B------:R-:W-:Y:S02]  /*5970*/  ISETP.GT.AND P6, PT, R166, 0x11, PT ;  /* 0x00000011a600780c */ /* 0x000fe40003fc4270 */
[----:B------:R-:W-:Y:S01]  /*5980*/  FMNMX.FTZ R178, R173, R178, !PT ;  /* 0x000000b2adb27209 */ /* 0x000fe20007810000 */
[----:B------:R-:W0:Y:S01]  /*5990*/  MUFU.TANH R156, R156 ;  /* 0x0000009c009c7308 */ /* 0x000e220000002400 */
[----:B-1----:R-:W-:-:S02]  /*59a0*/  FSEL R181, R181, -INF , P2 ;  /* 0xff800000b5b57808 */ /* 0x002fc40001000000 */
[----:B------:R-:W-:-:S05]  /*59b0*/  ISETP.GT.AND P2, PT, R166, 0x9, PT ;  /* 0x00000009a600780c */ /* 0x000fca0003f44270 */
        /* <DEDUP_REMOVED lines=8> */
[----:B------:R-:W0:Y:S01]  /*5a40*/  MUFU.TANH R165, R165 ;  /* 0x000000a500a57308 */ /* 0x000e220000002400 */
        /* <DEDUP_REMOVED lines=8> */
[----:B0-----:R-:W-:Y:S02]  /*5ad0*/  FSEL R194, R165, -INF , P5 ;  /* 0xff800000a5c27808 */ /* 0x001fe40002800000 */
[----:B------:R-:W-:Y:S02]  /*5ae0*/  FMNMX.FTZ R165, R171, R178, !PT ;  /* 0x000000b2aba57209 */ /* 0x000fe40007810000 */
[----:B------:R-:W-:Y:S02]  /*5af0*/  FMNMX.FTZ R13, R194, R13, !PT ;  /* 0x0000000dc20d7209 */ /* 0x000fe40007810000 */
[----:B------:R-:W-:Y:S01]  /*5b00*/  FMNMX.FTZ R165, R172, R165, !PT ;  /* 0x000000a5aca57209 */ /* 0x000fe20007810000 */
[----:B------:R-:W0:Y:S01]  /*5b10*/  MUFU.TANH R227, R227 ;  /* 0x000000e300e37308 */ /* 0x000e220000002400 */
[----:B-1----:R-:W-:Y:S02]  /*5b20*/  FSEL R196, R164, -INF , P2 ;  /* 0xff800000a4c47808 */ /* 0x002fe40001000000 */
[----:B------:R-:W-:-:S02]  /*5b30*/  FMNMX.FTZ R20, R176, R165, !PT ;  /* 0x000000a5b0147209 */ /* 0x000fc40007810000 */
[----:B------:R-:W-:Y:S02]  /*5b40*/  FMNMX.FTZ R13, R196, R13, !PT ;  /* 0x0000000dc40d7209 */ /* 0x000fe40007810000 */
[----:B------:R-:W-:Y:S01]  /*5b50*/  FMNMX.FTZ R165, R161, R20, !PT ;  /* 0x00000014a1a57209 */ /* 0x000fe20007810000 */
[----:B------:R-:W1:Y:S01]  /*5b60*/  MUFU.TANH R228, R228 ;  /* 0x000000e400e47308 */ /* 0x000e620000002400 */
[----:B--2---:R-:W-:Y:S02]  /*5b70*/  FSEL R230, R230, -INF , P3 ;  /* 0xff800000e6e67808 */ /* 0x004fe40001800000 */
[----:B------:R-:W-:Y:S02]  /*5b80*/  ISETP.GT.AND P5, PT, R166, 0x28, PT ;  /* 0x00000028a600780c */ /* 0x000fe40003fa4270 */
[----:B------:R-:W-:Y:S02]  /*5b90*/  FMNMX.FTZ R20, R230, R13, !PT ;  /* 0x0000000de6147209 */ /* 0x000fe40007810000 */
[----:B------:R-:W-:Y:S01]  /*5ba0*/  ISETP.GT.AND P2, PT, R166, 0x29, PT ;  /* 0x00000029a600780c */ /* 0x000fe20003f44270 */
[----:B------:R-:W2:Y:S01]  /*5bb0*/  MUFU.TANH R229, R229 ;  /* 0x000000e500e57308 */ /* 0x000ea20000002400 */
[----:B0-----:R-:W-:-:S02]  /*5bc0*/  FSEL R227, R227, -INF , P6 ;  /* 0xff800000e3e37808 */ /* 0x001fc40003000000 */
[----:B------:R-:W-:Y:S02]  /*5bd0*/  FMNMX.FTZ R165, R160, R165, !PT ;  /* 0x000000a5a0a57209 */ /* 0x000fe40007810000 */
[----:B------:R-:W-:Y:S02]  /*5be0*/  FMNMX.FTZ R13, R227, R20, !PT ;  /* 0x00000014e30d7209 */ /* 0x000fe40007810000 */
[----:B------:R-:W-:Y:S01]  /*5bf0*/  ISETP.GT.AND P3, PT, R166, 0x30, PT ;  /* 0x00000030a600780c */ /* 0x000fe20003f64270 */
[----:B------:R-:W0:Y:S01]  /*5c00*/  MUFU.TANH R226, R226 ;  /* 0x000000e200e27308 */ /* 0x000e220000002400 */
[----:B-1----:R-:W-:Y:S02]  /*5c10*/  FSEL R228, R228, -INF , P5 ;  /* 0xff800000e4e47808 */ /* 0x002fe40002800000 */
[----:B------:R-:W-:Y:S02]  /*5c20*/  FMNMX.FTZ R164, R162, R165, !PT ;  /* 0x000000a5a2a47209 */ /* 0x000fe40007810000 */
[----:B------:R-:W-:-:S02]  /*5c30*/  FMNMX.FTZ R20, R228, R13, !PT ;  /* 0x0000000de4147209 */ /* 0x000fc40007810000 */
[C---:B------:R-:W-:Y:S01]  /*5c40*/  ISETP.GT.AND P6, PT, R166.reuse, 0x31, PT ;  /* 0x00000031a600780c */ /* 0x040fe20003fc4270 */
[----:B------:R-:W1:Y:S01]  /*5c50*/  MUFU.TANH R223, R223 ;  /* 0x000000df00df7308 */ /* 0x000e620000002400 */
[----:B--2---:R-:W-:Y:S02]  /*5c60*/  FSEL R229, R229, -INF , P2 ;  /* 0xff800000e5e57808 */ /* 0x004fe40001000000 */
[----:B------:R-:W-:Y:S02]  /*5c70*/  FMNMX.FTZ R165, R163, R164, !PT ;  /* 0x000000a4a3a57209 */ /* 0x000fe40007810000 */
        /* <DEDUP_REMOVED lines=11> */
[----:B------:R-:W-:Y:S01]  /*5d30*/  ISETP.GT.AND P3, PT, R166, 0x40, PT ;  /* 0x00000040a600780c */ /* 0x000fe20003f64270 */
        /* <DEDUP_REMOVED lines=23> */
[----:B------:R-:W-:-:S03]  /*5eb0*/  FMNMX.FTZ R13, R213, R20, !PT ;  /* 0x00000014d50d7209 */ /* 0x000fc60007810000 */
[----:B------:R-:W0:Y:S01]  /*5ec0*/  MUFU.TANH R174, R174 ;  /* 0x000000ae00ae7308 */ /* 0x000e220000002400 */
[----:B-1----:R-:W-:Y:S02]  /*5ed0*/  FSEL R214, R191, -INF , P2 ;  /* 0xff800000bfd67808 */ /* 0x002fe40001000000 */
[----:B------:R-:W-:Y:S02]  /*5ee0*/  ISETP.GT.AND P2, PT, R166, 0x51, PT ;  /* 0x00000051a600780c */ /* 0x000fe40003f44270 */
[----:B------:R-:W-:-:S03]  /*5ef0*/  FMNMX.FTZ R20, R214, R13, !PT ;  /* 0x0000000dd6147209 */ /* 0x000fc60007810000 */
[----:B------:R-:W1:Y:S01]  /*5f00*/  MUFU.TANH R184, R195 ;  /* 0x000000c300b87308 */ /* 0x000e620000002400 */
[----:B--2---:R-:W-:Y:S01]  /*5f10*/  FSEL R182, R175, -INF , P4 ;  /* 0xff800000afb67808 */ /* 0x004fe20002000000 */
[----:B------:R-:W-:Y:S01]  /*5f20*/  IMAD.U32 R175, RZ, RZ, UR4 ;  /* 0x00000004ffaf7e24 */ /* 0x000fe2000f8e00ff */
[----:B------:R-:W-:Y:S02]  /*5f30*/  UIMAD UR4, UR36, 0xc00, UR38 ;  /* 0x00000c00240478a4 */ /* 0x000fe4000f8e0226 */
[----:B------:R-:W-:-:S03]  /*5f40*/  FMNMX.FTZ R165, R182, R165, !PT ;  /* 0x000000a5b6a57209 */ /* 0x000fc60007810000 */
[----:B------:R-:W2:Y:S01]  /*5f50*/  MUFU.TANH R170, R170 ;  /* 0x000000aa00aa7308 */ /* 0x000ea20000002400 */
[----:B0-----:R-:W-:Y:S01]  /*5f60*/  FSEL R183, R174, -INF , P3 ;  /* 0xff800000aeb77808 */ /* 0x001fe20001800000 */
[----:B------:R-:W-:Y:S01]  /*5f70*/  UMOV UR10, UR4 ;  /* 0x00000004000a7c82 */ /* 0x000fe20008000000 */
[----:B------:R-:W-:Y:S01]  /*5f80*/  ISETP.GT.AND P3, PT, R166, 0x58, PT ;  /* 0x00000058a600780c */ /* 0x000fe20003f64270 */
[----:B------:R-:W0:Y:S01]  /*5f90*/  SHFL.BFLY PT, R174, R165, 0x2, 0x1f ;  /* 0x0c401f00a5ae7f89 */ /* 0x000e2200000e0000 */
[----:B------:R-:W-:-:S03]  /*5fa0*/  FMNMX.FTZ R13, R183, R20, !PT ;  /* 0x00000014b70d7209 */ /* 0x000fc60007810000 */
[----:B------:R-:W3:Y:S01]  /*5fb0*/  MUFU.TANH R167, R167 ;  /* 0x000000a700a77308 */ /* 0x000ee20000002400 */
[----:B-1----:R-:W-:Y:S02]  /*5fc0*/  FSEL R184, R184, -INF , P2 ;  /* 0xff800000b8b87808 */ /* 0x002fe40001000000 */
[----:B------:R-:W-:Y:S02]  /*5fd0*/  ISETP.GT.AND P2, PT, R166, 0x59, PT ;  /* 0x00000059a600780c */ /* 0x000fe40003f44270 */
[----:B------:R-:W-:Y:S02]  /*5fe0*/  FMNMX.FTZ R20, R184, R13, !PT ;  /* 0x0000000db8147209 */ /* 0x000fe40007810000 */
[----:B--2---:R-:W-:-:S04]  /*5ff0*/  FSEL R185, R170, -INF , P3 ;  /* 0xff800000aab97808 */ /* 0x004fc80001800000 */
[----:B------:R-:W-:Y:S02]  /*6000*/  FMNMX.FTZ R13, R185, R20, !PT ;  /* 0x00000014b90d7209 */ /* 0x000fe40007810000 */
[----:B------:R-:W1:Y:S01]  /*6010*/  LDC R20, c[0x0][0xa80] ;  /* 0x0002a000ff147b82 */ /* 0x000e620000000800 */
[----:B---3--:R-:W-:Y:S02]  /*6020*/  FSEL R186, R167, -INF , P2 ;  /* 0xff800000a7ba7808 */ /* 0x008fe40001000000 */
[----:B0-----:R-:W-:Y:S02]  /*6030*/  FMNMX.FTZ R174, R165, R174, !PT ;  /* 0x000000aea5ae7209 */ /* 0x001fe40007810000 */
[----:B------:R-:W-:-:S03]  /*6040*/  FMNMX.FTZ R164, R186, R13, !PT ;  /* 0x0000000dbaa47209 */ /* 0x000fc60007810000 */
[----:B------:R-:W0:Y:S04]  /*6050*/  SHFL.BFLY PT, R13, R174, 0x1, 0x1f ;  /* 0x0c201f00ae0d7f89 */ /* 0x000e2800000e0000 */
[----:B------:R-:W2:Y:S01]  /*6060*/  SHFL.BFLY PT, R167, R164, 0x2, 0x1f ;  /* 0x0c401f00a4a77f89 */ /* 0x000ea200000e0000 */
[----:B0-----:R-:W-:Y:S02]  /*6070*/  FMNMX.FTZ R13, R174, R13, !PT ;  /* 0x0000000dae0d7209 */ /* 0x001fe40007810000 */
[----:B--2---:R-:W-:-:S03]  /*6080*/  FMNMX.FTZ R167, R164, R167, !PT ;  /* 0x000000a7a4a77209 */ /* 0x004fc60007810000 */
[C---:B-1----:R-:W-:Y:S01]  /*6090*/  FMUL.FTZ R187, R13.reuse, R20 ;  /* 0x000000140dbb7220 */ /* 0x042fe20000410000 */
[----:B------:R-:W-:Y:S01]  /*60a0*/  FSETP.NEU.FTZ.AND P2, PT, R13, -INF , PT ;  /* 0xff8000000d00780b */ /* 0x000fe20003f5d000 */
[----:B------:R-:W0:Y:S03]  /*60b0*/  SHFL.BFLY PT, R166, R167, 0x1, 0x1f ;  /* 0x0c201f00a7a67f89 */ /* 0x000e2600000e0000 */
[----:B------:R-:W-:-:S05]  /*60c0*/  FSEL R187, R187, RZ, P2 ;  /* 0x000000ffbbbb7208 */ /* 0x000fca0001000000 */
[-CC-:B------:R-:W-:Y:S01]  /*60d0*/  FFMA.FTZ R170, R21, R20.reuse, -R187.reuse ;  /* 0x0000001415aa7223 */ /* 0x180fe200000108bb */
[-CC-:B------:R-:W-:Y:S01]  /*60e0*/  FFMA.FTZ R165, R153, R20.reuse, -R187.reuse ;  /* 0x0000001499a57223 */ /* 0x180fe200000108bb */
[----:B------:R-:W-:Y:S01]  /*60f0*/  FSEL R153, R13, RZ, P2 ;  /* 0x000000ff0d997208 */ /* 0x000fe20001000000 */
[-CC-:B------:R-:W-:Y:S01]  /*6100*/  FFMA.FTZ R190, R217, R20.reuse, -R187.reuse ;  /* 0x00000014d9be7223 */ /* 0x180fe200000108bb */
[----:B------:R1:W-:Y:S01]  /*6110*/  MUFU.EX2 R164, R170 ;  /* 0x000000aa00a47308 */ /* 0x0003e20000000800 */
[-CC-:B------:R-:W-:Y:S01]  /*6120*/  FFMA.FTZ R191, R216, R20.reuse, -R187.reuse ;  /* 0x00000014d8bf7223 */ /* 0x180fe200000108bb */
[-CC-:B------:R-:W-:Y:S01]  /*6130*/  FFMA.FTZ R195, R215, R20.reuse, -R187.reuse ;  /* 0x00000014d7c37223 */ /* 0x180fe200000108bb */
[----:B------:R-:W-:Y:S01]  /*6140*/  FADD.FTZ R153, -R153, R212 ;  /* 0x000000d499997221 */ /* 0x000fe20000010100 */
[-CC-:B------:R-:W-:Y:S01]  /*6150*/  FFMA.FTZ R173, R173, R20.reuse, -R187.reuse ;  /* 0x00000014adad7223 */ /* 0x180fe200000108bb */
[-CC-:B------:R-:W-:Y:S01]  /*6160*/  FFMA.FTZ R171, R171, R20.reuse, -R187.reuse ;  /* 0x00000014abab7223 */ /* 0x180fe200000108bb */
[-CC-:B------:R-:W-:Y:S01]  /*6170*/  FFMA.FTZ R172, R172, R20.reuse, -R187.reuse ;  /* 0x00000014acac7223 */ /* 0x180fe200000108bb */
[-C--:B------:R-:W-:Y:S01]  /*6180*/  FMUL.FTZ R177, R153, R20.reuse ;  /* 0x0000001499b17220 */ /* 0x080fe20000410000 */
        /* <DEDUP_REMOVED lines=8> */
[-CC-:B------:R-:W-:Y:S01]  /*6210*/  FFMA.FTZ R166, R154, R20.reuse, -R187.reuse ;  /* 0x000000149aa67223 */ /* 0x180fe200000108bb */
[----:B------:R-:W0:Y:S01]  /*6220*/  MUFU.EX2 R177, R177 ;  /* 0x000000b100b17308 */ /* 0x000e220000000800 */
[C---:B------:R-:W-:Y:S01]  /*6230*/  FSETP.NEU.FTZ.AND P3, PT, R21.reuse, -INF , PT ;  /* 0xff8000001500780b */ /* 0x040fe20003f7d000 */
[-C--:B------:R-:W-:Y:S01]  /*6240*/  FMUL.FTZ R188, R21, R20.reuse ;  /* 0x0000001415bc7220 */ /* 0x080fe20000410000 */
[-CC-:B------:R-:W-:Y:S01]  /*6250*/  FFMA.FTZ R158, R158, R20.reuse, -R187.reuse ;  /* 0x000000149e9e7223 */ /* 0x180fe200000108bb */
[-CC-:B------:R-:W-:Y:S01]  /*6260*/  FFMA.FTZ R157, R157, R20.reuse, -R187.reuse ;  /* 0x000000149d9d7223 */ /* 0x180fe200000108bb */
[----:B------:R-:W-:Y:S01]  /*6270*/  FSEL R152, R21, RZ, P3 ;  /* 0x000000ff15987208 */ /* 0x000fe20001800000 */
[-CC-:B------:R-:W-:Y:S01]  /*6280*/  FFMA.FTZ R159, R159, R20.reuse, -R187.reuse ;  /* 0x000000149f9f7223 */ /* 0x180fe200000108bb */
[----:B------:R-:W-:Y:S01]  /*6290*/  FSEL R188, R188, RZ, P3 ;  /* 0x000000ffbcbc7208 */ /* 0x000fe20001800000 */
[----:B------:R-:W-:Y:S01]  /*62a0*/  MUFU.EX2 R166, R166 ;  /* 0x000000a600a67308 */ /* 0x000fe20000000800 */
[-CC-:B------:R-:W-:Y:S01]  /*62b0*/  FFMA.FTZ R179, R179, R20.reuse, -R187.reuse ;  /* 0x00000014b3b37223 */ /* 0x180fe200000108bb */
[-CC-:B------:R-:W-:Y:S01]  /*62c0*/  FFMA.FTZ R180, R180, R20.reuse, -R187.reuse ;  /* 0x00000014b4b47223 */ /* 0x180fe200000108bb */
[-C--:B------:R-:W-:Y:S01]  /*62d0*/  FFMA.FTZ R181, R181, R20.reuse, -R187 ;  /* 0x00000014b5b57223 */ /* 0x080fe200000108bb */
[----:B-1----:R-:W-:Y:S01]  /*62e0*/  FFMA.FTZ R170, R155, R20, -R188 ;  /* 0x000000149baa7223 */ /* 0x002fe200000108bc */
[----:B------:R-:W-:Y:S01]  /*62f0*/  FADD.FTZ R155, -R152, R211 ;  /* 0x000000d3989b7221 */ /* 0x000fe20000010100 */
[----:B------:R-:W-:-:S02]  /*6300*/  @!P1 VIADD R152, R175, 0x32440 ;  /* 0x00032440af989836 */ /* 0x000fc40000000000 */
[-CC-:B------:R-:W-:Y:S01]  /*6310*/  FFMA.FTZ R174, R156, R20.reuse, -R188.reuse ;  /* 0x000000149cae7223 */ /* 0x180fe200000108bc */
[----:B------:R-:W-:Y:S01]  /*6320*/  IADD3 R156, -R234, 0xb, RZ ;  /* 0x0000000bea9c7810 */ /* 0x000fe20007ffe1ff */
[-C--:B------:R-:W-:Y:S01]  /*6330*/  FMUL.FTZ R178, R155, R20.reuse ;  /* 0x000000149bb27220 */ /* 0x080fe20000410000 */
[-C--:B------:R-:W-:Y:S01]  /*6340*/  FFMA.FTZ R168, R168, R20.reuse, -R188 ;  /* 0x00000014a8a87223 */ /* 0x080fe200000108bc */
[----:B------:R-:W-:Y:S01]  /*6350*/  @!P1 PRMT R152, RZ, 0x654, R152 ;  /* 0x00000654ff989816 */ /* 0x000fe20000000098 */
[--C-:B------:R-:W-:Y:S01]  /*6360*/  FFMA.FTZ R169, R169, R20, -R188.reuse ;  /* 0x00000014a9a97223 */ /* 0x100fe200000108bc */
[----:B------:R1:W-:Y:S06]  /*6370*/  BAR.ARV R156, 0x100 ;  /* 0x0004009c0000751d */ /* 0x0003ec0000002000 */
[----:B------:R2:W-:Y:S01]  /*6380*/  @!P1 SYNCS.ARRIVE.TRANS64.RED.A1T0 RZ, [R152+URZ], RZ ;  /* 0x000000ff98ff99a7 */ /* 0x0005e2000810043f */
[----:B------:R-:W3:Y:S01]  /*6390*/  MUFU.EX2 R178, R178 ;  /* 0x000000b200b27308 */ /* 0x000ee20000000800 */
[----:B------:R4:W-:Y:S01]  /*63a0*/  BAR.SYNC.DEFER_BLOCKING R189, 0x100 ;  /* 0x000400bd0000751d */ /* 0x0009e20000010000 */
[-C--:B0-----:R-:W-:Y:S01]  /*63b0*/  FMUL.FTZ R24, R24, R177.reuse ;  /* 0x000000b118187220 */ /* 0x081fe20000410000 */
        /* <DEDUP_REMOVED lines=133> */
[--C-:B----4-:R-:W-:Y:S01]  /*6c10*/  FFMA.FTZ R189, R222, R20, -R187.reuse ;  /* 0x00000014debd7223 */ /* 0x110fe200000108bb */
[----:B0-----:R-:W-:Y:S01]  /*6c20*/  F2FP.BF16.F32.PACK_AB R154, R167, R166 ;  /* 0x000000a6a79a723e */ /* 0x001fe200000010ff */
[--C-:B------:R-:W-:Y:S01]  /*6c30*/  FFMA.FTZ R192, R192, R20, -R188.reuse ;  /* 0x00000014c0c07223 */ /* 0x100fe200000108bc */
[----:B-----5:R-:W-:Y:S01]  /*6c40*/  F2FP.BF16.F32.PACK_AB R153, R169, R168 ;  /* 0x000000a8a999723e */ /* 0x020fe200000010ff */
[--C-:B------:R-:W-:Y:S01]  /*6c50*/  FFMA.FTZ R193, R193, R20, -R188.reuse ;  /* 0x00000014c1c17223 */ /* 0x100fe200000108bc */
[----:B-1----:R-:W-:Y:S01]  /*6c60*/  F2FP.BF16.F32.PACK_AB R155, R174, R170 ;  /* 0x000000aaae9b723e */ /* 0x002fe200000010ff */
[-CC-:B------:R-:W-:Y:S01]  /*6c70*/  FFMA.FTZ R194, R194, R20.reuse, -R188.reuse ;  /* 0x00000014c2c27223 */ /* 0x180fe200000108bc */
[-CC-:B------:R-:W-:Y:S01]  /*6c80*/  FFMA.FTZ R196, R196, R20.reuse, -R188.reuse ;  /* 0x00000014c4c47223 */ /* 0x180fe200000108bc */
[----:B------:R-:W-:Y:S01]  /*6c90*/  MUFU.EX2 R189, R189 ;  /* 0x000000bd00bd7308 */ /* 0x000fe20000000800 */
[----:B------:R-:W-:Y:S01]  /*6ca0*/  WARPGROUP.ARRIVE ;  /* 0x00000000000079c5 */ /* 0x000fe20000000000 */
[-CC-:B------:R-:W-:Y:S01]  /*6cb0*/  FFMA.FTZ R211, R230, R20.reuse, -R188.reuse ;  /* 0x00000014e6d37223 */ /* 0x180fe200000108bc */
[-CC-:B------:R-:W-:Y:S01]  /*6cc0*/  FFMA.FTZ R212, R227, R20.reuse, -R188.reuse ;  /* 0x00000014e3d47223 */ /* 0x180fe200000108bc */
[-CC-:B------:R-:W-:Y:S01]  /*6cd0*/  FFMA.FTZ R215, R228, R20.reuse, -R188.reuse ;  /* 0x00000014e4d77223 */ /* 0x180fe200000108bc */
[-CC-:B------:R-:W-:Y:S01]  /*6ce0*/  FFMA.FTZ R216, R229, R20.reuse, -R188.reuse ;  /* 0x00000014e5d87223 */ /* 0x180fe200000108bc */
[-CC-:B------:R-:W-:Y:S01]  /*6cf0*/  FFMA.FTZ R222, R223, R20.reuse, -R188.reuse ;  /* 0x00000014dfde7223 */ /* 0x180fe200000108bc */
[----:B------:R-:W-:Y:S01]  /*6d00*/  HGMMA.64x256x16.F32.BF16 R24, R152, gdesc[UR8].tnspB, R24, gsb0 ;  /* 0x43e0000898187df0 */ /* 0x000fe20008001818 */
[----:B------:R-:W0:Y:S01]  /*6d10*/  MUFU.EX2 R190, R190 ;  /* 0x000000be00be7308 */ /* 0x000e220000000800 */
[----:B------:R-:W-:Y:S01]  /*6d20*/  UIADD3 UR10, UR4, 0x80, URZ ;  /* 0x00000080040a7890 */ /* 0x000fe2000fffe03f */
[-CC-:B------:R-:W-:Y:S01]  /*6d30*/  FFMA.FTZ R223, R224, R20.reuse, -R188.reuse ;  /* 0x00000014e0df7223 */ /* 0x180fe200000108bc */
[----:B------:R-:W-:Y:S01]  /*6d40*/  UMOV UR11, 0x40000040 ;  /* 0x40000040000b7882 */ /* 0x000fe20000000000 */
        /* <DEDUP_REMOVED lines=8> */
[-C--:B------:R-:W-:Y:S01]  /*6dd0*/  FFMA.FTZ R182, R182, R20.reuse, -R187 ;  /* 0x00000014b6b67223 */ /* 0x080fe200000108bb */
[-CC-:B------:R-:W-:Y:S01]  /*6de0*/  FFMA.FTZ R183, R183, R20.reuse, -R188.reuse ;  /* 0x00000014b7b77223 */ /* 0x180fe200000108bc */
[-CC-:B------:R-:W-:Y:S01]  /*6df0*/  FFMA.FTZ R184, R184, R20.reuse, -R188.reuse ;  /* 0x00000014b8b87223 */ /* 0x180fe200000108bc */
[-CC-:B------:R-:W-:Y:S01]  /*6e00*/  FFMA.FTZ R185, R185, R20.reuse, -R188.reuse ;  /* 0x00000014b9b97223 */ /* 0x180fe200000108bc */
[----:B------:R-:W-:Y:S01]  /*6e10*/  MUFU.EX2 R195, R195 ;  /* 0x000000c300c37308 */ /* 0x000fe20000000800 */
[----:B------:R-:W-:Y:S01]  /*6e20*/  FFMA.FTZ R186, R186, R20, -R188 ;  /* 0x00000014baba7223 */ /* 0x000fe200000108bc */
[----:B------:R-:W-:Y:S01]  /*6e30*/  FFMA.FTZ R0, R177, R0, R164 ;  /* 0x00000000b1007223 */ /* 0x000fe200000100a4 */
[----:B------:R-:W-:Y:S01]  /*6e40*/  FFMA.FTZ R12, R178, R12, R168 ;  /* 0x0000000cb20c7223 */ /* 0x000fe200000100a8 */
[----:B------:R-:W-:Y:S01]  /*6e50*/  ISETP.LT.AND P2, PT, R210, UR7, PT ;  /* 0x00000007d2007c0c */ /* 0x000fe2000bf41270 */
[----:B------:R-:W-:-:S02]  /*6e60*/  @!P1 VIADD R175, R175, 0x32460 ;  /* 0x00032460afaf9836 */ /* 0x000fc40000000000 */
[----:B------:R-:W-:Y:S01]  /*6e70*/  FADD.FTZ R165, R165, R0 ;  /* 0x00000000a5a57221 */ /* 0x000fe20000010000 */
[----:B------:R-:W-:Y:S01]  /*6e80*/  FADD.FTZ R169, R169, R12 ;  /* 0x0000000ca9a97221 */ /* 0x000fe20000010000 */
[----:B------:R-:W-:Y:S01]  /*6e90*/  MUFU.EX2 R192, R192 ;  /* 0x000000c000c07308 */ /* 0x000fe20000000800 */
[----:B------:R-:W-:Y:S01]  /*6ea0*/  UIADD3 UR7, UR7, -0x1, URZ ;  /* 0xffffffff07077890 */ /* 0x000fe2000fffe03f */
[----:B------:R-:W-:Y:S01]  /*6eb0*/  FADD.FTZ R166, R166, R165 ;  /* 0x000000a5a6a67221 */ /* 0x000fe20000010000 */
[----:B------:R-:W-:Y:S01]  /*6ec0*/  FADD.FTZ R169, R170, R169 ;  /* 0x000000a9aaa97221 */ /* 0x000fe20000010000 */
[----:B------:R-:W-:Y:S02]  /*6ed0*/  @!P1 PRMT R175, RZ, 0x654, R175 ;  /* 0x00000654ffaf9816 */ /* 0x000fe400000000af */
[----:B------:R-:W-:Y:S01]  /*6ee0*/  FADD.FTZ R166, R167, R166 ;  /* 0x000000a6a7a67221 */ /* 0x000fe20000010000 */
[----:B------:R-:W-:Y:S01]  /*6ef0*/  FADD.FTZ R169, R174, R169 ;  /* 0x000000a9aea97221 */ /* 0x000fe20000010000 */
[----:B------:R-:W1:Y:S08]  /*6f00*/  MUFU.EX2 R193, R193 ;  /* 0x000000c100c17308 */ /* 0x000e700000000800 */
[----:B------:R-:W-:Y:S08]  /*6f10*/  MUFU.EX2 R194, R194 ;  /* 0x000000c200c27308 */ /* 0x000ff00000000800 */
[----:B------:R-:W2:Y:S08]  /*6f20*/  MUFU.EX2 R196, R196 ;  /* 0x000000c400c47308 */ /* 0x000eb00000000800 */
[----:B------:R-:W3:Y:S08]  /*6f30*/  MUFU.EX2 R173, R173 ;  /* 0x000000ad00ad7308 */ /* 0x000ef00000000800 */
        /* <DEDUP_REMOVED lines=27> */
[----:B0-----:R-:W-:-:S05]  /*70f0*/  F2FP.BF16.F32.PACK_AB R152, R190, R189 ;  /* 0x000000bdbe98723e */ /* 0x001fca00000010ff */
[----:B------:R-:W-:Y:S01]  /*7100*/  MUFU.EX2 R182, R182 ;  /* 0x000000b600b67308 */ /* 0x000fe20000000800 */
[----:B-1----:R-:W-:Y:S01]  /*7110*/  F2FP.BF16.F32.PACK_AB R153, R193, R192 ;  /* 0x000000c0c199723e */ /* 0x002fe200000010ff */
[----:B------:R-:W-:Y:S01]  /*7120*/  FADD.FTZ R189, R189, R166 ;  /* 0x000000a6bdbd7221 */ /* 0x000fe20000010000 */
[----:B------:R-:W-:Y:S01]  /*7130*/  F2FP.BF16.F32.PACK_AB R154, R195, R191 ;  /* 0x000000bfc39a723e */ /* 0x000fe200000010ff */
[----:B------:R-:W-:Y:S01]  /*7140*/  FADD.FTZ R192, R192, R169 ;  /* 0x000000a9c0c07221 */ /* 0x000fe20000010000 */
[----:B--2---:R-:W-:Y:S01]  /*7150*/  F2FP.BF16.F32.PACK_AB R155, R196, R194 ;  /* 0x000000c2c49b723e */ /* 0x004fe200000010ff */
        /* <DEDUP_REMOVED lines=8> */
[----:B------:R-:W0:Y:S01]  /*71e0*/  MUFU.EX2 R184, R184 ;  /* 0x000000b800b87308 */ /* 0x000e220000000800 */
[----:B------:R-:W-:Y:S01]  /*71f0*/  UMOV UR11, 0x40000040 ;  /* 0x40000040000b7882 */ /* 0x000fe20000000000 */
[----:B------:R-:W-:Y:S01]  /*7200*/  FADD.FTZ R190, R195, R190 ;  /* 0x000000bec3be7221 */ /* 0x000fe20000010000 */
[----:B------:R-:W-:-:S03]  /*7210*/  FADD.FTZ R196, R196, R193 ;  /* 0x000000c1c4c47221 */ /* 0x000fc60000010000 */
[----:B---3--:R-:W-:Y:S02]  /*7220*/  FADD.FTZ R190, R173, R190 ;  /* 0x000000beadbe7221 */ /* 0x008fe40000010000 */
[----:B------:R-:W-:Y:S08]  /*7230*/  MUFU.EX2 R185, R185 ;  /* 0x000000b900b97308 */ /* 0x000ff00000000800 */
[----:B------:R-:W1:Y:S01]  /*7240*/  MUFU.EX2 R186, R186 ;  /* 0x000000ba00ba7308 */ /* 0x000e620000000800 */
[----:B------:R-:W-:-:S02]  /*7250*/  WARPGROUP.DEPBAR.LE gsb0, 0x0 ;  /* 0x00008000000079c5 */ /* 0x000fc40000010000 */
[C---:B----4-:R-:W-:Y:S01]  /*7260*/  F2FP.BF16.F32.PACK_AB R152, R171.reuse, R173 ;  /* 0x000000adab98723e */ /* 0x050fe200000010ff */
[----:B------:R-:W-:Y:S01]  /*7270*/  FADD.FTZ R171, R171, R190 ;  /* 0x000000beabab7221 */ /* 0x000fe20000010000 */
[----:B-----5:R-:W-:Y:S01]  /*7280*/  F2FP.BF16.F32.PACK_AB R153, R212, R211 ;  /* 0x000000d3d499723e */ /* 0x020fe200000010ff */
[----:B------:R-:W-:Y:S01]  /*7290*/  FADD.FTZ R211, R211, R196 ;  /* 0x000000c4d3d37221 */ /* 0x000fe20000010000 */
[----:B------:R-:W-:Y:S01]  /*72a0*/  F2FP.BF16.F32.PACK_AB R154, R176, R172 ;  /* 0x000000acb09a723e */ /* 0x000fe200000010ff */
[----:B------:R-:W-:Y:S01]  /*72b0*/  FADD.FTZ R171, R172, R171 ;  /* 0x000000abacab7221 */ /* 0x000fe20000010000 */
[----:B------:R-:W-:Y:S01]  /*72c0*/  F2FP.BF16.F32.PACK_AB R155, R216, R215 ;  /* 0x000000d7d89b723e */ /* 0x000fe200000010ff */
[----:B------:R-:W-:Y:S01]  /*72d0*/  FADD.FTZ R212, R212, R211 ;  /* 0x000000d3d4d47221 */ /* 0x000fe20000010000 */
[----:B------:R-:W-:Y:S02]  /*72e0*/  IMAD.MOV.U32 R211, RZ, RZ, R21 ;  /* 0x000000ffffd37224 */ /* 0x000fe400078e0015 */
[----:B------:R-:W-:Y:S01]  /*72f0*/  FADD.FTZ R176, R176, R171 ;  /* 0x000000abb0b07221 */ /* 0x000fe20000010000 */
[----:B------:R-:W-:Y:S01]  /*7300*/  WARPGROUP.ARRIVE ;  /* 0x00000000000079c5 */ /* 0x000fe20000000000 */
[----:B------:R-:W-:Y:S01]  /*7310*/  FADD.FTZ R215, R215, R212 ;  /* 0x000000d4d7d77221 */ /* 0x000fe20000010000 */
[----:B------:R-:W-:-:S03]  /*7320*/  IMAD.MOV.U32 R212, RZ, RZ, R13 ;  /* 0x000000ffffd47224 */ /* 0x000fc600078e000d */
[----:B------:R-:W-:Y:S01]  /*7330*/  FADD.FTZ R216, R216, R215 ;  /* 0x000000d7d8d87221 */ /* 0x000fe20000010000 */
        /* <DEDUP_REMOVED lines=55> */
.L_x_4146:
[----:B------:R-:W-:-:S13]  /*76b0*/  ISETP.LE.AND P2, PT, RZ, UR7, PT ;  /* 0x00000007ff007c0c */ /* 0x000fda000bf43270 */
[----:B------:R-:W-:Y:S05]  /*76c0*/  @!P2 BRA `(.L_x_4156) ;  /* 0x00000028004ca947 */ /* 0x000fea0003800000 */
[----:B------:R-:W-:Y:S01]  /*76d0*/  IMAD.MOV.U32 R204, RZ, RZ, R21 ;  /* 0x000000ffffcc7224 */ /* 0x000fe200078e0015 */
[----:B------:R-:W-:Y:S01]  /*76e0*/  ULDC UR4, c[0x0][0xad0] ;  /* 0x0002b40000047ab9 */ /* 0x000fe20000000800 */
[----:B------:R-:W-:-:S07]  /*76f0*/  IMAD.MOV.U32 R201, RZ, RZ, R13 ;  /* 0x000000ffffc97224 */ /* 0x000fce00078e000d */
.L_x_4165:
[----:B------:R-:W-:-:S04]  /*7700*/  UIADD3 UR36, UR36, 0x1, URZ ;  /* 0x0000000124247890 */ /* 0x000fc8000fffe03f */
[----:B------:R-:W-:-:S04]  /*7710*/  UISETP.NE.AND UP0, UPT, UR36, 0x2, UPT ;  /* 0x000000022400788c */ /* 0x000fc8000bf05270 */
[----:B------:R-:W-:Y:S02]  /*7720*/  USEL UR5, URZ, 0x1, UP0 ;  /* 0x000000013f057887 */ /* 0x000fe40008000000 */
[----:B------:R-:W-:Y:S02]  /*7730*/  USEL UR36, UR36, URZ, UP0 ;  /* 0x0000003f24247287 */ /* 0x000fe40008000000 */
[----:B------:R-:W-:Y:S01]  /*7740*/  ULOP3.LUT UR37, UR37, UR5, URZ, 0x3c, !UPT ;  /* 0x0000000525257292 */ /* 0x000fe2000f8e3c3f */
[----:B------:R-:W-:Y:S11]  /*7750*/  @!P0 BRA `(.L_x_4157) ;  /* 0x0000000000048947 */ /* 0x000ff60003800000 */
[----:B------:R-:W-:Y:S01]  /*7760*/  BPT.TRAP 0x1 ;  /* 0x000000040000795c */ /* 0x000fe20000300000 */
.L_x_4157:
[----:B------:R-:W1:Y:S01]  /*7770*/  S2UR UR6, SR_CgaCtaId ;  /* 0x00000000000679c3 */ /* 0x000e620000008800 */
[----:B------:R-:W-:Y:S01]  /*7780*/  UMOV UR5, 0x400 ;  /* 0x0000040000057882 */ /* 0x000fe20000000000 */
[----:B------:R-:W-:-:S05]  /*7790*/  IMAD.U32 R13, RZ, RZ, UR37 ;  /* 0x00000025ff0d7e24 */ /* 0x000fca000f8e00ff */
[----:B------:R-:W-:Y:S01]  /*77a0*/  SHF.L.U32 R13, R13, 0x1f, RZ ;  /* 0x0000001f0d0d7819 */ /* 0x000fe200000006ff */
[----:B-1----:R-:W-:-:S04]  /*77b0*/  ULEA UR5, UR6, UR5, 0x18 ;  /* 0x0000000506057291 */ /* 0x002fc8000f8ec03f */
[----:B------:R-:W-:-:S09]  /*77c0*/  ULEA UR5, UR36, UR5, 0x3 ;  /* 0x0000000524057291 */ /* 0x000fd2000f8e183f */
[----:B------:R1:W2:Y:S01]  /*77d0*/  SYNCS.PHASECHK.TRANS64.TRYWAIT P2, [UR5+0x32430], R13 ;  /* 0x0324300dff0075a7 */ /* 0x0002a20008040145 */
[----:B------:R-:W-:Y:S05]  /*77e0*/  @!P0 BRA `(.L_x_4158) ;  /* 0x0000000000048947 */ /* 0x000fea0003800000 */
[----:B------:R-:W-:Y:S01]  /*77f0*/  BPT.TRAP 0x1 ;  /* 0x000000040000795c */ /* 0x000fe20000300000 */
.L_x_4158:
[----:B--2---:R-:W-:Y:S05]  /*7800*/  @P2 BRA `(.L_x_4159) ;  /* 0x0000000000082947 */ /* 0x004fea0003800000 */
[----:B------:R-:W2:Y:S02]  /*7810*/  SYNCS.PHASECHK.TRANS64.TRYWAIT P2, [UR5+0x32430], R13 ;  /* 0x0324300dff0075a7 */ /* 0x000ea40008040145 */
[----:B--2---:R-:W-:Y:S05]  /*7820*/  @!P2 BRA `(.L_x_4160) ;  /* 0x000000ac00b0a947 */ /* 0x004fea0003800000 */
.L_x_4159:
[----:B------:R-:W-:Y:S01]  /*7830*/  R2UR UR52, R22 ;  /* 0x00000000163472ca */ /* 0x000fe200000e0000 */
[----:B------:R-:W-:Y:S01]  /*7840*/  UIMAD UR6, UR36, 0x300, UR60 ;  /* 0x00000300240678a4 */ /* 0x000fe2000f8e023c */
[----:B------:R-:W-:Y:S01]  /*7850*/  R2UR UR53, R23 ;  /* 0x00000000173572ca */ /* 0x000fe200000e0000 */
[----:B0-----:R-:W-:Y:S01]  /*7860*/  WARPGROUP.ARRIVE ;  /* 0x00000000000079c5 */ /* 0x001fe20000000000 */
        /* <DEDUP_REMOVED lines=27> */
.L_x_4161:
[----:B------:R0:W3:Y:S01]  /*7a20*/  SYNCS.PHASECHK.TRANS64.TRYWAIT P2, [UR5+0x32450], R13 ;  /* 0x0324500dff0075a7 */ /* 0x0000e20008040145 */
[----:B------:R-:W-:Y:S05]  /*7a30*/  @!P0 BRA `(.L_x_4162) ;  /* 0x0000000000048947 */ /* 0x000fea0003800000 */
[----:B------:R-:W-:Y:S01]  /*7a40*/  BPT.TRAP 0x1 ;  /* 0x000000040000795c */ /* 0x000fe20000300000 */
.L_x_4162:
[----:B---3--:R-:W-:Y:S05]  /*7a50*/  @P2 BRA `(.L_x_4163) ;  /* 0x0000000000082947 */ /* 0x008fea0003800000 */
[----:B------:R-:W3:Y:S02]  /*7a60*/  SYNCS.PHASECHK.TRANS64.TRYWAIT P2, [UR5+0x32450], R13 ;  /* 0x0324500dff0075a7 */ /* 0x000ee40008040145 */
[----:B---3--:R-:W-:Y:S05]  /*7a70*/  @!P2 BRA `(.L_x_4164) ;  /* 0x000000ac0034a947 */ /* 0x008fea0003800000 */
.L_x_4163:
        /* <DEDUP_REMOVED lines=10> */
[----:B------:R-:W-:Y:S01]  /*7b20*/  IMAD.U32 R215, RZ, RZ, UR5 ;  /* 0x00000005ffd77e24 */ /* 0x000fe2000f8e00ff */
[----:B------:R-:W-:Y:S01]  /*7b30*/  UMOV UR15, 0x40000040 ;  /* 0x40000040000f7882 */ /* 0x000fe20000000000 */
[----:B------:R-:W-:Y:S01]  /*7b40*/  UIADD3 UR18, UR6, 0x306, URZ ;  /* 0x0000030606127890 */ /* 0x000fe2000fffe03f */
[----:B------:R-:W-:Y:S01]  /*7b50*/  ISETP.LT.AND P2, PT, RZ, UR7, PT ;  /* 0x00000007ff007c0c */ /* 0x000fe2000bf41270 */
        /* <DEDUP_REMOVED lines=21> */
[----:B------:R-:W-:Y:S01]  /*7cb0*/  UIADD3 UR7, UR7, -0x1, URZ ;  /* 0xffffffff07077890 */ /* 0x000fe2000fffe03f */
        /* <DEDUP_REMOVED lines=28> */
[----:B------:R-:W-:Y:S01]  /*7e80*/  UIMAD UR6, UR36, 0xc00, UR38 ;  /* 0x00000c00240678a4 */ /* 0x000fe2000f8e0226 */
[----:B------:R-:W-:Y:S02]  /*7e90*/  WARPGROUP.DEPBAR.LE gsb0, 0x0 ;  /* 0x00008000000079c5 */ /* 0x000fe40000010000 */
        /* <DEDUP_REMOVED lines=58> */
[----:B012---:R-:W-:Y:S01]  /*8240*/  FMNMX.FTZ R13, R21, R201, !PT ;  /* 0x000000c9150d7209 */ /* 0x007fe20007810000 */
[----:B------:R-:W-:Y:S01]  /*8250*/  FMUL.FTZ R166, R170, UR4 ;  /* 0x00000004aaa67c20 */ /* 0x000fe20008410000 */
[----:B------:R-:W-:Y:S01]  /*8260*/  FMUL.FTZ R170, R176, UR4 ;  /* 0x00000004b0aa7c20 */ /* 0x000fe20008410000 */
[----:B------:R-:W-:Y:S01]  /*8270*/  FMUL.FTZ R167, R167, UR4 ;  /* 0x00000004a7a77c20 */ /* 0x000fe20008410000 */
[----:B------:R-:W-:Y:S01]  /*8280*/  FMUL.FTZ R172, R177, UR4 ;  /* 0x00000004b1ac7c20 */ /* 0x000fe20008410000 */
[----:B------:R-:W-:Y:S01]  /*8290*/  FMUL.FTZ R177, R180, UR4 ;  /* 0x00000004b4b17c20 */ /* 0x000fe20008410000 */
[----:B------:R-:W-:Y:S01]  /*82a0*/  FMUL.FTZ R180, R185, UR4 ;  /* 0x00000004b9b47c20 */ /* 0x000fe20008410000 */
[----:B------:R-:W0:Y:S01]  /*82b0*/  MUFU.TANH R156, R156 ;  /* 0x0000009c009c7308 */ /* 0x000e220000002400 */
[----:B---3--:R-:W-:Y:S01]  /*82c0*/  FMNMX.FTZ R20, R152, R13, !PT ;  /* 0x0000000d98147209 */ /* 0x008fe20007810000 */
[----:B------:R-:W-:Y:S01]  /*82d0*/  FMUL.FTZ R185, R188, UR4 ;  /* 0x00000004bcb97c20 */ /* 0x000fe20008410000 */
        /* <DEDUP_REMOVED lines=102> */
[----:B0-----:R-:W-:Y:S02]  /*8940*/  FMNMX.FTZ R13, R191, R20, !PT ;  /* 0x00000014bf0d7209 */ /* 0x001fe40007810000 */
[----:B------:R-:W0:Y:S05]  /*8950*/  LDC R20, c[0x0][0xa80] ;  /* 0x0002a000ff147b82 */ /* 0x000e2a0000000800 */
[----:B------:R-:W3:Y:S01]  /*8960*/  MUFU.TANH R196, R196 ;  /* 0x000000c400c47308 */ /* 0x000ee20000002400 */
[----:B-1----:R-:W-:-:S05]  /*8970*/  FMNMX.FTZ R194, R193, R194, !PT ;  /* 0x000000c2c1c27209 */ /* 0x002fca0007810000 */
[----:B------:R-:W1:Y:S02]  /*8980*/  SHFL.BFLY PT, R197, R194, 0x2, 0x1f ;  /* 0x0c401f00c2c57f89 */ /* 0x000e6400000e0000 */
[----:B------:R-:W4:Y:S01]  /*8990*/  MUFU.TANH R198, R198 ;  /* 0x000000c600c67308 */ /* 0x000f220000002400 */
[----:B--2---:R-:W-:-:S07]  /*89a0*/  FMNMX.FTZ R13, R190, R13, !PT ;  /* 0x0000000dbe0d7209 */ /* 0x004fce0007810000 */
[----:B------:R-:W2:Y:S01]  /*89b0*/  MUFU.TANH R212, R212 ;  /* 0x000000d400d47308 */ /* 0x000ea20000002400 */
[----:B---3--:R-:W-:-:S04]  /*89c0*/  FMNMX.FTZ R13, R196, R13, !PT ;  /* 0x0000000dc40d7209 */ /* 0x008fc80007810000 */
[----:B----4-:R-:W-:Y:S02]  /*89d0*/  FMNMX.FTZ R13, R198, R13, !PT ;  /* 0x0000000dc60d7209 */ /* 0x010fe40007810000 */
[----:B-1----:R-:W-:Y:S02]  /*89e0*/  FMNMX.FTZ R197, R194, R197, !PT ;  /* 0x000000c5c2c57209 */ /* 0x002fe40007810000 */
[----:B--2---:R-:W-:-:S03]  /*89f0*/  FMNMX.FTZ R195, R212, R13, !PT ;  /* 0x0000000dd4c37209 */ /* 0x004fc60007810000 */
[----:B------:R-:W1:Y:S04]  /*8a00*/  SHFL.BFLY PT, R214, R197, 0x1, 0x1f ;  /* 0x0c201f00c5d67f89 */ /* 0x000e6800000e0000 */
[----:B------:R-:W2:Y:S01]  /*8a10*/  SHFL.BFLY PT, R216, R195, 0x2, 0x1f ;  /* 0x0c401f00c3d87f89 */ /* 0x000ea200000e0000 */
[----:B-1----:R-:W-:Y:S02]  /*8a20*/  FMNMX.FTZ R13, R197, R214, !PT ;  /* 0x000000d6c50d7209 */ /* 0x002fe40007810000 */
[----:B--2---:R-:W-:-:S03]  /*8a30*/  FMNMX.FTZ R216, R195, R216, !PT ;  /* 0x000000d8c3d87209 */ /* 0x004fc60007810000 */
[----:B------:R-:W-:Y:S02]  /*8a40*/  FADD.FTZ R201, -R13, R201 ;  /* 0x000000c90dc97221 */ /* 0x000fe40000010100 */
[----:B------:R-:W1:Y:S02]  /*8a50*/  SHFL.BFLY PT, R199, R216, 0x1, 0x1f ;  /* 0x0c201f00d8c77f89 */ /* 0x000e6400000e0000 */
[-C--:B0-----:R-:W-:Y:S01]  /*8a60*/  FMUL.FTZ R194, R201, R20.reuse ;  /* 0x00000014c9c27220 */ /* 0x081fe20000410000 */
[----:B------:R-:W-:-:S04]  /*8a70*/  FMUL.FTZ R201, R13, R20 ;  /* 0x000000140dc97220 */ /* 0x000fc80000410000 */
[-CC-:B------:R-:W-:Y:S01]  /*8a80*/  FFMA.FTZ R214, R21, R20.reuse, -R201.reuse ;  /* 0x0000001415d67223 */ /* 0x180fe200000108c9 */
[-CC-:B------:R-:W-:Y:S01]  /*8a90*/  FFMA.FTZ R197, R152, R20.reuse, -R201.reuse ;  /* 0x0000001498c57223 */ /* 0x180fe200000108c9 */
[-CC-:B------:R-:W-:Y:S01]  /*8aa0*/  FFMA.FTZ R152, R155, R20.reuse, -R201.reuse ;  /* 0x000000149b987223 */ /* 0x180fe200000108c9 */
[-CC-:B------:R-:W-:Y:S01]  /*8ab0*/  FFMA.FTZ R213, R156, R20.reuse, -R201.reuse ;  /* 0x000000149cd57223 */ /* 0x180fe200000108c9 */
[----:B------:R0:W-:Y:S01]  /*8ac0*/  MUFU.EX2 R195, R214 ;  /* 0x000000d600c37308 */ /* 0x0001e20000000800 */
[----:B------:R-:W-:Y:S01]  /*8ad0*/  IADD3 R156, -R222, 0xb, RZ ;  /* 0x0000000bde9c7810 */ /* 0x000fe20007ffe1ff */
        /* <DEDUP_REMOVED lines=12> */
[----:B-1----:R-:W-:Y:S01]  /*8ba0*/  FMNMX.FTZ R21, R216, R199, !PT ;  /* 0x000000c7d8157209 */ /* 0x002fe20007810000 */
[-CC-:B------:R-:W-:Y:S01]  /*8bb0*/  FFMA.FTZ R170, R170, R20.reuse, -R201.reuse ;  /* 0x00000014aaaa7223 */ /* 0x180fe200000108c9 */
[----:B------:R1:W-:Y:S01]  /*8bc0*/  MUFU.EX2 R199, R152 ;  /* 0x0000009800c77308 */ /* 0x0003e20000000800 */
[-CC-:B------:R-:W-:Y:S01]  /*8bd0*/  FFMA.FTZ R178, R178, R20.reuse, -R201.reuse ;  /* 0x00000014b2b27223 */ /* 0x180fe200000108c9 */
[-CC-:B------:R-:W-:Y:S01]  /*8be0*/  FFMA.FTZ R186, R186, R20.reuse, -R201.reuse ;  /* 0x00000014baba7223 */ /* 0x180fe200000108c9 */
[CC--:B------:R-:W-:Y:S01]  /*8bf0*/  FMUL.FTZ R217, R21.reuse, R20.reuse ;  /* 0x0000001415d97220 */ /* 0x0c0fe20000410000 */
[----:B------:R-:W-:Y:S01]  /*8c00*/  FADD.FTZ R155, -R21, R204 ;  /* 0x000000cc159b7221 */ /* 0x000fe20000010100 */
[----:B------:R-:W-:-:S02]  /*8c10*/  FFMA.FTZ R193, R193, R20, -R201 ;  /* 0x00000014c1c17223 */ /* 0x000fc400000108c9 */
[-CC-:B0-----:R-:W-:Y:S01]  /*8c20*/  FFMA.FTZ R214, R153, R20.reuse, -R217.reuse ;  /* 0x0000001499d67223 */ /* 0x181fe200000108d9 */
[----:B------:R-:W-:Y:S01]  /*8c30*/  VIADD R153, R222, 0x8 ;  /* 0x00000008de997836 */ /* 0x000fe20000000000 */
[----:B-1----:R-:W-:Y:S01]  /*8c40*/  @!P1 IADD3 R152, R215, 0x32440, RZ ;  /* 0x00032440d7989810 */ /* 0x002fe20007ffe0ff */
[-C--:B------:R-:W-:Y:S01]  /*8c50*/  FMUL.FTZ R155, R155, R20.reuse ;  /* 0x000000149b9b7220 */ /* 0x080fe20000410000 */
[-CC-:B------:R-:W-:Y:S01]  /*8c60*/  FFMA.FTZ R216, R154, R20.reuse, -R217.reuse ;  /* 0x000000149ad87223 */ /* 0x180fe200000108d9 */
[-CC-:B------:R-:W-:Y:S01]  /*8c70*/  FFMA.FTZ R210, R210, R20.reuse, -R217.reuse ;  /* 0x00000014d2d27223 */ /* 0x180fe200000108d9 */
[----:B------:R-:W-:Y:S01]  /*8c80*/  @!P1 PRMT R152, RZ, 0x654, R152 ;  /* 0x00000654ff989816 */ /* 0x000fe20000000098 */
[--C-:B------:R-:W-:Y:S01]  /*8c90*/  FFMA.FTZ R211, R211, R20, -R217.reuse ;  /* 0x00000014d3d37223 */ /* 0x100fe200000108d9 */
[----:B------:R1:W-:Y:S06]  /*8ca0*/  BAR.ARV R156, 0x100 ;  /* 0x0004009c0000751d */ /* 0x0003ec0000002000 */
[----:B------:R0:W-:Y:S01]  /*8cb0*/  @!P1 SYNCS.ARRIVE.TRANS64.RED.A1T0 RZ, [R152+URZ], RZ ;  /* 0x000000ff98ff99a7 */ /* 0x0001e2000810043f */
[----:B------:R-:W3:Y:S01]  /*8cc0*/  MUFU.EX2 R204, R155 ;  /* 0x0000009b00cc7308 */ /* 0x000ee20000000800 */
[-C--:B--2---:R-:W-:Y:S01]  /*8cd0*/  FMUL.FTZ R24, R24, R194.reuse ;  /* 0x000000c218187220 */ /* 0x084fe20000410000 */
        /* <DEDUP_REMOVED lines=134> */
[----:B0-----:R-:W-:Y:S01]  /*9540*/  F2FP.BF16.F32.PACK_AB R152, R197, R195 ;  /* 0x000000c3c598723e */ /* 0x001fe200000010ff */
[-CC-:B------:R-:W-:Y:S01]  /*9550*/  FFMA.FTZ R159, R159, R20.reuse, -R217.reuse ;  /* 0x000000149f9f7223 */ /* 0x180fe200000108d9 */
[----:B--2---:R-:W-:Y:S01]  /*9560*/  F2FP.BF16.F32.PACK_AB R154, R213, R199 ;  /* 0x000000c7d59a723e */ /* 0x004fe200000010ff */
[--C-:B------:R-:W-:Y:S01]  /*9570*/  FFMA.FTZ R160, R160, R20, -R217.reuse ;  /* 0x00000014a0a07223 */ /* 0x100fe200000108d9 */
[----:B----4-:R-:W-:Y:S01]  /*9580*/  F2FP.BF16.F32.PACK_AB R153, R216, R214 ;  /* 0x000000d6d899723e */ /* 0x010fe200000010ff */
[--C-:B------:R-:W-:Y:S01]  /*9590*/  FFMA.FTZ R165, R165, R20, -R217.reuse ;  /* 0x00000014a5a57223 */ /* 0x100fe200000108d9 */
[----:B-----5:R-:W-:Y:S01]  /*95a0*/  F2FP.BF16.F32.PACK_AB R155, R211, R210 ;  /* 0x000000d2d39b723e */ /* 0x020fe200000010ff */
[-CC-:B------:R-:W-:Y:S01]  /*95b0*/  FFMA.FTZ R167, R167, R20.reuse, -R217.reuse ;  /* 0x00000014a7a77223 */ /* 0x180fe200000108d9 */
[----:B------:R-:W-:Y:S01]  /*95c0*/  MUFU.EX2 R157, R157 ;  /* 0x0000009d009d7308 */ /* 0x000fe20000000800 */
[-CC-:B------:R-:W-:Y:S01]  /*95d0*/  FFMA.FTZ R166, R166, R20.reuse, -R217.reuse ;  /* 0x00000014a6a67223 */ /* 0x180fe200000108d9 */
        /* <DEDUP_REMOVED lines=11> */
[-C--:B------:R-:W-:Y:S01]  /*9690*/  FFMA.FTZ R181, R183, R20.reuse, -R217 ;  /* 0x00000014b7b57223 */ /* 0x080fe200000108d9 */
[-CC-:B------:R-:W-:Y:S01]  /*96a0*/  FFMA.FTZ R183, R180, R20.reuse, -R201.reuse ;  /* 0x00000014b4b77223 */ /* 0x180fe200000108c9 */
[-CC-:B------:R-:W-:Y:S01]  /*96b0*/  FFMA.FTZ R180, R185, R20.reuse, -R201.reuse ;  /* 0x00000014b9b47223 */ /* 0x180fe200000108c9 */
[-C--:B------:R-:W-:Y:S01]  /*96c0*/  FFMA.FTZ R185, R187, R20.reuse, -R201 ;  /* 0x00000014bbb97223 */ /* 0x080fe200000108c9 */
[----:B------:R-:W-:Y:S01]  /*96d0*/  MUFU.EX2 R161, R161 ;  /* 0x000000a100a17308 */ /* 0x000fe20000000800 */
[-CC-:B------:R-:W-:Y:S01]  /*96e0*/  FFMA.FTZ R187, R184, R20.reuse, -R217.reuse ;  /* 0x00000014b8bb7223 */ /* 0x180fe200000108d9 */
[-CC-:B------:R-:W-:Y:S01]  /*96f0*/  FFMA.FTZ R184, R189, R20.reuse, -R217.reuse ;  /* 0x00000014bdb87223 */ /* 0x180fe200000108d9 */
[-CC-:B------:R-:W-:Y:S01]  /*9700*/  FFMA.FTZ R182, R182, R20.reuse, -R217.reuse ;  /* 0x00000014b6b67223 */ /* 0x180fe200000108d9 */
[-C--:B------:R-:W-:Y:S01]  /*9710*/  FFMA.FTZ R189, R191, R20.reuse, -R217 ;  /* 0x00000014bfbd7223 */ /* 0x080fe200000108d9 */
[-CC-:B------:R-:W-:Y:S01]  /*9720*/  FFMA.FTZ R191, R188, R20.reuse, -R201.reuse ;  /* 0x00000014bcbf7223 */ /* 0x180fe200000108c9 */
[-C--:B------:R-:W-:Y:S01]  /*9730*/  FFMA.FTZ R188, R192, R20.reuse, -R201 ;  /* 0x00000014c0bc7223 */ /* 0x080fe200000108c9 */
[-CC-:B------:R-:W-:Y:S01]  /*9740*/  FFMA.FTZ R190, R190, R20.reuse, -R217.reuse ;  /* 0x00000014bebe7223 */ /* 0x180fe200000108d9 */
[----:B------:R-:W2:Y:S01]  /*9750*/  MUFU.EX2 R163, R163 ;  /* 0x000000a300a37308 */ /* 0x000ea20000000800 */
[-CC-:B------:R-:W-:Y:S01]  /*9760*/  FFMA.FTZ R201, R196, R20.reuse, -R217.reuse ;  /* 0x00000014c4c97223 */ /* 0x180fe200000108d9 */
[-CC-:B------:R-:W-:Y:S01]  /*9770*/  FFMA.FTZ R192, R198, R20.reuse, -R217.reuse ;  /* 0x00000014c6c07223 */ /* 0x180fe200000108d9 */
[----:B------:R-:W-:Y:S01]  /*9780*/  FFMA.FTZ R217, R212, R20, -R217 ;  /* 0x00000014d4d97223 */ /* 0x000fe200000108d9 */
[----:B------:R-:W-:Y:S01]  /*9790*/  FFMA.FTZ R0, R194, R0, R195 ;  /* 0x00000000c2007223 */ /* 0x000fe200000100c3 */
[----:B------:R-:W-:-:S03]  /*97a0*/  @!P1 VIADD R215, R215, 0x32460 ;  /* 0x00032460d7d79836 */ /* 0x000fc60000000000 */
[----:B------:R-:W-:Y:S01]  /*97b0*/  MUFU.EX2 R159, R159 ;  /* 0x0000009f009f7308 */ /* 0x000fe20000000800 */
[----:B------:R-:W-:Y:S01]  /*97c0*/  FADD.FTZ R0, R197, R0 ;  /* 0x00000000c5007221 */ /* 0x000fe20000010000 */
[----:B------:R-:W-:-:S03]  /*97d0*/  @!P1 PRMT R215, RZ, 0x654, R215 ;  /* 0x00000654ffd79816 */ /* 0x000fc600000000d7 */
[----:B------:R-:W-:-:S03]  /*97e0*/  FADD.FTZ R0, R199, R0 ;  /* 0x00000000c7007221 */ /* 0x000fc60000010000 */
[----:B------:R-:W3:Y:S01]  /*97f0*/  MUFU.EX2 R160, R160 ;  /* 0x000000a000a07308 */ /* 0x000ee20000000800 */
[----:B------:R-:W-:-:S07]  /*9800*/  FADD.FTZ R0, R213, R0 ;  /* 0x00000000d5007221 */ /* 0x000fce0000010000 */
[----:B------:R-:W-:Y:S08]  /*9810*/  MUFU.EX2 R165, R165 ;  /* 0x000000a500a57308 */ /* 0x000ff00000000800 */
[----:B------:R-:W4:Y:S08]  /*9820*/  MUFU.EX2 R167, R167 ;  /* 0x000000a700a77308 */ /* 0x000f300000000800 */
[----:B------:R-:W5:Y:S08]  /*9830*/  MUFU.EX2 R162, R162 ;  /* 0x000000a200a27308 */ /* 0x000f700000000800 */
[----:B------:R-:W1:Y:S08]  /*9840*/  MUFU.EX2 R164, R164 ;  /* 0x000000a400a47308 */ /* 0x000e700000000800 */
[----:B------:R-:W-:Y:S08]  /*9850*/  MUFU.EX2 R169, R169 ;  /* 0x000000a900a97308 */ /* 0x000ff00000000800 */
        /* <DEDUP_REMOVED lines=23> */
[----:B------:R-:W-:Y:S01]  /*99d0*/  MUFU.EX2 R188, R188 ;  /* 0x000000bc00bc7308 */ /* 0x000fe20000000800 */
[----:B------:R-:W-:-:S02]  /*99e0*/  WARPGROUP.DEPBAR.LE gsb0, 0x0 ;  /* 0x00008000000079c5 */ /* 0x000fc40000010000 */
[----:B0-----:R-:W-:-:S05]  /*99f0*/  F2FP.BF16.F32.PACK_AB R152, R158, R157 ;  /* 0x0000009d9e98723e */ /* 0x001fca00000010ff */
[----:B------:R-:W0:Y:S01]  /*9a00*/  MUFU.EX2 R193, R193 ;  /* 0x000000c100c17308 */ /* 0x000e220000000800 */
[----:B--2---:R-:W-:Y:S01]  /*9a10*/  F2FP.BF16.F32.PACK_AB R154, R163, R161 ;  /* 0x000000a1a39a723e */ /* 0x004fe200000010ff */
[----:B------:R-:W-:Y:S01]  /*9a20*/  FADD.FTZ R157, R157, R0 ;  /* 0x000000009d9d7221 */ /* 0x000fe20000010000 */
[----:B---3--:R-:W-:Y:S02]  /*9a30*/  F2FP.BF16.F32.PACK_AB R153, R160, R159 ;  /* 0x0000009fa099723e */ /* 0x008fe400000010ff */
[----:B----4-:R-:W-:Y:S01]  /*9a40*/  F2FP.BF16.F32.PACK_AB R155, R167, R165 ;  /* 0x000000a5a79b723e */ /* 0x010fe200000010ff */
[----:B------:R-:W-:Y:S02]  /*9a50*/  FADD.FTZ R158, R158, R157 ;  /* 0x0000009d9e9e7221 */ /* 0x000fe40000010000 */
[----:B------:R-:W-:Y:S01]  /*9a60*/  MUFU.EX2 R190, R190 ;  /* 0x000000be00be7308 */ /* 0x000fe20000000800 */
[----:B------:R-:W-:Y:S01]  /*9a70*/  WARPGROUP.ARRIVE ;  /* 0x00000000000079c5 */ /* 0x000fe20000000000 */
[----:B------:R-:W-:-:S04]  /*9a80*/  FADD.FTZ R158, R161, R158 ;  /* 0x0000009ea19e7221 */ /* 0x000fc80000010000 */
[----:B------:R-:W-:Y:S01]  /*9a90*/  FADD.FTZ R163, R163, R158 ;  /* 0x0000009ea3a37221 */ /* 0x000fe20000010000 */
[----:B------:R-:W-:Y:S01]  /*9aa0*/  HGMMA.64x256x16.F32.BF16 R24, R152, gdesc[UR8].tnspB, R24, gsb0 ;  /* 0x43e0000898187df0 */ /* 0x000fe20008001818 */
[----:B------:R-:W-:Y:S01]  /*9ab0*/  UIADD3 UR10, UR6, 0x100, URZ ;  /* 0x00000100060a7890 */ /* 0x000fe2000fffe03f */
[----:B------:R-:W2:Y:S01]  /*9ac0*/  MUFU.EX2 R201, R201 ;  /* 0x000000c900c97308 */ /* 0x000ea20000000800 */
[----:B------:R-:W-:Y:S01]  /*9ad0*/  UMOV UR11, 0x40000040 ;  /* 0x40000040000b7882 */ /* 0x000fe20000000000 */
[----:B-----5:R-:W-:-:S06]  /*9ae0*/  FADD.FTZ R163, R162, R163 ;  /* 0x000000a3a2a37221 */ /* 0x020fcc0000010000 */
[----:B------:R-:W-:Y:S08]  /*9af0*/  MUFU.EX2 R192, R192 ;  /* 0x000000c000c07308 */ /* 0x000ff00000000800 */
[----:B------:R-:W3:Y:S01]  /*9b00*/  MUFU.EX2 R217, R217 ;  /* 0x000000d900d97308 */ /* 0x000ee20000000800 */
[----:B------:R-:W-:Y:S02]  /*9b10*/  WARPGROUP.DEPBAR.LE gsb0, 0x0 ;  /* 0x00008000000079c5 */ /* 0x000fe40000010000 */
[C---:B-1----:R-:W-:Y:S01]  /*9b20*/  F2FP.BF16.F32.PACK_AB R152, R164.reuse, R162 ;  /* 0x000000a2a498723e */ /* 0x042fe200000010ff */
[----:B------:R-:W-:Y:S01]  /*9b30*/  FADD.FTZ R164, R164, R163 ;  /* 0x000000a3a4a47221 */ /* 0x000fe20000010000 */
[----:B------:R-:W-:-:S02]  /*9b40*/  F2FP.BF16.F32.PACK_AB R154, R171, R169 ;  /* 0x000000a9ab9a723e */ /* 0x000fc400000010ff */
[----:B------:R-:W-:Y:S01]  /*9b50*/  F2FP.BF16.F32.PACK_AB R153, R168, R166 ;  /* 0x000000a6a899723e */ /* 0x000fe200000010ff */
[----:B------:R-:W-:Y:S01]  /*9b60*/  FADD.FTZ R164, R169, R164 ;  /* 0x000000a4a9a47221 */ /* 0x000fe20000010000 */
[----:B------:R-:W-:-:S03]  /*9b70*/  F2FP.BF16.F32.PACK_AB R155, R175, R173 ;  /* 0x000000adaf9b723e */ /* 0x000fc600000010ff */
[----:B------:R-:W-:Y:S01]  /*9b80*/  FADD.FTZ R171, R171, R164 ;  /* 0x000000a4abab7221 */ /* 0x000fe20000010000 */
[----:B------:R-:W-:-:S06]  /*9b90*/  WARPGROUP.ARRIVE ;  /* 0x00000000000079c5 */ /* 0x000fcc0000000000 */
        /* <DEDUP_REMOVED lines=9> */
[----:B------:R-:W-:-:S03]  /*9c30*/  F2FP.BF16.F32.PACK_AB R155, R181, R176 ;  /* 0x000000b0b59b723e */ /* 0x000fc600000010ff */
[----:B------:R-:W-:Y:S01]  /*9c40*/  FADD.FTZ R172, R172, R223 ;  /* 0x000000dfacac7221 */ /* 0x000fe20000010000 */
[----:B------:R-:W-:-:S03]  /*9c50*/  WARPGROUP.ARRIVE ;  /* 0x00000000000079c5 */ /* 0x000fc60000000000 */
[----:B------:R-:W-:-:S10]  /*9c60*/  FADD.FTZ R177, R177, R172 ;  /* 0x000000acb1b17221 */ /* 0x000fd40000010000 */
[----:B------:R-:W-:Y:S01]  /*9c70*/  HGMMA.64x256x16.F32.BF16 R24, R152, gdesc[UR8].tnspB, R24, gsb0 ;  /* 0x43e0000898187df0 */ /* 0x000fe20008001818 */
[----:B------:R-:W-:Y:S01]  /*9c80*/  UIADD3 UR10, UR6, 0x200, URZ ;  /* 0x00000200060a7890 */ /* 0x000fe2000fffe03f */
        /* <DEDUP_REMOVED lines=11> */
[----:B------:R-:W-:-:S09]  /*9d40*/  FADD.FTZ R185, R185, R180 ;  /* 0x000000b4b9b97221 */ /* 0x000fd20000010000 */
[----:B------:R-:W-:Y:S01]  /*9d50*/  HGMMA.64x256x16.F32.BF16 R24, R152, gdesc[UR8].tnspB, R24, gsb0 ;  /* 0x43e0000898187df0 */ /* 0x000fe20008001818 */
[----:B------:R-:W-:Y:S01]  /*9d60*/  UMOV UR10, UR6 ;  /* 0x00000006000a7c82 */ /* 0x000fe20008000000 */
[----:B------:R-:W-:Y:S01]  /*9d70*/  UMOV UR11, 0x40000040 ;  /* 0x40000040000b7882 */ /* 0x000fe20000000000 */
[----:B------:R-:W-:Y:S02]  /*9d80*/  WARPGROUP.DEPBAR.LE gsb0, 0x0 ;  /* 0x00008000000079c5 */ /* 0x000fe40000010000 */
[----:B------:R-:W-:Y:S01]  /*9d90*/  F2FP.BF16.F32.PACK_AB R152, R191, R186 ;  /* 0x000000babf98723e */ /* 0x000fe200000010ff */
[----:B------:R-:W-:Y:S01]  /*9da0*/  FADD.FTZ R186, R186, R185 ;  /* 0x000000b9baba7221 */ /* 0x000fe20000010000 */
[----:B0-----:R-:W-:Y:S02]  /*9db0*/  F2FP.BF16.F32.PACK_AB R154, R193, R188 ;  /* 0x000000bcc19a723e */ /* 0x001fe400000010ff */
[----:B--2---:R-:W-:Y:S01]  /*9dc0*/  F2FP.BF16.F32.PACK_AB R153, R201, R190 ;  /* 0x000000bec999723e */ /* 0x004fe200000010ff */
[----:B------:R-:W-:Y:S01]  /*9dd0*/  FADD.FTZ R191, R191, R186 ;  /* 0x000000babfbf7221 */ /* 0x000fe20000010000 */
[----:B---3--:R-:W-:-:S03]  /*9de0*/  F2FP.BF16.F32.PACK_AB R155, R217, R192 ;  /* 0x000000c0d99b723e */ /* 0x008fc600000010ff */
[----:B------:R-:W-:Y:S01]  /*9df0*/  FADD.FTZ R0, R188, R191 ;  /* 0x000000bfbc007221 */ /* 0x000fe20000010000 */
[----:B------:R-:W-:-:S03]  /*9e00*/  WARPGROUP.ARRIVE ;  /* 0x00000000000079c5 */ /* 0x000fc60000000000 */
[----:B------:R-:W-:-:S10]  /*9e10*/  FADD.FTZ R0, R193, R0 ;  /* 0x00000000c1007221 */ /* 0x000fd40000010000 */
[----:B------:R-:W-:Y:S03]  /*9e20*/  HGMMA.64x256x16.F32.BF16 R24, R152, gdesc[UR8].tnspB, R24, gsb0 ;  /* 0x43e0000898187df0 */ /* 0x000fe60008001818 */
[----:B------:R-:W-:Y:S02]  /*9e30*/  WARPGROUP.DEPBAR.LE gsb0, 0x0 ;  /* 0x00008000000079c5 */ /* 0x000fe40000010000 */
[----:B------:R-:W-:Y:S01]  /*9e40*/  FFMA.FTZ R153, R204, R12, R214 ;  /* 0x0000000ccc997223 */ /* 0x000fe200000100d6 */
[----:B------:R1:W-:Y:S01]  /*9e50*/  @!P1 SYNCS.ARRIVE.TRANS64.RED.A1T0 RZ, [R215+URZ], RZ ;  /* 0x000000ffd7ff99a7 */ /* 0x0003e2000810043f */
[----:B------:R-:W-:Y:S02]  /*9e60*/  IMAD.MOV.U32 R204, RZ, RZ, R21 ;  /* 0x000000ffffcc7224 */ /* 0x000fe400078e0015 */
[----:B------:R-:W-:-:S04]  /*9e70*/  FADD.FTZ R153, R216, R153 ;  /* 0x00000099d8997221 */ /* 0x000fc80000010000 */
        /* <DEDUP_REMOVED lines=20> */
[----:B------:R-:W-:Y:S01]  /*9fc0*/  FADD.FTZ R12, R192, R201 ;  /* 0x000000c9c00c7221 */ /* 0x000fe20000010000 */
[----:B------:R-:W-:-:S03]  /*9fd0*/  IMAD.MOV.U32 R201, RZ, RZ, R13 ;  /* 0x000000ffffc97224 */ /* 0x000fc600078e000d */
[----:B------:R-:W-:Y:S01]  /*9fe0*/  FADD.FTZ R12, R217, R12 ;  /* 0x0000000cd90c7221 */ /* 0x000fe20000010000 */
[----:B-1----:R-:W-:Y:S06]  /*9ff0*/  @P2 BRA `(.L_x_4165) ;  /* 0xffffffd400c02947 */ /* 0x002fec000383ffff */
.L_x_4156:
[----:B------:R-:W1:Y:S01]  /*a000*/  SHFL.BFLY PT, R5, R12, 0x2, 0x1f ;  /* 0x0c401f000c057f89 */ /* 0x000e6200000e0000 */
[----:B------:R-:W-:Y:S01]  /*a010*/  UIADD3 UR36, UR36, 0x1, URZ ;  /* 0x0000000124247890 */ /* 0x000fe2000fffe03f */
[----:B------:R2:W-:Y:S06]  /*a020*/  BAR.ARV R156, 0x100 ;  /* 0x0004009c0000751d */ /* 0x0005ec0000002000 */
[----:B------:R-:W-:Y:S02]  /*a030*/  UISETP.NE.AND UP0, UPT, UR36, 0x2, UPT ;  /* 0x000000022400788c */ /* 0x000fe4000bf05270 */
[----:B------:R-:W-:Y:S06]  /*a040*/  BAR.ARV 0x8, 0x120 ;  /* 0x0204800000007b1d */ /* 0x000fec0000002000 */
[----:B------:R-:W-:Y:S01]  /*a050*/  USEL UR4, URZ, 0x1, UP0 ;  /* 0x000000013f047887 */ /* 0x000fe20008000000 */
[----:B------:R-:W-:Y:S01]  /*a060*/  PLOP3.LUT P0, PT, PT, PT, PT, 0x8, 0x0 ;  /* 0x000000000000781c */ /* 0x000fe20003f0e170 */
[----:B------:R-:W3:Y:S01]  /*a070*/  SHFL.BFLY PT, R3, R0, 0x2, 0x1f ;  /* 0x0c401f0000037f89 */ /* 0x000ee200000e0000 */
[----:B------:R-:W-:Y:S01]  /*a080*/  VIADD R219, R219, 0x1 ;  /* 0x00000001dbdb7836 */ /* 0x000fe20000000000 */
[----:B------:R-:W-:Y:S01]  /*a090*/  USEL UR36, UR36, URZ, UP0 ;  /* 0x0000003f24247287 */ /* 0x000fe20008000000 */
[----:B-1----:R-:W-:Y:S01]  /*a0a0*/  FADD.FTZ R5, R5, R12 ;  /* 0x0000000c05057221 */ /* 0x002fe20000010000 */
[----:B------:R-:W-:-:S04]  /*a0b0*/  ULOP3.LUT UR37, UR37, UR4, URZ, 0x3c, !UPT ;  /* 0x0000000425257292 */ /* 0x000fc8000f8e3c3f */
[----:B------:R-:W1:Y:S01]  /*a0c0*/  SHFL.BFLY PT, R4, R5, 0x1, 0x1f ;  /* 0x0c201f0005047f89 */ /* 0x000e6200000e0000 */
[----:B---3--:R-:W-:Y:S01]  /*a0d0*/  FADD.FTZ R3, R3, R0 ;  /* 0x0000000003037221 */ /* 0x008fe20000010000 */
[----:B------:R-:W-:-:S04]  /*a0e0*/  IMAD.MOV.U32 R0, RZ, RZ, RZ ;  /* 0x000000ffff007224 */ /* 0x000fc800078e00ff */
[----:B------:R-:W3:Y:S01]  /*a0f0*/  SHFL.BFLY PT, R2, R3, 0x1, 0x1f ;  /* 0x0c201f0003027f89 */ /* 0x000ee200000e0000 */
[----:B-1----:R-:W-:-:S05]  /*a100*/  FADD.FTZ R6, R5, R4 ;  /* 0x0000000405067221 */ /* 0x002fca0000010000 */
[----:B------:R-:W-:-:S13]  /*a110*/  FSETP.NE.FTZ.AND P2, PT, R6, RZ, PT ;  /* 0x000000ff0600720b */ /* 0x000fda0003f55000 */
[----:B------:R-:W1:Y:S01]  /*a120*/  @P2 MUFU.RCP R0, R6 ;  /* 0x0000000600002308 */ /* 0x000e620000001000 */
[----:B------:R-:W-:Y:S01]  /*a130*/  @P2 FMUL.FTZ R11, R20, 0.69314718246459960938 ;  /* 0x3f317218140b2820 */ /* 0x000fe20000410000 */
[----:B---3--:R-:W-:Y:S01]  /*a140*/  FADD.FTZ R7, R3, R2 ;  /* 0x0000000203077221 */ /* 0x008fe20000010000 */
[----:B------:R-:W-:Y:S02]  /*a150*/  IMAD.MOV.U32 R2, RZ, RZ, RZ ;  /* 0x000000ffff027224 */ /* 0x000fe400078e00ff */
[----:B------:R-:W-:Y:S02]  /*a160*/  IMAD.MOV.U32 R3, RZ, RZ, -0x800000 ;  /* 0xff800000ff037424 */ /* 0x000fe400078e00ff */
[----:B------:R-:W-:Y:S01]  /*a170*/  FSETP.NE.FTZ.AND P1, PT, R7, RZ, PT ;  /* 0x000000ff0700720b */ /* 0x000fe20003f35000 */
[----:B------:R-:W3:Y:S01]  /*a180*/  @P2 MUFU.LG2 R6, R6 ;  /* 0x0000000600062308 */ /* 0x000ee20000000c00 */
[-C--:B-1----:R-:W-:Y:S01]  /*a190*/  FMUL.FTZ R9, R75, R0.reuse ;  /* 0x000000004b097220 */ /* 0x082fe20000410000 */
[-C--:B------:R-:W-:Y:S01]  /*a1a0*/  FMUL.FTZ R8, R83, R0.reuse ;  /* 0x0000000053087220 */ /* 0x080fe20000410000 */
[----:B------:R-:W-:-:S09]  /*a1b0*/  FMUL.FTZ R12, R27, R0 ;  /* 0x000000001b0c7220 */ /* 0x000fd20000410000 */
[----:B------:R-:W1:Y:S01]  /*a1c0*/  @P1 MUFU.LG2 R5, R7 ;  /* 0x0000000700051308 */ /* 0x000e620000000c00 */
[----:B------:R-:W-:Y:S01]  /*a1d0*/  @P1 FMUL.FTZ R4, R20, 0.69314718246459960938 ;  /* 0x3f31721814041820 */ /* 0x000fe20000410000 */
[-C--:B------:R-:W-:Y:S01]  /*a1e0*/  FMUL.FTZ R161, R35, R0.reuse ;  /* 0x0000000023a17220 */ /* 0x080fe20000410000 */
[-C--:B------:R-:W-:Y:S01]  /*a1f0*/  FMUL.FTZ R159, R43, R0.reuse ;  /* 0x000000002b9f7220 */ /* 0x080fe20000410000 */
[-C--:B------:R-:W-:Y:S01]  /*a200*/  FMUL.FTZ R157, R51, R0.reuse ;  /* 0x00000000339d7220 */ /* 0x080fe20000410000 */
[----:B---3--:R-:W-:Y:S01]  /*a210*/  @P2 FMUL.FTZ R6, R6, 0.69314718246459960938 ;  /* 0x3f31721806062820 */ /* 0x008fe20000410000 */
[-C--:B------:R-:W-:Y:S01]  /*a220*/  FMUL.FTZ R155, R59, R0.reuse ;  /* 0x000000003b9b7220 */ /* 0x080fe20000410000 */
[-C--:B------:R-:W-:Y:S01]  /*a230*/  FMUL.FTZ R153, R67, R0.reuse ;  /* 0x0000000043997220 */ /* 0x080fe20000410000 */
[----:B------:R-:W3:Y:S01]  /*a240*/  @P1 MUFU.RCP R2, R7 ;  /* 0x0000000700021308 */ /* 0x000ee20000001000 */
        /* <DEDUP_REMOVED lines=14> */
[-C--:B--2---:R-:W-:Y:S01]  /*a330*/  FMUL.FTZ R156, R55, R0.reuse ;  /* 0x00000000379c7220 */ /* 0x084fe20000410000 */
        /* <DEDUP_REMOVED lines=109> */
.L_x_4134:
[----:B------:R-:W1:Y:S01]  /*aa10*/  S2R R4, SR_CgaCtaId ;  /* 0x0000000000047919 */ /* 0x000e620000008800 */
[----:B------:R-:W-:Y:S01]  /*aa20*/  MOV R151, 0x400 ;  /* 0x0000040000977802 */ /* 0x000fe20000000f00 */
[----:B------:R-:W-:Y:S01]  /*aa30*/  BSSY B0, `(.L_x_4166) ;  /* 0x00002b7000007945 */ /* 0x000fe20003800000 */
[----:B------:R-:W-:Y:S02]  /*aa40*/  BAR.SYNC.DEFER_BLOCKING 0x5, 0x120 ;  /* 0x0144800000007b1d */ /* 0x000fe40000010000 */
[----:B-1----:R-:W-:-:S05]  /*aa50*/  LEA R151, R4, R151, 0x18 ;  /* 0x0000009704977211 */ /* 0x002fca00078ec0ff */
[----:B------:R-:W1:Y:S02]  /*aa60*/  LDS.128 R4, [R151+0x324d0] ;  /* 0x0324d00097047984 */ /* 0x000e640000000c00 */
[----:B-1----:R-:W-:Y:S02]  /*aa70*/  R2UR UR61, R5 ;  /* 0x00000000053d72ca */ /* 0x002fe400000e0000 */
[----:B------:R-:W-:Y:S01]  /*aa80*/  R2UR UR5, R6 ;  /* 0x00000000060572ca */ /* 0x000fe200000e0000 */
[----:B------:R-:W-:Y:S06]  /*aa90*/  BAR.ARV 0x4, 0x120 ;  /* 0x0104800000007b1d */ /* 0x000fec0000002000 */
[----:B------:R-:W-:Y:S08]  /*aaa0*/  @P0 BRA `(.L_x_4167) ;  /* 0x0000001c00980947 */ /* 0x000ff00003800000 */
[----:B------:R-:W1:Y:S01]  /*aab0*/  S2R R6, SR_SWINHI ;  /* 0x0000000000067919 */ /* 0x000e620000002f00 */
[----:B------:R-:W-:Y:S01]  /*aac0*/  F2FP.BF16.F32.PACK_AB R24, R25, R24 ;  /* 0x000000181918723e */ /* 0x000fe200000010ff */
[----:B------:R-:W-:Y:S01]  /*aad0*/  ULDC.64 UR6, c[0x0][0xce0] ;  /* 0x0003380000067ab9 */ /* 0x000fe20000000a00 */
[----:B------:R-:W-:Y:S01]  /*aae0*/  F2FP.BF16.F32.PACK_AB R25, R12, R26 ;  /* 0x0000001a0c19723e */ /* 0x000fe200000010ff */
[----:B------:R-:W-:Y:S01]  /*aaf0*/  ULDC.64 UR8, c[0x0][0x208] ;  /* 0x0000820000087ab9 */ /* 0x000fe20000000a00 */
        /* <DEDUP_REMOVED lines=14> */
[----:B------:R-:W-:Y:S02]  /*abe0*/  MOV R4, R151 ;  /* 0x0000009700047202 */ /* 0x000fe40000000f00 */
[----:B-1----:R-:W-:-:S02]  /*abf0*/  MOV R5, R6 ;  /* 0x0000000600057202 */ /* 0x002fc40000000f00 */
[----:B------:R-:W-:Y:S02]  /*ac00*/  F2FP.BF16.F32.PACK_AB R51, R156, R51 ;  /* 0x000000339c33723e */ /* 0x000fe400000010ff */
[----:B------:R-:W-:Y:S01]  /*ac10*/  F2FP.BF16.F32.PACK_AB R57, R155, R58 ;  /* 0x0000003a9b39723e */ /* 0x000fe200000010ff */
[----:B------:R-:W-:Y:S01]  /*ac20*/  IMAD.WIDE R102, R231, 0x2, R4 ;  /* 0x00000002e7667825 */ /* 0x000fe200078e0204 */
[----:B------:R-:W-:Y:S02]  /*ac30*/  F2FP.BF16.F32.PACK_AB R64, R65, R64 ;  /* 0x000000404140723e */ /* 0x000fe400000010ff */
[----:B------:R-:W-:Y:S02]  /*ac40*/  F2FP.BF16.F32.PACK_AB R58, R61, R60 ;  /* 0x0000003c3d3a723e */ /* 0x000fe400000010ff */
[C---:B------:R-:W-:Y:S02]  /*ac50*/  IADD3 R179, P5, R102.reuse, 0x4040, RZ ;  /* 0x0000404066b37810 */ /* 0x040fe40007fbe0ff */
        /* <DEDUP_REMOVED lines=10> */
[----:B------:R-:W-:Y:S01]  /*ad00*/  IMAD.X R17, RZ, RZ, R103, P0 ;  /* 0x000000ffff117224 */ /* 0x000fe200000e0667 */
[----:B------:R-:W-:-:S02]  /*ad10*/  LOP3.LUT R11, R102, 0x380, RZ, 0xc0, !PT ;  /* 0x00000380660b7812 */ /* 0x000fc400078ec0ff */
[C---:B0-----:R-:W-:Y:S02]  /*ad20*/  IADD3 R175, P3, R102.reuse, 0x4000, RZ ;  /* 0x0000400066af7810 */ /* 0x041fe40007f7e0ff */
[C---:B------:R-:W-:Y:S02]  /*ad30*/  IADD3 R177, P6, R102.reuse, 0x4020, RZ ;  /* 0x0000402066b17810 */ /* 0x040fe40007fde0ff */
[----:B------:R-:W-:Y:S01]  /*ad40*/  IADD3 R183, P1, R102, 0x8000, RZ ;  /* 0x0000800066b77810 */ /* 0x000fe20007f3e0ff */
[--C-:B------:R-:W-:Y:S01]  /*ad50*/  IMAD.X R21, RZ, RZ, R103.reuse, P3 ;  /* 0x000000ffff157224 */ /* 0x100fe200018e0667 */
[----:B------:R-:W-:Y:S01]  /*ad60*/  LOP3.LUT R14, R169, 0x380, RZ, 0xc0, !PT ;  /* 0x00000380a90e7812 */ /* 0x000fe200078ec0ff */
[--C-:B------:R-:W-:Y:S01]  /*ad70*/  IMAD.X R23, RZ, RZ, R103.reuse, P6 ;  /* 0x000000ffff177224 */ /* 0x100fe200030e0667 */
[----:B------:R-:W-:Y:S01]  /*ad80*/  LOP3.LUT R12, R6, 0x380, RZ, 0xc0, !PT ;  /* 0x00000380060c7812 */ /* 0x000fe200078ec0ff */
[----:B------:R-:W-:Y:S01]  /*ad90*/  IMAD.X R47, RZ, RZ, R103, P1 ;  /* 0x000000ffff2f7224 */ /* 0x000fe200008e0667 */
[----:B------:R-:W-:-:S02]  /*ada0*/  LOP3.LUT R16, R171, 0x380, RZ, 0xc0, !PT ;  /* 0x00000380ab107812 */ /* 0x000fc400078ec0ff */
[----:B------:R-:W-:Y:S02]  /*adb0*/  LOP3.LUT R98, R167, 0x380, RZ, 0xc0, !PT ;  /* 0x00000380a7627812 */ /* 0x000fe400078ec0ff */
[----:B------:R-:W-:Y:S02]  /*adc0*/  LOP3.LUT R18, R173, 0x380, RZ, 0xc0, !PT ;  /* 0x00000380ad127812 */ /* 0x000fe400078ec0ff */
[----:B------:R-:W-:Y:S02]  /*add0*/  SHF.R.U64 R11, R11, 0x3, RZ ;  /* 0x000000030b0b7819 */ /* 0x000fe400000012ff */
[----:B------:R-:W-:Y:S02]  /*ade0*/  LOP3.LUT R20, R175, 0x380, RZ, 0xc0, !PT ;  /* 0x00000380af147812 */ /* 0x000fe400078ec0ff */
[----:B------:R-:W-:Y:S02]  /*adf0*/  IADD3 R185, P0, R102, 0x8020, RZ ;  /* 0x0000802066b97810 */ /* 0x000fe40007f1e0ff */
[----:B------:R-:W-:-:S02]  /*ae00*/  IADD3.X R19, RZ, R103, RZ, P4, !PT ;  /* 0x00000067ff137210 */ /* 0x000fc400027fe4ff */
[----:B------:R-:W-:Y:S01]  /*ae10*/  SHF.R.U64 R14, R14, 0x3, RZ ;  /* 0x000000030e0e7819 */ /* 0x000fe200000012ff */
[--C-:B------:R-:W-:Y:S01]  /*ae20*/  IMAD.X R55, RZ, RZ, R103.reuse, P0 ;  /* 0x000000ffff377224 */ /* 0x100fe200000e0667 */
[----:B------:R-:W-:Y:S02]  /*ae30*/  LOP3.LUT R22, R177, 0x380, RZ, 0xc0, !PT ;  /* 0x00000380b1167812 */ /* 0x000fe400078ec0ff */
[----:B------:R-:W-:Y:S02]  /*ae40*/  SHF.R.U64 R29, R12, 0x3, RZ ;  /* 0x000000030c1d7819 */ /* 0x000fe400000012ff */
[----:B------:R-:W-:Y:S02]  /*ae50*/  IADD3 R187, P4, R102, 0x8040, RZ ;  /* 0x0000804066bb7810 */ /* 0x000fe40007f9e0ff */
[----:B------:R-:W-:Y:S02]  /*ae60*/  SHF.R.U64 R16, R16, 0x3, RZ ;  /* 0x0000000310107819 */ /* 0x000fe400000012ff */
[----:B------:R-:W-:Y:S01]  /*ae70*/  LOP3.LUT R30, R179, 0x380, RZ, 0xc0, !PT ;  /* 0x00000380b31e7812 */ /* 0x000fe200078ec0ff */
[----:B------:R-:W-:Y:S01]  /*ae80*/  IMAD.X R63, RZ, RZ, R103, P4 ;  /* 0x000000ffff3f7224 */ /* 0x000fe200020e0667 */
[----:B------:R-:W-:-:S02]  /*ae90*/  SHF.R.U64 R12, R98, 0x3, RZ ;  /* 0x00000003620c7819 */ /* 0x000fc400000012ff */
[C---:B------:R-:W-:Y:S02]  /*aea0*/  IADD3 R189, P3, R102.reuse, 0x8060, RZ ;  /* 0x0000806066bd7810 */ /* 0x040fe40007f7e0ff */
[C---:B------:R-:W-:Y:S02]  /*aeb0*/  IADD3 R191, P6, R102.reuse, 0xc000, RZ ;  /* 0x0000c00066bf7810 */ /* 0x040fe40007fde0ff */
[----:B------:R-:W-:Y:S01]  /*aec0*/  IADD3 R166, P1, R102, 0xc060, RZ ;  /* 0x0000c06066a67810 */ /* 0x000fe20007f3e0ff */
[--C-:B------:R-:W-:Y:S01]  /*aed0*/  IMAD.X R71, RZ, RZ, R103.reuse, P3 ;  /* 0x000000ffff477224 */ /* 0x100fe200018e0667 */
[----:B------:R-:W-:Y:S01]  /*aee0*/  SHF.R.U64 R18, R18, 0x3, RZ ;  /* 0x0000000312127819 */ /* 0x000fe200000012ff */
[--C-:B------:R-:W-:Y:S01]  /*aef0*/  IMAD.X R95, RZ, RZ, R103.reuse, P6 ;  /* 0x000000ffff5f7224 */ /* 0x100fe200030e0667 */
[----:B------:R-:W-:Y:S02]  /*af00*/  LOP3.LUT R38, R181, 0x380, RZ, 0xc0, !PT ;  /* 0x00000380b5267812 */ /* 0x000fe400078ec0ff */
[----:B------:R-:W-:Y:S01]  /*af10*/  LOP3.LUT R102, R11, R102, RZ, 0x3c, !PT ;  /* 0x000000660b667212 */ /* 0x000fe200078e3cff */
[----:B------:R-:W-:Y:S01]  /*af20*/  IMAD.X R11, RZ, RZ, R103, P2 ;  /* 0x000000ffff0b7224 */ /* 0x000fe200010e0667 */
        /* <DEDUP_REMOVED lines=8> */
[----:B------:R-:W-:Y:S02]  /*afb0*/  LOP3.LUT R10, R12, R167, RZ, 0x3c, !PT ;  /* 0x000000a70c0a7212 */ /* 0x000fe400078e3cff */
[----:B------:R-:W-:Y:S02]  /*afc0*/  LOP3.LUT R18, R18, R173, RZ, 0x3c, !PT ;  /* 0x000000ad12127212 */ /* 0x000fe400078e3cff */
[----:B------:R-:W-:Y:S02]  /*afd0*/  SHF.R.U64 R38, R38, 0x3, RZ ;  /* 0x0000000326267819 */ /* 0x000fe400000012ff */
[----:B------:R-:W-:Y:S02]  /*afe0*/  LOP3.LUT R70, R189, 0x380, RZ, 0xc0, !PT ;  /* 0x00000380bd467812 */ /* 0x000fe400078ec0ff */
[----:B------:R-:W-:-:S02]  /*aff0*/  LOP3.LUT R20, R20, R175, RZ, 0x3c, !PT ;  /* 0x000000af14147212 */ /* 0x000fc400078e3cff */
[----:B------:R-:W-:Y:S02]  /*b000*/  SHF.R.U64 R46, R46, 0x3, RZ ;  /* 0x000000032e2e7819 */ /* 0x000fe400000012ff */
[----:B------:R-:W-:Y:S02]  /*b010*/  LOP3.LUT R94, R191, 0x380, RZ, 0xc0, !PT ;  /* 0x00000380bf5e7812 */ /* 0x000fe400078ec0ff */
[----:B------:R-:W-:Y:S01]  /*b020*/  MOV R102, R102 ;  /* 0x0000006600667202 */ /* 0x000fe20000000f00 */
[----:B------:R-:W-:Y:S01]  /*b030*/  BAR.SYNC.DEFER_BLOCKING 0x1, 0x100 ;  /* 0x0044000000007b1d */ /* 0x000fe20000010000 */
[----:B------:R-:W-:Y:S02]  /*b040*/  LOP3.LUT R22, R22, R177, RZ, 0x3c, !PT ;  /* 0x000000b116167212 */ /* 0x000fe400078e3cff */
[----:B------:R-:W-:Y:S02]  /*b050*/  SHF.R.U64 R54, R54, 0x3, RZ ;  /* 0x0000000336367819 */ /* 0x000fe400000012ff */
[----:B------:R-:W-:-:S02]  /*b060*/  MOV R15, R14 ;  /* 0x0000000e000f7202 */ /* 0x000fc40000000f00 */
[----:B------:R-:W-:Y:S02]  /*b070*/  IADD3.X R13, RZ, R103, RZ, P1, !PT ;  /* 0x00000067ff0d7210 */ /* 0x000fe40000ffe4ff */
[----:B------:R-:W-:Y:S02]  /*b080*/  LOP3.LUT R30, R30, R179, RZ, 0x3c, !PT ;  /* 0x000000b31e1e7212 */ /* 0x000fe400078e3cff */
[----:B------:R-:W-:Y:S02]  /*b090*/  SHF.R.U64 R62, R62, 0x3, RZ ;  /* 0x000000033e3e7819 */ /* 0x000fe400000012ff */
[----:B------:R-:W-:Y:S02]  /*b0a0*/  LOP3.LUT R98, R29, R6, RZ, 0x3c, !PT ;  /* 0x000000061d627212 */ /* 0x000fe400078e3cff */
[----:B------:R-:W-:Y:S02]  /*b0b0*/  MOV R16, R16 ;  /* 0x0000001000107202 */ /* 0x000fe40000000f00 */
[----:B------:R-:W-:-:S02]  /*b0c0*/  LOP3.LUT R38, R38, R181, RZ, 0x3c, !PT ;  /* 0x000000b526267212 */ /* 0x000fc400078e3cff */
[----:B------:R-:W-:Y:S02]  /*b0d0*/  SHF.R.U64 R70, R70, 0x3, RZ ;  /* 0x0000000346467819 */ /* 0x000fe400000012ff */
[----:B------:R-:W-:Y:S02]  /*b0e0*/  LOP3.LUT R103, R166, 0x380, RZ, 0xc0, !PT ;  /* 0x00000380a6677812 */ /* 0x000fe400078ec0ff */
[----:B------:R-:W-:Y:S01]  /*b0f0*/  MOV R18, R18 ;  /* 0x0000001200127202 */ /* 0x000fe20000000f00 */
[----:B------:R-:W-:Y:S01]  /*b100*/  STSM.16.M88.4 [R102], R24 ;  /* 0x0000001866007844 */ /* 0x000fe20000000200 */
[----:B------:R-:W-:Y:S02]  /*b110*/  MOV R6, R10 ;  /* 0x0000000a00067202 */ /* 0x000fe40000000f00 */
[----:B------:R-:W-:Y:S01]  /*b120*/  LOP3.LUT R46, R46, R183, RZ, 0x3c, !PT ;  /* 0x000000b72e2e7212 */ /* 0x000fe200078e3cff */
[----:B------:R-:W0:Y:S01]  /*b130*/  LDC.64 R10, c[0x0][0xcd8] ;  /* 0x00033600ff0a7b82 */ /* 0x000e220000000a00 */
[----:B------:R-:W-:Y:S01]  /*b140*/  SHF.R.U64 R94, R94, 0x3, RZ ;  /* 0x000000035e5e7819 */ /* 0x000fe200000012ff */
[----:B------:R-:W-:Y:S01]  /*b150*/  STSM.16.M88.4 [R15], R32 ;  /* 0x000000200f007844 */ /* 0x000fe20000000200 */
[----:B------:R-:W-:-:S02]  /*b160*/  MOV R20, R20 ;  /* 0x0000001400147202 */ /* 0x000fc40000000f00 */
[----:B------:R-:W-:Y:S01]  /*b170*/  F2FP.BF16.F32.PACK_AB R59, R154, R59 ;  /* 0x0000003b9a3b723e */ /* 0x000fe200000010ff */
[----:B------:R1:W-:Y:S01]  /*b180*/  STSM.16.M88.4 [R16], R40 ;  /* 0x0000002810007844 */ /* 0x0003e20000000200 */
[----:B------:R-:W-:Y:S02]  /*b190*/  F2FP.BF16.F32.PACK_AB R65, R153, R66 ;  /* 0x000000429941723e */ /* 0x000fe400000010ff */
[----:B------:R-:W-:Y:S01]  /*b1a0*/  F2FP.BF16.F32.PACK_AB R72, R73, R72 ;  /* 0x000000484948723e */ /* 0x000fe200000010ff */
[----:B------:R2:W-:Y:S01]  /*b1b0*/  STSM.16.M88.4 [R18], R48 ;  /* 0x0000003012007844 */ /* 0x0005e20000000200 */
[----:B------:R-:W-:Y:S02]  /*b1c0*/  LOP3.LUT R54, R54, R185, RZ, 0x3c, !PT ;  /* 0x000000b936367212 */ /* 0x000fe400078e3cff */
[----:B------:R-:W-:Y:S01]  /*b1d0*/  MOV R22, R22 ;  /* 0x0000001600167202 */ /* 0x000fe20000000f00 */
[----:B------:R2:W-:Y:S01]  /*b1e0*/  STSM.16.M88.4 [R20], R56 ;  /* 0x0000003814007844 */ /* 0x0005e20000000200 */
[----:B------:R-:W-:-:S02]  /*b1f0*/  F2FP.BF16.F32.PACK_AB R66, R69, R68 ;  /* 0x000000444542723e */ /* 0x000fc400000010ff */
[----:B------:R-:W-:Y:S02]  /*b200*/  F2FP.BF16.F32.PACK_AB R67, R152, R67 ;  /* 0x000000439843723e */ /* 0x000fe400000010ff */
[----:B------:R-:W-:Y:S01]  /*b210*/  F2FP.BF16.F32.PACK_AB R73, R9, R74 ;  /* 0x0000004a0949723e */ /* 0x000fe200000010ff */
[----:B------:R-:W-:Y:S01]  /*b220*/  IMAD.SHL.U32 R9, R207, 0x4, RZ ;  /* 0x00000004cf097824 */ /* 0x000fe200078e00ff */
[----:B------:R-:W-:Y:S01]  /*b230*/  F2FP.BF16.F32.PACK_AB R80, R81, R80 ;  /* 0x000000505150723e */ /* 0x000fe200000010ff */
[----:B------:R2:W-:Y:S01]  /*b240*/  STSM.16.M88.4 [R22], R64 ;  /* 0x0000004016007844 */ /* 0x0005e20000000200 */
[----:B------:R-:W-:Y:S02]  /*b250*/  LOP3.LUT R62, R62, R187, RZ, 0x3c, !PT ;  /* 0x000000bb3e3e7212 */ /* 0x000fe400078e3cff */
[----:B------:R-:W-:Y:S02]  /*b260*/  MOV R30, R30 ;  /* 0x0000001e001e7202 */ /* 0x000fe40000000f00 */
[----:B------:R-:W-:-:S02]  /*b270*/  F2FP.BF16.F32.PACK_AB R74, R77, R76 ;  /* 0x0000004c4d4a723e */ /* 0x000fc400000010ff */
[----:B------:R-:W-:Y:S02]  /*b280*/  F2FP.BF16.F32.PACK_AB R75, R79, R75 ;  /* 0x0000004b4f4b723e */ /* 0x000fe400000010ff */
[----:B------:R-:W-:Y:S02]  /*b290*/  F2FP.BF16.F32.PACK_AB R81, R8, R82 ;  /* 0x000000520851723e */ /* 0x000fe400000010ff */
[----:B------:R-:W-:Y:S01]  /*b2a0*/  LOP3.LUT R70, R70, R189, RZ, 0x3c, !PT ;  /* 0x000000bd46467212 */ /* 0x000fe200078e3cff */
[----:B------:R2:W-:Y:S01]  /*b2b0*/  STSM.16.M88.4 [R30], R72 ;  /* 0x000000481e007844 */ /* 0x0005e20000000200 */
[----:B------:R-:W-:Y:S02]  /*b2c0*/  SHF.R.U64 R103, R103, 0x3, RZ ;  /* 0x0000000367677819 */ /* 0x000fe400000012ff */
[----:B------:R-:W-:Y:S02]  /*b2d0*/  MOV R38, R38 ;  /* 0x0000002600267202 */ /* 0x000fe40000000f00 */
[----:B------:R-:W-:-:S02]  /*b2e0*/  F2FP.BF16.F32.PACK_AB R82, R85, R84 ;  /* 0x000000545552723e */ /* 0x000fc400000010ff */
[----:B------:R-:W-:Y:S02]  /*b2f0*/  F2FP.BF16.F32.PACK_AB R83, R83, R86 ;  /* 0x000000565353723e */ /* 0x000fe400000010ff */
[----:B------:R-:W-:Y:S02]  /*b300*/  LOP3.LUT R94, R94, R191, RZ, 0x3c, !PT ;  /* 0x000000bf5e5e7212 */ /* 0x000fe400078e3cff */
        /* <DEDUP_REMOVED lines=44> */
[----:B------:R-:W-:Y:S01]  /*b5d0*/  MOV R12, R12 ;  /* 0x0000000c000c7202 */ /* 0x000fe20000000f00 */
[----:B------:R2:W-:Y:S01]  /*b5e0*/  STSM.16.M88.4 [R6], R136 ;  /* 0x0000008806007844 */ /* 0x0005e20000000200 */
[----:B------:R-:W-:Y:S02]  /*b5f0*/  F2FP.BF16.F32.PACK_AB R146, R149, R148 ;  /* 0x000000949592723e */ /* 0x000fe400000010ff */
[----:B------:R-:W-:Y:S02]  /*b600*/  F2FP.BF16.F32.PACK_AB R147, R0, R150 ;  /* 0x000000960093723e */ /* 0x000fe400000010ff */
[----:B------:R-:W-:-:S02]  /*b610*/  ISETP.NE.U32.AND P2, PT, RZ, UR6, PT ;  /* 0x00000006ff007c0c */ /* 0x000fc4000bf45070 */
[----:B0-----:R-:W-:Y:S01]  /*b620*/  ISETP.NE.U32.AND P3, PT, R10, RZ, PT ;  /* 0x000000ff0a00720c */ /* 0x001fe20003f65070 */
[----:B------:R2:W-:Y:S01]  /*b630*/  STSM.16.M88.4 [R12], R144 ;  /* 0x000000900c007844 */ /* 0x0005e20000000200 */
[----:B------:R-:W-:Y:S01]  /*b640*/  BAR.SYNC.DEFER_BLOCKING 0x1, 0x100 ;  /* 0x0044000000007b1d */ /* 0x000fe20000010000 */
[----:B------:R-:W-:Y:S02]  /*b650*/  ISETP.NE.AND.EX P2, PT, RZ, UR7, PT, P2 ;  /* 0x00000007ff007c0c */ /* 0x000fe4000bf45320 */
[----:B-1----:R-:W-:Y:S02]  /*b660*/  SHF.L.U64.HI R16, R207, 0x2, R208 ;  /* 0x00000002cf107819 */ /* 0x002fe400000102d0 */
[----:B------:R-:W-:Y:S02]  /*b670*/  IADD3 R10, P0, R9, R10, RZ ;  /* 0x0000000a090a7210 */ /* 0x000fe40007f1e0ff */
[----:B------:R-:W-:-:S03]  /*b680*/  ISETP.NE.AND.EX P3, PT, R11, RZ, PT, P3 ;  /* 0x000000ff0b00720c */ /* 0x000fc60003f65330 */
[----:B------:R-:W-:-:S04]  /*b690*/  IMAD.X R11, R16, 0x1, R11, P0 ;  /* 0x00000001100b7824 */ /* 0x000fc800000e060b */
[----:B------:R-:W-:-:S04]  /*b6a0*/  @P2 IADD3 R8, P0, R9, UR6, RZ ;  /* 0x0000000609082c10 */ /* 0x000fc8000ff1e0ff */
[----:B------:R-:W-:Y:S02]  /*b6b0*/  @P2 IADD3.X R9, R16, UR7, RZ, P0, !PT ;  /* 0x0000000710092c10 */ /* 0x000fe400087fe4ff */
[----:B------:R-:W3:Y:S04]  /*b6c0*/  @P3 LDG.E R0, desc[UR8][R10.64] ;  /* 0x000000080a003981 */ /* 0x000ee8000c1e1900 */
[----:B------:R-:W4:Y:S01]  /*b6d0*/  @P2 LDG.E R8, desc[UR8][R8.64] ;  /* 0x0000000808082981 */ /* 0x000f22000c1e1900 */
[----:B------:R-:W-:Y:S01]  /*b6e0*/  IMAD R13, R202, 0x40, R200 ;  /* 0x00000040ca0d7824 */ /* 0x000fe200078e02c8 */
[----:B------:R-:W-:Y:S01]  /*b6f0*/  UMOV UR4, URZ ;  /* 0x0000003f00047c82 */ /* 0x000fe20008000000 */
[----:B------:R-:W-:Y:S02]  /*b700*/  ULDC UR10, c[0x0][0xb88] ;  /* 0x0002e200000a7ab9 */ /* 0x000fe40000000800 */
[----:B------:R-:W-:-:S03]  /*b710*/  IMAD.WIDE R4, R13, 0x2, R4 ;  /* 0x000000020d047825 */ /* 0x000fc600078e0204 */
[C---:B------:R-:W-:Y:S02]  /*b720*/  IADD3 R17, P0, R4.reuse, 0x1000, RZ ;  /* 0x0000100004117810 */ /* 0x040fe40007f1e0ff */
[----:B------:R-:W-:Y:S02]  /*b730*/  IADD3 R13, P1, R4, 0x2000, RZ ;  /* 0x00002000040d7810 */ /* 0x000fe40007f3e0ff */
[----:B------:R-:W-:Y:S02]  /*b740*/  LOP3.LUT R16, R17, 0x380, RZ, 0xc0, !PT ;  /* 0x0000038011107812 */ /* 0x000fe400078ec0ff */
[----:B---3--:R-:W-:Y:S02]  /*b750*/  @P3 R2UR UR4, R0 ;  /* 0x00000000000432ca */ /* 0x008fe400000e0000 */
[----:B----4-:R-:W-:Y:S01]  /*b760*/  @P2 R2UR UR10, R8 ;  /* 0x00000000080a22ca */ /* 0x010fe200000e0000 */
[----:B--2---:R-:W-:-:S14]  /*b770*/  @P2 BRA `(.L_x_4168) ;  /* 0x00000000001c2947 */ /* 0x004fdc0003800000 */
[----:B------:R-:W-:Y:S05]  /*b780*/  @!P3 BRA `(.L_x_4168) ;  /* 0x000000000018b947 */ /* 0x000fea0003800000 */
[----:B------:R-:W-:Y:S02]  /*b790*/  ULDC.64 UR6, c[0x0][0x208] ;  /* 0x0000820000067ab9 */ /* 0x000fe40000000a00 */
[----:B------:R-:W2:Y:S04]  /*b7a0*/  LDG.E R6, desc[UR6][R10.64] ;  /* 0x000000060a067981 */ /* 0x000ea8000c1e1900 */
[----:B------:R-:W3:Y:S01]  /*b7b0*/  LDG.E R0, desc[UR6][R10.64+0x4] ;  /* 0x000004060a007981 */ /* 0x000ee2000c1e1900 */
[----:B--2---:R-:W-:Y:S02]  /*b7c0*/  R2UR UR6, R6 ;  /* 0x00000000060672ca */ /* 0x004fe400000e0000 */
[----:B---3--:R-:W-:-:S13]  /*b7d0*/  R2UR UR10, R0 ;  /* 0x00000000000a72ca */ /* 0x008fda00000e0000 */
[----:B------:R-:W-:-:S12]  /*b7e0*/  UIADD3 UR10, -UR6, UR10, URZ ;  /* 0x0000000a060a7290 */ /* 0x000fd8000fffe13f */
.L_x_4168:
[----:B------:R-:W-:Y:S01]  /*b7f0*/  R2UR UR16, R209 ;  /* 0x00000000d11072ca */ /* 0x000fe200000e0000 */
[----:B------:R-:W-:Y:S01]  /*b800*/  ULDC.64 UR12, c[0x0][0xc70] ;  /* 0x00031c00000c7ab9 */ /* 0x000fe20000000a00 */
[----:B------:R-:W-:Y:S01]  /*b810*/  USHF.R.S32.HI UR9, URZ, 0x1f, UR4 ;  /* 0x0000001f3f097899 */ /* 0x000fe20008011404 */
[----:B------:R-:W-:Y:S01]  /*b820*/  R2UR UR15, R218 ;  /* 0x00000000da0f72ca */ /* 0x000fe200000e0000 */
[----:B------:R-:W-:Y:S01]  /*b830*/  UMOV UR8, UR4 ;  /* 0x0000000400087c82 */ /* 0x000fe20008000000 */
[----:B------:R-:W-:Y:S01]  /*b840*/  IADD3 R11, P2, R4, 0x3000, RZ ;  /* 0x00003000040b7810 */ /* 0x000fe20007f5e0ff */
[----:B------:R-:W-:Y:S01]  /*b850*/  ULDC.64 UR18, c[0x0][0x208] ;  /* 0x0000820000127ab9 */ /* 0x000fe20000000a00 */
[----:B------:R-:W-:Y:S02]  /*b860*/  SEL R73, R207, RZ, !P3 ;  /* 0x000000ffcf497207 */ /* 0x000fe40005800000 */
[----:B------:R-:W-:Y:S02]  /*b870*/  SEL R208, R208, RZ, !P3 ;  /* 0x000000ffd0d07207 */ /* 0x000fe40005800000 */
[----:B------:R-:W-:-:S02]  /*b880*/  LOP3.LUT R10, R11, 0x380, RZ, 0xc0, !PT ;  /* 0x000003800b0a7812 */ /* 0x000fc400078ec0ff */
[----:B------:R-:W-:Y:S01]  /*b890*/  USHF.R.S32.HI UR14, URZ, 0x1f, UR16 ;  /* 0x0000001f3f0e7899 */ /* 0x000fe20008011410 */
[----:B------:R-:W-:Y:S01]  /*b8a0*/  LOP3.LUT R12, R13, 0x380, RZ, 0xc0, !PT ;  /* 0x000003800d0c7812 */ /* 0x000fe200078ec0ff */
[----:B------:R-:W-:Y:S01]  /*b8b0*/  UIMAD.WIDE.U32 UR6, UR16, UR12, UR8 ;  /* 0x0000000c100672a5 */ /* 0x000fe2000f8e0008 */
[----:B------:R-:W-:Y:S01]  /*b8c0*/  IMAD.U32 R15, RZ, RZ, UR15 ;  /* 0x0000000fff0f7e24 */ /* 0x000fe2000f8e00ff */
[----:B------:R-:W-:Y:S01]  /*b8d0*/  UIMAD UR11, UR14, UR12, URZ ;  /* 0x0000000c0e0b72a4 */ /* 0x000fe2000f8e023f */
[----:B------:R-:W-:Y:S02]  /*b8e0*/  SHF.R.U64 R10, R10, 0x3, RZ ;  /* 0x000000030a0a7819 */ /* 0x000fe400000012ff */
[----:B------:R-:W-:Y:S01]  /*b8f0*/  IMAD R15, R15, 0x80, R206 ;  /* 0x000000800f0f7824 */ /* 0x000fe200078e02ce */
[----:B------:R-:W-:Y:S01]  /*b900*/  UIMAD UR8, UR16, UR13, UR11 ;  /* 0x0000000d100872a4 */ /* 0x000fe2000f8e020b */
[----:B------:R-:W-:Y:S01]  /*b910*/  IMAD.U32 R9, RZ, RZ, UR7 ;  /* 0x00000007ff097e24 */ /* 0x000fe2000f8e00ff */
[----:B------:R-:W-:Y:S01]  /*b920*/  LOP3.LUT R10, R10, R11, RZ, 0x3c, !PT ;  /* 0x0000000b0a0a7212 */ /* 0x000fe200078e3cff */
[----:B------:R-:W-:Y:S01]  /*b930*/  IMAD.U32 R8, RZ, RZ, UR6 ;  /* 0x00000006ff087e24 */ /* 0x000fe2000f8e00ff */
[----:B------:R-:W-:Y:S01]  /*b940*/  UIADD3 UR8, UR7, UR8, URZ ;  /* 0x0000000807087290 */ /* 0x000fe2000fffe03f */
[----:B------:R-:W-:Y:S01]  /*b950*/  SHF.R.S32.HI R11, RZ, 0x1f, R15 ;  /* 0x0000001fff0b7819 */ /* 0x000fe2000001140f */
[----:B------:R-:W-:Y:S01]  /*b960*/  ULDC.64 UR12, c[0x0][0xba0] ;  /* 0x0002e800000c7ab9 */ /* 0x000fe20000000a00 */
[----:B------:R-:W-:Y:S01]  /*b970*/  ULDC.64 UR6, c[0x0][0xc78] ;  /* 0x00031e0000067ab9 */ /* 0x000fe20000000a00 */
[----:B------:R-:W-:Y:S01]  /*b980*/  SHF.R.U64 R16, R16, 0x3, RZ ;  /* 0x0000000310107819 */ /* 0x000fe200000012ff */
[----:B------:R-:W-:Y:S01]  /*b990*/  IMAD R0, R208, UR6, RZ ;  /* 0x00000006d0007c24 */ /* 0x000fe2000f8e02ff */
[----:B------:R-:W-:Y:S01]  /*b9a0*/  SHF.R.U64 R12, R12, 0x3, RZ ;  /* 0x000000030c0c7819 */ /* 0x000fe200000012ff */
[----:B------:R-:W-:Y:S01]  /*b9b0*/  IMAD.U32 R9, RZ, RZ, UR8 ;  /* 0x00000008ff097e24 */ /* 0x000fe2000f8e00ff */
[----:B------:R-:W-:Y:S01]  /*b9c0*/  LOP3.LUT R16, R16, R17, RZ, 0x3c, !PT ;  /* 0x0000001110107212 */ /* 0x000fe200078e3cff */
[C---:B------:R-:W-:Y:S01]  /*b9d0*/  IMAD R6, R73.reuse, UR7, R0 ;  /* 0x0000000749067c24 */ /* 0x040fe2000f8e0200 */
[C---:B------:R-:W-:Y:S01]  /*b9e0*/  IADD3 R57, P6, R4.reuse, 0x4000, RZ ;  /* 0x0000400004397810 */ /* 0x040fe20007fde0ff */
[----:B------:R-:W-:Y:S01]  /*b9f0*/  IMAD.WIDE.U32 R8, R73, UR6, R8 ;  /* 0x0000000649087c25 */ /* 0x000fe2000f8e0008 */
[----:B------:R-:W-:Y:S01]  /*ba00*/  ULDC.64 UR6, c[0x0][0xc40] ;  /* 0x0003100000067ab9 */ /* 0x000fe20000000a00 */
[----:B------:R-:W-:-:S02]  /*ba10*/  IADD3 R41, P5, R4, 0x5000, RZ ;  /* 0x0000500004297810 */ /* 0x000fc40007fbe0ff */
[----:B------:R-:W-:Y:S01]  /*ba20*/  IMAD.X R17, RZ, RZ, R5, P0 ;  /* 0x000000ffff117224 */ /* 0x000fe200000e0605 */
[----:B------:R-:W-:Y:S02]  /*ba30*/  IADD3 R0, P3, R15, R8, RZ ;  /* 0x000000080f007210 */ /* 0x000fe40007f7e0ff */
[----:B------:R-:W-:Y:S02]  /*ba40*/  IADD3 R65, P0, R4, 0x8000, RZ ;  /* 0x0000800004417810 */ /* 0x000fe40007f1e0ff */
[----:B------:R-:W-:Y:S02]  /*ba50*/  IADD3.X R11, R11, R9, R6, P3, !PT ;  /* 0x000000090b0b7210 */ /* 0x000fe40001ffe406 */
[----:B------:R-:W-:Y:S02]  /*ba60*/  LEA R26, P3, R0, UR6, 0x2 ;  /* 0x00000006001a7c11 */ /* 0x000fe4000f8610ff */
[----:B------:R-:W-:Y:S02]  /*ba70*/  IADD3 R29, P4, R4, 0x6000, RZ ;  /* 0x00006000041d7810 */ /* 0x000fe40007f9e0ff */
[----:B------:R-:W-:Y:S01]  /*ba80*/  LEA.HI.X R27, R0, UR7, R11, 0x2, P3 ;  /* 0x00000007001b7c11 */ /* 0x000fe200098f140b */
[--C-:B------:R-:W-:Y:S01]  /*ba90*/  IMAD.X R11, RZ, RZ, R5.reuse, P2 ;  /* 0x000000ffff0b7224 */ /* 0x100fe200010e0605 */
[----:B------:R-:W-:Y:S01]  /*baa0*/  IADD3 R21, P3, R4, 0x7000, RZ ;  /* 0x0000700004157810 */ /* 0x000fe20007f7e0ff */
[----:B------:R-:W-:Y:S01]  /*bab0*/  VIADD R0, R15, 0x8 ;  /* 0x000000080f007836 */ /* 0x000fe20000000000 */
[----:B------:R-:W-:Y:S01]  /*bac0*/  LOP3.LUT R12, R12, R13, RZ, 0x3c, !PT ;  /* 0x0000000d0c0c7212 */ /* 0x000fe200078e3cff */
[----:B------:R-:W-:Y:S01]  /*bad0*/  IMAD.X R13, RZ, RZ, R5, P1 ;  /* 0x000000ffff0d7224 */ /* 0x000fe200008e0605 */
[----:B------:R-:W-:-:S02]  /*bae0*/  IADD3 R37, P2, R4, 0xa000, RZ ;  /* 0x0000a00004257810 */ /* 0x000fc40007f5e0ff */
[----:B------:R-:W-:Y:S02]  /*baf0*/  IADD3 R53, P1, R4, 0x9000, RZ ;  /* 0x0000900004357810 */ /* 0x000fe40007f3e0ff */
[----:B------:R-:W-:Y:S02]  /*bb00*/  LOP3.LUT R64, R65, 0x380, RZ, 0xc0, !PT ;  /* 0x0000038041407812 */ /* 0x000fe400078ec0ff */
[----:B------:R-:W-:Y:S02]  /*bb10*/  LOP3.LUT R56, R57, 0x380, RZ, 0xc0, !PT ;  /* 0x0000038039387812 */ /* 0x000fe400078ec0ff */
[----:B------:R-:W-:Y:S02]  /*bb20*/  LOP3.LUT R40, R41, 0x380, RZ, 0xc0, !PT ;  /* 0x0000038029287812 */ /* 0x000fe400078ec0ff */
[----:B------:R-:W-:Y:S02]  /*bb30*/  LOP3.LUT R28, R29, 0x380, RZ, 0xc0, !PT ;  /* 0x000003801d1c7812 */ /* 0x000fe400078ec0ff */
        /* <DEDUP_REMOVED lines=8> */
[----:B------:R-:W-:Y:S02]  /*bbc0*/  SHF.R.U64 R36, R36, 0x3, RZ ;  /* 0x0000000324247819 */ /* 0x000fe400000012ff */
[----:B------:R-:W-:Y:S02]  /*bbd0*/  SHF.R.U64 R52, R52, 0x3, RZ ;  /* 0x0000000334347819 */ /* 0x000fe400000012ff */
[----:B------:R-:W-:Y:S01]  /*bbe0*/  LOP3.LUT R64, R64, R65, RZ, 0x3c, !PT ;  /* 0x0000004140407212 */ /* 0x000fe200078e3cff */
[--C-:B------:R-:W-:Y:S01]  /*bbf0*/  IMAD.X R65, RZ, RZ, R5.reuse, P0 ;  /* 0x000000ffff417224 */ /* 0x100fe200000e0605 */
[----:B------:R-:W-:Y:S02]  /*bc00*/  LOP3.LUT R56, R56, R57, RZ, 0x3c, !PT ;  /* 0x0000003938387212 */ /* 0x000fe400078e3cff */
        /* <DEDUP_REMOVED lines=8> */
[----:B------:R-:W-:-:S02]  /*bc90*/  IADD3.X R57, RZ, R5, RZ, P6, !PT ;  /* 0x00000005ff397210 */ /* 0x000fc400037fe4ff */
[----:B------:R-:W-:Y:S02]  /*bca0*/  LOP3.LUT P0, RZ, R220, 0x3, RZ, 0xc0, !PT ;  /* 0x00000003dcff7812 */ /* 0x000fe4000780c0ff */
[C---:B------:R-:W-:Y:S02]  /*bcb0*/  IADD3 R25, P6, R4.reuse, 0xb000, RZ ;  /* 0x0000b00004197810 */ /* 0x040fe40007fde0ff */
[C---:B------:R-:W-:Y:S02]  /*bcc0*/  IADD3 R69, P5, R4.reuse, 0xc000, RZ ;  /* 0x0000c00004457810 */ /* 0x040fe40007fbe0ff */
[C---:B------:R-:W-:Y:S02]  /*bcd0*/  IADD3 R61, P4, R4.reuse, 0xd000, RZ ;  /* 0x0000d000043d7810 */ /* 0x040fe40007f9e0ff */
[----:B------:R-:W-:Y:S02]  /*bce0*/  IADD3 R49, P3, R4, 0xe000, RZ ;  /* 0x0000e00004317810 */ /* 0x000fe40007f7e0ff */
[----:B------:R-:W-:Y:S01]  /*bcf0*/  LOP3.LUT R52, R52, R53, RZ, 0x3c, !PT ;  /* 0x0000003534347212 */ /* 0x000fe200078e3cff */
[----:B------:R-:W-:Y:S01]  /*bd00*/  IMAD.X R53, RZ, RZ, R5, P1 ;  /* 0x000000ffff357224 */ /* 0x000fe200008e0605 */
[----:B------:R-:W-:-:S02]  /*bd10*/  IADD3 R9, P2, R4, 0xf000, RZ ;  /* 0x0000f00004097810 */ /* 0x000fc40007f5e0ff */
[----:B------:R-:W-:Y:S02]  /*bd20*/  ISETP.GE.OR P1, PT, R15, UR10, P0 ;  /* 0x0000000a0f007c0c */ /* 0x000fe40008726670 */
[----:B------:R-:W-:Y:S02]  /*bd30*/  LOP3.LUT R24, R25, 0x380, RZ, 0xc0, !PT ;  /* 0x0000038019187812 */ /* 0x000fe400078ec0ff */
[----:B------:R-:W-:Y:S02]  /*bd40*/  LOP3.LUT R68, R69, 0x380, RZ, 0xc0, !PT ;  /* 0x0000038045447812 */ /* 0x000fe400078ec0ff */
[----:B------:R-:W-:Y:S02]  /*bd50*/  LOP3.LUT R60, R61, 0x380, RZ, 0xc0, !PT ;  /* 0x000003803d3c7812 */ /* 0x000fe400078ec0ff */
[----:B------:R-:W-:Y:S02]  /*bd60*/  LOP3.LUT R48, R49, 0x380, RZ, 0xc0, !PT ;  /* 0x0000038031307812 */ /* 0x000fe400078ec0ff */
[----:B------:R-:W-:-:S02]  /*bd70*/  ISETP.GE.OR P0, PT, R0, UR10, P0 ;  /* 0x0000000a00007c0c */ /* 0x000fc40008706670 */
[----:B------:R-:W-:Y:S01]  /*bd80*/  LOP3.LUT R0, R9, 0x380, RZ, 0xc0, !PT ;  /* 0x0000038009007812 */ /* 0x000fe200078ec0ff */
[----:B------:R-:W-:Y:S01]  /*bd90*/  @!P1 STG.E desc[UR18][R26.64], R3 ;  /* 0x000000031a009986 */ /* 0x000fe2000c101912 */
[----:B------:R-:W-:Y:S02]  /*bda0*/  LOP3.LUT R15, R4, 0x380, RZ, 0xc0, !PT ;  /* 0x00000380040f7812 */ /* 0x000fe400078ec0ff */
[----:B------:R-:W-:Y:S02]  /*bdb0*/  SHF.R.U64 R24, R24, 0x3, RZ ;  /* 0x0000000318187819 */ /* 0x000fe400000012ff */
[----:B------:R-:W-:Y:S02]  /*bdc0*/  SHF.R.U64 R68, R68, 0x3, RZ ;  /* 0x0000000344447819 */ /* 0x000fe400000012ff */
[----:B------:R-:W-:Y:S02]  /*bdd0*/  SHF.R.U64 R60, R60, 0x3, RZ ;  /* 0x000000033c3c7819 */ /* 0x000fe400000012ff */
[----:B------:R-:W-:Y:S01]  /*bde0*/  SHF.R.U64 R48, R48, 0x3, RZ ;  /* 0x0000000330307819 */ /* 0x000fe200000012ff */
[----:B------:R0:W-:Y:S01]  /*bdf0*/  @!P0 STG.E desc[UR18][R26.64+0x20], R2 ;  /* 0x000020021a008986 */ /* 0x0001e2000c101912 */
[----:B------:R-:W-:-:S02]  /*be00*/  SHF.R.U64 R0, R0, 0x3, RZ ;  /* 0x0000000300007819 */ /* 0x000fc400000012ff */
[----:B------:R-:W-:Y:S01]  /*be10*/  SHF.R.U64 R15, R15, 0x3, RZ ;  /* 0x000000030f0f7819 */ /* 0x000fe200000012ff */
[----:B------:R-:W5:Y:S01]  /*be20*/  LD.E.128 R16, desc[UR18][R16.64] ;  /* 0x0000001210107980 */ /* 0x000f62000c101d00 */
        /* <DEDUP_REMOVED lines=8> */
[----:B------:R-:W-:Y:S01]  /*beb0*/  IADD3.X R33, RZ, R5, RZ, P2, !PT ;  /* 0x00000005ff217210 */ /* 0x000fe200017fe4ff */
[----:B------:R-:W5:Y:S01]  /*bec0*/  LD.E.128 R56, desc[UR18][R56.64] ;  /* 0x0000001238387980 */ /* 0x000f62000c101d00 */
[----:B------:R-:W-:-:S02]  /*bed0*/  LOP3.LUT R32, R0, R9, RZ, 0x3c, !PT ;  /* 0x0000000900207212 */ /* 0x000fc400078e3cff */
[----:B------:R-:W-:Y:S01]  /*bee0*/  LOP3.LUT R4, R15, R4, RZ, 0x3c, !PT ;  /* 0x000000040f047212 */ /* 0x000fe200078e3cff */
[----:B------:R-:W5:Y:S01]  /*bef0*/  LD.E.128 R8, desc[UR18][R10.64] ;  /* 0x000000120a087980 */ /* 0x000f62000c101d00 */
[----:B------:R-:W-:-:S03]  /*bf00*/  UIMAD UR6, UR9, UR12, URZ ;  /* 0x0000000c090672a4 */ /* 0x000fc6000f8e023f */
[----:B------:R1:W5:Y:S01]  /*bf10*/  LD.E.128 R44, desc[UR18][R4.64] ;  /* 0x00000012042c7980 */ /* 0x000362000c101d00 */
[----:B------:R-:W-:-:S03]  /*bf20*/  SHF.R.S32.HI R201, RZ, 0x1f, R200 ;  /* 0x0000001fffc97819 */ /* 0x000fc600000114c8 */
        /* <DEDUP_REMOVED lines=12> */
[----:B------:R-:W-:Y:S01]  /*bff0*/  IMAD.U32 R3, RZ, RZ, UR12 ;  /* 0x0000000cff037e24 */ /* 0x000fe2000f8e00ff */
[----:B------:R-:W-:Y:S01]  /*c000*/  UIMAD UR10, UR15, -0x80, UR10 ;  /* 0xffffff800f0a78a4 */ /* 0x000fe2000f8e020a */
[----:B------:R-:W-:Y:S01]  /*c010*/  @!PT LDS RZ, [RZ] ;  /* 0x00000000fffff984 */ /* 0x000fe20000000800 */
[----:B------:R-:W-:Y:S01]  /*c020*/  @!PT LDS RZ, [RZ] ;  /* 0x00000000fffff984 */ /* 0x000fe20000000800 */
[----:B------:R-:W-:Y:S01]  /*c030*/  @!PT LDS RZ, [RZ] ;  /* 0x00000000fffff984 */ /* 0x000fe20000000800 */
[----:B------:R-:W-:Y:S01]  /*c040*/  @!PT LDS RZ, [RZ] ;  /* 0x00000000fffff984 */ /* 0x000fe20000000800 */
[----:B------:R0:W-:Y:S06]  /*c050*/  MEMBAR.ALL.CTA ;  /* 0x0000000000007992 */ /* 0x0001ec0000008000 */
[----:B0-----:R-:W0:Y:S01]  /*c060*/  FENCE.VIEW.ASYNC.S ;  /* 0x00000000000073c6 */ /* 0x001e220000000000 */
[----:B------:R-:W-:-:S02]  /*c070*/  UIMAD UR6, UR4, UR13, UR6 ;  /* 0x0000000d040672a4 */ /* 0x000fc4000f8e0206 */
[----:B------:R-:W-:Y:S01]  /*c080*/  IMAD.WIDE.U32 R2, R3, UR4, R200 ;  /* 0x0000000403027c25 */ /* 0x000fe2000f8e00c8 */
[----:B------:R-:W-:Y:S02]  /*c090*/  ULDC.64 UR8, c[0x0][0xbe0] ;  /* 0x0002f80000087ab9 */ /* 0x000fe40000000a00 */
[----:B------:R-:W-:Y:S02]  /*c0a0*/  UIMAD UR4, UR14, UR8, URZ ;  /* 0x000000080e0472a4 */ /* 0x000fe4000f8e023f */
[----:B-1----:R-:W-:Y:S01]  /*c0b0*/  IMAD.U32 R5, RZ, RZ, UR8 ;  /* 0x00000008ff057e24 */ /* 0x002fe2000f8e00ff */
[C---:B------:R-:W-:Y:S01]  /*c0c0*/  ISETP.GE.AND P3, PT, R202.reuse, UR10, PT ;  /* 0x0000000aca007c0c */ /* 0x040fe2000bf66270 */
[----:B------:R-:W-:Y:S01]  /*c0d0*/  VIADD R3, R3, UR6 ;  /* 0x0000000603037c36 */ /* 0x000fe20008000000 */
[----:B------:R-:W-:Y:S01]  /*c0e0*/  UIMAD UR4, UR16, UR9, UR4 ;  /* 0x00000009100472a4 */ /* 0x000fe2000f8e0204 */
[----:B------:R-:W-:Y:S01]  /*c0f0*/  VIADD R0, R202, 0x20 ;  /* 0x00000020ca007836 */ /* 0x000fe20000000000 */
[----:B------:R-:W-:Y:S01]  /*c100*/  ULDC.64 UR6, c[0x0][0xbe8] ;  /* 0x0002fa0000067ab9 */ /* 0x000fe20000000a00 */
[----:B------:R-:W-:-:S04]  /*c110*/  IMAD.WIDE.U32 R2, R5, UR16, R2 ;  /* 0x0000001005027c25 */ /* 0x000fc8000f8e0002 */
[----:B------:R-:W-:Y:S01]  /*c120*/  VIADD R151, R151, 0x32420 ;  /* 0x0003242097977836 */ /* 0x000fe20000000000 */
[----:B------:R-:W-:Y:S01]  /*c130*/  ISETP.GE.AND P0, PT, R0, UR10, PT ;  /* 0x0000000a00007c0c */ /* 0x000fe2000bf06270 */
[----:B------:R-:W-:Y:S02]  /*c140*/  VIADD R5, R202, 0x60 ;  /* 0x00000060ca057836 */ /* 0x000fe40000000000 */
[----:B------:R-:W-:Y:S01]  /*c150*/  IMAD R0, R208, UR6, RZ ;  /* 0x00000006d0007c24 */ /* 0x000fe2000f8e02ff */
[----:B------:R-:W-:Y:S01]  /*c160*/  PRMT R151, RZ, 0x654, R151 ;  /* 0x00000654ff977816 */ /* 0x000fe20000000097 */
[----:B------:R-:W-:Y:S01]  /*c170*/  VIADD R3, R3, UR4 ;  /* 0x0000000403037c36 */ /* 0x000fe20008000000 */
[----:B------:R-:W-:Y:S01]  /*c180*/  ISETP.GE.AND P2, PT, R5, UR10, PT ;  /* 0x0000000a05007c0c */ /* 0x000fe2000bf46270 */
[----:B------:R-:W-:Y:S01]  /*c190*/  VIADD R4, R202, 0x40 ;  /* 0x00000040ca047836 */ /* 0x000fe20000000000 */
[----:B------:R-:W-:Y:S01]  /*c1a0*/  SHF.R.S32.HI R203, RZ, 0x1f, R202 ;  /* 0x0000001fffcb7819 */ /* 0x000fe200000114ca */
[C---:B------:R-:W-:Y:S01]  /*c1b0*/  IMAD R75, R73.reuse, UR7, R0 ;  /* 0x00000007494b7c24 */ /* 0x040fe2000f8e0200 */
[----:B0-----:R0:W-:Y:S01]  /*c1c0*/  SYNCS.ARRIVE.TRANS64.RED.A1T0 RZ, [R151+URZ], RZ ;  /* 0x000000ff97ff79a7 */ /* 0x0011e2000810043f */
[----:B------:R-:W-:Y:S01]  /*c1d0*/  IMAD.U32 R5, RZ, RZ, UR15 ;  /* 0x0000000fff057e24 */ /* 0x000fe2000f8e00ff */
[----:B------:R-:W-:Y:S01]  /*c1e0*/  BSSY B1, `(.L_x_4169) ;  /* 0x000001d000017945 */ /* 0x000fe20003800000 */
[----:B------:R-:W-:Y:S01]  /*c1f0*/  IMAD.WIDE.U32 R72, R73, UR6, R2 ;  /* 0x0000000649487c25 */ /* 0x000fe2000f8e0002 */
[----:B------:R-:W-:-:S03]  /*c200*/  ISETP.GE.AND P1, PT, R4, UR10, PT ;  /* 0x0000000a04007c0c */ /* 0x000fc6000bf26270 */
[----:B------:R-:W-:-:S04]  /*c210*/  IMAD.WIDE R4, R5, 0x80, R202 ;  /* 0x0000008005047825 */ /* 0x000fc800078e02ca */
[----:B------:R-:W-:Y:S01]  /*c220*/  IMAD.IADD R77, R73, 0x1, R75 ;  /* 0x00000001494d7824 */ /* 0x000fe200078e024b */
[----:B0-----:R-:W-:Y:S06]  /*c230*/  @P3 BRA `(.L_x_4170) ;  /* 0x00000000005c3947 */ /* 0x001fec0003800000 */
[----:B------:R-:W-:Y:S01]  /*c240*/  ULDC.64 UR6, c[0x0][0xbd8] ;  /* 0x0002f60000067ab9 */ /* 0x000fe20000000a00 */
[----:B------:R-:W-:Y:S01]  /*c250*/  MOV R2, R72 ;  /* 0x0000004800027202 */ /* 0x000fe20000000f00 */
[----:B------:R-:W-:Y:S01]  /*c260*/  IMAD R75, R5, UR6, RZ ;  /* 0x00000006054b7c24 */ /* 0x000fe2000f8e02ff */
[----:B------:R-:W-:Y:S01]  /*c270*/  ULDC UR4, c[0x0][0xb8c] ;  /* 0x0002e30000047ab9 */ /* 0x000fe20000000800 */
[----:B------:R-:W-:Y:S01]  /*c280*/  IMAD.MOV.U32 R3, RZ, RZ, R77 ;  /* 0x000000ffff037224 */ /* 0x000fe200078e004d */
[C---:B------:R-:W-:Y:S01]  /*c290*/  ISETP.GE.AND P4, PT, R200.reuse, UR4, PT ;  /* 0x00000004c8007c0c */ /* 0x040fe2000bf86270 */
[----:B------:R-:W-:Y:S01]  /*c2a0*/  VIADD R0, R200, 0x40 ;  /* 0x00000040c8007836 */ /* 0x000fe20000000000 */
[----:B------:R-:W-:Y:S01]  /*c2b0*/  ULDC.64 UR8, c[0x0][0x208] ;  /* 0x0000820000087ab9 */ /* 0x000fe20000000a00 */
        /* <DEDUP_REMOVED lines=15> */
.L_x_4170:
[----:B------:R-:W-:Y:S05]  /*c3b0*/  BSYNC B1 ;  /* 0x0000000000017941 */ /* 0x000fea0003800000 */
.L_x_4169:
        /* <DEDUP_REMOVED lines=13> */
[----:B------:R-:W-:Y:S01]  /*c490*/  IMAD R0, R0, UR6, RZ ;  /* 0x0000000600007c24 */ /* 0x000fe2000f8e02ff */
[----:B------:R-:W-:Y:S01]  /*c4a0*/  ULDC.64 UR8, c[0x0][0x208] ;  /* 0x0000820000087ab9 */ /* 0x000fe20000000a00 */
[----:B------:R-:W-:-:S02]  /*c4b0*/  VIADD R6, R200, 0xc0 ;  /* 0x000000c0c8067836 */ /* 0x000fc40000000000 */
        /* <DEDUP_REMOVED lines=11> */
.L_x_4172:
[----:B------:R-:W-:Y:S05]  /*c570*/  BSYNC B1 ;  /* 0x0000000000017941 */ /* 0x000fea0003800000 */
.L_x_4171:
[----:B------:R-:W-:Y:S04]  /*c580*/  BSSY B1, `(.L_x_4173) ;  /* 0x000001b000017945 */ /* 0x000fe80003800000 */
[----:B------:R-:W-:Y:S05]  /*c590*/  @P1 BRA `(.L_x_4174) ;  /* 0x0000000000641947 */ /* 0x000fea0003800000 */
[----:B-1---5:R-:W-:Y:S01]  /*c5a0*/  IADD3 R17, P0, R4, 0x40, RZ ;  /* 0x0000004004117810 */ /* 0x022fe20007f1e0ff */
        /* <DEDUP_REMOVED lines=24> */
.L_x_4174:
[----:B------:R-:W-:Y:S05]  /*c730*/  BSYNC B1 ;  /* 0x0000000000017941 */ /* 0x000fea0003800000 */
.L_x_4173:
[----:B------:R-:W-:Y:S05]  /*c740*/  @P2 BRA `(.L_x_4175) ;  /* 0x0000000c00942947 */ /* 0x000fea0003800000 */
[----:B--2--5:R-:W-:Y:S01]  /*c750*/  IADD3 R13, P0, R4, 0x60, RZ ;  /* 0x00000060040d7810 */ /* 0x024fe20007f1e0ff */
[----:B------:R-:W-:Y:S01]  /*c760*/  VIADD R0, R200, 0x40 ;  /* 0x00000040c8007836 */ /* 0x000fe20000000000 */
[----:B------:R-:W-:Y:S01]  /*c770*/  ULDC.64 UR6, c[0x0][0xbd8] ;  /* 0x0002f60000067ab9 */ /* 0x000fe20000000a00 */
[----:B------:R-:W-:Y:S01]  /*c780*/  IMAD.MOV.U32 R2, RZ, RZ, R72 ;  /* 0x000000ffff027224 */ /* 0x000fe200078e0048 */
[----:B------:R-:W-:Y:S01]  /*c790*/  ULDC UR4, c[0x0][0xb8c] ;  /* 0x0002e30000047ab9 */ /* 0x000fe20000000800 */
[----:B------:R-:W-:Y:S01]  /*c7a0*/  IMAD.X R4, RZ, RZ, R5, P0 ;  /* 0x000000ffff047224 */ /* 0x000fe200000e0605 */
        /* <DEDUP_REMOVED lines=19> */
[----:B------:R-:W-:Y:S02]  /*c8e0*/  ULDC.64 UR6, c[0x0][0x208] ;  /* 0x0000820000067ab9 */ /* 0x000fe40000000a00 */
[----:B------:R3:W-:Y:S01]  /*c8f0*/  STG.E.128 desc[UR6][R4.64+0x180], R32 ;  /* 0x0001802004007986 */ /* 0x0007e2000c101d06 */
[----:B------:R-:W-:Y:S05]  /*c900*/  BRA `(.L_x_4175) ;  /* 0x0000000c00247947 */ /* 0x000fea0003800000 */
.L_x_4167:
[----:B------:R-:W1:Y:S01]  /*c910*/  LDC.64 R4, c[0x0][0xcd8] ;  /* 0x00033600ff047b82 */ /* 0x000e620000000a00 */
[----:B------:R-:W-:Y:S01]  /*c920*/  ULDC.64 UR6, c[0x0][0xce0] ;  /* 0x0003380000067ab9 */ /* 0x000fe20000000a00 */
[C---:B------:R-:W-:Y:S01]  /*c930*/  IMAD.SHL.U32 R3, R207.reuse, 0x4, RZ ;  /* 0x00000004cf037824 */ /* 0x040fe200078e00ff */
[----:B------:R-:W-:Y:S01]  /*c940*/  ISETP.NE.U32.AND P0, PT, RZ, UR6, PT ;  /* 0x00000006ff007c0c */ /* 0x000fe2000bf05070 */
[----:B------:R-:W-:Y:S01]  /*c950*/  ULDC.64 UR8, c[0x0][0x208] ;  /* 0x0000820000087ab9 */ /* 0x000fe20000000a00 */
[----:B------:R-:W-:Y:S02]  /*c960*/  SHF.L.U64.HI R0, R207, 0x2, R208 ;  /* 0x00000002cf007819 */ /* 0x000fe400000102d0 */
[----:B------:R-:W-:-:S13]  /*c970*/  ISETP.NE.AND.EX P1, PT, RZ, UR7, PT, P0 ;  /* 0x00000007ff007c0c */ /* 0x000fda000bf25300 */
[C---:B------:R-:W-:Y:S02]  /*c980*/  @P1 IADD3 R2, P3, R3.reuse, UR6, RZ ;  /* 0x0000000603021c10 */ /* 0x040fe4000ff7e0ff */
[----:B-1----:R-:W-:Y:S02]  /*c990*/  ISETP.NE.U32.AND P0, PT, R4, RZ, PT ;  /* 0x000000ff0400720c */ /* 0x002fe40003f05070 */
[----:B------:R-:W-:Y:S02]  /*c9a0*/  IADD3 R4, P2, R3, R4, RZ ;  /* 0x0000000403047210 */ /* 0x000fe40007f5e0ff */
[C---:B------:R-:W-:Y:S02]  /*c9b0*/  @P1 IADD3.X R3, R0.reuse, UR7, RZ, P3, !PT ;  /* 0x0000000700031c10 */ /* 0x040fe40009ffe4ff */
[----:B------:R-:W-:Y:S01]  /*c9c0*/  ISETP.NE.AND.EX P0, PT, R5, RZ, PT, P0 ;  /* 0x000000ff0500720c */ /* 0x000fe20003f05300 */
[----:B------:R-:W-:Y:S02]  /*c9d0*/  IMAD.MOV.U32 R9, RZ, RZ, RZ ;  /* 0x000000ffff097224 */ /* 0x000fe400078e00ff */
[----:B------:R-:W2:Y:S01]  /*c9e0*/  @P1 LDG.E R2, desc[UR8][R2.64] ;  /* 0x0000000802021981 */ /* 0x000ea2000c1e1900 */
[----:B------:R-:W-:Y:S01]  /*c9f0*/  IMAD.X R5, R0, 0x1, R5, P2 ;  /* 0x0000000100057824 */ /* 0x000fe200010e0605 */
[----:B------:R-:W-:Y:S01]  /*ca00*/  ULDC UR4, c[0x0][0xb88] ;  /* 0x0002e20000047ab9 */ /* 0x000fe20000000800 */
[----:B------:R-:W-:-:S07]  /*ca10*/  ISETP.GT.AND P2, PT, R233, 0x7f, PT ;  /* 0x0000007fe900780c */ /* 0x000fce0003f44270 */
[----:B------:R1:W5:Y:S01]  /*ca20*/  @P0 LDG.E R9, desc[UR8][R4.64] ;  /* 0x0000000804090981 */ /* 0x000362000c1e1900 */
[----:B--2---:R-:W-:Y:S01]  /*ca30*/  @P1 R2UR UR4, R2 ;  /* 0x00000000020412ca */ /* 0x004fe200000e0000 */
[----:B-1----:R-:W-:-:S14]  /*ca40*/  @P1 BRA `(.L_x_4176) ;  /* 0x00000000001c1947 */ /* 0x002fdc0003800000 */
[----:B------:R-:W-:Y:S05]  /*ca50*/  @!P0 BRA `(.L_x_4176) ;  /* 0x0000000000188947 */ /* 0x000fea0003800000 */
[----:B------:R-:W-:Y:S02]  /*ca60*/  ULDC.64 UR6, c[0x0][0x208] ;  /* 0x0000820000067ab9 */ /* 0x000fe40000000a00 */
[----:B------:R-:W2:Y:S04]  /*ca70*/  LDG.E R2, desc[UR6][R4.64] ;  /* 0x0000000604027981 */ /* 0x000ea8000c1e1900 */
[----:B------:R-:W3:Y:S01]  /*ca80*/  LDG.E R0, desc[UR6][R4.64+0x4] ;  /* 0x0000040604007981 */ /* 0x000ee2000c1e1900 */
[----:B--2---:R-:W-:Y:S02]  /*ca90*/  R2UR UR6, R2 ;  /* 0x00000000020672ca */ /* 0x004fe400000e0000 */
[----:B---3--:R-:W-:-:S13]  /*caa0*/  R2UR UR4, R0 ;  /* 0x00000000000472ca */ /* 0x008fda00000e0000 */
[----:B------:R-:W-:-:S12]  /*cab0*/  UIADD3 UR4, -UR6, UR4, URZ ;  /* 0x0000000406047290 */ /* 0x000fd8000fffe13f */
.L_x_4176:
[----:B------:R-:W-:Y:S01]  /*cac0*/  R2UR UR6, R209 ;  /* 0x00000000d10672ca */ /* 0x000fe200000e0000 */
[----:B------:R-:W-:Y:S01]  /*cad0*/  BSSY B1, `(.L_x_4177) ;  /* 0x0000022000017945 */ /* 0x000fe20003800000 */
[----:B------:R-:W-:Y:S02]  /*cae0*/  SHF.R.S32.HI R201, RZ, 0x1f, R200 ;  /* 0x0000001fffc97819 */ /* 0x000fe400000114c8 */
[----:B------:R-:W-:Y:S02]  /*caf0*/  SEL R207, R207, RZ, !P0 ;  /* 0x000000ffcfcf7207 */ /* 0x000fe40004000000 */
[----:B------:R-:W-:Y:S02]  /*cb00*/  SEL R208, R208, RZ, !P0 ;  /* 0x000000ffd0d07207 */ /* 0x000fe40004000000 */
[----:B-----5:R-:W-:-:S05]  /*cb10*/  SHF.R.S32.HI R6, RZ, 0x1f, R9 ;  /* 0x0000001fff067819 */ /* 0x020fca0000011409 */
[----:B------:R-:W-:Y:S01]  /*cb20*/  USHF.R.S32.HI UR7, URZ, 0x1f, UR6 ;  /* 0x0000001f3f077899 */ /* 0x000fe20008011406 */
[----:B------:R-:W-:Y:S11]  /*cb30*/  @P2 BRA `(.L_x_4178) ;  /* 0x00000000006c2947 */ /* 0x000ff60003800000 */
[----:B------:R-:W1:Y:S01]  /*cb40*/  S2R R2, SR_TID.X ;  /* 0x0000000000027919 */ /* 0x000e620000002100 */
[----:B------:R-:W-:-:S13]  /*cb50*/  R2UR UR6, R218 ;  /* 0x00000000da0672ca */ /* 0x000fda00000e0000 */
[----:B------:R-:W-:-:S04]  /*cb60*/  IMAD.U32 R0, RZ, RZ, UR6 ;  /* 0x00000006ff007e24 */ /* 0x000fc8000f8e00ff */
[----:B-1----:R-:W-:-:S04]  /*cb70*/  IMAD R0, R0, 0x80, R2 ;  /* 0x0000008000007824 */ /* 0x002fc800078e0202 */
[----:B------:R-:W-:-:S05]  /*cb80*/  VIADD R0, R0, 0xffffff80 ;  /* 0xffffff8000007836 */ /* 0x000fca0000000000 */
[----:B------:R-:W-:-:S13]  /*cb90*/  ISETP.GE.AND P0, PT, R0, UR4, PT ;  /* 0x0000000400007c0c */ /* 0x000fda000bf06270 */
[----:B------:R-:W-:Y:S05]  /*cba0*/  @P0 BRA `(.L_x_4178) ;  /* 0x0000000000500947 */ /* 0x000fea0003800000 */
[----:B------:R-:W-:Y:S01]  /*cbb0*/  R2UR UR10, R209 ;  /* 0x00000000d10a72ca */ /* 0x000fe200000e0000 */
[----:B------:R-:W-:Y:S01]  /*cbc0*/  ULDC.64 UR8, c[0x0][0xc70] ;  /* 0x00031c0000087ab9 */ /* 0x000fe20000000a00 */
[C---:B------:R-:W-:Y:S01]  /*cbd0*/  IADD3 R2, P0, R0.reuse, R9, RZ ;  /* 0x0000000900027210 */ /* 0x040fe20007f1e0ff */
[----:B------:R-:W-:Y:S02]  /*cbe0*/  UIMAD UR6, UR7, UR8, URZ ;  /* 0x00000008070672a4 */ /* 0x000fe4000f8e023f */
[----:B------:R-:W-:Y:S01]  /*cbf0*/  IMAD.U32 R5, RZ, RZ, UR8 ;  /* 0x00000008ff057e24 */ /* 0x000fe2000f8e00ff */
[----:B------:R-:W-:-:S07]  /*cc00*/  LEA.HI.X.SX32 R3, R0, R6, 0x1, P0 ;  /* 0x0000000600037211 */ /* 0x000fce00000f0eff */
[----:B------:R-:W-:Y:S02]  /*cc10*/  UIMAD UR6, UR10, UR9, UR6 ;  /* 0x000000090a0672a4 */ /* 0x000fe4000f8e0206 */
[----:B------:R-:W-:Y:S01]  /*cc20*/  IMAD.WIDE.U32 R2, R5, UR10, R2 ;  /* 0x0000000a05027c25 */ /* 0x000fe2000f8e0002 */
[----:B------:R-:W-:Y:S01]  /*cc30*/  ULDC.64 UR8, c[0x0][0xc78] ;  /* 0x00031e0000087ab9 */ /* 0x000fe20000000a00 */
[----:B------:R-:W-:Y:S02]  /*cc40*/  ULDC.64 UR10, c[0x0][0x208] ;  /* 0x00008200000a7ab9 */ /* 0x000fe40000000a00 */
[----:B------:R-:W-:Y:S02]  /*cc50*/  IMAD R0, R208, UR8, RZ ;  /* 0x00000008d0007c24 */ /* 0x000fe4000f8e02ff */
[----:B------:R-:W-:Y:S02]  /*cc60*/  VIADD R3, R3, UR6 ;  /* 0x0000000603037c36 */ /* 0x000fe40008000000 */
[----:B------:R-:W-:-:S02]  /*cc70*/  IMAD R5, R207, UR9, R0 ;  /* 0x00000009cf057c24 */ /* 0x000fc4000f8e0200 */
[----:B------:R-:W-:Y:S01]  /*cc80*/  IMAD.WIDE.U32 R2, R207, UR8, R2 ;  /* 0x00000008cf027c25 */ /* 0x000fe2000f8e0002 */
[----:B------:R-:W-:-:S03]  /*cc90*/  ULDC.64 UR8, c[0x0][0xc40] ;  /* 0x0003100000087ab9 */ /* 0x000fc60000000a00 */
[----:B------:R-:W-:Y:S01]  /*cca0*/  IMAD.IADD R3, R3, 0x1, R5 ;  /* 0x0000000103037824 */ /* 0x000fe200078e0205 */
[----:B------:R-:W-:-:S04]  /*ccb0*/  LEA R4, P0, R2, UR8, 0x2 ;  /* 0x0000000802047c11 */ /* 0x000fc8000f8010ff */
[----:B------:R-:W-:Y:S01]  /*ccc0*/  LEA.HI.X R5, R2, UR9, R3, 0x2, P0 ;  /* 0x0000000902057c11 */ /* 0x000fe200080f1403 */
[----:B------:R-:W-:-:S05]  /*ccd0*/  IMAD.MOV.U32 R3, RZ, RZ, -0x800000 ;  /* 0xff800000ff037424 */ /* 0x000fca00078e00ff */
[----:B------:R1:W-:Y:S03]  /*cce0*/  STG.E desc[UR10][R4.64], R3 ;  /* 0x0000000304007986 */ /* 0x0003e6000c10190a */
.L_x_4178:
[----:B------:R-:W-:Y:S05]  /*ccf0*/  BSYNC B1 ;  /* 0x0000000000017941 */ /* 0x000fea0003800000 */
.L_x_4177:
[----:B------:R-:W-:Y:S01]  /*cd00*/  R2UR UR10, R218 ;  /* 0x00000000da0a72ca */ /* 0x000fe200000e0000 */
[----:B------:R-:W-:Y:S01]  /*cd10*/  ULDC.64 UR8, c[0x0][0xba0] ;  /* 0x0002e80000087ab9 */ /* 0x000fe20000000a00 */
[----:B------:R-:W-:Y:S01]  /*cd20*/  R2UR UR11, R209 ;  /* 0x00000000d10b72ca */ /* 0x000fe200000e0000 */
[----:B------:R-:W-:Y:S01]  /*cd30*/  IMAD R0, R6, UR8, RZ ;  /* 0x0000000806007c24 */ /* 0x000fe2000f8e02ff */
[----:B------:R-:W-:Y:S01]  /*cd40*/  BSSY B1, `(.L_x_4179) ;  /* 0x0000032000017945 */ /* 0x000fe20003800000 */
[----:B-1----:R-:W-:-:S04]  /*cd50*/  IMAD.WIDE.U32 R2, R9, UR8, R200 ;  /* 0x0000000809027c25 */ /* 0x002fc8000f8e00c8 */
[----:B------:R-:W-:Y:S01]  /*cd60*/  IMAD R9, R9, UR9, R0 ;  /* 0x0000000909097c24 */ /* 0x000fe2000f8e0200 */
[----:B------:R-:W-:Y:S01]  /*cd70*/  ULDC.64 UR8, c[0x0][0xbe0] ;  /* 0x0002f80000087ab9 */ /* 0x000fe20000000a00 */
[C---:B------:R-:W-:Y:S01]  /*cd80*/  VIADD R0, R202.reuse, 0x20 ;  /* 0x00000020ca007836 */ /* 0x040fe20000000000 */
[----:B------:R-:W-:Y:S02]  /*cd90*/  UIMAD UR6, UR7, UR8, URZ ;  /* 0x00000008070672a4 */ /* 0x000fe4000f8e023f */
[----:B------:R-:W-:Y:S01]  /*cda0*/  IMAD.U32 R5, RZ, RZ, UR8 ;  /* 0x00000008ff057e24 */ /* 0x000fe2000f8e00ff */
[----:B------:R-:W-:Y:S01]  /*cdb0*/  UIMAD UR4, UR10, -0x80, UR4 ;  /* 0xffffff800a0478a4 */ /* 0x000fe2000f8e0204 */
[----:B------:R-:W-:Y:S01]  /*cdc0*/  IADD3 R3, R3, R9, RZ ;  /* 0x0000000903037210 */ /* 0x000fe20007ffe0ff */
[----:B------:R-:W-:Y:S01]  /*cdd0*/  UIMAD UR6, UR11, UR9, UR6 ;  /* 0x000000090b0672a4 */ /* 0x000fe2000f8e0206 */
[C---:B------:R-:W-:Y:S01]  /*cde0*/  VIADD R4, R202.reuse, 0x40 ;  /* 0x00000040ca047836 */ /* 0x040fe20000000000 */
[----:B------:R-:W-:Y:S01]  /*cdf0*/  SHF.R.S32.HI R9, RZ, 0x1f, R202 ;  /* 0x0000001fff097819 */ /* 0x000fe200000114ca */
[----:B------:R-:W-:Y:S01]  /*ce00*/  IMAD.U32 R13, RZ, RZ, UR10 ;  /* 0x0000000aff0d7e24 */ /* 0x000fe2000f8e00ff */
[----:B------:R-:W-:Y:S01]  /*ce10*/  ISETP.GE.AND P2, PT, R202, UR4, PT ;  /* 0x00000004ca007c0c */ /* 0x000fe2000bf46270 */
[----:B------:R-:W-:Y:S01]  /*ce20*/  IMAD.WIDE.U32 R2, R5, UR11, R2 ;  /* 0x0000000b05027c25 */ /* 0x000fe2000f8e0002 */
[----:B------:R-:W-:-:S02]  /*ce30*/  ISETP.GE.AND P1, PT, R0, UR4, PT ;  /* 0x0000000400007c0c */ /* 0x000fc4000bf26270 */
[----:B------:R-:W-:Y:S01]  /*ce40*/  ISETP.GE.AND P0, PT, R4, UR4, PT ;  /* 0x0000000404007c0c */ /* 0x000fe2000bf06270 */
[----:B------:R-:W-:Y:S01]  /*ce50*/  VIADD R3, R3, UR6 ;  /* 0x0000000603037c36 */ /* 0x000fe20008000000 */
[----:B------:R-:W-:Y:S01]  /*ce60*/  ULDC.64 UR6, c[0x0][0xbe8] ;  /* 0x0002fa0000067ab9 */ /* 0x000fe20000000a00 */
[----:B------:R-:W-:Y:S02]  /*ce70*/  IMAD.MOV.U32 R8, RZ, RZ, R202 ;  /* 0x000000ffff087224 */ /* 0x000fe400078e00ca */
        /* <DEDUP_REMOVED lines=15> */
[----:B------:R-:W-:Y:S01]  /*cf70*/  VIADD R0, R200, 0xc0 ;  /* 0x000000c0c8007836 */ /* 0x000fe20000000000 */
[----:B------:R-:W-:Y:S01]  /*cf80*/  MOV R2, R4 ;  /* 0x0000000400027202 */ /* 0x000fe20000000f00 */
[----:B------:R-:W-:Y:S01]  /*cf90*/  IMAD R11, R8, UR9, R11 ;  /* 0x00000009080b7c24 */ /* 0x000fe2000f8e020b */
[----:B------:R-:W-:Y:S01]  /*cfa0*/  ISETP.GE.AND P3, PT, R200, UR6, PT ;  /* 0x00000006c8007c0c */ /* 0x000fe2000bf66270 */
[----:B------:R-:W-:Y:S01]  /*cfb0*/  ULDC.64 UR10, c[0x0][0x208] ;  /* 0x00008200000a7ab9 */ /* 0x000fe20000000a00 */
        /* <DEDUP_REMOVED lines=10> */
.L_x_4180:
[----:B------:R-:W-:Y:S05]  /*d060*/  BSYNC B1 ;  /* 0x0000000000017941 */ /* 0x000fea0003800000 */
.L_x_4179:
[----:B------:R-:W-:Y:S01]  /*d070*/  BSSY B1, `(.L_x_4181) ;  /* 0x000001c000017945 */ /* 0x000fe20003800000 */
[----:B------:R-:W-:-:S03]  /*d080*/  ISETP.GE.AND P2, PT, R6, UR4, PT ;  /* 0x0000000406007c0c */ /* 0x000fc6000bf46270 */
[----:B------:R-:W-:Y:S10]  /*d090*/  @P1 BRA `(.L_x_4182) ;  /* 0x0000000000641947 */ /* 0x000ff40003800000 */
[----:B-1----:R-:W-:Y:S01]  /*d0a0*/  IADD3 R11, P1, R8, 0x20, RZ ;  /* 0x00000020080b7810 */ /* 0x002fe20007f3e0ff */
        /* <DEDUP_REMOVED lines=24> */
.L_x_4182:
[----:B------:R-:W-:Y:S05]  /*d230*/  BSYNC B1 ;  /* 0x0000000000017941 */ /* 0x000fea0003800000 */
.L_x_4181:
[----:B------:R-:W-:Y:S04]  /*d240*/  BSSY B1, `(.L_x_4183) ;  /* 0x000001b000017945 */ /* 0x000fe80003800000 */
[----:B------:R-:W-:Y:S05]  /*d250*/  @P0 BRA `(.L_x_4184) ;  /* 0x0000000000640947 */ /* 0x000fea0003800000 */
[----:B-12---:R-:W-:Y:S01]  /*d260*/  IADD3 R11, P0, R8, 0x40, RZ ;  /* 0x00000040080b7810 */ /* 0x006fe20007f1e0ff */
[C---:B------:R-:W-:Y:S01]  /*d270*/  VIADD R2, R200.reuse, 0x40 ;  /* 0x00000040c8027836 */ /* 0x040fe20000000000 */
[----:B------:R-:W-:Y:S01]  /*d280*/  ULDC UR6, c[0x0][0xb8c] ;  /* 0x0002e30000067ab9 */ /* 0x000fe20000000800 */
[----:B------:R-:W-:Y:S01]  /*d290*/  VIADD R3, R200, 0x80 ;  /* 0x00000080c8037836 */ /* 0x000fe20000000000 */
[----:B------:R-:W-:Y:S01]  /*d2a0*/  IADD3.X R0, RZ, R9, RZ, P0, !PT ;  /* 0x00000009ff007210 */ /* 0x000fe200007fe4ff */
[----:B------:R-:W-:Y:S01]  /*d2b0*/  ULDC.64 UR8, c[0x0][0xbd8] ;  /* 0x0002f60000087ab9 */ /* 0x000fe20000000a00 */
        /* <DEDUP_REMOVED lines=19> */
.L_x_4184:
[----:B------:R-:W-:Y:S05]  /*d3f0*/  BSYNC B1 ;  /* 0x0000000000017941 */ /* 0x000fea0003800000 */
.L_x_4183:
        /* <DEDUP_REMOVED lines=10> */
[----:B------:R-:W-:Y:S01]  /*d4a0*/  ULDC.64 UR8, c[0x0][0x208] ;  /* 0x0000820000087ab9 */ /* 0x000fe20000000a00 */
        /* <DEDUP_REMOVED lines=15> */
.L_x_4175:
[----:B------:R-:W-:Y:S05]  /*d5a0*/  BSYNC B0 ;  /* 0x0000000000007941 */ /* 0x000fea0003800000 */
.L_x_4166:
[----:B------:R-:W-:Y:S02]  /*d5b0*/  ULDC UR4, c[0x0][0xd14] ;  /* 0x0003450000047ab9 */ /* 0x000fe40000000800 */
[----:B------:R-:W-:-:S13]  /*d5c0*/  ISETP.GE.AND P0, PT, R7, UR4, PT ;  /* 0x0000000407007c0c */ /* 0x000fda000bf06270 */
[----:B------:R-:W-:Y:S05]  /*d5d0*/  @!P0 BRA `(.L_x_4185) ;  /* 0xffffff3800188947 */ /* 0x000fea000383ffff */
[----:B------:R-:W-:Y:S05]  /*d5e0*/  EXIT ;  /* 0x000000000000794d */ /* 0x000fea0003800000 */
.L_x_4129:
        /* <DEDUP_REMOVED lines=10> */
[----:B------:R-:W-:Y:S01]  /*d690*/  ULDC.64 UR6, c[0x0][0x208] ;  /* 0x0000820000067ab9 */ /* 0x000fe20000000a00 */
        /* <DEDUP_REMOVED lines=9> */
[----:B------:R-:W0:Y:S01]  /*d730*/  S2UR UR6, SR_CTAID.X ;  /* 0x00000000000679c3 */ /* 0x000e220000002500 */
[----:B------:R-:W-:Y:S01]  /*d740*/  ISETP.GE.U32.AND P0, PT, R7, 0x2, PT ;  /* 0x000000020700780c */ /* 0x000fe20003f06070 */
[----:B------:R-:W-:Y:S01]  /*d750*/  IMAD.MOV.U32 R16, RZ, RZ, RZ ;  /* 0x000000ffff107224 */ /* 0x000fe200078e00ff */
        /* <DEDUP_REMOVED lines=39> */
.L_x_4190:
[----:B------:R-:W-:Y:S01]  /*d9d0*/  VIADD R6, R6, 0x1f ;  /* 0x0000001f06067836 */ /* 0x000fe20000000000 */
[----:B------:R-:W-:-:S04]  /*d9e0*/  MOV R19, UR7 ;  /* 0x0000000700137c02 */ /* 0x000fc80008000f00 */
        /* <DEDUP_REMOVED lines=10> */
[----:B------:R-:W0:Y:S01]  /*da90*/  LDC.64 R2, c[0x0][0xd58] ;  /* 0x00035600ff027b82 */ /* 0x000e220000000a00 */
[----:B------:R-:W-:Y:S01]  /*daa0*/  ULDC.64 UR8, c[0x0][0x208] ;  /* 0x0000820000087ab9 */ /* 0x000fe20000000a00 */
[----:B0-----:R-:W-:-:S05]  /*dab0*/  IMAD.WIDE R2, R7, 0x4, R2 ;  /* 0x0000000407027825 */ /* 0x001fca00078e0202 */
[----:B------:R0:W5:Y:S02]  /*dac0*/  LDG.E R10, desc[UR8][R2.64] ;  /* 0x00000008020a7981 */ /* 0x000164000c1e1900 */
.L_x_4189:
[----:B------:R-:W-:Y:S05]  /*dad0*/  BSYNC B0 ;  /* 0x0000000000007941 */ /* 0x000fea0003800000 */
.L_x_4188:
        /* <DEDUP_REMOVED lines=25> */
.L_x_4186:
[----:B------:R-:W-:Y:S01]  /*dc70*/  IMAD.IADD R7, R5, 0x1, -R2 ;  /* 0x0000000105077824 */ /* 0x000fe200078e0a02 */
[----:B------:R-:W-:-:S03]  /*dc80*/  ULDC.64 UR8, c[0x0][0x208] ;  /* 0x0000820000087ab9 */ /* 0x000fc60000000a00 */
        /* <DEDUP_REMOVED lines=17> */
[----:B------:R-:W-:-:S05]  /*dda0*/  IADD3 R5, R5, -0x1, RZ ;  /* 0xffffffff05057810 */ /* 0x000fca0007ffe0ff */
[----:B------:R2:W3:Y:S02]  /*ddb0*/  SHFL.IDX PT, R16, R4, R5, 0x1f ;  /* 0x00001f0504107589 */ /* 0x0004e400000e0000 */
.L_x_4191:
        /* <DEDUP_REMOVED lines=32> */
[----:B-1----:R-:W-:Y:S01]  /*dfc0*/  MOV R2, RZ ;  /* 0x000000ff00027202 */ /* 0x002fe20000000f00 */
        /* <DEDUP_REMOVED lines=23> */
.L_x_4187:
[----:B------:R-:W-:Y:S02]  /*e140*/  IMAD.MOV.U32 R17, RZ, RZ, RZ ;  /* 0x000000ffff117224 */ /* 0x000fe400078e00ff */
[----:B------:R-:W-:Y:S02]  /*e150*/  IMAD.U32 R16, RZ, RZ, UR6 ;  /* 0x00000006ff107e24 */ /* 0x000fe4000f8e00ff */
[----:B------:R-:W-:-:S07]  /*e160*/  IMAD.MOV.U32 R18, RZ, RZ, RZ ;  /* 0x000000ffff127224 */ /* 0x000fce00078e00ff */
.L_x_4192:
[----:B------:R-:W1:Y:S01]  /*e170*/  S2R R2, SR_TID.X ;  /* 0x0000000000027919 */ /* 0x000e620000002100 */
[----:B------:R-:W-:Y:S01]  /*e180*/  UMOV UR50, URZ ;  /* 0x0000003f00327c82 */ /* 0x000fe20008000000 */
        /* <DEDUP_REMOVED lines=8> */
[----:B------:R-:W-:Y:S02]  /*e210*/  ISETP.GE.AND P0, PT, R19, UR5, PT ;  /* 0x0000000513007c0c */ /* 0x000fe4000bf06270 */
[----:B-1----:R-:W-:-:S05]  /*e220*/  MOV R0, 0x1 ;  /* 0x0000000100007802 */ /* 0x002fca0000000f00 */
[----:B------:R1:W-:Y:S06]  /*e230*/  STL [R1+0x4], R0 ;  /* 0x0000040001007387 */ /* 0x0003ec0000100800 */
[----:B------:R-:W-:Y:S05]  /*e240*/  @P0 BRA `(.L_x_4193) ;  /* 0x0000003c00b40947 */ /* 0x000fea0003800000 */
[----:B-1----:R-:W-:Y:S01]  /*e250*/  IMAD.MOV.U32 R0, RZ, RZ, 0x1 ;  /* 0x00000001ff007424 */ /* 0x002fe200078e00ff */
[----:B------:R1:W-:Y:S01]  /*e260*/  STL [R1], RZ ;  /* 0x000000ff01007387 */ /* 0x0003e20000100800 */
[----:B------:R-:W-:Y:S01]  /*e270*/  ULDC UR51, c[0x0][0xc] ;  /* 0x0000030000337ab9 */ /* 0x000fe20000000800 */
[----:B------:R-:W-:Y:S01]  /*e280*/  ULDC.64 UR48, c[0x0][0x198] ;  /* 0x0000660000307ab9 */ /* 0x000fe20000000a00 */
[----:B------:R-:W-:Y:S01]  /*e290*/  UMOV UR50, URZ ;  /* 0x0000003f00327c82 */ /* 0x000fe20008000000 */
[----:B------:R1:W-:Y:S04]  /*e2a0*/  STL [R1+0x4], R0 ;  /* 0x0000040001007387 */ /* 0x0003e80000100800 */
.L_x_4259:
[----:B--2---:R-:W2:Y:S01]  /*e2b0*/  LDC.64 R2, c[0x0][0xd60] ;  /* 0x00035800ff027b82 */ /* 0x004ea20000000a00 */
[----:B------:R-:W-:Y:S01]  /*e2c0*/  ULDC.64 UR4, c[0x0][0x208] ;  /* 0x0000820000047ab9 */ /* 0x000fe20000000a00 */
[----:B--2---:R-:W-:-:S05]  /*e2d0*/  IMAD.WIDE R2, R19, 0x4, R2 ;  /* 0x0000000413027825 */ /* 0x004fca00078e0202 */
[----:B------:R-:W2:Y:S01]  /*e2e0*/  LDG.E R5, desc[UR4][R2.64] ;  /* 0x0000000402057981 */ /* 0x000ea2000c1e1900 */
[----:B------:R-:W-:Y:S05]  /*e2f0*/  YIELD ;  /* 0x0000000000007946 */ /* 0x000fea0003800000 */
[----:B------:R-:W-:Y:S01]  /*e300*/  ULDC.64 UR4, c[0x0][0xb20] ;  /* 0x0002c80000047ab9 */ /* 0x000fe20000000a00 */
[----:B-1----:R-:W-:Y:S01]  /*e310*/  IMAD.MOV.U32 R0, RZ, RZ, RZ ;  /* 0x000000ffff007224 */ /* 0x002fe200078e00ff */
[----:B------:R-:W-:Y:S01]  /*e320*/  ISETP.NE.U32.AND P0, PT, RZ, UR4, PT ;  /* 0x00000004ff007c0c */ /* 0x000fe2000bf05070 */
[----:B------:R-:W-:Y:S01]  /*e330*/  ULDC.64 UR8, c[0x0][0x208] ;  /* 0x0000820000087ab9 */ /* 0x000fe20000000a00 */
[----:B------:R-:W-:Y:S01]  /*e340*/  IMAD.MOV.U32 R8, RZ, RZ, RZ ;  /* 0x000000ffff087224 */ /* 0x000fe200078e00ff */
[----:B------:R-:W-:Y:S01]  /*e350*/  ULDC.64 UR6, c[0x0][0xb00] ;  /* 0x0002c00000067ab9 */ /* 0x000fe20000000a00 */
[----:B------:R-:W-:-:S02]  /*e360*/  ISETP.NE.AND.EX P0, PT, RZ, UR5, PT, P0 ;  /* 0x00000005ff007c0c */ /* 0x000fc4000bf05300 */
        /* <DEDUP_REMOVED lines=23> */
[----:B------:R-:W-:-:S04]  /*e4e0*/  ISETP.NE.U32.AND P0, PT, RZ, UR6, PT ;  /* 0x00000006ff007c0c */ /* 0x000fc8000bf05070 */
[----:B------:R-:W-:Y:S01]  /*e4f0*/  ISETP.NE.AND.EX P0, PT, RZ, UR7, PT, P0 ;  /* 0x00000007ff007c0c */ /* 0x000fe2000bf05300 */
[----:B--2---:R1:W-:Y:S02]  /*e500*/  STL [R1+0x20], R8 ;  /* 0x0000200801007387 */ /* 0x0043e40000100800 */
[----:B-1----:R-:W-:Y:S01]  /*e510*/  IMAD.U32 R8, RZ, RZ, UR4 ;  /* 0x00000004ff087e24 */ /* 0x002fe2000f8e00ff */
[----:B------:R-:W-:Y:S02]  /*e520*/  ULDC.64 UR4, c[0x0][0x3f8] ;  /* 0x0000fe0000047ab9 */ /* 0x000fe40000000a00 */
[----:B------:R-:W-:-:S03]  /*e530*/  UISETP.NE.U32.AND UP0, UPT, UR4, URZ, UPT ;  /* 0x0000003f0400728c */ /* 0x000fc6000bf05070 */
[----:B------:R-:W-:Y:S01]  /*e540*/  ULDC UR4, c[0x0][0x404] ;  /* 0x0001010000047ab9 */ /* 0x000fe20000000800 */
[----:B------:R-:W-:Y:S01]  /*e550*/  UISETP.NE.AND.EX UP0, UPT, UR5, URZ, UPT, UP0 ;  /* 0x0000003f0500728c */ /* 0x000fe2000bf05300 */
[----:B------:R1:W5:Y:S02]  /*e560*/  @P1 LDG.E R8, desc[UR8][R6.64] ;  /* 0x0000000806081981 */ /* 0x000364000c1e1900 */
[----:B------:R-:W-:Y:S01]  /*e570*/  ULDC UR5, c[0x0][0x2e0] ;  /* 0x0000b80000057ab9 */ /* 0x000fe20000000800 */
[----:B------:R-:W-:-:S04]  /*e580*/  USEL UR4, UR4, 0x1, UP0 ;  /* 0x0000000104047887 */ /* 0x000fc80008000000 */
[----:B------:R-:W-:-:S06]  /*e590*/  UIMAD UR4, UR4, UR5, URZ ;  /* 0x00000005040472a4 */ /* 0x000fcc000f8e023f */
[----:B-1----:R-:W-:Y:S01]  /*e5a0*/  IMAD.U32 R6, RZ, RZ, UR4 ;  /* 0x00000004ff067e24 */ /* 0x002fe2000f8e00ff */
[----:B------:R-:W-:Y:S06]  /*e5b0*/  @P1 BRA `(.L_x_4194) ;  /* 0x0000000000141947 */ /* 0x000fec0003800000 */
[----:B------:R-:W-:Y:S05]  /*e5c0*/  @!P2 BRA `(.L_x_4194) ;  /* 0x000000000010a947 */ /* 0x000fea0003800000 */
[----:B------:R-:W-:Y:S02]  /*e5d0*/  ULDC.64 UR4, c[0x0][0x208] ;  /* 0x0000820000047ab9 */ /* 0x000fe40000000a00 */
[----:B-----5:R-:W2:Y:S04]  /*e5e0*/  LDG.E R8, desc[UR4][R2.64] ;  /* 0x0000000402087981 */ /* 0x020ea8000c1e1900 */
[----:B------:R-:W2:Y:S02]  /*e5f0*/  LDG.E R7, desc[UR4][R2.64+0x4] ;  /* 0x0000040402077981 */ /* 0x000ea4000c1e1900 */
[----:B--2---:R-:W-:-:S07]  /*e600*/  IMAD.IADD R8, R7, 0x1, -R8 ;  /* 0x0000000107087824 */ /* 0x004fce00078e0a08 */
.L_x_4194:
[----:B------:R-:W-:Y:S01]  /*e610*/  IMAD.MOV.U32 R3, RZ, RZ, RZ ;  /* 0x000000ffff037224 */ /* 0x000fe200078e00ff */
[----:B------:R-:W-:-:S05]  /*e620*/  ULDC.64 UR4, c[0x0][0x208] ;  /* 0x0000820000047ab9 */ /* 0x000fca0000000a00 */
[----:B------:R-:W2:Y:S01]  /*e630*/  @P0 LDG.E R3, desc[UR4][R4.64] ;  /* 0x0000000404030981 */ /* 0x000ea2000c1e1900 */
[----:B------:R-:W-:Y:S02]  /*e640*/  ULDC.64 UR4, c[0x0][0xb18] ;  /* 0x0002c60000047ab9 */ /* 0x000fe40000000a00 */
[----:B------:R-:W-:-:S04]  /*e650*/  ISETP.NE.U32.AND P1, PT, RZ, UR4, PT ;  /* 0x00000004ff007c0c */ /* 0x000fc8000bf25070 */
[----:B------:R-:W-:Y:S01]  /*e660*/  ISETP.NE.AND.EX P1, PT, RZ, UR5, PT, P1 ;  /* 0x00000005ff007c0c */ /* 0x000fe2000bf25310 */
[----:B--2--5:R-:W-:-:S05]  /*e670*/  IMAD.IADD R2, R3, 0x1, R0 ;  /* 0x0000000103027824 */ /* 0x024fca00078e0200 */
[----:B------:R1:W-:Y:S07]  /*e680*/  STL [R1+0x8], R2 ;  /* 0x0000080201007387 */ /* 0x0003ee0000100800 */
[----:B------:R-:W-:Y:S05]  /*e690*/  @!P1 BRA `(.L_x_4195) ;  /* 0x0000000000149947 */ /* 0x000fea0003800000 */
[----:B-1----:R-:W-:Y:S01]  /*e6a0*/  IADD3 R2, P0, R10, UR4, RZ ;  /* 0x000000040a027c10 */ /* 0x002fe2000ff1e0ff */
[----:B------:R-:W-:-:S03]  /*e6b0*/  ULDC.64 UR6, c[0x0][0x208] ;  /* 0x0000820000067ab9 */ /* 0x000fc60000000a00 */
[----:B------:R-:W-:-:S05]  /*e6c0*/  IADD3.X R3, R9, UR5, RZ, P0, !PT ;  /* 0x0000000509037c10 */ /* 0x000fca00087fe4ff */
[----:B------:R2:W5:Y:S01]  /*e6d0*/  LDG.E R6, desc[UR6][R2.64] ;  /* 0x0000000602067981 */ /* 0x000562000c1e1900 */
[----:B------:R-:W-:Y:S05]  /*e6e0*/  BRA `(.L_x_4196) ;  /* 0x0000000000147947 */ /* 0x000fea0003800000 */
.L_x_4195:
[----:B------:R-:W-:Y:S05]  /*e6f0*/  @!P0 BRA `(.L_x_4196) ;  /* 0x0000000000108947 */ /* 0x000fea0003800000 */
[----:B------:R-:W-:Y:S02]  /*e700*/  ULDC.64 UR4, c[0x0][0x208] ;  /* 0x0000820000047ab9 */ /* 0x000fe40000000a00 */
[----:B------:R-:W2:Y:S04]  /*e710*/  LDG.E R3, desc[UR4][R4.64] ;  /* 0x0000000404037981 */ /* 0x000ea8000c1e1900 */
[----:B------:R-:W2:Y:S02]  /*e720*/  LDG.E R6, desc[UR4][R4.64+0x4] ;  /* 0x0000040404067981 */ /* 0x000ea4000c1e1900 */
[----:B--2---:R-:W-:-:S07]  /*e730*/  IMAD.IADD R6, R6, 0x1, -R3 ;  /* 0x0000000106067824 */ /* 0x004fce00078e0a03 */
.L_x_4196:
[----:B--2--5:R-:W-:Y:S01]  /*e740*/  IMAD.IADD R3, R6, 0x1, -R0 ;  /* 0x0000000106037824 */ /* 0x024fe200078e0a00 */
[----:B------:R-:W-:Y:S01]  /*e750*/  LEA R0, R17, 0xdf, 0x7 ;  /* 0x000000df11007811 */ /* 0x000fe200078e38ff */
[----:B------:R-:W-:Y:S03]  /*e760*/  BSSY B6, `(.L_x_4197) ;  /* 0x00002d7000067945 */ /* 0x000fe60003800000 */
[C---:B------:R-:W-:Y:S02]  /*e770*/  IADD3 R0, R3.reuse, R0, -R8 ;  /* 0x0000000003007210 */ /* 0x040fe40007ffe808 */
[----:B------:R-:W-:-:S03]  /*e780*/  IADD3 R3, R3, 0x5f, RZ ;  /* 0x0000005f03037810 */ /* 0x000fc60007ffe0ff */
[----:B-1----:R-:W-:-:S04]  /*e790*/  IMAD.HI R2, R0, 0x2aaaaaab, RZ ;  /* 0x2aaaaaab00027827 */ /* 0x002fc800078e02ff */
[----:B------:R-:W-:-:S05]  /*e7a0*/  IMAD.HI R3, R3, 0x2aaaaaab, RZ ;  /* 0x2aaaaaab03037827 */ /* 0x000fca00078e02ff */
[----:B------:R-:W-:-:S04]  /*e7b0*/  SHF.R.U32.HI R0, RZ, 0x1f, R3 ;  /* 0x0000001fff007819 */ /* 0x000fc80000011603 */
[----:B------:R-:W-:Y:S02]  /*e7c0*/  LEA.HI.SX32 R0, R3, R0, 0x1c ;  /* 0x0000000003007211 */ /* 0x000fe400078fe2ff */
[----:B------:R-:W-:-:S04]  /*e7d0*/  SHF.R.U32.HI R3, RZ, 0x1f, R2 ;  /* 0x0000001fff037819 */ /* 0x000fc80000011602 */
        /* <DEDUP_REMOVED lines=12> */
[----:B------:R-:W1:Y:S01]  /*e8a0*/  FLO.U32 R0, UR4 ;  /* 0x0000000400007d00 */ /* 0x000e6200080e0000 */
[----:B------:R-:W-:-:S07]  /*e8b0*/  ULDC.64 UR6, c[0x0][0x208] ;  /* 0x0000820000067ab9 */ /* 0x000fce0000000a00 */
        /* <DEDUP_REMOVED lines=9> */
.L_x_4198:
        /* <DEDUP_REMOVED lines=23> */
.L_x_4200:
        /* <DEDUP_REMOVED lines=10> */
[----:B------:R-:W-:Y:S02]  /*eb60*/  IMAD.U32 R5, RZ, RZ, UR7 ;  /* 0x00000007ff057e24 */ /* 0x000fe4000f8e00ff */
[----:B------:R-:W-:Y:S02]  /*eb70*/  IMAD.U32 R6, RZ, RZ, UR8 ;  /* 0x00000008ff067e24 */ /* 0x000fe4000f8e00ff */
[----:B------:R-:W-:-:S02]  /*eb80*/  IMAD.U32 R7, RZ, RZ, UR9 ;  /* 0x00000009ff077e24 */ /* 0x000fc4000f8e00ff */
[----:B------:R-:W-:Y:S02]  /*eb90*/  IMAD.U32 R10, RZ, RZ, UR4 ;  /* 0x00000004ff0a7e24 */ /* 0x000fe4000f8e00ff */
[----:B------:R-:W-:Y:S02]  /*eba0*/  IMAD.U32 R11, RZ, RZ, UR5 ;  /* 0x00000005ff0b7e24 */ /* 0x000fe4000f8e00ff */
[----:B------:R-:W-:Y:S02]  /*ebb0*/  IMAD.MOV.U32 R8, RZ, RZ, 0x70 ;  /* 0x00000070ff087424 */ /* 0x000fe400078e00ff */
[----:B------:R-:W-:Y:S02]  /*ebc0*/  IMAD.MOV.U32 R12, RZ, RZ, 0x1 ;  /* 0x00000001ff0c7424 */ /* 0x000fe400078e00ff */
[----:B01----:R-:W-:-:S07]  /*ebd0*/  IMAD.MOV.U32 R13, RZ, RZ, RZ ;  /* 0x000000ffff0d7224 */ /* 0x003fce00078e00ff */
[----:B------:R-:W-:-:S07]  /*ebe0*/  LEPC R20, `(.L_x_4202) ;  /* 0x000000001014794e */ /* 0x000fce0000000000 */
[----:B--2---:R-:W-:Y:S05]  /*ebf0*/  CALL.ABS.NOINC R2 ;  /* 0x0000000002007343 */ /* 0x004fea0003c00000 */
.L_x_4202:
        /* <DEDUP_REMOVED lines=16> */
.L_x_4201:
[----:B------:R-:W2:Y:S01]  /*ed00*/  LDL.LU R2, [R1+0x18] ;  /* 0x0000180001027983 */ /* 0x000ea20000300800 */
[----:B------:R-:W-:Y:S01]  /*ed10*/  ULDC.64 UR4, c[0x0][0xaf0] ;  /* 0x0002bc0000047ab9 */ /* 0x000fe20000000a00 */
[----:B------:R-:W1:Y:S02]  /*ed20*/  LDC R4, c[0x0][0x428] ;  /* 0x00010a00ff047b82 */ /* 0x000e640000000800 */
[----:B------:R-:W3:Y:S04]  /*ed30*/  LDL.LU R0, [R1+0x1c] ;  /* 0x00001c0001007983 */ /* 0x000ee80000300800 */
[----:B------:R-:W4:Y:S04]  /*ed40*/  LDL.LU R8, [R1+0x10] ;  /* 0x0000100001087983 */ /* 0x000f280000300800 */
[----:B------:R-:W4:Y:S01]  /*ed50*/  LDL.LU R7, [R1+0x20] ;  /* 0x0000200001077983 */ /* 0x000f220000300800 */
[----:B------:R-:W-:Y:S01]  /*ed60*/  ISETP.NE.U32.AND P0, PT, RZ, UR4, PT ;  /* 0x00000004ff007c0c */ /* 0x000fe2000bf05070 */
[----:B------:R-:W-:-:S03]  /*ed70*/  ULDC.64 UR6, c[0x0][0x208] ;  /* 0x0000820000067ab9 */ /* 0x000fc60000000a00 */
        /* <DEDUP_REMOVED lines=15> */
[----:B------:R-:W-:Y:S01]  /*ee70*/  PLOP3.LUT P1, PT, P6, PT, PT, 0x8, 0x0 ;  /* 0x000000000000781c */ /* 0x000fe2000372e170 */
[----:B------:R-:W-:-:S10]  /*ee80*/  IMAD R17, R17, 0x80, R7 ;  /* 0x0000008011117824 */ /* 0x000fd400078e0207 */
[----:B------:R-:W1:Y:S08]  /*ee90*/  @P0 LDC R5, c[0x0][0x42c] ;  /* 0x00010b00ff050b82 */ /* 0x000e700000000800 */
[----:B------:R-:W2:Y:S01]  /*eea0*/  @P0 LDC R6, c[0x0][0x430] ;  /* 0x00010c00ff060b82 */ /* 0x000ea20000000800 */
[----:B-1----:R-:W-:-:S05]  /*eeb0*/  @P0 IMAD.HI.U32 R5, R18, R5, RZ ;  /* 0x0000000512050227 */ /* 0x002fca00078e00ff */
[----:B--2---:R-:W-:Y:S02]  /*eec0*/  @P0 SHF.R.U32.HI R4, RZ, R6, R5 ;  /* 0x00000006ff040219 */ /* 0x004fe40000011605 */
[----:B------:R-:W-:-:S04]  /*eed0*/  ISETP.NE.U32.AND P0, PT, RZ, UR4, PT ;  /* 0x00000004ff007c0c */ /* 0x000fc8000bf05070 */
[----:B------:R-:W-:-:S04]  /*eee0*/  ISETP.NE.AND.EX P0, PT, RZ, UR5, PT, P0 ;  /* 0x00000005ff007c0c */ /* 0x000fc8000bf05300 */
[----:B0-----:R-:W-:-:S09]  /*eef0*/  SEL R6, R8, RZ, !P0 ;  /* 0x000000ff08067207 */ /* 0x001fd20004000000 */
.L_x_4203:
        /* <DEDUP_REMOVED lines=19> */
.L_x_4275:
[----:B------:R-:W-:Y:S01]  /*f030*/  UMOV UR4, 0xffffffff ;  /* 0xffffffff00047882 */ /* 0x000fe20000000000 */
[----:B------:R-:W-:Y:S02]  /*f040*/  SHF.R.S32.HI R5, RZ, 0x1f, R0 ;  /* 0x0000001fff057819 */ /* 0x000fe40000011400 */
[----:B------:R-:W-:Y:S05]  /*f050*/  BRA.DIV UR4, `(.L_x_4205) ;  /* 0x0000003a04087947 */ /* 0x000fea000b800000 */
[----:B------:R-:W-:-:S13]  /*f060*/  ELECT P6, URZ, PT ;  /* 0x00000000003f782f */ /* 0x000fda00038c0000 */
.L_x_4278:
[----:B------:R-:W-:Y:S05]  /*f070*/  @!P6 BRA `(.L_x_4206) ;  /* 0x0000000000fce947 */ /* 0x000fea0003800000 */
[----:B------:R-:W-:-:S04]  /*f080*/  ISETP.NE.U32.AND P0, PT, R2, RZ, PT ;  /* 0x000000ff0200720c */ /* 0x000fc80003f05070 */
[----:B------:R-:W-:-:S13]  /*f090*/  ISETP.NE.AND.EX P0, PT, R3, RZ, PT, P0 ;  /* 0x000000ff0300720c */ /* 0x000fda0003f05300 */
[----:B------:R-:W-:Y:S05]  /*f0a0*/  @!P0 BRA `(.L_x_4207) ;  /* 0x0000000000488947 */ /* 0x000fea0003800000 */
[----:B------:R-:W0:Y:S01]  /*f0b0*/  LDC R11, c[0x0][0x41c] ;  /* 0x00010700ff0b7b82 */ /* 0x000e220000000800 */
[----:B------:R-:W-:Y:S01]  /*f0c0*/  ULDC.64 UR4, c[0x0][0x408] ;  /* 0x0001020000047ab9 */ /* 0x000fe20000000a00 */
        /* <DEDUP_REMOVED lines=11> */
[----:B------:R-:W-:-:S05]  /*f180*/  IMAD.WIDE.U32 R8, R0, UR4, R8 ;  /* 0x0000000400087c25 */ /* 0x000fca000f8e0008 */
[----:B------:R-:W-:Y:S02]  /*f190*/  IADD3 R9, R9, R10, RZ ;  /* 0x0000000a09097210 */ /* 0x000fe40007ffe0ff */
[----:B------:R-:W-:-:S04]  /*f1a0*/  LEA R10, P0, R8, R2, 0x2 ;  /* 0x00000002080a7211 */ /* 0x000fc800078010ff */
[----:B------:R-:W-:-:S05]  /*f1b0*/  LEA.HI.X R11, R8, R3, R9, 0x2, P0 ;  /* 0x00000003080b7211 */ /* 0x000fca00000f1409 */
[----:B------:R0:W5:Y:S04]  /*f1c0*/  LDG.E R9, desc[UR6][R10.64] ;  /* 0x000000060a097981 */ /* 0x000168000c1e1900 */
.L_x_4207:
        /* <DEDUP_REMOVED lines=9> */
.L_x_4279:
        /* <DEDUP_REMOVED lines=11> */
.L_x_4209:
        /* <DEDUP_REMOVED lines=22> */
.L_x_4206:
        /* <DEDUP_REMOVED lines=55> */
.L_x_4211:
[----:B------:R-:W-:Y:S05]  /*f7e0*/  BSYNC B0 ;  /* 0x0000000000007941 */ /* 0x000fea0003800000 */
.L_x_4210:
        /* <DEDUP_REMOVED lines=8> */
.L_x_4280:
        /* <DEDUP_REMOVED lines=13> */
.L_x_4281:
        /* <DEDUP_REMOVED lines=11> */
.L_x_4216:
        /* <DEDUP_REMOVED lines=37> */
.L_x_4214:
[----:B------:R-:W-:Y:S05]  /*fc40*/  BSYNC B0 ;  /* 0x0000000000007941 */ /* 0x000fea0003800000 */
.L_x_4213:
        /* <DEDUP_REMOVED lines=26> */
[----:B------:R-:W-:Y:S01]  /*fdf0*/  MOV R8, R10 ;  /* 0x0000000a00087202 */ /* 0x000fe20000000f00 */
[----:B------:R-:W-:Y:S01]  /*fe00*/  ULDC.64 UR4, c[0x0][0x408] ;  /* 0x0001020000047ab9 */ /* 0x000fe20000000a00 */
[----:B------:R-:W-:Y:S01]  /*fe10*/  ULDC.64 UR6, c[0x0][0x208] ;  /* 0x0000820000067ab9 */ /* 0x000fe20000000a00 */
        /* <DEDUP_REMOVED lines=15> */
.L_x_4223:
[----:B-1----:R-:W1:Y:S01]  /*ff10*/  S2R R3, SR_CgaCtaId ;  /* 0x0000000000037919 */ /* 0x002e620000008800 */
[----:B------:R-:W-:-:S04]  /*ff20*/  MOV R2, 0x400 ;  /* 0x0000040000027802 */ /* 0x000fc80000000f00 */
[----:B-1----:R-:W-:Y:S02]  /*ff30*/  LEA R2, R3, R2, 0x18 ;  /* 0x0000000203027211 */ /* 0x002fe400078ec0ff */
[----:B------:R-:W-:-:S03]  /*ff40*/  SHF.L.U32 R3, R12, 0x1f, RZ ;  /* 0x0000001f0c037819 */ /* 0x000fc600000006ff */
[----:B------:R-:W-:-:S04]  /*ff50*/  IMAD R2, R13, 0x8, R2 ;  /* 0x000000080d027824 */ /* 0x000fc800078e0202 */
[----:B------:R-:W1:Y:S02]  /*ff60*/  SYNCS.PHASECHK.TRANS64.TRYWAIT P0, [R2+URZ+0x32440], R3 ;  /* 0x03244003020075a7 */ /* 0x000e64000800017f */
[----:B-1----:R-:W-:Y:S05]  /*ff70*/  @!P0 BRA `(.L_x_4224) ;  /* 0x0000002800a88947 */ /* 0x002fea0003800000 */
.L_x_4282:
        /* <DEDUP_REMOVED lines=11> */
.L_x_4225:
        /* <DEDUP_REMOVED lines=22> */
.L_x_4283:
        /* <DEDUP_REMOVED lines=8> */
.L_x_4227:
        /* <DEDUP_REMOVED lines=34> */
.L_x_4222:
[----:B------:R-:W-:Y:S05]  /*10430*/  BSYNC B2 ;  /* 0x0000000000027941 */ /* 0x000fea0003800000 */
.L_x_4221:
[----:B------:R-:W2:Y:S02]  /*10440*/  LDL.LU R2, [R1+0x14] ;  /* 0x0000140001027983 */ /* 0x000ea40000300800 */
[----:B--2---:R-:W-:-:S07]  /*10450*/  VIADD R8, R2, 0xfffffffd ;  /* 0xfffffffd02087836 */ /* 0x004fce0000000000 */
.L_x_4220:
[----:B------:R-:W-:Y:S05]  /*10460*/  BSYNC B1 ;  /* 0x0000000000017941 */ /* 0x000fea0003800000 */
.L_x_4219:
[----:B------:R-:W-:-:S13]  /*10470*/  ISETP.NE.AND P0, PT, R10, RZ, PT ;  /* 0x000000ff0a00720c */ /* 0x000fda0003f05270 */
[----:B------:R-:W-:Y:S05]  /*10480*/  @!P0 BRA `(.L_x_4218) ;  /* 0x0000000c009c8947 */ /* 0x000fea0003800000 */
.L_x_4242:
        /* <DEDUP_REMOVED lines=14> */
[----:B------:R-:W1:Y:S01]  /*10570*/  LDC R9, c[0x0][0x41c] ;  /* 0x00010700ff097b82 */ /* 0x000e620000000800 */
[----:B0-----:R-:W-:Y:S01]  /*10580*/  IMAD.MOV.U32 R12, RZ, RZ, R8 ;  /* 0x000000ffff0c7224 */ /* 0x001fe200078e0008 */
[----:B------:R-:W-:Y:S01]  /*10590*/  ULDC.64 UR4, c[0x0][0x208] ;  /* 0x0000820000047ab9 */ /* 0x000fe20000000a00 */
[----:B------:R-:W-:-:S04]  /*105a0*/  IMAD R7, R5, UR46, RZ ;  /* 0x0000002e05077c24 */ /* 0x000fc8000f8e02ff */
[----:B------:R-:W-:Y:S01]  /*105b0*/  IMAD R7, R0, UR47, R7 ;  /* 0x0000002f00077c24 */ /* 0x000fe2000f8e0207 */
[----:B-1----:R-:W-:-:S13]  /*105c0*/  ISETP.NE.AND P0, PT, R9, 0x1, PT ;  /* 0x000000010900780c */ /* 0x002fda0003f05270 */
        /* <DEDUP_REMOVED lines=10> */
[----:B------:R-:W-:Y:S02]  /*10670*/  IMAD R3, R9, R3, R8 ;  /* 0x0000000309037224 */ /* 0x000fe400078e0208 */
[----:B------:R1:W5:Y:S05]  /*10680*/  LDG.E R9, desc[UR4][R6.64] ;  /* 0x0000000406097981 */ /* 0x00036a000c1e1900 */
.L_x_4230:
[----:B-1----:R-:W1:Y:S01]  /*10690*/  S2R R6, SR_CgaCtaId ;  /* 0x0000000000067919 */ /* 0x002e620000008800 */
[----:B------:R-:W-:Y:S02]  /*106a0*/  MOV R2, 0x400 ;  /* 0x0000040000027802 */ /* 0x000fe40000000f00 */
[----:B------:R-:W-:Y:S02]  /*106b0*/  SHF.L.U32 R7, R11, 0x1f, RZ ;  /* 0x0000001f0b077819 */ /* 0x000fe400000006ff */
[----:B-1----:R-:W-:-:S05]  /*106c0*/  LEA R2, R6, R2, 0x18 ;  /* 0x0000000206027211 */ /* 0x002fca00078ec0ff */
[----:B------:R-:W-:-:S04]  /*106d0*/  IMAD R2, R10, 0x8, R2 ;  /* 0x000000080a027824 */ /* 0x000fc800078e0202 */
[----:B------:R-:W1:Y:S02]  /*106e0*/  SYNCS.PHASECHK.TRANS64.TRYWAIT P0, [R2+URZ+0x32440], R7 ;  /* 0x03244007020075a7 */ /* 0x000e64000800017f */
[----:B-1----:R-:W-:Y:S05]  /*106f0*/  @!P0 BRA `(.L_x_4231) ;  /* 0x0000002000f08947 */ /* 0x002fea0003800000 */
.L_x_4284:
[----:B------:R-:W2:Y:S02]  /*10700*/  S2R R6, SR_TID.X ;  /* 0x0000000000067919 */ /* 0x000ea40000002100 */
[----:B--2---:R-:W-:-:S04]  /*10710*/  LOP3.LUT R6, R6, 0x7f, RZ, 0xc0, !PT ;  /* 0x0000007f06067812 */ /* 0x004fc800078ec0ff */
[----:B------:R-:W-:-:S13]  /*10720*/  ISETP.NE.AND P0, PT, R6, RZ, PT ;  /* 0x000000ff0600720c */ /* 0x000fda0003f05270 */
[----:B------:R-:W-:Y:S05]  /*10730*/  @P0 BRA `(.L_x_4232) ;  /* 0x00000000001c0947 */ /* 0x000fea0003800000 */
[----:B------:R-:W2:Y:S01]  /*10740*/  S2R R6, SR_TID.X ;  /* 0x0000000000067919 */ /* 0x000ea20000002100 */
[----:B0-----:R-:W-:-:S04]  /*10750*/  IMAD.MOV.U32 R13, RZ, RZ, 0x3000 ;  /* 0x00003000ff0d7424 */ /* 0x001fc800078e00ff */
[----:B------:R3:W-:Y:S01]  /*10760*/  SYNCS.ARRIVE.TRANS64 RZ, [R2+URZ+0x32430], R13 ;  /* 0x0324300d02ff79a7 */ /* 0x0007e2000800003f */
[----:B--2---:R-:W-:-:S04]  /*10770*/  LOP3.LUT R6, R6, 0x1f, RZ, 0xc0, !PT ;  /* 0x0000001f06067812 */ /* 0x004fc800078ec0ff */
[----:B------:R-:W-:-:S13]  /*10780*/  ISETP.NE.AND P1, PT, R6, RZ, PT ;  /* 0x000000ff0600720c */ /* 0x000fda0003f25270 */
[----:B---3--:R-:W-:Y:S05]  /*10790*/  @!P1 BRA `(.L_x_4232) ;  /* 0x0000000000049947 */ /* 0x008fea0003800000 */
[----:B------:R-:W-:Y:S01]  /*107a0*/  BPT.TRAP 0x1 ;  /* 0x000000040000795c */ /* 0x000fe20000300000 */
.L_x_4232:
[----:B0-----:R-:W2:Y:S01]  /*107b0*/  LDL R12, [R1+0x8] ;  /* 0x00000800010c7983 */ /* 0x001ea20000100800 */
        /* <DEDUP_REMOVED lines=20> */
.L_x_4285:
        /* <DEDUP_REMOVED lines=8> */
.L_x_4234:
[----:B01----:R-:W0:Y:S01]  /*10980*/  S2R R7, SR_CgaCtaId ;  /* 0x0000000000077919 */ /* 0x003e220000008800 */
[----:B--2---:R-:W-:Y:S01]  /*10990*/  MOV R3, 0x400 ;  /* 0x0000040000037802 */ /* 0x004fe20000000f00 */
        /* <DEDUP_REMOVED lines=11> */
[----:B0-----:R-:W-:-:S05]  /*10a50*/  LEA R3, R7, R3, 0x18 ;  /* 0x0000000307037211 */ /* 0x001fca00078ec0ff */
        /* <DEDUP_REMOVED lines=19> */
.L_x_4229:
[----:B------:R-:W-:Y:S05]  /*10b90*/  BSYNC B1 ;  /* 0x0000000000017941 */ /* 0x000fea0003800000 */
.L_x_4228:
        /* <DEDUP_REMOVED lines=13> */
[----:B------:R-:W1:Y:S01]  /*10c70*/  LDC R11, c[0x0][0x41c] ;  /* 0x00010700ff0b7b82 */ /* 0x000e620000000800 */
[----:B------:R-:W-:Y:S01]  /*10c80*/  IMAD.MOV.U32 R9, RZ, RZ, R10 ;  /* 0x000000ffff097224 */ /* 0x000fe200078e000a */
        /* <DEDUP_REMOVED lines=14> */
[----:B------:R1:W5:Y:S01]  /*10d70*/  LDG.E R9, desc[UR4][R6.64] ;  /* 0x0000000406097981 */ /* 0x000362000c1e1900 */
[----:B------:R-:W-:-:S07]  /*10d80*/  IMAD R10, R11, R2, R10 ;  /* 0x000000020b0a7224 */ /* 0x000fce00078e020a */
.L_x_4237:
[----:B------:R-:W2:Y:S01]  /*10d90*/  S2R R3, SR_CgaCtaId ;  /* 0x0000000000037919 */ /* 0x000ea20000008800 */
[----:B------:R-:W-:-:S04]  /*10da0*/  MOV R2, 0x400 ;  /* 0x0000040000027802 */ /* 0x000fc80000000f00 */
[----:B--2---:R-:W-:Y:S02]  /*10db0*/  LEA R2, R3, R2, 0x18 ;  /* 0x0000000203027211 */ /* 0x004fe400078ec0ff */
[----:B------:R-:W-:-:S03]  /*10dc0*/  SHF.L.U32 R3, R12, 0x1f, RZ ;  /* 0x0000001f0c037819 */ /* 0x000fc600000006ff */
[----:B------:R-:W-:-:S04]  /*10dd0*/  IMAD R2, R13, 0x8, R2 ;  /* 0x000000080d027824 */ /* 0x000fc800078e0202 */
[----:B------:R-:W2:Y:S02]  /*10de0*/  SYNCS.PHASECHK.TRANS64.TRYWAIT P0, [R2+URZ+0x32440], R3 ;  /* 0x03244003020075a7 */ /* 0x000ea4000800017f */
[----:B--2---:R-:W-:Y:S05]  /*10df0*/  @!P0 BRA `(.L_x_4238) ;  /* 0x0000001c00588947 */ /* 0x004fea0003800000 */
.L_x_4286:
[----:B-1----:R-:W1:Y:S02]  /*10e00*/  S2R R6, SR_TID.X ;  /* 0x0000000000067919 */ /* 0x002e640000002100 */
[----:B-1----:R-:W-:-:S04]  /*10e10*/  LOP3.LUT R6, R6, 0x7f, RZ, 0xc0, !PT ;  /* 0x0000007f06067812 */ /* 0x002fc800078ec0ff */
[----:B------:R-:W-:-:S13]  /*10e20*/  ISETP.NE.AND P0, PT, R6, RZ, PT ;  /* 0x000000ff0600720c */ /* 0x000fda0003f05270 */
[----:B------:R-:W-:Y:S05]  /*10e30*/  @P0 BRA `(.L_x_4239) ;  /* 0x00000000001c0947 */ /* 0x000fea0003800000 */
[----:B------:R-:W1:Y:S01]  /*10e40*/  S2R R6, SR_TID.X ;  /* 0x0000000000067919 */ /* 0x000e620000002100 */
[----:B------:R-:W-:-:S04]  /*10e50*/  MOV R7, 0x3000 ;  /* 0x0000300000077802 */ /* 0x000fc80000000f00 */
[----:B------:R3:W-:Y:S01]  /*10e60*/  SYNCS.ARRIVE.TRANS64 RZ, [R2+URZ+0x32430], R7 ;  /* 0x0324300702ff79a7 */ /* 0x0007e2000800003f */
[----:B-1----:R-:W-:-:S04]  /*10e70*/  LOP3.LUT R6, R6, 0x1f, RZ, 0xc0, !PT ;  /* 0x0000001f06067812 */ /* 0x002fc800078ec0ff */
[----:B------:R-:W-:-:S13]  /*10e80*/  ISETP.NE.AND P1, PT, R6, RZ, PT ;  /* 0x000000ff0600720c */ /* 0x000fda0003f25270 */
[----:B---3--:R-:W-:Y:S05]  /*10e90*/  @!P1 BRA `(.L_x_4239) ;  /* 0x0000000000049947 */ /* 0x008fea0003800000 */
[----:B------:R-:W-:Y:S01]  /*10ea0*/  BPT.TRAP 0x1 ;  /* 0x000000040000795c */ /* 0x000fe20000300000 */
.L_x_4239:
[----:B------:R-:W3:Y:S01]  /*10eb0*/  LDL R6, [R1] ;  /* 0x0000000001067983 */ /* 0x000ee20000100800 */
        /* <DEDUP_REMOVED lines=21> */
.L_x_4287:
        /* <DEDUP_REMOVED lines=8> */
.L_x_4241:
        /* <DEDUP_REMOVED lines=34> */
.L_x_4236:
[----:B------:R-:W-:Y:S05]  /*112b0*/  BSYNC B1 ;  /* 0x0000000000017941 */ /* 0x000fea0003800000 */
.L_x_4235:
[C---:B------:R-:W-:Y:S01]  /*112c0*/  ISETP.GT.AND P0, PT, R8.reuse, 0x1, PT ;  /* 0x000000010800780c */ /* 0x040fe20003f04270 */
[----:B------:R-:W-:-:S04]  /*112d0*/  VIADD R2, R8, 0xfffffffe ;  /* 0xfffffffe08027836 */ /* 0x000fc80000000000 */
[----:B------:R-:W-:-:S08]  /*112e0*/  IMAD.MOV.U32 R8, RZ, RZ, R2 ;  /* 0x000000ffff087224 */ /* 0x000fd000078e0002 */
[----:B------:R-:W-:Y:S05]  /*112f0*/  @P0 BRA `(.L_x_4242) ;  /* 0xfffffff000640947 */ /* 0x000fea000383ffff */
.L_x_4218:
[----:B------:R-:W-:Y:S05]  /*11300*/  BSYNC B0 ;  /* 0x0000000000007941 */ /* 0x000fea0003800000 */
.L_x_4217:
        /* <DEDUP_REMOVED lines=14> */
[----:B------:R-:W2:Y:S01]  /*113f0*/  FLO.U32 R4, UR4 ;  /* 0x0000000400047d00 */ /* 0x000ea200080e0000 */
[----:B------:R-:W-:-:S07]  /*11400*/  ULDC.64 UR6, c[0x0][0x208] ;  /* 0x0000820000067ab9 */ /* 0x000fce0000000a00 */
        /* <DEDUP_REMOVED lines=8> */
.L_x_4244:
[----:B------:R-:W-:Y:S05]  /*11490*/  BSYNC B0 ;  /* 0x0000000000007941 */ /* 0x000fea0003800000 */
.L_x_4243:
[----:B-1----:R-:W2:Y:S02]  /*114a0*/  LDL.LU R2, [R1+0x4] ;  /* 0x0000040001027983 */ /* 0x002ea40000300800 */
[----:B--2---:R-:W-:-:S05]  /*114b0*/  LOP3.LUT R2, R2, R0, RZ, 0x3c, !PT ;  /* 0x0000000002027212 */ /* 0x004fca00078e3cff */
[----:B------:R1:W-:Y:S02]  /*114c0*/  STL [R1+0x4], R2 ;  /* 0x0000040201007387 */ /* 0x0003e40000100800 */
.L_x_4199:
[----:B------:R-:W-:Y:S05]  /*114d0*/  BSYNC B6 ;  /* 0x0000000000067941 */ /* 0x000fea0003800000 */
.L_x_4197:
[----:B------:R-:W-:-:S03]  /*114e0*/  UMOV UR4, 0xffffffff ;  /* 0xffffffff00047882 */ /* 0x000fc60000000000 */
[----:B------:R-:W-:Y:S05]  /*114f0*/  BRA.DIV UR4, `(.L_x_4245) ;  /* 0x0000001604c07947 */ /* 0x000fea000b800000 */
[----:B------:R2:W3:Y:S04]  /*11500*/  SHFL.IDX PT, R4, R16, RZ, 0x1f ;  /* 0x00001fff10047589 */ /* 0x0004e800000e0000 */
[----:B------:R2:W4:Y:S02]  /*11510*/  SHFL.IDX PT, R7, R16, 0x1, 0x1f ;  /* 0x00201f0010077f89 */ /* 0x00052400000e0000 */
.L_x_4291:
        /* <DEDUP_REMOVED lines=10> */
[----:B-1----:R-:W0:Y:S01]  /*115c0*/  LDC.64 R2, c[0x0][0xd58] ;  /* 0x00035600ff027b82 */ /* 0x002e220000000a00 */
[----:B------:R-:W-:Y:S01]  /*115d0*/  ULDC.64 UR4, c[0x0][0x208] ;  /* 0x0000820000047ab9 */ /* 0x000fe20000000a00 */
[----:B0-----:R-:W-:-:S05]  /*115e0*/  IMAD.WIDE R2, R5, 0x4, R2 ;  /* 0x0000000405027825 */ /* 0x001fca00078e0202 */
[----:B------:R0:W5:Y:S02]  /*115f0*/  LDG.E R17, desc[UR4][R2.64] ;  /* 0x0000000402117981 */ /* 0x000164000c1e1900 */
.L_x_4247:
[----:B------:R-:W-:Y:S05]  /*11600*/  BSYNC B0 ;  /* 0x0000000000007941 */ /* 0x000fea0003800000 */
.L_x_4246:
        /* <DEDUP_REMOVED lines=22> */
[----:B------:R0:W1:Y:S02]  /*11770*/  SHFL.IDX PT, R14, R2, 0x1f, 0x1f ;  /* 0x03e01f00020e7f89 */ /* 0x00006400000e0000 */
.L_x_4299:
[----:B------:R-:W-:Y:S02]  /*11780*/  ULDC UR4, c[0x0][0xd10] ;  /* 0x0003440000047ab9 */ /* 0x000fe40000000800 */
[----:B------:R-:W-:-:S04]  /*11790*/  IMAD.U32 R5, RZ, RZ, UR4 ;  /* 0x00000004ff057e24 */ /* 0x000fc8000f8e00ff */
[----:B-1----:R-:W-:-:S04]  /*117a0*/  IMAD R14, R14, R5, RZ ;  /* 0x000000050e0e7224 */ /* 0x002fc800078e02ff */
[----:B----4-:R-:W-:-:S05]  /*117b0*/  IMAD.IADD R7, R7, 0x1, R14 ;  /* 0x0000000107077824 */ /* 0x010fca00078e020e */
[----:B---3--:R-:W-:-:S13]  /*117c0*/  ISETP.GT.AND P0, PT, R7, R4, PT ;  /* 0x000000040700720c */ /* 0x008fda0003f04270 */
[----:B------:R-:W-:Y:S05]  /*117d0*/  @P0 BRA `(.L_x_4249) ;  /* 0x0000000000b80947 */ /* 0x000fea0003800000 */
[----:B------:R-:W1:Y:S02]  /*117e0*/  LDC R0, c[0x0][0xd14] ;  /* 0x00034500ff007b82 */ /* 0x000e640000000800 */
.L_x_4254:
        /* <DEDUP_REMOVED lines=11> */
[----:B------:R-:W0:Y:S01]  /*118a0*/  LDC.64 R2, c[0x0][0xd58] ;  /* 0x00035600ff027b82 */ /* 0x000e220000000a00 */
[----:B------:R-:W-:Y:S01]  /*118b0*/  ULDC.64 UR4, c[0x0][0x208] ;  /* 0x0000820000047ab9 */ /* 0x000fe20000000a00 */
[----:B0-----:R-:W-:-:S05]  /*118c0*/  IMAD.WIDE R2, R5, 0x4, R2 ;  /* 0x0000000405027825 */ /* 0x001fca00078e0202 */
[----:B------:R0:W5:Y:S02]  /*118d0*/  LDG.E R17, desc[UR4][R2.64] ;  /* 0x0000000402117981 */ /* 0x000164000c1e1900 */
.L_x_4252:
[----:B------:R-:W-:Y:S05]  /*118e0*/  BSYNC B0 ;  /* 0x0000000000007941 */ /* 0x000fea0003800000 */
.L_x_4251:
        /* <DEDUP_REMOVED lines=23> */
.L_x_4307:
[----:B------:R-:W-:Y:S02]  /*11a60*/  ULDC UR4, c[0x0][0xd10] ;  /* 0x0003440000047ab9 */ /* 0x000fe40000000800 */
[----:B------:R-:W-:-:S04]  /*11a70*/  IMAD.U32 R5, RZ, RZ, UR4 ;  /* 0x00000004ff057e24 */ /* 0x000fc8000f8e00ff */
[----:B-1----:R-:W-:-:S05]  /*11a80*/  IMAD R14, R14, R5, RZ ;  /* 0x000000050e0e7224 */ /* 0x002fca00078e02ff */
[----:B------:R-:W-:-:S04]  /*11a90*/  IADD3 R7, R14, R7, RZ ;  /* 0x000000070e077210 */ /* 0x000fc80007ffe0ff */
[----:B------:R-:W-:-:S13]  /*11aa0*/  ISETP.GT.AND P0, PT, R7, R4, PT ;  /* 0x000000040700720c */ /* 0x000fda0003f04270 */
[----:B------:R-:W-:Y:S05]  /*11ab0*/  @!P0 BRA `(.L_x_4254) ;  /* 0xfffffffc004c8947 */ /* 0x000fea000383ffff */
.L_x_4249:
        /* <DEDUP_REMOVED lines=8> */
.L_x_4311:
[----:B------:R-:W-:Y:S01]  /*11b40*/  ISETP.NE.AND P0, PT, R3, RZ, PT ;  /* 0x000000ff0300720c */ /* 0x000fe20003f05270 */
[----:B------:R-:W-:-:S12]  /*11b50*/  IMAD.MOV.U32 R7, RZ, RZ, RZ ;  /* 0x000000ffff077224 */ /* 0x000fd800078e00ff */
[----:B------:R-:W-:Y:S05]  /*11b60*/  @!P0 BRA `(.L_x_4256) ;  /* 0x0000000000108947 */ /* 0x000fea0003800000 */
[----:B------:R-:W-:Y:S01]  /*11b70*/  UMOV UR4, 0xffffffff ;  /* 0xffffffff00047882 */ /* 0x000fe20000000000 */
[----:B------:R-:W-:Y:S02]  /*11b80*/  VIADD R12, R6, 0xffffffff ;  /* 0xffffffff060c7836 */ /* 0x000fe40000000000 */
[----:B------:R-:W-:Y:S05]  /*11b90*/  BRA.DIV UR4, `(.L_x_4257) ;  /* 0x0000001a044c7947 */ /* 0x000fea000b800000 */
[----:B------:R3:W4:Y:S02]  /*11ba0*/  SHFL.IDX PT, R7, R2, R12, 0x1f ;  /* 0x00001f0c02077589 */ /* 0x00072400000e0000 */
.L_x_4256:
[----:B0--3--:R-:W0:Y:S01]  /*11bb0*/  LDC.64 R2, c[0x0][0xd68] ;  /* 0x00035a00ff027b82 */ /* 0x009e220000000a00 */
[----:B------:R-:W-:Y:S01]  /*11bc0*/  IMAD.IADD R19, R6, 0x1, R19 ;  /* 0x0000000106137824 */ /* 0x000fe200078e0213 */
[----:B------:R-:W-:-:S03]  /*11bd0*/  ULDC.64 UR4, c[0x0][0x208] ;  /* 0x0000820000047ab9 */ /* 0x000fc60000000a00 */
[----:B0-----:R-:W-:-:S05]  /*11be0*/  IMAD.WIDE R2, R19, 0x4, R2 ;  /* 0x0000000413027825 */ /* 0x001fca00078e0202 */
[----:B------:R0:W1:Y:S01]  /*11bf0*/  LDG.E R8, desc[UR4][R2.64] ;  /* 0x0000000402087981 */ /* 0x000062000c1e1900 */
[----:B----4-:R-:W-:Y:S02]  /*11c00*/  IMAD R16, R7, R5, R16 ;  /* 0x0000000507107224 */ /* 0x010fe400078e0210 */
[----:B0-----:R-:W-:Y:S02]  /*11c10*/  IMAD.MOV.U32 R2, RZ, RZ, RZ ;  /* 0x000000ffff027224 */ /* 0x001fe400078e00ff */
[----:B-12---:R-:W-:-:S05]  /*11c20*/  IMAD R6, R17, R8, RZ ;  /* 0x0000000811067224 */ /* 0x006fca00078e02ff */
        /* <DEDUP_REMOVED lines=19> */
[----:B------:R-:W-:Y:S02]  /*11d60*/  @P0 IADD3 R2, R2, 0x1, RZ ;  /* 0x0000000102020810 */ /* 0x000fe40007ffe0ff */
        /* <DEDUP_REMOVED lines=32> */
[----:B------:R-:W-:Y:S02]  /*11f70*/  @!P0 IADD3 R3, -R3, RZ, RZ ;  /* 0x000000ff03038210 */ /* 0x000fe40007ffe1ff */
[----:B------:R-:W-:-:S13]  /*11f80*/  ISETP.NE.AND P0, PT, R8, RZ, PT ;  /* 0x000000ff0800720c */ /* 0x000fda0003f05270 */
[----:B------:R-:W-:Y:S01]  /*11f90*/  @!P0 LOP3.LUT R3, RZ, R8, RZ, 0x33, !PT ;  /* 0x00000008ff038212 */ /* 0x000fe200078e33ff */
[----:B------:R-:W-:-:S03]  /*11fa0*/  IMAD.MOV R8, RZ, RZ, -R8 ;  /* 0x000000ffff087224 */ /* 0x000fc600078e0a08 */
[----:B------:R-:W-:Y:S01]  /*11fb0*/  LOP3.LUT R2, RZ, R3, RZ, 0x33, !PT ;  /* 0x00000003ff027212 */ /* 0x000fe200078e33ff */
[----:B------:R-:W-:-:S04]  /*11fc0*/  IMAD R18, R3, R8, R4 ;  /* 0x0000000803127224 */ /* 0x000fc800078e0204 */
[----:B------:R-:W-:Y:S01]  /*11fd0*/  IMAD.IADD R17, R17, 0x1, R2 ;  /* 0x0000000111117824 */ /* 0x000fe200078e0202 */
[----:B------:R-:W-:Y:S06]  /*11fe0*/  BRA `(.L_x_4258) ;  /* 0x00000000001c7947 */ /* 0x000fec0003800000 */
.L_x_4250:
[----:B------:R-:W-:Y:S01]  /*11ff0*/  UMOV UR4, URZ ;  /* 0x0000003f00047c82 */ /* 0x000fe20008000000 */
[----:B------:R-:W-:Y:S01]  /*12000*/  UMOV UR5, URZ ;  /* 0x0000003f00057c82 */ /* 0x000fe20008000000 */
[----:B------:R-:W-:Y:S01]  /*12010*/  ULDC UR6, c[0x0][0xd14] ;  /* 0x0003450000067ab9 */ /* 0x000fe20000000800 */
[----:B--2---:R-:W-:Y:S02]  /*12020*/  IMAD.MOV.U32 R16, RZ, RZ, R4 ;  /* 0x000000ffff107224 */ /* 0x004fe400078e0004 */
[----:B------:R-:W-:Y:S02]  /*12030*/  IMAD.U32 R17, RZ, RZ, UR4 ;  /* 0x00000004ff117e24 */ /* 0x000fe4000f8e00ff */
[----:B------:R-:W-:Y:S02]  /*12040*/  IMAD.U32 R18, RZ, RZ, UR5 ;  /* 0x00000005ff127e24 */ /* 0x000fe4000f8e00ff */
[----:B------:R-:W-:-:S07]  /*12050*/  IMAD.U32 R19, RZ, RZ, UR6 ;  /* 0x00000006ff137e24 */ /* 0x000fce000f8e00ff */
.L_x_4258:
        /* <DEDUP_REMOVED lines=12> */
.L_x_4193:
        /* <DEDUP_REMOVED lines=11> */
.L_x_4314:
[----:B------:R-:W-:-:S03]  /*121d0*/  UMOV UR4, 0xffffffff ;  /* 0xffffffff00047882 */ /* 0x000fc60000000000 */
[----:B------:R-:W-:Y:S05]  /*121e0*/  BRA.DIV UR4, `(.L_x_4261) ;  /* 0x0000001204f47947 */ /* 0x000fea000b800000 */
[----:B--2---:R-:W2:Y:S02]  /*121f0*/  S2R R2, SR_TID.X ;  /* 0x0000000000027919 */ /* 0x004ea40000002100 */
[----:B--2---:R-:W-:-:S04]  /*12200*/  SHF.R.U32.HI R2, RZ, 0x5, R2 ;  /* 0x00000005ff027819 */ /* 0x004fc80000011602 */
[----:B------:R-:W-:-:S05]  /*12210*/  LOP3.LUT R2, R2, 0x3, RZ, 0xc0, !PT ;  /* 0x0000000302027812 */ /* 0x000fca00078ec0ff */
[----:B------:R2:W3:Y:S02]  /*12220*/  SHFL.IDX PT, R14, R2, RZ, 0x1f ;  /* 0x00001fff020e7589 */ /* 0x0004e400000e0000 */
.L_x_4317:
[----:B---3--:R-:W-:Y:S01]  /*12230*/  ISETP.NE.AND P0, PT, R14, RZ, PT ;  /* 0x000000ff0e00720c */ /* 0x008fe20003f05270 */
[----:B------:R-:W-:-:S12]  /*12240*/  BSSY B0, `(.L_x_4262) ;  /* 0x0000029000007945 */ /* 0x000fd80003800000 */
[----:B------:R-:W-:Y:S05]  /*12250*/  @P0 BRA `(.L_x_4263) ;  /* 0x00000000009c0947 */ /* 0x000fea0003800000 */
[----:B------:R-:W-:-:S03]  /*12260*/  UMOV UR4, 0xffffffff ;  /* 0xffffffff00047882 */ /* 0x000fc60000000000 */
[----:B------:R-:W-:Y:S05]  /*12270*/  BRA.DIV UR4, `(.L_x_4264) ;  /* 0x0000001604047947 */ /* 0x000fea000b800000 */
[----:B------:R-:W-:-:S13]  /*12280*/  ELECT P6, URZ, PT ;  /* 0x00000000003f782f */ /* 0x000fda00038c0000 */
.L_x_4320:
        /* <DEDUP_REMOVED lines=8> */
.L_x_4265:
[----:B-1----:R-:W2:Y:S04]  /*12310*/  LDL R3, [R1] ;  /* 0x0000000001037983 */ /* 0x002ea80000100800 */
[----:B------:R-:W3:Y:S01]  /*12320*/  LDL.LU R7, [R1+0x4] ;  /* 0x0000040001077983 */ /* 0x000ee20000300800 */
[----:B------:R-:W-:-:S04]  /*12330*/  VIADD R2, R0, 0x32440 ;  /* 0x0003244000027836 */ /* 0x000fc80000000000 */
[C---:B--2---:R-:W-:Y:S01]  /*12340*/  IMAD R6, R3.reuse, 0x8, R2 ;  /* 0x0000000803067824 */ /* 0x044fe200078e0202 */
[----:B------:R-:W-:Y:S02]  /*12350*/  IADD3 R3, R3, 0x1, RZ ;  /* 0x0000000103037810 */ /* 0x000fe40007ffe0ff */
[----:B---3--:R-:W-:Y:S02]  /*12360*/  SHF.L.U32 R5, R7, 0x1f, RZ ;  /* 0x0000001f07057819 */ /* 0x008fe400000006ff */
[C---:B------:R-:W-:Y:S02]  /*12370*/  ISETP.NE.AND P1, PT, R3.reuse, 0x2, PT ;  /* 0x000000020300780c */ /* 0x040fe40003f25270 */
[----:B------:R-:W1:Y:S02]  /*12380*/  SYNCS.PHASECHK.TRANS64.TRYWAIT P0, [R6+URZ], R5 ;  /* 0x00000005060075a7 */ /* 0x000e64000800017f */
[----:B------:R-:W-:Y:S02]  /*12390*/  SEL R4, RZ, 0x1, P1 ;  /* 0x00000001ff047807 */ /* 0x000fe40000800000 */
[----:B------:R-:W-:-:S02]  /*123a0*/  SEL R3, R3, RZ, P1 ;  /* 0x000000ff03037207 */ /* 0x000fc40000800000 */
[----:B------:R-:W-:-:S03]  /*123b0*/  LOP3.LUT R4, R7, R4, RZ, 0x3c, !PT ;  /* 0x0000000407047212 */ /* 0x000fc600078e3cff */
[----:B------:R-:W-:Y:S01]  /*123c0*/  IMAD R7, R3, 0x8, R2 ;  /* 0x0000000803077824 */ /* 0x000fe200078e0202 */
[----:B------:R-:W-:Y:S01]  /*123d0*/  SHF.L.U32 R2, R4, 0x1f, RZ ;  /* 0x0000001f04027819 */ /* 0x000fe200000006ff */
[----:B-1----:R-:W-:Y:S06]  /*123e0*/  @!P0 BRA `(.L_x_4266) ;  /* 0x0000001000c88947 */ /* 0x002fec0003800000 */
.L_x_4321:
[----:B------:R-:W2:Y:S02]  /*123f0*/  SYNCS.PHASECHK.TRANS64.TRYWAIT P0, [R7+URZ], R2 ;  /* 0x00000002070075a7 */ /* 0x000ea4000800017f */
[----:B--2---:R-:W-:Y:S05]  /*12400*/  @!P0 BRA `(.L_x_4267) ;  /* 0x0000001000d48947 */ /* 0x004fea0003800000 */
.L_x_4322:
[----:B------:R-:W-:Y:S05]  /*12410*/  @!P2 BRA `(.L_x_4268) ;  /* 0x000000000004a947 */ /* 0x000fea0003800000 */
[----:B------:R-:W-:Y:S01]  /*12420*/  BPT.TRAP 0x1 ;  /* 0x000000040000795c */ /* 0x000fe20000300000 */
.L_x_4268:
[----:B------:R-:W3:Y:S01]  /*12430*/  LDL.LU R4, [R1] ;  /* 0x0000000001047983 */ /* 0x000ee20000300800 */
[----:B------:R-:W-:-:S04]  /*12440*/  VIADD R0, R0, 0x32460 ;  /* 0x0003246000007836 */ /* 0x000fc80000000000 */
[----:B---3--:R-:W-:-:S04]  /*12450*/  IMAD R4, R4, 0x8, R0 ;  /* 0x0000000804047824 */ /* 0x008fc800078e0200 */
[----:B------:R-:W3:Y:S02]  /*12460*/  SYNCS.PHASECHK.TRANS64.TRYWAIT P0, [R4+URZ], R5 ;  /* 0x00000005040075a7 */ /* 0x000ee4000800017f */
[----:B---3--:R-:W-:Y:S05]  /*12470*/  @!P0 BRA `(.L_x_4269) ;  /* 0x0000001000cc8947 */ /* 0x008fea0003800000 */
.L_x_4323:
[----:B------:R-:W-:-:S07]  /*12480*/  IMAD R3, R3, 0x8, R0 ;  /* 0x0000000803037824 */ /* 0x000fce00078e0200 */
.L_x_4270:
[----:B----4-:R4:W0:Y:S02]  /*12490*/  SYNCS.PHASECHK.TRANS64.TRYWAIT P0, [R3+URZ], R2 ;  /* 0x00000002030075a7 */ /* 0x010824000800017f */
[----:B0-----:R-:W-:Y:S05]  /*124a0*/  @!P0 NANOSLEEP.SYNCS 0x989680 ;  /* 0x009896800000895d */ /* 0x001fea0003900000 */
[----:B------:R-:W0:Y:S02]  /*124b0*/  @!P0 SYNCS.PHASECHK.TRANS64 P0, [R3+URZ], R2 ;  /* 0x00000002030085a7 */ /* 0x000e24000800007f */
[----:B0-----:R-:W-:Y:S05]  /*124c0*/  @!P0 BRA `(.L_x_4270) ;  /* 0xfffffffc00f08947 */ /* 0x001fea000383ffff */
.L_x_4263:
[----:B------:R-:W-:Y:S05]  /*124d0*/  BSYNC B0 ;  /* 0x0000000000007941 */ /* 0x000fea0003800000 */
.L_x_4262:
[----:B------:R-:W-:Y:S05]  /*124e0*/  EXIT ;  /* 0x000000000000794d */ /* 0x000fea0003800000 */
.L_x_4136:
[----:B0-----:R0:W1:Y:S02]  /*124f0*/  SYNCS.PHASECHK.TRANS64.TRYWAIT P0, [R5+URZ+0x32400], R2 ;  /* 0x03240002050075a7 */ /* 0x001064000800017f */
[----:B-1----:R-:W-:Y:S05]  /*12500*/  @!P0 NANOSLEEP.SYNCS 0x989680 ;  /* 0x009896800000895d */ /* 0x002fea0003900000 */
[----:B------:R-:W1:Y:S02]  /*12510*/  @!P0 SYNCS.PHASECHK.TRANS64 P0, [R5+URZ+0x32400], R2 ;  /* 0x03240002050085a7 */ /* 0x000e64000800007f */
[----:B-1----:R-:W-:Y:S05]  /*12520*/  @!P0 BRA `(.L_x_4136) ;  /* 0xfffffffc00f08947 */ /* 0x002fea000383ffff */
[----:B------:R-:W-:Y:S05]  /*12530*/  BRA `(.L_x_4271) ;  /* 0xfffffef4006c7947 */ /* 0x000fea000383ffff */
.L_x_4140:
[----:B--2---:R2:W3:Y:S02]  /*12540*/  SYNCS.PHASECHK.TRANS64.TRYWAIT P1, [R0+URZ+0x32430], R3 ;  /* 0x03243003000075a7 */ /* 0x0044e4000802017f */
[----:B---3--:R-:W-:Y:S05]  /*12550*/  @!P1 NANOSLEEP.SYNCS 0x989680 ;  /* 0x009896800000995d */ /* 0x008fea0003900000 */
[----:B------:R-:W3:Y:S02]  /*12560*/  @!P1 SYNCS.PHASECHK.TRANS64 P1, [R0+URZ+0x32430], R3 ;  /* 0x03243003000095a7 */ /* 0x000ee4000802007f */
[----:B---3--:R-:W-:Y:S05]  /*12570*/  @!P1 BRA `(.L_x_4140) ;  /* 0xfffffffc00f09947 */ /* 0x008fea000383ffff */
[----:B------:R-:W-:Y:S05]  /*12580*/  BRA `(.L_x_4139) ;  /* 0xfffffef4009c7947 */ /* 0x000fea000383ffff */
.L_x_4141:
[----:B---3--:R3:W4:Y:S02]  /*12590*/  SYNCS.PHASECHK.TRANS64.TRYWAIT P1, [R5+URZ+0x32410], R2 ;  /* 0x03241002050075a7 */ /* 0x008724000802017f */
[----:B----4-:R-:W-:Y:S05]  /*125a0*/  @!P1 NANOSLEEP.SYNCS 0x989680 ;  /* 0x009896800000995d */ /* 0x010fea0003900000 */
[----:B------:R-:W4:Y:S02]  /*125b0*/  @!P1 SYNCS.PHASECHK.TRANS64 P1, [R5+URZ+0x32410], R2 ;  /* 0x03241002050095a7 */ /* 0x000f24000802007f */
[----:B----4-:R-:W-:Y:S05]  /*125c0*/  @!P1 BRA `(.L_x_4141) ;  /* 0xfffffffc00f09947 */ /* 0x010fea000383ffff */
[----:B------:R-:W-:Y:S05]  /*125d0*/  BRA `(.L_x_4272) ;  /* 0xfffffef800487947 */ /* 0x000fea000383ffff */
.L_x_4145:
[----:B------:R0:W0:Y:S02]  /*125e0*/  SYNCS.PHASECHK.TRANS64.TRYWAIT P1, [R0+URZ+0x32450], R3 ;  /* 0x03245003000075a7 */ /* 0x000024000802017f */
[----:B0-----:R-:W-:Y:S05]  /*125f0*/  @!P1 NANOSLEEP.SYNCS 0x989680 ;  /* 0x009896800000995d */ /* 0x001fea0003900000 */
[----:B------:R-:W0:Y:S02]  /*12600*/  @!P1 SYNCS.PHASECHK.TRANS64 P1, [R0+URZ+0x32450], R3 ;  /* 0x03245003000095a7 */ /* 0x000e24000802007f */
[----:B0-----:R-:W-:Y:S05]  /*12610*/  @!P1 BRA `(.L_x_4145) ;  /* 0xfffffffc00f09947 */ /* 0x001fea000383ffff */
[----:B------:R-:W-:Y:S05]  /*12620*/  BRA `(.L_x_4144) ;  /* 0xfffffef800547947 */ /* 0x000fea000383ffff */
.L_x_4150:
[----:B-1----:R-:W-:-:S04]  /*12630*/  IMAD.U32 R20, RZ, RZ, UR4 ;  /* 0x00000004ff147e24 */ /* 0x002fc8000f8e00ff */
[----:B------:R1:W2:Y:S03]  /*12640*/  SYNCS.PHASECHK.TRANS64.TRYWAIT P2, [R20+URZ+0x32430], R13 ;  /* 0x0324300d140075a7 */ /* 0x0002a6000804017f */
[----:B--2---:R-:W-:Y:S05]  /*12650*/  @!P2 NANOSLEEP.SYNCS 0x989680 ;  /* 0x009896800000a95d */ /* 0x004fea0003900000 */
[----:B------:R-:W2:Y:S02]  /*12660*/  @!P2 SYNCS.PHASECHK.TRANS64 P2, [R20+URZ+0x32430], R13 ;  /* 0x0324300d1400a5a7 */ /* 0x000ea4000804007f */
[----:B--2---:R-:W-:Y:S05]  /*12670*/  @!P2 BRA `(.L_x_4150) ;  /* 0xfffffffc00eca947 */ /* 0x004fea000383ffff */
[----:B------:R-:W-:Y:S05]  /*12680*/  BRA `(.L_x_4149) ;  /* 0xffffff2000547947 */ /* 0x000fea000383ffff */
.L_x_4154:
[----:B-1----:R-:W-:-:S04]  /*12690*/  IMAD.U32 R20, RZ, RZ, UR4 ;  /* 0x00000004ff147e24 */ /* 0x002fc8000f8e00ff */
[----:B------:R1:W3:Y:S03]  /*126a0*/  SYNCS.PHASECHK.TRANS64.TRYWAIT P2, [R20+URZ+0x32450], R13 ;  /* 0x0324500d140075a7 */ /* 0x0002e6000804017f */
[----:B---3--:R-:W-:Y:S05]  /*126b0*/  @!P2 NANOSLEEP.SYNCS 0x989680 ;  /* 0x009896800000a95d */ /* 0x008fea0003900000 */
[----:B------:R-:W3:Y:S02]  /*126c0*/  @!P2 SYNCS.PHASECHK.TRANS64 P2, [R20+URZ+0x32450], R13 ;  /* 0x0324500d1400a5a7 */ /* 0x000ee4000804007f */
[----:B---3--:R-:W-:Y:S05]  /*126d0*/  @!P2 BRA `(.L_x_4154) ;  /* 0xfffffffc00eca947 */ /* 0x008fea000383ffff */
[----:B------:R-:W-:Y:S05]  /*126e0*/  BRA `(.L_x_4153) ;  /* 0xffffff2000d07947 */ /* 0x000fea000383ffff */
.L_x_4160:
[----:B--2---:R-:W-:-:S04]  /*126f0*/  IMAD.U32 R20, RZ, RZ, UR5 ;  /* 0x00000005ff147e24 */ /* 0x004fc8000f8e00ff */
[----:B------:R2:W3:Y:S03]  /*12700*/  SYNCS.PHASECHK.TRANS64.TRYWAIT P2, [R20+URZ+0x32430], R13 ;  /* 0x0324300d140075a7 */ /* 0x0004e6000804017f */
[----:B---3--:R-:W-:Y:S05]  /*12710*/  @!P2 NANOSLEEP.SYNCS 0x989680 ;  /* 0x009896800000a95d */ /* 0x008fea0003900000 */
[----:B------:R-:W3:Y:S02]  /*12720*/  @!P2 SYNCS.PHASECHK.TRANS64 P2, [R20+URZ+0x32430], R13 ;  /* 0x0324300d1400a5a7 */ /* 0x000ee4000804007f */
[----:B---3--:R-:W-:Y:S05]  /*12730*/  @!P2 BRA `(.L_x_4160) ;  /* 0xfffffffc00eca947 */ /* 0x008fea000383ffff */
[----:B------:R-:W-:Y:S05]  /*12740*/  BRA `(.L_x_4159) ;  /* 0xffffff5000387947 */ /* 0x000fea000383ffff */
.L_x_4164:
[----:B--2---:R-:W-:-:S04]  /*12750*/  IMAD.U32 R20, RZ, RZ, UR5 ;  /* 0x00000005ff147e24 */ /* 0x004fc8000f8e00ff */
[----:B------:R2:W3:Y:S03]  /*12760*/  SYNCS.PHASECHK.TRANS64.TRYWAIT P2, [R20+URZ+0x32450], R13 ;  /* 0x0324500d140075a7 */ /* 0x0004e6000804017f */
[----:B---3--:R-:W-:Y:S05]  /*12770*/  @!P2 NANOSLEEP.SYNCS 0x989680 ;  /* 0x009896800000a95d */ /* 0x008fea0003900000 */
[----:B------:R-:W3:Y:S02]  /*12780*/  @!P2 SYNCS.PHASECHK.TRANS64 P2, [R20+URZ+0x32450], R13 ;  /* 0x0324500d1400a5a7 */ /* 0x000ee4000804007f */
[----:B---3--:R-:W-:Y:S05]  /*12790*/  @!P2 BRA `(.L_x_4164) ;  /* 0xfffffffc00eca947 */ /* 0x008fea000383ffff */
[----:B------:R-:W-:Y:S05]  /*127a0*/  BRA `(.L_x_4163) ;  /* 0xffffff5000b47947 */ /* 0x000fea000383ffff */
.L_x_4204:
        /* <DEDUP_REMOVED lines=11> */
.L_x_4274:
[----:B------:R-:W-:Y:S05]  /*12860*/  BSYNC B0 ;  /* 0x0000000000007941 */ /* 0x000fea0003800000 */
.L_x_4273:
[----:B------:R-:W-:Y:S05]  /*12870*/  BRA `(.L_x_4275) ;  /* 0xffffffc400ec7947 */ /* 0x000fea000383ffff */
.L_x_4205:
[----:B------:R-:W-:Y:S01]  /*12880*/  BSSY B0, `(.L_x_4276) ;  /* 0x0000006000007945 */ /* 0x000fe20003800000 */
[----:B------:R-:W-:-:S07]  /*12890*/  IMAD.MOV.U32 R15, RZ, RZ, -0x1 ;  /* 0xffffffffff0f7424 */ /* 0x000fce00078e00ff */
[----:B------:R-:W-:Y:S05]  /*128a0*/  WARPSYNC.COLLECTIVE R15, `(.L_x_4277) ;  /* 0x000000000f0c7348 */ /* 0x000fea0003c00000 */
[----:B------:R-:W-:Y:S02]  /*128b0*/  ELECT P6, UR62, PT ;  /* 0x00000000003e782f */ /* 0x000fe400038c0000 */
[----:B------:R-:W-:Y:S01]  /*128c0*/  MOV R14, UR62 ;  /* 0x0000003e000e7c02 */ /* 0x000fe20008000f00 */
[----:B------:R-:W-:Y:S10]  /*128d0*/  ENDCOLLECTIVE ;  /* 0x000000000000791b */ /* 0x000ff40003800000 */
.L_x_4277:
[----:B------:R-:W-:Y:S05]  /*128e0*/  BSYNC B0 ;  /* 0x0000000000007941 */ /* 0x000fea0003800000 */
.L_x_4276:
[----:B------:R-:W-:Y:S05]  /*128f0*/  BRA `(.L_x_4278) ;  /* 0xffffffc400dc7947 */ /* 0x000fea000383ffff */
.L_x_4208:
[----:B0-----:R0:W1:Y:S02]  /*12900*/  SYNCS.PHASECHK.TRANS64.TRYWAIT P0, [R8+URZ+0x32440], R10 ;  /* 0x0324400a080075a7 */ /* 0x001064000800017f */
[----:B-1----:R-:W-:Y:S05]  /*12910*/  @!P0 NANOSLEEP.SYNCS 0x989680 ;  /* 0x009896800000895d */ /* 0x002fea0003900000 */
[----:B------:R-:W1:Y:S02]  /*12920*/  @!P0 SYNCS.PHASECHK.TRANS64 P0, [R8+URZ+0x32440], R10 ;  /* 0x0324400a080085a7 */ /* 0x000e64000800007f */
[----:B-1----:R-:W-:Y:S05]  /*12930*/  @!P0 BRA `(.L_x_4208) ;  /* 0xfffffffc00f08947 */ /* 0x002fea000383ffff */
[----:B------:R-:W-:Y:S05]  /*12940*/  BRA `(.L_x_4279) ;  /* 0xffffffc800447947 */ /* 0x000fea000383ffff */
.L_x_4212:
        /* <DEDUP_REMOVED lines=8> */
.L_x_4215:
[----:B0-----:R0:W1:Y:S02]  /*129d0*/  SYNCS.PHASECHK.TRANS64.TRYWAIT P0, [R11+URZ+0x32460], R6 ;  /* 0x032460060b0075a7 */ /* 0x001064000800017f */
[----:B-1----:R-:W-:Y:S05]  /*129e0*/  @!P0 NANOSLEEP.SYNCS 0x989680 ;  /* 0x009896800000895d */ /* 0x002fea0003900000 */
[----:B------:R-:W1:Y:S02]  /*129f0*/  @!P0 SYNCS.PHASECHK.TRANS64 P0, [R11+URZ+0x32460], R6 ;  /* 0x032460060b0085a7 */ /* 0x000e64000800007f */
[----:B-1----:R-:W-:Y:S05]  /*12a00*/  @!P0 BRA `(.L_x_4215) ;  /* 0xfffffffc00f08947 */ /* 0x002fea000383ffff */
[----:B------:R-:W-:Y:S05]  /*12a10*/  BRA `(.L_x_4281) ;  /* 0xffffffcc00c87947 */ /* 0x000fea000383ffff */
.L_x_4224:
[----:B-1----:R1:W2:Y:S02]  /*12a20*/  SYNCS.PHASECHK.TRANS64.TRYWAIT P0, [R2+URZ+0x32440], R3 ;  /* 0x03244003020075a7 */ /* 0x0022a4000800017f */
[----:B--2---:R-:W-:Y:S05]  /*12a30*/  @!P0 NANOSLEEP.SYNCS 0x989680 ;  /* 0x009896800000895d */ /* 0x004fea0003900000 */
[----:B------:R-:W2:Y:S02]  /*12a40*/  @!P0 SYNCS.PHASECHK.TRANS64 P0, [R2+URZ+0x32440], R3 ;  /* 0x03244003020085a7 */ /* 0x000ea4000800007f */
[----:B--2---:R-:W-:Y:S05]  /*12a50*/  @!P0 BRA `(.L_x_4224) ;  /* 0xfffffffc00f08947 */ /* 0x004fea000383ffff */
[----:B------:R-:W-:Y:S05]  /*12a60*/  BRA `(.L_x_4282) ;  /* 0xffffffd400447947 */ /* 0x000fea000383ffff */
.L_x_4226:
[----:B0-----:R0:W2:Y:S02]  /*12a70*/  SYNCS.PHASECHK.TRANS64.TRYWAIT P0, [R2+URZ+0x32460], R3 ;  /* 0x03246003020075a7 */ /* 0x0010a4000800017f */
[----:B--2---:R-:W-:Y:S05]  /*12a80*/  @!P0 NANOSLEEP.SYNCS 0x989680 ;  /* 0x009896800000895d */ /* 0x004fea0003900000 */
[----:B------:R-:W2:Y:S02]  /*12a90*/  @!P0 SYNCS.PHASECHK.TRANS64 P0, [R2+URZ+0x32460], R3 ;  /* 0x03246003020085a7 */ /* 0x000ea4000800007f */
[----:B--2---:R-:W-:Y:S05]  /*12aa0*/  @!P0 BRA `(.L_x_4226) ;  /* 0xfffffffc00f08947 */ /* 0x004fea000383ffff */
[----:B------:R-:W-:Y:S05]  /*12ab0*/  BRA `(.L_x_4283) ;  /* 0xffffffd400b47947 */ /* 0x000fea000383ffff */
.L_x_4231:
[----:B-1----:R1:W2:Y:S02]  /*12ac0*/  SYNCS.PHASECHK.TRANS64.TRYWAIT P0, [R2+URZ+0x32440], R7 ;  /* 0x03244007020075a7 */ /* 0x0022a4000800017f */
[----:B--2---:R-:W-:Y:S05]  /*12ad0*/  @!P0 NANOSLEEP.SYNCS 0x989680 ;  /* 0x009896800000895d */ /* 0x004fea0003900000 */
[----:B------:R-:W2:Y:S02]  /*12ae0*/  @!P0 SYNCS.PHASECHK.TRANS64 P0, [R2+URZ+0x32440], R7 ;  /* 0x03244007020085a7 */ /* 0x000ea4000800007f */
[----:B--2---:R-:W-:Y:S05]  /*12af0*/  @!P0 BRA `(.L_x_4231) ;  /* 0xfffffffc00f08947 */ /* 0x004fea000383ffff */
[----:B------:R-:W-:Y:S05]  /*12b00*/  BRA `(.L_x_4284) ;  /* 0xffffffd800fc7947 */ /* 0x000fea000383ffff */
.L_x_4233:
[----:B0-----:R0:W2:Y:S02]  /*12b10*/  SYNCS.PHASECHK.TRANS64.TRYWAIT P1, [R2+URZ+0x32460], R7 ;  /* 0x03246007020075a7 */ /* 0x0010a4000802017f */
[----:B--2---:R-:W-:Y:S05]  /*12b20*/  @!P1 NANOSLEEP.SYNCS 0x989680 ;  /* 0x009896800000995d */ /* 0x004fea0003900000 */
[----:B------:R-:W2:Y:S02]  /*12b30*/  @!P1 SYNCS.PHASECHK.TRANS64 P1, [R2+URZ+0x32460], R7 ;  /* 0x03246007020095a7 */ /* 0x000ea4000802007f */
[----:B--2---:R-:W-:Y:S05]  /*12b40*/  @!P1 BRA `(.L_x_4233) ;  /* 0xfffffffc00f09947 */ /* 0x004fea000383ffff */
[----:B------:R-:W-:Y:S05]  /*12b50*/  BRA `(.L_x_4285) ;  /* 0xffffffdc00687947 */ /* 0x000fea000383ffff */
.L_x_4238:
[----:B--2---:R2:W3:Y:S02]  /*12b60*/  SYNCS.PHASECHK.TRANS64.TRYWAIT P0, [R2+URZ+0x32440], R3 ;  /* 0x03244003020075a7 */ /* 0x0044e4000800017f */
[----:B---3--:R-:W-:Y:S05]  /*12b70*/  @!P0 NANOSLEEP.SYNCS 0x989680 ;  /* 0x009896800000895d */ /* 0x008fea0003900000 */
[----:B------:R-:W3:Y:S02]  /*12b80*/  @!P0 SYNCS.PHASECHK.TRANS64 P0, [R2+URZ+0x32440], R3 ;  /* 0x03244003020085a7 */ /* 0x000ee4000800007f */
[----:B---3--:R-:W-:Y:S05]  /*12b90*/  @!P0 BRA `(.L_x_4238) ;  /* 0xfffffffc00f08947 */ /* 0x008fea000383ffff */
[----:B------:R-:W-:Y:S05]  /*12ba0*/  BRA `(.L_x_4286) ;  /* 0xffffffe000947947 */ /* 0x000fea000383ffff */
.L_x_4240:
[----:B0-----:R0:W1:Y:S02]  /*12bb0*/  SYNCS.PHASECHK.TRANS64.TRYWAIT P1, [R2+URZ+0x32460], R3 ;  /* 0x03246003020075a7 */ /* 0x001064000802017f */
[----:B-1----:R-:W-:Y:S05]  /*12bc0*/  @!P1 NANOSLEEP.SYNCS 0x989680 ;  /* 0x009896800000995d */ /* 0x002fea0003900000 */
[----:B------:R-:W1:Y:S02]  /*12bd0*/  @!P1 SYNCS.PHASECHK.TRANS64 P1, [R2+URZ+0x32460], R3 ;  /* 0x03246003020095a7 */ /* 0x000e64000802007f */
[----:B-1----:R-:W-:Y:S05]  /*12be0*/  @!P1 BRA `(.L_x_4240) ;  /* 0xfffffffc00f09947 */ /* 0x002fea000383ffff */
[----:B------:R-:W-:Y:S05]  /*12bf0*/  BRA `(.L_x_4287) ;  /* 0xffffffe400047947 */ /* 0x000fea000383ffff */
.L_x_4245:
        /* <DEDUP_REMOVED lines=8> */
.L_x_4289:
[----:B------:R-:W-:Y:S05]  /*12c80*/  BSYNC B0 ;  /* 0x0000000000007941 */ /* 0x000fea0003800000 */
.L_x_4288:
        /* <DEDUP_REMOVED lines=8> */
.L_x_4290:
[----:B------:R-:W-:Y:S01]  /*12d10*/  IMAD.MOV.U32 R7, RZ, RZ, R14 ;  /* 0x000000ffff077224 */ /* 0x000fe200078e000e */
[----:B------:R-:W-:Y:S06]  /*12d20*/  BRA `(.L_x_4291) ;  /* 0xffffffe400fc7947 */ /* 0x000fec000383ffff */
.L_x_4248:
[----:B------:R-:W-:Y:S01]  /*12d30*/  BSSY B0, `(.L_x_4292) ;  /* 0x0000008000007945 */ /* 0x000fe20003800000 */
[----:B-----5:R-:W-:Y:S01]  /*12d40*/  MOV R13, R17 ;  /* 0x00000011000d7202 */ /* 0x020fe20000000f00 */
[----:B------:R-:W-:Y:S02]  /*12d50*/  IMAD.MOV.U32 R12, RZ, RZ, 0x1 ;  /* 0x00000001ff0c7424 */ /* 0x000fe400078e00ff */
[----:B------:R-:W-:Y:S02]  /*12d60*/  IMAD.MOV.U32 R11, RZ, RZ, RZ ;  /* 0x000000ffff0b7224 */ /* 0x000fe400078e00ff */
[----:B------:R-:W-:-:S07]  /*12d70*/  IMAD.MOV.U32 R15, RZ, RZ, -0x1 ;  /* 0xffffffffff0f7424 */ /* 0x000fce00078e00ff */
[----:B01234-:R-:W-:Y:S05]  /*12d80*/  WARPSYNC.COLLECTIVE R15, `(.L_x_4293) ;  /* 0x000000000f087348 */ /* 0x01ffea0003c00000 */
[----:B------:R0:W0:Y:S02]  /*12d90*/  SHFL.UP P6, R14, R13, R12, R11 ;  /* 0x0400000c0d0e7389 */ /* 0x00002400000c000b */
[----:B01234-:R-:W-:Y:S01]  /*12da0*/  ENDCOLLECTIVE ;  /* 0x000000000000791b */ /* 0x01ffe20003800000 */
.L_x_4293:
[----:B------:R-:W-:Y:S05]  /*12db0*/  BSYNC B0 ;  /* 0x0000000000007941 */ /* 0x000fea0003800000 */
.L_x_4292:
        /* <DEDUP_REMOVED lines=10> */
.L_x_4294:
        /* <DEDUP_REMOVED lines=8> */
.L_x_4295:
        /* <DEDUP_REMOVED lines=8> */
.L_x_4296:
        /* <DEDUP_REMOVED lines=8> */
.L_x_4297:
        /* <DEDUP_REMOVED lines=8> */
.L_x_4298:
[----:B------:R-:W-:Y:S05]  /*13060*/  BRA `(.L_x_4299) ;  /* 0xffffffe400c47947 */ /* 0x000fea000383ffff */
.L_x_4253:
[----:B------:R-:W-:Y:S01]  /*13070*/  BSSY B0, `(.L_x_4300) ;  /* 0x0000008000007945 */ /* 0x000fe20003800000 */
[----:B-----5:R-:W-:Y:S01]  /*13080*/  IMAD.MOV.U32 R13, RZ, RZ, R17 ;  /* 0x000000ffff0d7224 */ /* 0x020fe200078e0011 */
[----:B------:R-:W-:Y:S01]  /*13090*/  MOV R15, 0xffffffff ;  /* 0xffffffff000f7802 */ /* 0x000fe20000000f00 */
[----:B------:R-:W-:Y:S02]  /*130a0*/  IMAD.MOV.U32 R12, RZ, RZ, 0x1 ;  /* 0x00000001ff0c7424 */ /* 0x000fe400078e00ff */
[----:B------:R-:W-:-:S07]  /*130b0*/  IMAD.MOV.U32 R11, RZ, RZ, RZ ;  /* 0x000000ffff0b7224 */ /* 0x000fce00078e00ff */
[----:B0-2---:R-:W-:Y:S05]  /*130c0*/  WARPSYNC.COLLECTIVE R15, `(.L_x_4301) ;  /* 0x000000000f087348 */ /* 0x005fea0003c00000 */
[----:B------:R1:W3:Y:S02]  /*130d0*/  SHFL.UP P6, R14, R13, R12, R11 ;  /* 0x0400000c0d0e7389 */ /* 0x0002e400000c000b */
[----:B0123--:R-:W-:Y:S01]  /*130e0*/  ENDCOLLECTIVE ;  /* 0x000000000000791b */ /* 0x00ffe20003800000 */
.L_x_4301:
[----:B------:R-:W-:Y:S05]  /*130f0*/  BSYNC B0 ;  /* 0x0000000000007941 */ /* 0x000fea0003800000 */
.L_x_4300:
        /* <DEDUP_REMOVED lines=10> */
.L_x_4302:
        /* <DEDUP_REMOVED lines=8> */
.L_x_4303:
        /* <DEDUP_REMOVED lines=8> */
.L_x_4304:
        /* <DEDUP_REMOVED lines=8> */
.L_x_4305:
        /* <DEDUP_REMOVED lines=8> */
.L_x_4306:
[----:B------:R-:W-:Y:S05]  /*133a0*/  BRA `(.L_x_4307) ;  /* 0xffffffe400ac7947 */ /* 0x000fea000383ffff */
.L_x_4255:
[----:B------:R-:W-:Y:S01]  /*133b0*/  BSSY B0, `(.L_x_4308) ;  /* 0x0000006000007945 */ /* 0x000fe20003800000 */
[----:B------:R-:W-:Y:S01]  /*133c0*/  PLOP3.LUT P6, PT, P6, PT, PT, 0x8, 0x0 ;  /* 0x000000000000781c */ /* 0x000fe200037ce170 */
[----:B------:R-:W-:-:S12]  /*133d0*/  IMAD.MOV.U32 R15, RZ, RZ, -0x1 ;  /* 0xffffffffff0f7424 */ /* 0x000fd800078e00ff */
[----:B0-----:R-:W-:Y:S05]  /*133e0*/  WARPSYNC.COLLECTIVE R15, `(.L_x_4309) ;  /* 0x000000000f087348 */ /* 0x001fea0003c00000 */
[----:B------:R-:W-:Y:S01]  /*133f0*/  VOTE.ANY R14, PT, P6 ;  /* 0x00000000000e7806 */ /* 0x000fe200030e0100 */
[----:B0-----:R-:W-:Y:S06]  /*13400*/  ENDCOLLECTIVE ;  /* 0x000000000000791b */ /* 0x001fec0003800000 */
.L_x_4309:
[----:B------:R-:W-:Y:S05]  /*13410*/  BSYNC B0 ;  /* 0x0000000000007941 */ /* 0x000fea0003800000 */
.L_x_4308:
        /* <DEDUP_REMOVED lines=9> */
.L_x_4310:
[----:B------:R-:W-:Y:S01]  /*134b0*/  MOV R17, R14 ;  /* 0x0000000e00117202 */ /* 0x000fe20000000f00 */
[----:B------:R-:W-:Y:S06]  /*134c0*/  BRA `(.L_x_4311) ;  /* 0xffffffe4009c7947 */ /* 0x000fec000383ffff */
.L_x_4257:
[----:B------:R-:W-:Y:S01]  /*134d0*/  BSSY B0, `(.L_x_4312) ;  /* 0x0000007000007945 */ /* 0x000fe20003800000 */
[----:B------:R-:W-:Y:S02]  /*134e0*/  IMAD.MOV.U32 R13, RZ, RZ, R2 ;  /* 0x000000ffff0d7224 */ /* 0x000fe400078e0002 */
[----:B------:R-:W-:Y:S02]  /*134f0*/  IMAD.MOV.U32 R11, RZ, RZ, 0x1f ;  /* 0x0000001fff0b7424 */ /* 0x000fe400078e00ff */
[----:B------:R-:W-:-:S07]  /*13500*/  IMAD.MOV.U32 R15, RZ, RZ, -0x1 ;  /* 0xffffffffff0f7424 */ /* 0x000fce00078e00ff */
[----:B012---:R-:W-:Y:S05]  /*13510*/  WARPSYNC.COLLECTIVE R15, `(.L_x_4313) ;  /* 0x000000000f087348 */ /* 0x007fea0003c00000 */
[----:B------:R3:W4:Y:S02]  /*13520*/  SHFL.IDX P6, R14, R13, R12, R11 ;  /* 0x0000000c0d0e7389 */ /* 0x00072400000c000b */
[----:B01234-:R-:W-:Y:S01]  /*13530*/  ENDCOLLECTIVE ;  /* 0x000000000000791b */ /* 0x01ffe20003800000 */
.L_x_4313:
[----:B------:R-:W-:Y:S05]  /*13540*/  BSYNC B0 ;  /* 0x0000000000007941 */ /* 0x000fea0003800000 */
.L_x_4312:
[----:B------:R-:W-:Y:S01]  /*13550*/  IMAD.MOV.U32 R7, RZ, RZ, R14 ;  /* 0x000000ffff077224 */ /* 0x000fe200078e000e */
[----:B------:R-:W-:Y:S06]  /*13560*/  BRA `(.L_x_4256) ;  /* 0xffffffe400907947 */ /* 0x000fec000383ffff */
.L_x_4260:
[----:B-1----:R1:W3:Y:S02]  /*13570*/  SYNCS.PHASECHK.TRANS64.TRYWAIT P0, [R0+URZ+0x32420], R3 ;  /* 0x03242003000075a7 */ /* 0x0022e4000800017f */
[----:B---3--:R-:W-:Y:S05]  /*13580*/  @!P0 NANOSLEEP.SYNCS 0x989680 ;  /* 0x009896800000895d */ /* 0x008fea0003900000 */
[----:B------:R-:W3:Y:S02]  /*13590*/  @!P0 SYNCS.PHASECHK.TRANS64 P0, [R0+URZ+0x32420], R3 ;  /* 0x03242003000085a7 */ /* 0x000ee4000800007f */
[----:B---3--:R-:W-:Y:S05]  /*135a0*/  @!P0 BRA `(.L_x_4260) ;  /* 0xfffffffc00f08947 */ /* 0x008fea000383ffff */
[----:B------:R-:W-:Y:S05]  /*135b0*/  BRA `(.L_x_4314) ;  /* 0xffffffec00047947 */ /* 0x000fea000383ffff */
.L_x_4261:
[----:B--2---:R-:W2:Y:S01]  /*135c0*/  S2R R2, SR_TID.X ;  /* 0x0000000000027919 */ /* 0x004ea20000002100 */
        /* <DEDUP_REMOVED lines=10> */
.L_x_4316:
[----:B------:R-:W-:Y:S05]  /*13670*/  BSYNC B0 ;  /* 0x0000000000007941 */ /* 0x000fea0003800000 */
.L_x_4315:
[----:B------:R-:W-:Y:S05]  /*13680*/  BRA `(.L_x_4317) ;  /* 0xffffffe800e87947 */ /* 0x000fea000383ffff */
.L_x_4264:
[----:B------:R-:W-:Y:S01]  /*13690*/  BSSY B1, `(.L_x_4318) ;  /* 0x0000006000017945 */ /* 0x000fe20003800000 */
[----:B------:R-:W-:-:S07]  /*136a0*/  IMAD.MOV.U32 R15, RZ, RZ, -0x1 ;  /* 0xffffffffff0f7424 */ /* 0x000fce00078e00ff */
[----:B012---:R-:W-:Y:S05]  /*136b0*/  WARPSYNC.COLLECTIVE R15, `(.L_x_4319) ;  /* 0x000000000f0c7348 */ /* 0x007fea0003c00000 */
[----:B------:R-:W-:Y:S02]  /*136c0*/  ELECT P6, UR62, PT ;  /* 0x00000000003e782f */ /* 0x000fe400038c0000 */
[----:B------:R-:W-:Y:S01]  /*136d0*/  MOV R14, UR62 ;  /* 0x0000003e000e7c02 */ /* 0x000fe20008000f00 */
[----:B012---:R-:W-:Y:S10]  /*136e0*/  ENDCOLLECTIVE ;  /* 0x000000000000791b */ /* 0x007ff40003800000 */
.L_x_4319:
[----:B------:R-:W-:Y:S05]  /*136f0*/  BSYNC B1 ;  /* 0x0000000000017941 */ /* 0x000fea0003800000 */
.L_x_4318:
[----:B------:R-:W-:Y:S05]  /*13700*/  BRA `(.L_x_4320) ;  /* 0xffffffe800e07947 */ /* 0x000fea000383ffff */
.L_x_4266:
[----:B-1----:R1:W2:Y:S02]  /*13710*/  SYNCS.PHASECHK.TRANS64.TRYWAIT P0, [R6+URZ], R5 ;  /* 0x00000005060075a7 */ /* 0x0022a4000800017f */
[----:B--2---:R-:W-:Y:S05]  /*13720*/  @!P0 NANOSLEEP.SYNCS 0x989680 ;  /* 0x009896800000895d */ /* 0x004fea0003900000 */
[----:B------:R-:W2:Y:S02]  /*13730*/  @!P0 SYNCS.PHASECHK.TRANS64 P0, [R6+URZ], R5 ;  /* 0x00000005060085a7 */ /* 0x000ea4000800007f */
[----:B--2---:R-:W-:Y:S05]  /*13740*/  @!P0 BRA `(.L_x_4266) ;  /* 0xfffffffc00f08947 */ /* 0x004fea000383ffff */
[----:B------:R-:W-:Y:S05]  /*13750*/  BRA `(.L_x_4321) ;  /* 0xffffffec00247947 */ /* 0x000fea000383ffff */
.L_x_4267:
[----:B--2---:R2:W3:Y:S02]  /*13760*/  SYNCS.PHASECHK.TRANS64.TRYWAIT P0, [R7+URZ], R2 ;  /* 0x00000002070075a7 */ /* 0x0044e4000800017f */
[----:B---3--:R-:W-:Y:S05]  /*13770*/  @!P0 NANOSLEEP.SYNCS 0x989680 ;  /* 0x009896800000895d */ /* 0x008fea0003900000 */
[----:B------:R-:W3:Y:S02]  /*13780*/  @!P0 SYNCS.PHASECHK.TRANS64 P0, [R7+URZ], R2 ;  /* 0x00000002070085a7 */ /* 0x000ee4000800007f */
[----:B---3--:R-:W-:Y:S05]  /*13790*/  @!P0 BRA `(.L_x_4267) ;  /* 0xfffffffc00f08947 */ /* 0x008fea000383ffff */
[----:B------:R-:W-:Y:S05]  /*137a0*/  BRA `(.L_x_4322) ;  /* 0xffffffec00187947 */ /* 0x000fea000383ffff */
.L_x_4269:
[----:B---3--:R3:W4:Y:S02]  /*137b0*/  SYNCS.PHASECHK.TRANS64.TRYWAIT P0, [R4+URZ], R5 ;  /* 0x00000005040075a7 */ /* 0x008724000800017f */
[----:B----4-:R-:W-:Y:S05]  /*137c0*/  @!P0 NANOSLEEP.SYNCS 0x989680 ;  /* 0x009896800000895d */ /* 0x010fea0003900000 */
[----:B------:R-:W4:Y:S02]  /*137d0*/  @!P0 SYNCS.PHASECHK.TRANS64 P0, [R4+URZ], R5 ;  /* 0x00000005040085a7 */ /* 0x000f24000800007f */
[----:B----4-:R-:W-:Y:S05]  /*137e0*/  @!P0 BRA `(.L_x_4269) ;  /* 0xfffffffc00f08947 */ /* 0x010fea000383ffff */
[----:B------:R-:W-:Y:S05]  /*137f0*/  BRA `(.L_x_4323) ;  /* 0xffffffec00207947 */ /* 0x000fea000383ffff */
.L_x_4324:
        /* <DEDUP_REMOVED lines=16> */
.L_x_4733:


//--------------------- .text._ZN7cutlass13device_kernelIN5flash11enable_sm90INS1_16FlashAttnFwdSm90INS1_25CollectiveMainloopFwdSm90ILi2EN4cute5tupleIJNS5_1CILi1EEES8_S8_EEENS6_IJNS7_ILi128EEENS7_ILi96EEENS7_ILi64EEEEEELi256ENS_10bfloat16_tEfNS_4arch4Sm90ELb1ELb0ELb1ELb1ELb0ELb1ELb1ELb1ELb0ELb0ELb0ELb0EEENS1_21CollectiveEpilogueFwdINS6_IJSA_NS7_ILi256EEESB_EEES9_SE_SG_Li256ELb1ELb0ELb0ELb0EEENS1_36VarlenDynamicPersistentTileSchedulerILi128ELi96ELi256ELi32ELb0ELb0ELb1ELb1ELb1ELb1EEEEEEEEEvNT_6ParamsE --------------------------
	.section	.text._ZN7cutlass13device_kernelIN5flash11enable_sm90INS1_16FlashAttnFwdSm90INS1_25CollectiveMainloopFwdSm90ILi2EN4cute5tupleIJNS5_1CILi1EEES8_S8_EEENS6_IJNS7_ILi128EEENS7_ILi96EEENS7_ILi64EEEEEELi256ENS_10bfloat16_tEfNS_4arch4Sm90ELb1ELb0ELb1ELb1ELb0ELb1ELb1ELb1ELb0ELb0ELb0ELb0EEENS1_21CollectiveEpilogueFwdINS6_IJSA_NS7_ILi256EEESB_EEES9_SE_SG_Li256ELb1ELb0ELb0ELb0EEENS1_36VarlenDynamicPersistentTileSchedulerILi128ELi96ELi256ELi32ELb0ELb0ELb1ELb1ELb1ELb1EEEEEEEEEvNT_6ParamsE,"ax",@progbits
	.align	128
.text._ZN7cutlass13device_kernelIN5flash11enable_sm90INS1_16FlashAttnFwdSm90INS1_25CollectiveMainloopFwdSm90ILi2EN4cute5tupleIJNS5_1CILi1EEES8_S8_EEENS6_IJNS7_ILi128EEENS7_ILi96EEENS7_ILi64EEEEEELi256ENS_10bfloat16_tEfNS_4arch4Sm90ELb1ELb0ELb1ELb1ELb0ELb1ELb1ELb1ELb0ELb0ELb0ELb0EEENS1_21CollectiveEpilogueFwdINS6_IJSA_NS7_ILi256EEESB_EEES9_SE_SG_Li256ELb1ELb0ELb0ELb0EEENS1_36VarlenDynamicPersistentTileSchedulerILi128ELi96ELi256ELi32ELb0ELb0ELb1ELb1ELb1ELb1EEEEEEEEEvNT_6ParamsE:
        .type           _ZN7cutlass13device_kernelIN5flash11enable_sm90INS1_16FlashAttnFwdSm90INS1_25CollectiveMainloopFwdSm90ILi2EN4cute5tupleIJNS5_1CILi1EEES8_S8_EEENS6_IJNS7_ILi128EEENS7_ILi96EEENS7_ILi64EEEEEELi256ENS_10bfloat16_tEfNS_4arch4Sm90ELb1ELb0ELb1ELb1ELb0ELb1ELb1ELb1ELb0ELb0ELb0ELb0EEENS1_21CollectiveEpilogueFwdINS6_IJSA_NS7_ILi256EEESB_EEES9_SE_SG_Li256ELb1ELb0ELb0ELb0EEENS1_36VarlenDynamicPersistentTileSchedulerILi128ELi96ELi256ELi32ELb0ELb0ELb1ELb1ELb1ELb1EEEEEEEEEvNT_6ParamsE,@function
        .size           _ZN7cutlass13device_kernelIN5flash11enable_sm90INS1_16FlashAttnFwdSm90INS1_25CollectiveMainloopFwdSm90ILi2EN4cute5tupleIJNS5_1CILi1EEES8_S8_EEENS6_IJNS7_ILi128EEENS7_ILi96EEENS7_ILi64EEEEEELi256ENS_10bfloat16_tEfNS_4arch4Sm90ELb1ELb0ELb1ELb1ELb0ELb1ELb1ELb1ELb0ELb0ELb0ELb0EEENS1_21CollectiveEpilogueFwdINS6_IJSA_NS7_ILi256EEESB_EEES9_SE_SG_Li256ELb1ELb0ELb0ELb0EEENS1_36VarlenDynamicPersistentTileSchedulerILi128ELi96ELi256ELi32ELb0ELb0ELb1ELb1ELb1ELb1EEEEEEEEEvNT_6ParamsE,(.L_x_4734 - _ZN7cutlass13device_kernelIN5flash11enable_sm90INS1_16FlashAttnFwdSm90INS1_25CollectiveMainloopFwdSm90ILi2EN4cute5tupleIJNS5_1CILi1EEES8_S8_EEENS6_IJNS7_ILi128EEENS7_ILi96EEENS7_ILi64EEEEEELi256ENS_10bfloat16_tEfNS_4arch4Sm90ELb1ELb0ELb1ELb1ELb0ELb1ELb1ELb1ELb0ELb0ELb0ELb0EEENS1_21CollectiveEpilogueFwdINS6_IJSA_NS7_ILi256EEESB_EEES9_SE_SG_Li256ELb1ELb0ELb0ELb0EEENS1_36VarlenDynamicPersistentTileSchedulerILi128ELi96ELi256ELi32ELb0ELb0ELb1ELb1ELb1ELb1EEEEEEEEEvNT_6ParamsE)
        .other          _ZN7cutlass13device_kernelIN5flash11enable_sm90INS1_16FlashAttnFwdSm90INS1_25CollectiveMainloopFwdSm90ILi2EN4cute5tupleIJNS5_1CILi1EEES8_S8_EEENS6_IJNS7_ILi128EEENS7_ILi96EEENS7_ILi64EEEEEELi256ENS_10bfloat16_tEfNS_4arch4Sm90ELb1ELb0ELb1ELb1ELb0ELb1ELb1ELb1ELb0ELb0ELb0ELb0EEENS1_21CollectiveEpilogueFwdINS6_IJSA_NS7_ILi256EEESB_EEES9_SE_SG_Li256ELb1ELb0ELb0ELb0EEENS1_36VarlenDynamicPersistentTileSchedulerILi128ELi96ELi256ELi32ELb0ELb0ELb1ELb1ELb1ELb1EEEEEEEEEvNT_6ParamsE,@"STO_CUDA_ENTRY STV_DEFAULT"
_ZN7cutlass13device_kernelIN5flash11enable_sm90INS1_16FlashAttnFwdSm90INS1_25CollectiveMainloopFwdSm90ILi2EN4cute5tupleIJNS5_1CILi1EEES8_S8_EEENS6_IJNS7_ILi128EEENS7_ILi96EEENS7_ILi64EEEEEELi256ENS_10bfloat16_tEfNS_4arch4Sm90ELb1ELb0ELb1ELb1ELb0ELb1ELb1ELb1ELb0ELb0ELb0ELb0EEENS1_21CollectiveEpilogueFwdINS6_IJSA_NS7_ILi256EEESB_EEES9_SE_SG_Li256ELb1ELb0ELb0ELb0EEENS1_36VarlenDynamicPersistentTileSchedulerILi128ELi96ELi256ELi32ELb0ELb0ELb1ELb1ELb1ELb1EEEEEEEEEvNT_6ParamsE:
        /* <DEDUP_REMOVED lines=29> */
.L_x_4326:
[----:B------:R-:W-:Y:S05]  /*01d0*/  BSYNC B0 ;  /* 0x0000000000007941 */ /* 0x000fea0003800000 */
.L_x_4325:
[----:B------:R-:W-:Y:S01]  /*01e0*/  VOTEU.ANY UP0, P0 ;  /* 0x00000000003f7886 */ /* 0x000fe20000000100 */
[----:B------:R-:W0:Y:S01]  /*01f0*/  SHFL.IDX PT, R2, R0, RZ, 0x1f ;  /* 0x00001fff00027589 */ /* 0x000e2200000e0000 */
[----:B------:R-:W-:Y:S01]  /*0200*/  UMOV UR4, 0x1 ;  /* 0x0000000100047882 */ /* 0x000fe20000000000 */
[----:B------:R-:W-:Y:S01]  /*0210*/  UMOV UR7, 0x100 ;  /* 0x0000010000077882 */ /* 0x000fe20000000000 */
[----:B------:R-:W-:Y:S01]  /*0220*/  VOTEU.ANY UP1, P0 ;  /* 0x00000000003f7886 */ /* 0x000fe20000020100 */
[----:B------:R-:W1:Y:S01]  /*0230*/  @UP0 S2UR UR8, SR_CgaCtaId ;  /* 0x00000000000809c3 */ /* 0x000e620000008800 */
[----:B------:R-:W-:Y:S01]  /*0240*/  @UP0 UMOV UR6, 0x400 ;  /* 0x0000040000060882 */ /* 0x000fe20000000000 */
[----:B------:R-:W-:-:S04]  /*0250*/  @UP0 UIADD3 UR4, -UR4, 0x100000, URZ ;  /* 0x0010000004040890 */ /* 0x000fc8000fffe13f */
[----:B------:R-:W-:Y:S02]  /*0260*/  @UP0 USHF.L.U32 UR5, UR4, 0xb, URZ ;  /* 0x0000000b04050899 */ /* 0x000fe4000800063f */
[----:B------:R-:W-:Y:S01]  /*0270*/  @UP0 USHF.L.U32 UR4, UR4, 0x1, URZ ;  /* 0x0000000104040899 */ /* 0x000fe2000800063f */
[----:B------:R-:W-:Y:S01]  /*0280*/  SHF.R.U32.HI R3, RZ, 0x7, R3 ;  /* 0x00000007ff037819 */ /* 0x000fe20000011603 */
[----:B------:R-:W-:Y:S01]  /*0290*/  VOTEU.ANY UP2, P0 ;  /* 0x00000000003f7886 */ /* 0x000fe20000040100 */
[----:B0-----:R-:W-:-:S03]  /*02a0*/  ISETP.NE.AND P1, PT, R2, RZ, PT ;  /* 0x000000ff0200720c */ /* 0x001fc60003f25270 */
[----:B------:R0:W2:Y:S01]  /*02b0*/  SHFL.IDX PT, R2, R3, RZ, 0x1f ;  /* 0x00001fff03027589 */ /* 0x0000a200000e0000 */
[----:B-1----:R-:W-:Y:S02]  /*02c0*/  @UP0 ULEA UR8, UR8, UR6, 0x18 ;  /* 0x0000000608080291 */ /* 0x002fe4000f8ec03f */
[----:B------:R-:W-:-:S04]  /*02d0*/  @UP0 UIADD3 UR6, -UR7, 0x100000, URZ ;  /* 0x0010000007060890 */ /* 0x000fc8000fffe13f */
[----:B------:R-:W-:Y:S02]  /*02e0*/  @UP0 USHF.L.U32 UR7, UR6, 0xb, URZ ;  /* 0x0000000b06070899 */ /* 0x000fe4000800063f */
[----:B------:R-:W-:Y:S01]  /*02f0*/  @UP0 USHF.L.U32 UR6, UR6, 0x1, URZ ;  /* 0x0000000106060899 */ /* 0x000fe2000800063f */
[----:B------:R-:W-:Y:S01]  /*0300*/  VOTEU.ANY UP0, P0 ;  /* 0x00000000003f7886 */ /* 0x000fe20000000100 */
[----:B------:R-:W1:Y:S04]  /*0310*/  FENCE.VIEW.ASYNC.S ;  /* 0x00000000000073c6 */ /* 0x000e680000000000 */
[----:B-1----:R0:W1:Y:S01]  /*0320*/  @UP0 SYNCS.EXCH.64 URZ, [UR8+0x32400], UR4 ;  /* 0x03240004083f05b2 */ /* 0x0020620008000100 */
[----:B------:R0:W3:Y:S05]  /*0330*/  @UP1 SYNCS.EXCH.64 URZ, [UR8+0x32410], UR4 ;  /* 0x03241004083f15b2 */ /* 0x0000ea0008000100 */
[----:B------:R0:W4:Y:S02]  /*0340*/  @UP2 SYNCS.EXCH.64 URZ, [UR8+0x32420], UR6 ;  /* 0x03242006083f25b2 */ /* 0x0001240008000100 */
        /* <DEDUP_REMOVED lines=19> */
.L_x_4327:
        /* <DEDUP_REMOVED lines=22> */
.L_x_4328:
        /* <DEDUP_REMOVED lines=18> */
.L_x_4329:
        /* <DEDUP_REMOVED lines=22> */
.L_x_4330:
        /* <DEDUP_REMOVED lines=22> */
.L_x_4331:
        /* <DEDUP_REMOVED lines=9> */
.L_x_4334:
        /* <DEDUP_REMOVED lines=19> */
[----:B------:R-:W3:Y:S01]  /*0b80*/  LDL.LU R16, [R1+0x34] ;  /* 0x0000340001107983 */ /* 0x000ee20000300800 */
[----:B--2---:R-:W0:Y:S02]  /*0b90*/  S2R R2, SR_TID.X ;  /* 0x0000000000027919 */ /* 0x004e240000002100 */
[----:B0-----:R-:W-:-:S05]  /*0ba0*/  VIADD R20, R2, 0xffffff80 ;  /* 0xffffff8002147836 */ /* 0x001fca0000000000 */
[----:B------:R-:W-:-:S04]  /*0bb0*/  SHF.R.S32.HI R0, RZ, 0x1f, R20 ;  /* 0x0000001fff007819 */ /* 0x000fc80000011414 */
[----:B------:R-:W-:-:S04]  /*0bc0*/  LEA.HI R2, R0, R20, RZ, 0x7 ;  /* 0x0000001400027211 */ /* 0x000fc800078f38ff */
[----:B------:R-:W-:-:S05]  /*0bd0*/  LOP3.LUT R3, R2, 0xffffff80, RZ, 0xc0, !PT ;  /* 0xffffff8002037812 */ /* 0x000fca00078ec0ff */
[----:B------:R-:W-:-:S05]  /*0be0*/  IMAD.IADD R11, R20, 0x1, -R3 ;  /* 0x00000001140b7824 */ /* 0x000fca00078e0a03 */
[----:B------:R-:W-:-:S04]  /*0bf0*/  SHF.R.S32.HI R6, RZ, 0x1f, R11 ;  /* 0x0000001fff067819 */ /* 0x000fc8000001140b */
[----:B------:R-:W-:-:S04]  /*0c00*/  LEA.HI R7, R6, R11, RZ, 0x2 ;  /* 0x0000000b06077211 */ /* 0x000fc800078f10ff */
[--C-:B------:R-:W-:Y:S02]  /*0c10*/  SHF.R.S32.HI R8, RZ, 0x2, R7.reuse ;  /* 0x00000002ff087819 */ /* 0x100fe40000011407 */
[----:B------:R-:W-:Y:S02]  /*0c20*/  SHF.R.S32.HI R5, RZ, 0x1f, R7 ;  /* 0x0000001fff057819 */ /* 0x000fe40000011407 */
[----:B------:R-:W-:Y:S02]  /*0c30*/  LEA.HI R3, R0, R20, RZ, 0x4 ;  /* 0x0000001400037211 */ /* 0x000fe400078f20ff */
[----:B------:R-:W-:Y:S02]  /*0c40*/  LEA.HI R9, R5, R8, RZ, 0x3 ;  /* 0x0000000805097211 */ /* 0x000fe400078f18ff */
[----:B------:R-:W-:Y:S02]  /*0c50*/  SHF.R.S32.HI R4, RZ, 0x4, R3 ;  /* 0x00000004ff047819 */ /* 0x000fe40000011403 */
[----:B------:R-:W-:-:S02]  /*0c60*/  LOP3.LUT R9, R9, 0xfffffff8, RZ, 0xc0, !PT ;  /* 0xfffffff809097812 */ /* 0x000fc400078ec0ff */
[----:B------:R-:W-:-:S03]  /*0c70*/  LEA.HI R5, R3, R4, RZ, 0x1 ;  /* 0x0000000403057211 */ /* 0x000fc600078f08ff */
[----:B------:R-:W-:Y:S01]  /*0c80*/  IMAD.IADD R9, R8, 0x1, -R9 ;  /* 0x0000000108097824 */ /* 0x000fe200078e0a09 */
[-C--:B------:R-:W-:Y:S02]  /*0c90*/  LEA.HI R8, R0, R20.reuse, RZ, 0x2 ;  /* 0x0000001400087211 */ /* 0x080fe400078f10ff */
[----:B------:R-:W-:Y:S02]  /*0ca0*/  LEA.HI R6, R6, R11, RZ, 0x5 ;  /* 0x0000000b06067211 */ /* 0x000fe400078f28ff */
[----:B------:R-:W-:Y:S02]  /*0cb0*/  LOP3.LUT R5, R5, 0x1ffffffe, RZ, 0xc0, !PT ;  /* 0x1ffffffe05057812 */ /* 0x000fe400078ec0ff */
[----:B------:R-:W-:Y:S02]  /*0cc0*/  SHF.R.S32.HI R18, RZ, 0x2, R8 ;  /* 0x00000002ff127819 */ /* 0x000fe40000011408 */
[----:B------:R-:W-:Y:S01]  /*0cd0*/  SHF.R.S32.HI R6, RZ, 0x5, R6 ;  /* 0x00000005ff067819 */ /* 0x000fe20000011406 */
[----:B------:R-:W-:Y:S01]  /*0ce0*/  IMAD.IADD R5, R4, 0x1, -R5 ;  /* 0x0000000104057824 */ /* 0x000fe200078e0a05 */
[----:B------:R-:W-:Y:S01]  /*0cf0*/  LEA.HI R4, R0, R20, RZ, 0x5 ;  /* 0x0000001400047211 */ /* 0x000fe200078f28ff */
[----:B------:R-:W-:-:S02]  /*0d00*/  VIADD R12, R18, 0x40 ;  /* 0x00000040120c7836 */ /* 0x000fc40000000000 */
[----:B------:R-:W-:Y:S01]  /*0d10*/  IMAD R9, R6, 0x10, R9 ;  /* 0x0000001006097824 */ /* 0x000fe200078e0209 */
[----:B------:R-:W-:Y:S02]  /*0d20*/  LOP3.LUT R6, R8, 0xfffffffc, RZ, 0xc0, !PT ;  /* 0xfffffffc08067812 */ /* 0x000fe400078ec0ff */
[----:B------:R-:W-:Y:S02]  /*0d30*/  SHF.R.S32.HI R22, RZ, 0x5, R4 ;  /* 0x00000005ff167819 */ /* 0x000fe40000011404 */
[----:B------:R-:W-:Y:S02]  /*0d40*/  SHF.R.S32.HI R4, RZ, 0x1f, R12 ;  /* 0x0000001fff047819 */ /* 0x000fe4000001140c */
[----:B------:R-:W-:Y:S02]  /*0d50*/  SHF.R.S32.HI R19, RZ, 0x7, R2 ;  /* 0x00000007ff137819 */ /* 0x000fe40000011402 */
[----:B------:R-:W-:Y:S01]  /*0d60*/  LOP3.LUT R3, R3, 0x3fffff0, RZ, 0xc0, !PT ;  /* 0x03fffff003037812 */ /* 0x000fe200078ec0ff */
[----:B------:R-:W-:Y:S01]  /*0d70*/  IMAD.IADD R21, R20, 0x1, -R6 ;  /* 0x0000000114157824 */ /* 0x000fe200078e0a06 */
[----:B------:R-:W-:Y:S01]  /*0d80*/  LEA.HI R10, R4, R12, RZ, 0x3 ;  /* 0x0000000c040a7211 */ /* 0x000fe200078f18ff */
[----:B------:R-:W-:Y:S01]  /*0d90*/  IMAD.SHL.U32 R6, R12, 0x40, RZ ;  /* 0x000000400c067824 */ /* 0x000fe200078e00ff */
[----:B------:R-:W-:Y:S01]  /*0da0*/  LEA.HI R2, R2, R19, RZ, 0x1 ;  /* 0x0000001302027211 */ /* 0x000fe200078f08ff */
[----:B------:R-:W-:-:S02]  /*0db0*/  IMAD.IADD R3, R20, 0x1, -R3 ;  /* 0x0000000114037824 */ /* 0x000fc400078e0a03 */
[----:B------:R-:W-:Y:S01]  /*0dc0*/  IMAD.SHL.U32 R4, R21, 0x8, RZ ;  /* 0x0000000815047824 */ /* 0x000fe200078e00ff */
[----:B------:R-:W-:Y:S01]  /*0dd0*/  LOP3.LUT R2, R2, 0x3fffffe, RZ, 0xc0, !PT ;  /* 0x03fffffe02027812 */ /* 0x000fe200078ec0ff */
[----:B------:R-:W-:Y:S01]  /*0de0*/  IMAD.SHL.U32 R10, R10, 0x40, RZ ;  /* 0x000000400a0a7824 */ /* 0x000fe200078e00ff */
[----:B------:R-:W-:Y:S01]  /*0df0*/  LOP3.LUT R21, R6, 0x1c0, RZ, 0xc0, !PT ;  /* 0x000001c006157812 */ /* 0x000fe200078ec0ff */
[----:B------:R-:W-:Y:S01]  /*0e00*/  IMAD R6, R22, 0x10, R3 ;  /* 0x0000001016067824 */ /* 0x000fe200078e0203 */
[----:B------:R-:W-:Y:S01]  /*0e10*/  LEA.HI R0, R0, R20, RZ, 0x3 ;  /* 0x0000001400007211 */ /* 0x000fe200078f18ff */
[----:B------:R-:W-:Y:S01]  /*0e20*/  IMAD.IADD R2, R19, 0x1, -R2 ;  /* 0x0000000113027824 */ /* 0x000fe200078e0a02 */
[----:B------:R-:W-:Y:S01]  /*0e30*/  LOP3.LUT R4, R21, 0x38, R4, 0xf8, !PT ;  /* 0x0000003815047812 */ /* 0x000fe200078ef804 */
[----:B------:R-:W-:Y:S01]  /*0e40*/  IMAD R6, R6, 0x8, R5 ;  /* 0x0000000806067824 */ /* 0x000fe200078e0205 */
[----:B------:R-:W-:Y:S02]  /*0e50*/  SHF.R.U32.HI R3, RZ, 0x3, R21 ;  /* 0x00000003ff037819 */ /* 0x000fe40000011615 */
[----:B------:R-:W-:-:S02]  /*0e60*/  LOP3.LUT R10, R10, 0xfffffe00, RZ, 0xc0, !PT ;  /* 0xfffffe000a0a7812 */ /* 0x000fc400078ec0ff */
[----:B------:R-:W-:Y:S01]  /*0e70*/  SHF.R.S32.HI R5, RZ, 0x1f, R8 ;  /* 0x0000001fff057819 */ /* 0x000fe20000011408 */
[----:B------:R-:W-:Y:S01]  /*0e80*/  IMAD R2, R2, 0x40, R9 ;  /* 0x0000004002027824 */ /* 0x000fe200078e0209 */
[----:B------:R-:W-:Y:S02]  /*0e90*/  LOP3.LUT R4, R10, R4, R3, 0xf6, !PT ;  /* 0x000000040a047212 */ /* 0x000fe400078ef603 */
[----:B------:R-:W-:Y:S01]  /*0ea0*/  LOP3.LUT R3, R0, 0x1ffffff8, RZ, 0xc0, !PT ;  /* 0x1ffffff800037812 */ /* 0x000fe200078ec0ff */
[----:B------:R-:W-:Y:S01]  /*0eb0*/  STL [R1+0x3c], R10 ;  /* 0x00003c0a01007387 */ /* 0x000fe20000100800 */
[----:B------:R-:W-:Y:S02]  /*0ec0*/  LEA.HI R5, R5, R18, RZ, 0x3 ;  /* 0x0000001205057211 */ /* 0x000fe400078f18ff */
[----:B------:R-:W-:Y:S01]  /*0ed0*/  SHF.R.S32.HI R8, RZ, 0x3, R0 ;  /* 0x00000003ff087819 */ /* 0x000fe20000011400 */
[----:B------:R-:W-:Y:S01]  /*0ee0*/  STL [R1+0x14], R13 ;  /* 0x0000140d01007387 */ /* 0x000fe20000100800 */
[----:B------:R-:W-:Y:S01]  /*0ef0*/  IMAD.IADD R3, R20, 0x1, -R3 ;  /* 0x0000000114037824 */ /* 0x000fe200078e0a03 */
[----:B------:R-:W-:-:S02]  /*0f00*/  LOP3.LUT R5, R5, 0xfffffff8, RZ, 0xc0, !PT ;  /* 0xfffffff805057812 */ /* 0x000fc400078ec0ff */
[----:B------:R-:W-:Y:S04]  /*0f10*/  STL [R1+0x4c], R2 ;  /* 0x00004c0201007387 */ /* 0x000fe80000100800 */
[----:B------:R-:W-:Y:S04]  /*0f20*/  STL [R1+0x18], R14 ;  /* 0x0000180e01007387 */ /* 0x000fe80000100800 */
[----:B------:R-:W-:Y:S01]  /*0f30*/  STL [R1+0x1c], R15 ;  /* 0x00001c0f01007387 */ /* 0x000fe20000100800 */
[----:B------:R-:W-:-:S03]  /*0f40*/  LOP3.LUT R7, R7, 0x7ffffffc, RZ, 0xc0, !PT ;  /* 0x7ffffffc07077812 */ /* 0x000fc600078ec0ff */
[----:B------:R-:W-:Y:S01]  /*0f50*/  STL [R1+0x60], RZ ;  /* 0x000060ff01007387 */ /* 0x000fe20000100800 */
[----:B------:R-:W-:-:S03]  /*0f60*/  IMAD.IADD R0, R18, 0x1, -R5 ;  /* 0x0000000112007824 */ /* 0x000fc600078e0a05 */
[----:B------:R0:W-:Y:S01]  /*0f70*/  STL [R1+0x40], R8 ;  /* 0x0000400801007387 */ /* 0x0001e20000100800 */
[----:B------:R-:W-:Y:S02]  /*0f80*/  IMAD.IADD R5, R11, 0x1, -R7 ;  /* 0x000000010b057824 */ /* 0x000fe400078e0a07 */
[----:B0-----:R-:W-:Y:S01]  /*0f90*/  IMAD.SHL.U32 R8, R3, 0x8, RZ ;  /* 0x0000000803087824 */ /* 0x001fe200078e00ff */
[----:B------:R-:W-:Y:S01]  /*0fa0*/  SHF.R.S32.HI R3, RZ, 0x1f, R12 ;  /* 0x0000001fff037819 */ /* 0x000fe2000001140c */
[----:B------:R-:W-:-:S03]  /*0fb0*/  IMAD.SHL.U32 R3, R6, 0x8, RZ ;  /* 0x0000000806037824 */ /* 0x000fc600078e00ff */
[----:B------:R-:W-:Y:S04]  /*0fc0*/  STL [R1+0x24], R8 ;  /* 0x0000240801007387 */ /* 0x000fe80000100800 */
[----:B------:R0:W-:Y:S04]  /*0fd0*/  STL [R1+0x68], R0 ;  /* 0x0000680001007387 */ /* 0x0001e80000100800 */
[----:B------:R1:W-:Y:S01]  /*0fe0*/  STL [R1+0x48], R5 ;  /* 0x0000480501007387 */ /* 0x0003e20000100800 */
[----:B0-----:R-:W-:-:S05]  /*0ff0*/  IMAD R0, R4, 0x2, R17 ;  /* 0x0000000204007824 */ /* 0x001fca00078e0211 */
[----:B------:R1:W-:Y:S04]  /*1000*/  STL [R1+0x70], R0 ;  /* 0x0000700001007387 */ /* 0x0003e80000100800 */
[----:B------:R1:W-:Y:S01]  /*1010*/  STL [R1+0x74], R3 ;  /* 0x0000740301007387 */ /* 0x0003e20000100800 */
[----:B------:R-:W-:Y:S02]  /*1020*/  IMAD.MOV.U32 R22, RZ, RZ, RZ ;  /* 0x000000ffff167224 */ /* 0x000fe400078e00ff */
[----:B------:R-:W-:Y:S02]  /*1030*/  IMAD.MOV.U32 R19, RZ, RZ, RZ ;  /* 0x000000ffff137224 */ /* 0x000fe400078e00ff */
[----:B------:R-:W-:Y:S01]  /*1040*/  IMAD.MOV.U32 R2, RZ, RZ, RZ ;  /* 0x000000ffff027224 */ /* 0x000fe200078e00ff */
[----:B---3--:R-:W-:Y:S01]  /*1050*/  LOP3.LUT R232, R16, 0x1, RZ, 0xfc, !PT ;  /* 0x0000000110e87812 */ /* 0x008fe200078efcff */
[----:B-1----:R-:W-:-:S07]  /*1060*/  IMAD.MOV.U32 R16, RZ, RZ, RZ ;  /* 0x000000ffff107224 */ /* 0x002fce00078e00ff */
.L_x_4491:
[----:B------:R-:W2:Y:S01]  /*1070*/  LDL.LU R0, [R1+0x1c] ;  /* 0x00001c0001007983 */ /* 0x000ea20000300800 */
[----:B-1---5:R-:W2:Y:S01]  /*1080*/  LDC.64 R4, c[0x0][0xd60] ;  /* 0x00035800ff047b82 */ /* 0x022ea20000000a00 */
[----:B------:R-:W-:Y:S05]  /*1090*/  YIELD ;  /* 0x0000000000007946 */ /* 0x000fea0003800000 */
[----:B------:R-:W-:Y:S01]  /*10a0*/  ULDC.64 UR4, c[0x0][0xb20] ;  /* 0x0002c80000047ab9 */ /* 0x000fe20000000a00 */
[----:B------:R-:W-:Y:S01]  /*10b0*/  ULDC.64 UR8, c[0x0][0xb10] ;  /* 0x0002c40000087ab9 */ /* 0x000fe20000000a00 */
[----:B------:R-:W-:Y:S01]  /*10c0*/  ISETP.NE.U32.AND P1, PT, RZ, UR4, PT ;  /* 0x00000004ff007c0c */ /* 0x000fe2000bf25070 */
[----:B------:R-:W-:Y:S01]  /*10d0*/  ULDC.64 UR6, c[0x0][0xb00] ;  /* 0x0002c00000067ab9 */ /* 0x000fe20000000a00 */
[----:B--2---:R-:W-:-:S05]  /*10e0*/  IMAD.WIDE R4, R0, 0x4, R4 ;  /* 0x0000000400047825 */ /* 0x004fca00078e0204 */
[----:B------:R-:W2:Y:S01]  /*10f0*/  LDG.E R0, desc[UR52][R4.64] ;  /* 0x0000003404007981 */ /* 0x000ea2000c1e1900 */
[----:B------:R-:W-:Y:S01]  /*1100*/  ISETP.NE.AND.EX P1, PT, RZ, UR5, PT, P1 ;  /* 0x00000005ff007c0c */ /* 0x000fe2000bf25310 */
[----:B------:R-:W-:Y:S01]  /*1110*/  IMAD.MOV.U32 R27, RZ, RZ, RZ ;  /* 0x000000ffff1b7224 */ /* 0x000fe200078e00ff */
[----:B------:R-:W-:-:S04]  /*1120*/  ISETP.NE.U32.AND P0, PT, RZ, UR6, PT ;  /* 0x00000006ff007c0c */ /* 0x000fc8000bf05070 */
[----:B------:R-:W-:Y:S02]  /*1130*/  ISETP.NE.AND.EX P0, PT, RZ, UR7, PT, P0 ;  /* 0x00000007ff007c0c */ /* 0x000fe4000bf05300 */
[----:B--2---:R-:W-:Y:S01]  /*1140*/  SHF.R.S32.HI R3, RZ, 0x1f, R0 ;  /* 0x0000001fff037819 */ /* 0x004fe20000011400 */
[----:B------:R-:W-:Y:S04]  /*1150*/  STL [R1+0x5c], R0 ;  /* 0x00005c0001007387 */ /* 0x000fe80000100800 */
[C---:B---34-:R-:W-:Y:S01]  /*1160*/  @P1 LEA R6, P2, R0.reuse, UR4, 0x2 ;  /* 0x0000000400061c11 */ /* 0x058fe2000f8410ff */
[C---:B------:R-:W-:Y:S01]  /*1170*/  IMAD.SHL.U32 R29, R0.reuse, 0x4, RZ ;  /* 0x00000004001d7824 */ /* 0x040fe200078e00ff */
[C-C-:B------:R-:W-:Y:S01]  /*1180*/  SHF.L.U64.HI R28, R0.reuse, 0x2, R3.reuse ;  /* 0x00000002001c7819 */ /* 0x140fe20000010203 */
[----:B0-----:R0:W-:Y:S01]  /*1190*/  STL [R1+0x6c], R3 ;  /* 0x00006c0301007387 */ /* 0x0011e20000100800 */
[----:B------:R-:W-:-:S02]  /*11a0*/  @P1 LEA.HI.X R7, R0, UR5, R3, 0x2, P2 ;  /* 0x0000000500071c11 */ /* 0x000fc400090f1403 */
[----:B------:R-:W-:Y:S01]  /*11b0*/  ISETP.NE.U32.AND P2, PT, RZ, UR8, PT ;  /* 0x00000008ff007c0c */ /* 0x000fe2000bf45070 */
[----:B------:R-:W-:Y:S01]  /*11c0*/  ULDC UR4, c[0x0][0x288] ;  /* 0x0000a20000047ab9 */ /* 0x000fe20000000800 */
[C---:B------:R-:W-:Y:S01]  /*11d0*/  IADD3 R8, P3, R29.reuse, UR6, RZ ;  /* 0x000000061d087c10 */ /* 0x040fe2000ff7e0ff */
[----:B------:R1:W-:Y:S01]  /*11e0*/  STL [R1+0x54], R29 ;  /* 0x0000541d01007387 */ /* 0x0003e20000100800 */
[----:B------:R-:W-:Y:S01]  /*11f0*/  ISETP.NE.AND.EX P2, PT, RZ, UR9, PT, P2 ;  /* 0x00000009ff007c0c */ /* 0x000fe2000bf45320 */
[----:B0-----:R-:W-:Y:S01]  /*1200*/  IMAD.MOV.U32 R3, RZ, RZ, RZ ;  /* 0x000000ffff037224 */ /* 0x001fe200078e00ff */
[C---:B------:R-:W-:Y:S01]  /*1210*/  IADD3.X R9, R28.reuse, UR7, RZ, P3, !PT ;  /* 0x000000071c097c10 */ /* 0x040fe20009ffe4ff */
[----:B------:R-:W-:Y:S01]  /*1220*/  IMAD.U32 R10, RZ, RZ, UR4 ;  /* 0x00000004ff0a7e24 */ /* 0x000fe2000f8e00ff */
[----:B------:R-:W-:Y:S01]  /*1230*/  ULDC.64 UR4, c[0x0][0x3f8] ;  /* 0x0000fe0000047ab9 */ /* 0x000fe20000000a00 */
[----:B------:R1:W-:Y:S04]  /*1240*/  STL [R1+0x58], R28 ;  /* 0x0000581c01007387 */ /* 0x0003e80000100800 */
[----:B------:R1:W5:Y:S04]  /*1250*/  @P1 LDG.E R3, desc[UR52][R6.64] ;  /* 0x0000003406031981 */ /* 0x000368000c1e1900 */
[----:B------:R-:W-:Y:S01]  /*1260*/  @P2 IADD3 R4, P1, R29, UR8, RZ ;  /* 0x000000081d042c10 */ /* 0x000fe2000ff3e0ff */
[----:B------:R1:W5:Y:S03]  /*1270*/  @P0 LDG.E R27, desc[UR52][R8.64] ;  /* 0x00000034081b0981 */ /* 0x000366000c1e1900 */
[----:B------:R-:W-:-:S05]  /*1280*/  @P2 IADD3.X R5, R28, UR9, RZ, P1, !PT ;  /* 0x000000091c052c10 */ /* 0x000fca0008ffe4ff */
[----:B------:R-:W2:Y:S01]  /*1290*/  @P2 LDG.E R10, desc[UR52][R4.64] ;  /* 0x00000034040a2981 */ /* 0x000ea2000c1e1900 */
[----:B------:R-:W-:Y:S01]  /*12a0*/  UISETP.NE.U32.AND UP0, UPT, UR4, URZ, UPT ;  /* 0x0000003f0400728c */ /* 0x000fe2000bf05070 */
[----:B------:R-:W-:Y:S02]  /*12b0*/  IMAD.MOV.U32 R25, RZ, RZ, R0 ;  /* 0x000000ffff197224 */ /* 0x000fe400078e0000 */
        /* <DEDUP_REMOVED lines=8> */
[----:B--2---:R1:W-:Y:S01]  /*1340*/  STL [R1+0x20], R10 ;  /* 0x0000200a01007387 */ /* 0x0043e20000100800 */
[----:B------:R-:W-:Y:S05]  /*1350*/  @P2 BRA `(.L_x_4336) ;  /* 0x0000000000282947 */ /* 0x000fea0003800000 */
[----:B------:R-:W-:Y:S02]  /*1360*/  ULDC.64 UR4, c[0x0][0xaf8] ;  /* 0x0002be0000047ab9 */ /* 0x000fe40000000a00 */
[----:B------:R-:W-:-:S04]  /*1370*/  ISETP.NE.U32.AND P1, PT, RZ, UR4, PT ;  /* 0x00000004ff007c0c */ /* 0x000fc8000bf25070 */
[----:B------:R-:W-:-:S13]  /*1380*/  ISETP.NE.AND.EX P1, PT, RZ, UR5, PT, P1 ;  /* 0x00000005ff007c0c */ /* 0x000fda000bf25310 */
[----:B------:R-:W-:Y:S05]  /*1390*/  @!P1 BRA `(.L_x_4336) ;  /* 0x0000000000189947 */ /* 0x000fea0003800000 */
[----:B------:R-:W0:Y:S02]  /*13a0*/  LDC.64 R4, c[0x0][0xaf8] ;  /* 0x0002be00ff047b82 */ /* 0x000e240000000a00 */
[----:B0-----:R-:W-:-:S05]  /*13b0*/  IMAD.WIDE R4, R25, 0x4, R4 ;  /* 0x0000000419047825 */ /* 0x001fca00078e0204 */
[----:B------:R-:W2:Y:S04]  /*13c0*/  LDG.E R0, desc[UR52][R4.64] ;  /* 0x0000003404007981 */ /* 0x000ea8000c1e1900 */
[----:B-1----:R-:W2:Y:S02]  /*13d0*/  LDG.E R7, desc[UR52][R4.64+0x4] ;  /* 0x0000043404077981 */ /* 0x002ea4000c1e1900 */
[----:B--2---:R-:W-:-:S05]  /*13e0*/  IADD3 R10, -R0, R7, RZ ;  /* 0x00000007000a7210 */ /* 0x004fca0007ffe1ff */
[----:B------:R0:W-:Y:S02]  /*13f0*/  STL [R1+0x20], R10 ;  /* 0x0000200a01007387 */ /* 0x0001e40000100800 */
.L_x_4336:
[----:B------:R-:W2:Y:S01]  /*1400*/  LDL R12, [R1+0x14] ;  /* 0x00001400010c7983 */ /* 0x000ea20000100800 */
[----:B------:R-:W-:-:S03]  /*1410*/  ULDC.64 UR4, c[0x0][0xb18] ;  /* 0x0002c60000047ab9 */ /* 0x000fc60000000a00 */
[----:B------:R-:W3:Y:S01]  /*1420*/  LDL R26, [R1+0x18] ;  /* 0x00001800011a7983 */ /* 0x000ee20000100800 */
[----:B------:R-:W-:-:S04]  /*1430*/  ISETP.NE.U32.AND P1, PT, RZ, UR4, PT ;  /* 0x00000004ff007c0c */ /* 0x000fc8000bf25070 */
[----:B------:R-:W-:Y:S01]  /*1440*/  ISETP.NE.AND.EX P1, PT, RZ, UR5, PT, P1 ;  /* 0x00000005ff007c0c */ /* 0x000fe2000bf25310 */
[----:B--2---:R2:W-:Y:S04]  /*1450*/  STL [R1+0x64], R12 ;  /* 0x0000640c01007387 */ /* 0x0045e80000100800 */
[----:B---3--:R2:W-:Y:S08]  /*1460*/  STL [R1+0x50], R26 ;  /* 0x0000501a01007387 */ /* 0x0085f00000100800 */
[----:B------:R-:W-:Y:S05]  /*1470*/  @!P1 BRA `(.L_x_4337) ;  /* 0x0000000000109947 */ /* 0x000fea0003800000 */
[----:B------:R-:W-:-:S04]  /*1480*/  IADD3 R4, P0, R29, UR4, RZ ;  /* 0x000000041d047c10 */ /* 0x000fc8000ff1e0ff */
[----:B------:R-:W-:-:S05]  /*1490*/  IADD3.X R5, R28, UR5, RZ, P0, !PT ;  /* 0x000000051c057c10 */ /* 0x000fca00087fe4ff */
[----:B------:R3:W5:Y:S01]  /*14a0*/  LDG.E R24, desc[UR52][R4.64] ;  /* 0x0000003404187981 */ /* 0x000762000c1e1900 */
[----:B------:R-:W-:Y:S05]  /*14b0*/  BRA `(.L_x_4338) ;  /* 0x0000000000107947 */ /* 0x000fea0003800000 */
.L_x_4337:
[----:B------:R-:W-:Y:S05]  /*14c0*/  @!P0 BRA `(.L_x_4338) ;  /* 0x00000000000c8947 */ /* 0x000fea0003800000 */
[----:B------:R-:W3:Y:S04]  /*14d0*/  LDG.E R5, desc[UR52][R8.64] ;  /* 0x0000003408057981 */ /* 0x000ee8000c1e1900 */
[----:B------:R-:W3:Y:S02]  /*14e0*/  LDG.E R24, desc[UR52][R8.64+0x4] ;  /* 0x0000043408187981 */ /* 0x000ee4000c1e1900 */
[----:B---3--:R-:W-:-:S07]  /*14f0*/  IMAD.IADD R24, R24, 0x1, -R5 ;  /* 0x0000000118187824 */ /* 0x008fce00078e0a05 */
.L_x_4338:
[----:B------:R-:W-:Y:S02]  /*1500*/  ULDC.64 UR4, c[0x0][0xb08] ;  /* 0x0002c20000047ab9 */ /* 0x000fe40000000a00 */
[----:B------:R-:W-:-:S04]  /*1510*/  ISETP.NE.U32.AND P0, PT, RZ, UR4, PT ;  /* 0x00000004ff007c0c */ /* 0x000fc8000bf05070 */
[----:B------:R-:W-:Y:S01]  /*1520*/  ISETP.NE.AND.EX P0, PT, RZ, UR5, PT, P0 ;  /* 0x00000005ff007c0c */ /* 0x000fe2000bf05300 */
[----:B-----5:R-:W-:Y:S01]  /*1530*/  IMAD.IADD R11, R24, 0x1, -R3 ;  /* 0x00000001180b7824 */ /* 0x020fe200078e0a03 */
[----:B------:R-:W-:-:S11]  /*1540*/  ULDC.64 UR4, c[0x0][0xb28] ;  /* 0x0002ca0000047ab9 */ /* 0x000fd60000000a00 */
[----:B---3--:R-:W3:Y:S02]  /*1550*/  @P0 LDC.64 R4, c[0x0][0xb08] ;  /* 0x0002c200ff040b82 */ /* 0x008ee40000000a00 */
[----:B---3--:R-:W-:-:S05]  /*1560*/  @P0 IMAD.WIDE R4, R25, 0x4, R4 ;  /* 0x0000000419040825 */ /* 0x008fca00078e0204 */
[----:B------:R-:W3:Y:S04]  /*1570*/  @P0 LDG.E R0, desc[UR52][R4.64] ;  /* 0x0000003404000981 */ /* 0x000ee8000c1e1900 */
[----:B-1----:R-:W3:Y:S01]  /*1580*/  @P0 LDG.E R9, desc[UR52][R4.64+0x4] ;  /* 0x0000043404090981 */ /* 0x002ee2000c1e1900 */
[----:B------:R-:W-:Y:S01]  /*1590*/  LEA R3, R12, 0xdf, 0x7 ;  /* 0x000000df0c037811 */ /* 0x000fe200078e38ff */
[----:B------:R-:W-:Y:S01]  /*15a0*/  IMAD.MOV.U32 R31, RZ, RZ, R24 ;  /* 0x000000ffff1f7224 */ /* 0x000fe200078e0018 */
[----:B------:R-:W-:-:S04]  /*15b0*/  ISETP.NE.U32.AND P1, PT, RZ, UR4, PT ;  /* 0x00000004ff007c0c */ /* 0x000fc8000bf25070 */
[----:B------:R-:W-:-:S13]  /*15c0*/  ISETP.NE.AND.EX P1, PT, RZ, UR5, PT, P1 ;  /* 0x00000005ff007c0c */ /* 0x000fda000bf25310 */
[----:B------:R-:W-:-:S04]  /*15d0*/  @P1 IADD3 R6, P2, R29, UR4, RZ ;  /* 0x000000041d061c10 */ /* 0x000fc8000ff5e0ff */
[----:B------:R-:W-:-:S05]  /*15e0*/  @P1 IADD3.X R7, R28, UR5, RZ, P2, !PT ;  /* 0x000000051c071c10 */ /* 0x000fca00097fe4ff */
[----:B------:R1:W5:Y:S01]  /*15f0*/  @P1 LDG.E R31, desc[UR52][R6.64] ;  /* 0x00000034061f1981 */ /* 0x000362000c1e1900 */
[----:B---3--:R-:W-:-:S04]  /*1600*/  @P0 IMAD.IADD R60, R9, 0x1, -R0 ;  /* 0x00000001093c0824 */ /* 0x008fc800078e0a00 */
[----:B------:R-:W-:-:S04]  /*1610*/  IMAD.IADD R8, R11, 0x1, R60 ;  /* 0x000000010b087824 */ /* 0x000fc800078e023c */
[C---:B------:R-:W-:Y:S01]  /*1620*/  VIADD R0, R8.reuse, 0x5f ;  /* 0x0000005f08007836 */ /* 0x040fe20000000000 */
[----:B------:R-:W-:Y:S01]  /*1630*/  IADD3 R3, R8, R3, -R10 ;  /* 0x0000000308037210 */ /* 0x000fe20007ffe80a */
[----:B------:R1:W-:Y:S02]  /*1640*/  STL [R1+0x34], R8 ;  /* 0x0000340801007387 */ /* 0x0003e40000100800 */
[----:B------:R-:W-:-:S04]  /*1650*/  IMAD.HI R0, R0, 0x2aaaaaab, RZ ;  /* 0x2aaaaaab00007827 */ /* 0x000fc800078e02ff */
[----:B------:R-:W-:Y:S01]  /*1660*/  IMAD.HI R4, R3, 0x2aaaaaab, RZ ;  /* 0x2aaaaaab03047827 */ /* 0x000fe200078e02ff */
[----:B------:R-:W-:-:S04]  /*1670*/  SHF.R.U32.HI R3, RZ, 0x1f, R0 ;  /* 0x0000001fff037819 */ /* 0x000fc80000011600 */
[----:B------:R-:W-:Y:S02]  /*1680*/  SHF.R.U32.HI R5, RZ, 0x1f, R4 ;  /* 0x0000001fff057819 */ /* 0x000fe40000011604 */
[----:B------:R-:W-:Y:S02]  /*1690*/  LEA.HI.SX32 R3, R0, R3, 0x1c ;  /* 0x0000000300037211 */ /* 0x000fe400078fe2ff */
[----:B------:R-:W-:Y:S01]  /*16a0*/  LEA.HI.SX32 R210, R4, R5, 0x1c ;  /* 0x0000000504d27211 */ /* 0x000fe200078fe2ff */
[----:B------:R-:W-:-:S03]  /*16b0*/  IMAD.MOV R4, RZ, RZ, -R11 ;  /* 0x000000ffff047224 */ /* 0x000fc600078e0a0b */
[----:B------:R-:W-:Y:S02]  /*16c0*/  VIMNMX R210, R3, R210, PT ;  /* 0x000000d203d27248 */ /* 0x000fe40003fe0100 */
[----:B------:R-:W-:-:S03]  /*16d0*/  VIMNMX R4, RZ, R4, !PT ;  /* 0x00000004ff047248 */ /* 0x000fc60007fe0100 */
        /* <DEDUP_REMOVED lines=12> */
[----:B-1----:R-:W-:Y:S05]  /*17a0*/  @!P1 BRA `(.L_x_4339) ;  /* 0x00000044001c9947 */ /* 0x002fea0003800000 */
        /* <DEDUP_REMOVED lines=8> */
[----:B------:R1:W3:Y:S01]  /*1830*/  LDC.64 R14, c[0x4][R0] ;  /* 0x01000000000e7b82 */ /* 0x0002e20000000a00 */
[----:B------:R-:W-:Y:S01]  /*1840*/  IMAD.U32 R5, RZ, RZ, UR5 ;  /* 0x00000005ff057e24 */ /* 0x000fe2000f8e00ff */
[----:B------:R-:W-:Y:S01]  /*1850*/  ULDC.64 UR4, c[0x4][0x98] ;  /* 0x0100260000047ab9 */ /* 0x000fe20000000a00 */
[----:B0-----:R-:W-:Y:S02]  /*1860*/  IMAD.U32 R10, RZ, RZ, UR6 ;  /* 0x00000006ff0a7e24 */ /* 0x001fe4000f8e00ff */
[----:B------:R-:W-:Y:S02]  /*1870*/  IMAD.U32 R6, RZ, RZ, UR4 ;  /* 0x00000004ff067e24 */ /* 0x000fe4000f8e00ff */
[----:B------:R-:W-:-:S02]  /*1880*/  IMAD.U32 R7, RZ, RZ, UR5 ;  /* 0x00000005ff077e24 */ /* 0x000fc4000f8e00ff */
[----:B------:R-:W-:Y:S02]  /*1890*/  IMAD.U32 R11, RZ, RZ, UR7 ;  /* 0x00000007ff0b7e24 */ /* 0x000fe4000f8e00ff */
[----:B------:R-:W-:Y:S02]  /*18a0*/  IMAD.MOV.U32 R8, RZ, RZ, 0x70 ;  /* 0x00000070ff087424 */ /* 0x000fe400078e00ff */
[----:B--2---:R-:W-:Y:S02]  /*18b0*/  IMAD.MOV.U32 R12, RZ, RZ, 0x1 ;  /* 0x00000001ff0c7424 */ /* 0x004fe400078e00ff */
[----:B-1----:R-:W-:-:S07]  /*18c0*/  IMAD.MOV.U32 R13, RZ, RZ, RZ ;  /* 0x000000ffff0d7224 */ /* 0x002fce00078e00ff */
[----:B------:R-:W-:-:S07]  /*18d0*/  LEPC R20, `(.L_x_4341) ;  /* 0x000000001014794e */ /* 0x000fce0000000000 */
[----:B---3-5:R-:W-:Y:S05]  /*18e0*/  CALL.ABS.NOINC R14 ;  /* 0x000000000e007343 */ /* 0x028fea0003c00000 */
.L_x_4341:
[----:B------:R-:W-:Y:S05]  /*18f0*/  BSYNC B6 ;  /* 0x0000000000067941 */ /* 0x000fea0003800000 */
.L_x_4340:
        /* <DEDUP_REMOVED lines=11> */
[----:B------:R-:W-:Y:S02]  /*19b0*/  IMAD.U32 R6, RZ, RZ, UR6 ;  /* 0x00000006ff067e24 */ /* 0x000fe4000f8e00ff */
[----:B------:R-:W-:Y:S02]  /*19c0*/  IMAD.U32 R7, RZ, RZ, UR7 ;  /* 0x00000007ff077e24 */ /* 0x000fe4000f8e00ff */
[----:B0-----:R-:W-:-:S02]  /*19d0*/  IMAD.U32 R10, RZ, RZ, UR4 ;  /* 0x00000004ff0a7e24 */ /* 0x001fc4000f8e00ff */
[----:B------:R-:W-:Y:S02]  /*19e0*/  IMAD.U32 R11, RZ, RZ, UR5 ;  /* 0x00000005ff0b7e24 */ /* 0x000fe4000f8e00ff */
[----:B------:R-:W-:Y:S02]  /*19f0*/  IMAD.MOV.U32 R8, RZ, RZ, 0x70 ;  /* 0x00000070ff087424 */ /* 0x000fe400078e00ff */
[----:B--2---:R-:W-:Y:S02]  /*1a00*/  IMAD.MOV.U32 R12, RZ, RZ, 0x1 ;  /* 0x00000001ff0c7424 */ /* 0x004fe400078e00ff */
[----:B-1----:R-:W-:-:S07]  /*1a10*/  IMAD.MOV.U32 R13, RZ, RZ, RZ ;  /* 0x000000ffff0d7224 */ /* 0x002fce00078e00ff */
[----:B------:R-:W-:-:S07]  /*1a20*/  LEPC R20, `(.L_x_4343) ;  /* 0x000000001014794e */ /* 0x000fce0000000000 */
[----:B---3-5:R-:W-:Y:S05]  /*1a30*/  CALL.ABS.NOINC R14 ;  /* 0x000000000e007343 */ /* 0x028fea0003c00000 */
.L_x_4343:
[----:B------:R-:W-:Y:S05]  /*1a40*/  BSYNC B6 ;  /* 0x0000000000067941 */ /* 0x000fea0003800000 */
.L_x_4342:
[----:B------:R-:W-:Y:S01]  /*1a50*/  ULDC.64 UR4, c[0x0][0xaf0] ;  /* 0x0002bc0000047ab9 */ /* 0x000fe20000000a00 */
[----:B------:R-:W1:Y:S01]  /*1a60*/  LDC R0, c[0x0][0x428] ;  /* 0x00010a00ff007b82 */ /* 0x000e620000000800 */
[----:B------:R-:W-:Y:S01]  /*1a70*/  ISETP.NE.U32.AND P0, PT, RZ, UR4, PT ;  /* 0x00000004ff007c0c */ /* 0x000fe2000bf05070 */
[----:B------:R-:W-:Y:S01]  /*1a80*/  IMAD.MOV.U32 R3, RZ, RZ, R26 ;  /* 0x000000ffff037224 */ /* 0x000fe200078e001a */
[----:B------:R-:W-:Y:S02]  /*1a90*/  ULDC.64 UR6, c[0x0][0xb00] ;  /* 0x0002c00000067ab9 */ /* 0x000fe40000000a00 */
[----:B------:R-:W-:Y:S01]  /*1aa0*/  ISETP.NE.AND.EX P0, PT, RZ, UR5, PT, P0 ;  /* 0x00000005ff007c0c */ /* 0x000fe2000bf05300 */
[----:B------:R-:W3:Y:S02]  /*1ab0*/  S2R R20, SR_TID.X ;  /* 0x0000000000147919 */ /* 0x000ee40000002100 */
[----:B------:R-:W4:Y:S01]  /*1ac0*/  LDC.64 R44, c[0x0][0x2f0] ;  /* 0x0000bc00ff2c7b82 */ /* 0x000f220000000a00 */
[----:B------:R-:W-:Y:S01]  /*1ad0*/  IMAD.IADD R27, R27, 0x1, R24 ;  /* 0x000000011b1b7824 */ /* 0x000fe200078e0218 */
[----:B------:R-:W-:-:S06]  /*1ae0*/  SHF.R.S32.HI R97, RZ, 0x1f, R18 ;  /* 0x0000001fff617819 */ /* 0x000fcc0000011412 */
[----:B------:R-:W0:Y:S02]  /*1af0*/  LDC.64 R50, c[0x0][0x3e8] ;  /* 0x0000fa00ff327b82 */ /* 0x000e240000000a00 */
[----:B------:R-:W-:-:S04]  /*1b00*/  @P0 IADD3 R4, P1, R29, UR4, RZ ;  /* 0x000000041d040c10 */ /* 0x000fc8000ff3e0ff */
[----:B------:R-:W-:Y:S01]  /*1b10*/  @P0 IADD3.X R5, R28, UR5, RZ, P1, !PT ;  /* 0x000000051c050c10 */ /* 0x000fe20008ffe4ff */
[----:B------:R-:W-:Y:S01]  /*1b20*/  ULDC.64 UR4, c[0x0][0x2f8] ;  /* 0x0000be0000047ab9 */ /* 0x000fe20000000a00 */
[----:B------:R-:W0:Y:S03]  /*1b30*/  LDC.64 R56, c[0x0][0x3d8] ;  /* 0x0000f600ff387b82 */ /* 0x000e260000000a00 */
[----:B------:R2:W3:Y:S01]  /*1b40*/  @P0 LDG.E R25, desc[UR52][R4.64] ;  /* 0x0000003404190981 */ /* 0x0004e2000c1e1900 */
[----:B-1----:R-:W-:Y:S02]  /*1b50*/  ISETP.NE.AND P0, PT, R0, 0x1, PT ;  /* 0x000000010000780c */ /* 0x002fe40003f05270 */
[----:B------:R-:W-:-:S05]  /*1b60*/  SHF.R.S32.HI R24, RZ, 0x1f, R27 ;  /* 0x0000001fff187819 */ /* 0x000fca000001141b */
[-C--:B----4-:R-:W-:Y:S02]  /*1b70*/  IMAD R6, R24, R44.reuse, RZ ;  /* 0x0000002c18067224 */ /* 0x090fe400078e02ff */
[----:B--2---:R-:W-:-:S04]  /*1b80*/  IMAD.WIDE.U32 R4, R27, R44, RZ ;  /* 0x0000002c1b047225 */ /* 0x004fc800078e00ff */
[----:B------:R-:W1:Y:S01]  /*1b90*/  @P0 LDC R0, c[0x0][0x42c] ;  /* 0x00010b00ff000b82 */ /* 0x000e620000000800 */
[----:B---3--:R-:W-:-:S05]  /*1ba0*/  VIADD R20, R20, 0xffffff80 ;  /* 0xffffff8014147836 */ /* 0x008fca0000000000 */
[----:B------:R-:W-:Y:S02]  /*1bb0*/  SHF.R.S32.HI R32, RZ, 0x1f, R20 ;  /* 0x0000001fff207819 */ /* 0x000fe40000011414 */
[----:B------:R-:W2:Y:S02]  /*1bc0*/  @P0 LDC R7, c[0x0][0x430] ;  /* 0x00010c00ff070b82 */ /* 0x000ea40000000800 */
[----:B------:R-:W-:-:S04]  /*1bd0*/  LEA.HI R32, R32, R20, RZ, 0x2 ;  /* 0x0000001420207211 */ /* 0x000fc800078f10ff */
[----:B------:R-:W-:-:S04]  /*1be0*/  LOP3.LUT R32, R32, 0xfffffffc, RZ, 0xc0, !PT ;  /* 0xfffffffc20207812 */ /* 0x000fc800078ec0ff */
[----:B------:R-:W-:-:S05]  /*1bf0*/  IADD3 R32, R20, -R32, RZ ;  /* 0x8000002014207210 */ /* 0x000fca0007ffe0ff */
[----:B------:R-:W-:Y:S02]  /*1c00*/  IMAD.SHL.U32 R20, R32, 0x8, RZ ;  /* 0x0000000820147824 */ /* 0x000fe400078e00ff */
[----:B-1----:R-:W-:Y:S02]  /*1c10*/  @P0 IMAD.HI.U32 R0, R26, R0, RZ ;  /* 0x000000001a000227 */ /* 0x002fe400078e00ff */
[----:B------:R-:W1:Y:S01]  /*1c20*/  S2R R26, SR_TID.X ;  /* 0x00000000001a7919 */ /* 0x000e620000002100 */
[----:B------:R-:W-:Y:S01]  /*1c30*/  SHF.R.S32.HI R21, RZ, 0x1f, R20 ;  /* 0x0000001fff157819 */ /* 0x000fe20000011414 */
[C---:B------:R-:W-:Y:S02]  /*1c40*/  VIADD R99, R20.reuse, 0x20 ;  /* 0x0000002014637836 */ /* 0x040fe40000000000 */
[----:B------:R-:W-:Y:S01]  /*1c50*/  VIADD R98, R20, 0x40 ;  /* 0x0000004014627836 */ /* 0x000fe20000000000 */
[----:B--2---:R-:W-:Y:S01]  /*1c60*/  @P0 SHF.R.U32.HI R3, RZ, R7, R0 ;  /* 0x00000007ff030219 */ /* 0x004fe20000011600 */
[-C--:B------:R-:W-:Y:S01]  /*1c70*/  IMAD R7, R27, R45.reuse, R6 ;  /* 0x0000002d1b077224 */ /* 0x080fe200078e0206 */
[----:B------:R-:W-:Y:S01]  /*1c80*/  ISETP.NE.U32.AND P0, PT, RZ, UR6, PT ;  /* 0x00000006ff007c0c */ /* 0x000fe2000bf05070 */
[----:B------:R-:W-:Y:S01]  /*1c90*/  IMAD R6, R97, R44, RZ ;  /* 0x0000002c61067224 */ /* 0x000fe200078e02ff */
[----:B------:R-:W-:Y:S01]  /*1ca0*/  SHF.R.S32.HI R8, RZ, 0x1f, R3 ;  /* 0x0000001fff087819 */ /* 0x000fe20000011403 */
[----:B------:R-:W-:Y:S01]  /*1cb0*/  IMAD.IADD R5, R5, 0x1, R7 ;  /* 0x0000000105057824 */ /* 0x000fe200078e0207 */
[----:B------:R-:W-:Y:S01]  /*1cc0*/  ISETP.NE.AND.EX P0, PT, RZ, UR7, PT, P0 ;  /* 0x00000007ff007c0c */ /* 0x000fe2000bf05300 */
[----:B------:R-:W-:-:S02]  /*1cd0*/  IMAD R6, R18, R45, R6 ;  /* 0x0000002d12067224 */ /* 0x000fc400078e0206 */
[----:B------:R-:W-:Y:S02]  /*1ce0*/  IMAD R0, R8, UR4, RZ ;  /* 0x0000000408007c24 */ /* 0x000fe4000f8e02ff */
[----:B------:R-:W-:-:S04]  /*1cf0*/  IMAD.WIDE.U32 R4, R3, UR4, R4 ;  /* 0x0000000403047c25 */ /* 0x000fc8000f8e0004 */
[----:B------:R-:W-:Y:S01]  /*1d00*/  IMAD R7, R3, UR5, R0 ;  /* 0x0000000503077c24 */ /* 0x000fe2000f8e0200 */
[----:B------:R-:W-:Y:S01]  /*1d10*/  ULDC.64 UR4, c[0x0][0x300] ;  /* 0x0000c00000047ab9 */ /* 0x000fe20000000a00 */
[C---:B------:R-:W-:Y:S02]  /*1d20*/  VIADD R96, R20.reuse, 0x60 ;  /* 0x0000006014607836 */ /* 0x040fe40000000000 */
[----:B------:R-:W-:Y:S02]  /*1d30*/  IMAD.IADD R5, R5, 0x1, R7 ;  /* 0x0000000105057824 */ /* 0x000fe400078e0207 */
[C---:B------:R-:W-:Y:S02]  /*1d40*/  VIADD R7, R20.reuse, 0xc0 ;  /* 0x000000c014077836 */ /* 0x040fe40000000000 */
[C---:B------:R-:W-:Y:S02]  /*1d50*/  VIADD R94, R20.reuse, 0x80 ;  /* 0x00000080145e7836 */ /* 0x040fe40000000000 */
[----:B------:R-:W-:Y:S01]  /*1d60*/  VIADD R92, R20, 0xa0 ;  /* 0x000000a0145c7836 */ /* 0x000fe20000000000 */
[----:B-1----:R-:W-:Y:S01]  /*1d70*/  SHF.R.U32.HI R26, RZ, 0x7, R26 ;  /* 0x00000007ff1a7819 */ /* 0x002fe2000001161a */
[----:B------:R-:W-:-:S02]  /*1d80*/  IMAD.SHL.U32 R40, R32, 0x4, RZ ;  /* 0x0000000420287824 */ /* 0x000fc400078e00ff */
[----:B------:R-:W2:Y:S01]  /*1d90*/  LDL R32, [R1+0x68] ;  /* 0x0000680001207983 */ /* 0x000ea20000100800 */
[----:B------:R-:W-:Y:S02]  /*1da0*/  ISETP.NE.AND P6, PT, R26, 0x1, PT ;  /* 0x000000011a00780c */ /* 0x000fe40003fc5270 */
[----:B------:R-:W-:Y:S02]  /*1db0*/  SHF.R.S32.HI R41, RZ, 0x1f, R40 ;  /* 0x0000001fff297819 */ /* 0x000fe40000011428 */
[----:B------:R-:W-:Y:S02]  /*1dc0*/  SHF.R.S32.HI R0, RZ, 0x1f, R25 ;  /* 0x0000001fff007819 */ /* 0x000fe40000011419 */
[----:B------:R-:W-:Y:S02]  /*1dd0*/  SEL R43, R25, RZ, !P0 ;  /* 0x000000ff192b7207 */ /* 0x000fe40004000000 */
[----:B------:R-:W-:Y:S01]  /*1de0*/  SEL R9, R0, RZ, !P0 ;  /* 0x000000ff00097207 */ /* 0x000fe20004000000 */
[----:B------:R-:W1:Y:S02]  /*1df0*/  LDC R25, c[0x0][0x3d4] ;  /* 0x0000f500ff197b82 */ /* 0x000e640000000800 */
        /* <DEDUP_REMOVED lines=9> */
[----:B------:R-:W-:-:S02]  /*1e90*/  IADD3 R93, P0, R28, R4, RZ ;  /* 0x000000041c5d7210 */ /* 0x000fc40007f1e0ff */
[----:B------:R-:W-:Y:S02]  /*1ea0*/  SEL R4, RZ, 0xffffffff, P1 ;  /* 0xffffffffff047807 */ /* 0x000fe40000800000 */
        /* <DEDUP_REMOVED lines=8> */
[----:B------:R-:W-:Y:S01]  /*1f30*/  ISETP.GE.AND P2, PT, R7, UR4, PT ;  /* 0x0000000407007c0c */ /* 0x000fe2000bf46270 */
[----:B------:R-:W-:Y:S01]  /*1f40*/  IMAD R7, R3, UR7, R4 ;  /* 0x0000000703077c24 */ /* 0x000fe2000f8e0204 */
[----:B------:R-:W-:Y:S01]  /*1f50*/  LOP3.LUT R0, R5, 0x2, R0, 0xe2, !PT ;  /* 0x0000000205007812 */ /* 0x000fe200078ee200 */
[----:B------:R-:W-:Y:S01]  /*1f60*/  IMAD.WIDE.U32 R4, R3, UR6, R20 ;  /* 0x0000000603047c25 */ /* 0x000fe2000f8e0014 */
[----:B------:R-:W-:Y:S02]  /*1f70*/  ISETP.GE.AND P3, PT, R6, UR4, PT ;  /* 0x0000000406007c0c */ /* 0x000fe4000bf66270 */
[----:B------:R-:W-:Y:S01]  /*1f80*/  SEL R3, RZ, 0x4, P0 ;  /* 0x00000004ff037807 */ /* 0x000fe20000000000 */
[----:B------:R-:W-:Y:S01]  /*1f90*/  IMAD.IADD R5, R5, 0x1, R7 ;  /* 0x0000000105057824 */ /* 0x000fe200078e0207 */
[----:B------:R-:W-:Y:S02]  /*1fa0*/  SEL R6, RZ, 0x8, P1 ;  /* 0x00000008ff067807 */ /* 0x000fe40000800000 */
[----:B------:R-:W-:-:S02]  /*1fb0*/  ISETP.GE.AND P0, PT, R94, UR4, PT ;  /* 0x000000045e007c0c */ /* 0x000fc4000bf06270 */
[----:B------:R-:W-:Y:S01]  /*1fc0*/  ISETP.GE.AND P1, PT, R92, UR4, PT ;  /* 0x000000045c007c0c */ /* 0x000fe2000bf26270 */
[----:B------:R-:W-:Y:S01]  /*1fd0*/  ULDC.64 UR4, c[0x0][0x328] ;  /* 0x0000ca0000047ab9 */ /* 0x000fe20000000a00 */
[----:B------:R-:W-:Y:S01]  /*1fe0*/  LOP3.LUT R0, R6, R0, R3, 0xfe, !PT ;  /* 0x0000000006007212 */ /* 0x000fe200078efe03 */
[----:B------:R-:W-:Y:S01]  /*1ff0*/  IMAD R7, R9, UR4, RZ ;  /* 0x0000000409077c24 */ /* 0x000fe2000f8e02ff */
[----:B------:R-:W-:Y:S02]  /*2000*/  SEL R3, RZ, 0x10, P0 ;  /* 0x00000010ff037807 */ /* 0x000fe40000000000 */
[----:B------:R-:W-:Y:S01]  /*2010*/  SEL R6, RZ, 0x20, P1 ;  /* 0x00000020ff067807 */ /* 0x000fe20000800000 */
[----:B------:R-:W-:-:S03]  /*2020*/  IMAD R63, R43, UR5, R7 ;  /* 0x000000052b3f7c24 */ /* 0x000fc6000f8e0207 */
[----:B------:R-:W-:Y:S02]  /*2030*/  LOP3.LUT R3, R6, R0, R3, 0xfe, !PT ;  /* 0x0000000006037212 */ /* 0x000fe400078efe03 */
[----:B------:R-:W-:Y:S01]  /*2040*/  SEL R0, RZ, 0x40, P2 ;  /* 0x00000040ff007807 */ /* 0x000fe20001000000 */
[----:B------:R-:W-:Y:S01]  /*2050*/  IMAD.WIDE.U32 R42, R43, UR4, R4 ;  /* 0x000000042b2a7c25 */ /* 0x000fe2000f8e0004 */
[----:B------:R-:W3:Y:S01]  /*2060*/  S2R R33, SR_TID.X ;  /* 0x0000000000217919 */ /* 0x000ee20000002100 */
[----:B-1----:R-:W-:Y:S01]  /*2070*/  ISETP.GE.AND P0, PT, R20, R25, PT ;  /* 0x000000191400720c */ /* 0x002fe20003f06270 */
[----:B------:R-:W-:Y:S01]  /*2080*/  ULDC UR4, c[0x0][0x2e4] ;  /* 0x0000b90000047ab9 */ /* 0x000fe20000000800 */
[----:B------:R-:W-:Y:S01]  /*2090*/  LOP3.LUT R0, R3, R0, RZ, 0xfc, !PT ;  /* 0x0000000003007212 */ /* 0x000fe200078efcff */
[C---:B0-----:R-:W-:Y:S02]  /*20a0*/  IMAD R4, R97.reuse, R50, RZ ;  /* 0x0000003261047224 */ /* 0x041fe400078e02ff */
[----:B------:R-:W-:-:S02]  /*20b0*/  IMAD R3, R97, R56, RZ ;  /* 0x0000003861037224 */ /* 0x000fc400078e02ff */
[C---:B------:R-:W-:Y:S02]  /*20c0*/  IMAD R15, R18.reuse, R51, R4 ;  /* 0x00000033120f7224 */ /* 0x040fe400078e0204 */
[C---:B------:R-:W-:Y:S02]  /*20d0*/  IMAD R13, R18.reuse, R57, R3 ;  /* 0x00000039120d7224 */ /* 0x040fe400078e0203 */
[----:B------:R-:W-:-:S04]  /*20e0*/  IMAD.WIDE.U32 R4, R18, R56, R40 ;  /* 0x0000003812047225 */ /* 0x000fc800078e0028 */
[----:B------:R-:W-:Y:S02]  /*20f0*/  IMAD.IADD R5, R5, 0x1, R13 ;  /* 0x0000000105057824 */ /* 0x000fe400078e020d */
[----:B-----5:R-:W-:Y:S02]  /*2100*/  IMAD.WIDE.U32 R52, R31, R56, R4 ;  /* 0x000000381f347225 */ /* 0x020fe400078e0004 */
[----:B------:R-:W4:Y:S01]  /*2110*/  LDL R4, [R1+0x3c] ;  /* 0x00003c0001047983 */ /* 0x000f220000100800 */
[----:B------:R-:W-:Y:S01]  /*2120*/  SEL R3, R25, RZ, P0 ;  /* 0x000000ff19037207 */ /* 0x000fe20000000000 */
[----:B--2---:R-:W-:-:S04]  /*2130*/  IMAD.SHL.U32 R87, R32, 0x40, RZ ;  /* 0x0000004020577824 */ /* 0x004fc800078e00ff */
[----:B------:R-:W-:Y:S02]  /*2140*/  IMAD.IADD R3, R20, 0x1, R3 ;  /* 0x0000000114037824 */ /* 0x000fe400078e0203 */
[----:B---3--:R-:W-:-:S03]  /*2150*/  VIADD R33, R33, 0xffffff80 ;  /* 0xffffff8021217836 */ /* 0x008fc60000000000 */
[----:B------:R-:W-:Y:S01]  /*2160*/  SHF.R.S32.HI R12, RZ, 0x1f, R3 ;  /* 0x0000001fff0c7819 */ /* 0x000fe20000011403 */
[----:B------:R-:W-:Y:S01]  /*2170*/  VIADD R79, R26, 0x8 ;  /* 0x000000081a4f7836 */ /* 0x000fe20000000000 */
[----:B------:R-:W-:Y:S01]  /*2180*/  LOP3.LUT R87, R87, 0x1c0, RZ, 0xc0, !PT ;  /* 0x000001c057577812 */ /* 0x000fe200078ec0ff */
[----:B------:R-:W-:Y:S01]  /*2190*/  IMAD.WIDE.U32 R8, R18, R56, R20 ;  /* 0x0000003812087225 */ /* 0x000fe200078e0014 */
[----:B------:R-:W-:Y:S02]  /*21a0*/  SHF.R.S32.HI R26, RZ, 0x1f, R33 ;  /* 0x0000001fff1a7819 */ /* 0x000fe40000011421 */
[----:B------:R-:W-:Y:S01]  /*21b0*/  LOP3.LUT P1, RZ, R32, 0x4, RZ, 0xc0, !PT ;  /* 0x0000000420ff7812 */ /* 0x000fe2000782c0ff */
[----:B------:R-:W-:Y:S01]  /*21c0*/  VIADD R32, R18, 0x40 ;  /* 0x0000004012207836 */ /* 0x000fe20000000000 */
[----:B------:R-:W-:Y:S01]  /*21d0*/  LEA.HI R12, R12, R3, RZ, 0x3 ;  /* 0x000000030c0c7211 */ /* 0x000fe200078f18ff */
[----:B------:R-:W-:Y:S01]  /*21e0*/  IMAD.IADD R9, R13, 0x1, R9 ;  /* 0x000000010d097824 */ /* 0x000fe200078e0209 */
[----:B------:R-:W-:-:S02]  /*21f0*/  SHF.R.U32.HI R82, RZ, 0x3, R87 ;  /* 0x00000003ff527819 */ /* 0x000fc40000011657 */
[----:B------:R-:W-:Y:S02]  /*2200*/  LOP3.LUT R3, R87, 0x18, R20, 0xf8, !PT ;  /* 0x0000001857037812 */ /* 0x000fe400078ef814 */
[----:B------:R-:W-:Y:S01]  /*2210*/  LEA.HI R26, R26, R33, RZ, 0x5 ;  /* 0x000000211a1a7211 */ /* 0x000fe200078f28ff */
[----:B------:R-:W-:Y:S01]  /*2220*/  IMAD.SHL.U32 R32, R32, 0x40, RZ ;  /* 0x0000004020207824 */ /* 0x000fe200078e00ff */
[----:B------:R-:W-:Y:S02]  /*2230*/  SHF.R.S32.HI R13, RZ, 0x1f, R31 ;  /* 0x0000001fff0d7819 */ /* 0x000fe4000001141f */
[----:B------:R-:W-:Y:S02]  /*2240*/  LOP3.LUT R3, R3, R82, RZ, 0x3c, !PT ;  /* 0x0000005203037212 */ /* 0x000fe400078e3cff */
[----:B------:R-:W-:Y:S01]  /*2250*/  SHF.R.S32.HI R26, RZ, 0x5, R26 ;  /* 0x00000005ff1a7819 */ /* 0x000fe2000001141a */
[----:B------:R-:W-:Y:S01]  /*2260*/  IMAD.WIDE.U32 R6, R18, R50, R40 ;  /* 0x0000003212067225 */ /* 0x000fe200078e0028 */
[----:B------:R-:W-:-:S03]  /*2270*/  LOP3.LUT R32, R32, 0x1c0, RZ, 0xc0, !PT ;  /* 0x000001c020207812 */ /* 0x000fc600078ec0ff */
[----:B------:R-:W-:-:S04]  /*2280*/  IMAD.WIDE.U32 R10, R18, R50, R20 ;  /* 0x00000032120a7225 */ /* 0x000fc800078e0014 */
[----:B------:R-:W-:Y:S01]  /*2290*/  IMAD R14, R13, R50, RZ ;  /* 0x000000320d0e7224 */ /* 0x000fe200078e02ff */
[--C-:B------:R-:W-:Y:S01]  /*22a0*/  SHF.R.S32.HI R72, RZ, 0x3, R12.reuse ;  /* 0x00000003ff487819 */ /* 0x100fe2000001140c */
[----:B------:R-:W-:Y:S01]  /*22b0*/  IMAD R77, R26, 0x200, R3 ;  /* 0x000002001a4d7824 */ /* 0x000fe200078e0203 */
[----:B------:R-:W-:Y:S01]  /*22c0*/  LOP3.LUT R3, R87, 0x38, R12, 0xf8, !PT ;  /* 0x0000003857037812 */ /* 0x000fe200078ef80c */
[----:B------:R-:W-:Y:S01]  /*22d0*/  IMAD.IADD R7, R7, 0x1, R15 ;  /* 0x0000000107077824 */ /* 0x000fe200078e020f */
[----:B------:R-:W-:Y:S01]  /*22e0*/  LOP3.LUT R71, R12, 0xfffffff8, RZ, 0xc0, !PT ;  /* 0xfffffff80c477812 */ /* 0x000fe200078ec0ff */
[----:B------:R-:W-:Y:S01]  /*22f0*/  IMAD.IADD R11, R15, 0x1, R11 ;  /* 0x000000010f0b7824 */ /* 0x000fe200078e020b */
[----:B------:R-:W-:Y:S01]  /*2300*/  SHF.R.U32.HI R81, RZ, 0x3, R32 ;  /* 0x00000003ff517819 */ /* 0x000fe20000011620 */
[----:B------:R-:W-:Y:S01]  /*2310*/  IMAD R69, R31, R51, R14 ;  /* 0x000000331f457224 */ /* 0x000fe200078e020e */
[----:B------:R-:W-:Y:S01]  /*2320*/  LOP3.LUT R12, R32, 0x38, R12, 0xf8, !PT ;  /* 0x00000038200c7812 */ /* 0x000fe200078ef80c */
[----:B------:R-:W-:-:S02]  /*2330*/  IMAD R14, R13, R56, RZ ;  /* 0x000000380d0e7224 */ /* 0x000fc400078e02ff */
[----:B------:R-:W-:Y:S01]  /*2340*/  IMAD.MOV.U32 R80, RZ, RZ, 0x20 ;  /* 0x00000020ff507424 */ /* 0x000fe200078e00ff */
[----:B------:R-:W-:Y:S01]  /*2350*/  IADD3 R58, P2, R18, R27, RZ ;  /* 0x0000001b123a7210 */ /* 0x000fe20007f5e0ff */
[----:B------:R-:W-:Y:S01]  /*2360*/  IMAD.WIDE.U32 R46, R31, R50, R6 ;  /* 0x000000321f2e7225 */ /* 0x000fe200078e0006 */
[----:B------:R-:W-:Y:S02]  /*2370*/  LOP3.LUT R67, R3, R82, RZ, 0x3c, !PT ;  /* 0x0000005203437212 */ /* 0x000fe400078e3cff */
[----:B------:R-:W-:Y:S01]  /*2380*/  SHF.L.U64.HI R88, R44, 0x6, R45 ;  /* 0x000000062c587819 */ /* 0x000fe2000001022d */
[----:B------:R-:W-:Y:S01]  /*2390*/  IMAD.WIDE.U32 R48, R31, R50, R10 ;  /* 0x000000321f307225 */ /* 0x000fe200078e000a */
[----:B------:R-:W-:Y:S02]  /*23a0*/  SHF.L.U64.HI R84, R50, 0x6, R51 ;  /* 0x0000000632547819 */ /* 0x000fe40000010233 */
[----:B------:R-:W-:Y:S01]  /*23b0*/  SHF.L.U64.HI R85, R56, 0x6, R57 ;  /* 0x0000000638557819 */ /* 0x000fe20000010239 */
[----:B------:R-:W-:Y:S01]  /*23c0*/  IMAD R15, R45, 0x60, RZ ;  /* 0x000000602d0f7824 */ /* 0x000fe200078e02ff */
[----:B------:R-:W-:Y:S01]  /*23d0*/  LOP3.LUT R12, R12, R81, RZ, 0x3c, !PT ;  /* 0x000000510c0c7212 */ /* 0x000fe200078e3cff */
[----:B------:R-:W-:Y:S01]  /*23e0*/  IMAD.SHL.U32 R86, R44, 0x40, RZ ;  /* 0x000000402c567824 */ /* 0x000fe200078e00ff */
[----:B------:R-:W-:Y:S01]  /*23f0*/  SEL R3, RZ, 0xffffff80, P3 ;  /* 0xffffff80ff037807 */ /* 0x000fe20001800000 */
[----:B------:R-:W-:Y:S01]  /*2400*/  IMAD R75, R51, 0x60, RZ ;  /* 0x00000060334b7824 */ /* 0x000fe200078e02ff */
[----:B------:R-:W-:Y:S01]  /*2410*/  SEL R80, R80, 0xffffffe0, !P1 ;  /* 0xffffffe050507807 */ /* 0x000fe20004800000 */
[----:B------:R-:W-:-:S02]  /*2420*/  IMAD.SHL.U32 R89, R50, 0x40, RZ ;  /* 0x0000004032597824 */ /* 0x000fc400078e00ff */
[----:B------:R-:W-:Y:S02]  /*2430*/  IMAD R7, R31, R57, R14 ;  /* 0x000000391f077224 */ /* 0x000fe400078e020e */
[----:B------:R-:W-:Y:S02]  /*2440*/  IMAD R11, R57, 0x60, RZ ;  /* 0x00000060390b7824 */ /* 0x000fe400078e02ff */
[----:B------:R-:W-:Y:S02]  /*2450*/  IMAD.SHL.U32 R83, R56, 0x40, RZ ;  /* 0x0000004038537824 */ /* 0x000fe400078e00ff */
[----:B------:R-:W-:Y:S01]  /*2460*/  IMAD.WIDE.U32 R54, R31, R56, R8 ;  /* 0x000000381f367225 */ /* 0x000fe200078e0008 */
[----:B------:R-:W-:-:S03]  /*2470*/  LOP3.LUT R3, R0, 0x80, R3, 0xc8, !PT ;  /* 0x0000008000037812 */ /* 0x000fc600078ec803 */
[----:B------:R-:W-:-:S04]  /*2480*/  IMAD.WIDE.U32 R44, R44, 0x60, RZ ;  /* 0x000000602c2c7825 */ /* 0x000fc800078e00ff */
[----:B------:R-:W-:-:S04]  /*2490*/  IMAD.WIDE.U32 R50, R50, 0x60, RZ ;  /* 0x0000006032327825 */ /* 0x000fc800078e00ff */
[----:B------:R-:W-:Y:S01]  /*24a0*/  IMAD.WIDE.U32 R56, R56, 0x60, RZ ;  /* 0x0000006038387825 */ /* 0x000fe200078e00ff */
[----:B------:R-:W-:Y:S02]  /*24b0*/  IADD3 R73, R80, R77, RZ ;  /* 0x0000004d50497210 */ /* 0x000fe40007ffe0ff */
[----:B------:R-:W-:Y:S01]  /*24c0*/  SHF.R.S32.HI R64, RZ, 0x1f, R71 ;  /* 0x0000001fff407819 */ /* 0x000fe20000011447 */
[----:B------:R-:W-:Y:S01]  /*24d0*/  IMAD.X R59, R97, 0x1, R24, P2 ;  /* 0x00000001613b7824 */ /* 0x000fe200010e0618 */
[----:B------:R-:W-:Y:S01]  /*24e0*/  ISETP.GE.AND P1, PT, R20, UR4, PT ;  /* 0x0000000414007c0c */ /* 0x000fe2000bf26270 */
[----:B------:R-:W-:Y:S01]  /*24f0*/  IMAD.IADD R70, R47, 0x1, R69 ;  /* 0x000000012f467824 */ /* 0x000fe200078e0245 */
[----:B------:R-:W-:Y:S01]  /*2500*/  ISETP.GE.AND P2, PT, R99, UR4, PT ;  /* 0x0000000463007c0c */ /* 0x000fe2000bf46270 */
[----:B------:R-:W-:Y:S01]  /*2510*/  IMAD.SHL.U32 R78, R25, 0x2, RZ ;  /* 0x00000002194e7824 */ /* 0x000fe200078e00ff */
[----:B------:R-:W-:Y:S01]  /*2520*/  LOP3.LUT R0, R0, 0x40, RZ, 0xc0, !PT ;  /* 0x0000004000007812 */ /* 0x000fe200078ec0ff */
[----:B------:R-:W-:-:S02]  /*2530*/  IMAD.IADD R76, R45, 0x1, R15 ;  /* 0x000000012d4c7824 */ /* 0x000fc400078e020f */
[----:B------:R-:W-:Y:S02]  /*2540*/  IMAD.IADD R75, R51, 0x1, R75 ;  /* 0x00000001334b7824 */ /* 0x000fe400078e024b */
[----:B------:R-:W-:Y:S02]  /*2550*/  IMAD.IADD R74, R57, 0x1, R11 ;  /* 0x00000001394a7824 */ /* 0x000fe400078e020b */
[----:B------:R-:W-:Y:S02]  /*2560*/  IMAD.IADD R69, R69, 0x1, R49 ;  /* 0x0000000145457824 */ /* 0x000fe400078e0231 */
[----:B------:R-:W-:Y:S02]  /*2570*/  IMAD.IADD R68, R53, 0x1, R7 ;  /* 0x0000000135447824 */ /* 0x000fe400078e0207 */
[----:B------:R-:W-:Y:S02]  /*2580*/  IMAD.IADD R66, R7, 0x1, R55 ;  /* 0x0000000107427824 */ /* 0x000fe400078e0237 */
[----:B------:R-:W-:-:S02]  /*2590*/  IMAD R67, R26, 0x200, R67 ;  /* 0x000002001a437824 */ /* 0x000fc400078e0243 */
[----:B------:R-:W-:Y:S01]  /*25a0*/  IMAD.IADD R63, R43, 0x1, R63 ;  /* 0x000000012b3f7824 */ /* 0x000fe200078e023f */
[----:B------:R-:W-:Y:S01]  /*25b0*/  @!P6 BAR.SYNC.DEFER_BLOCKING 0x9, 0x100 ;  /* 0x024400000000eb1d */ /* 0x000fe20000010000 */
[----:B----4-:R-:W-:-:S07]  /*25c0*/  IMAD.IADD R65, R4, 0x1, R12 ;  /* 0x0000000104417824 */ /* 0x010fce00078e020c */
.L_x_4391:
[----:B------:R-:W0:Y:S01]  /*25d0*/  LDC.64 R102, c[0x0][0x2d8] ;  /* 0x0000b600ff667b82 */ /* 0x000e220000000a00 */
[----:B------:R-:W-:Y:S01]  /*25e0*/  VIADD R61, R61, 0xffffffff ;  /* 0xffffffff3d3d7836 */ /* 0x000fe20000000000 */
[----:B------:R-:W-:Y:S05]  /*25f0*/  YIELD ;  /* 0x0000000000007946 */ /* 0x000fea0003800000 */
[----:B------:R-:W-:Y:S01]  /*2600*/  SHF.R.S32.HI R11, RZ, 0x1f, R61 ;  /* 0x0000001fff0b7819 */ /* 0x000fe2000001143d */
[----:B-1----:R-:W1:Y:S01]  /*2610*/  LDC R105, c[0x0][0x3d4] ;  /* 0x0000f500ff697b82 */ /* 0x002e620000000800 */
[-C--:B------:R-:W-:Y:S01]  /*2620*/  IMAD R5, R76, R61.reuse, RZ ;  /* 0x0000003d4c057224 */ /* 0x080fe200078e02ff */
[----:B------:R-:W-:Y:S01]  /*2630*/  BSSY B0, `(.L_x_4344) ;  /* 0x00002df000007945 */ /* 0x000fe20003800000 */
[----:B------:R-:W-:-:S04]  /*2640*/  IMAD.WIDE.U32 R106, R44, R61, RZ ;  /* 0x0000003d2c6a7225 */ /* 0x000fc800078e00ff */
[----:B------:R-:W-:Y:S01]  /*2650*/  IMAD R5, R11, R44, R5 ;  /* 0x0000002c0b057224 */ /* 0x000fe200078e0205 */
[CC--:B------:R-:W-:Y:S01]  /*2660*/  IADD3 R4, P3, P4, R93.reuse, R106.reuse, R86 ;  /* 0x0000006a5d047210 */ /* 0x0c0fe20007c7e056 */
[C---:B------:R-:W-:Y:S01]  /*2670*/  IMAD R108, R16.reuse, 0x1800, R77 ;  /* 0x00001800106c7824 */ /* 0x040fe200078e024d */
        /* <DEDUP_REMOVED lines=9> */
[-C--:B------:R-:W-:Y:S02]  /*2710*/  LEA.HI.X R13, R4, R103.reuse, R5, 0x1, P3 ;  /* 0x00000067040d7211 */ /* 0x080fe400018f0c05 */
[----:B-1----:R-:W-:Y:S02]  /*2720*/  ISETP.GE.AND P3, PT, R105, 0x1, PT ;  /* 0x000000016900780c */ /* 0x002fe40003f66270 */
[----:B------:R-:W-:Y:S02]  /*2730*/  ISETP.GT.AND P4, PT, R61, R30, PT ;  /* 0x0000001e3d00720c */ /* 0x000fe40003f84270 */
[----:B------:R-:W-:Y:S02]  /*2740*/  LEA.HI.X R15, R6, R103, R7, 0x1, P5 ;  /* 0x00000067060f7211 */ /* 0x000fe400028f0c07 */
[----:B------:R-:W-:-:S07]  /*2750*/  P2R R100, PR, RZ, 0x10 ;  /* 0x00000010ff647803 */ /* 0x000fce0000000000 */
        /* <DEDUP_REMOVED lines=43> */
.L_x_4348:
[----:B------:R-:W-:Y:S05]  /*2a10*/  BSYNC B1 ;  /* 0x0000000000017941 */ /* 0x000fea0003800000 */
.L_x_4347:
[----:B0-----:R-:W-:Y:S01]  /*2a20*/  VIADD R8, R18, 0x40 ;  /* 0x0000004012087836 */ /* 0x001fe20000000000 */
[----:B------:R-:W-:Y:S01]  /*2a30*/  BSSY B1, `(.L_x_4349) ;  /* 0x000001d000017945 */ /* 0x000fe20003800000 */
[----:B------:R-:W-:Y:S01]  /*2a40*/  CS2R R26, SRZ ;  /* 0x00000000001a7805 */ /* 0x000fe2000001ff00 */
[----:B-----5:R-:W-:Y:S01]  /*2a50*/  IMAD.MOV.U32 R102, RZ, RZ, R32 ;  /* 0x000000ffff667224 */ /* 0x020fe200078e0020 */
[----:B------:R-:W-:Y:S02]  /*2a60*/  CS2R R24, SRZ ;  /* 0x0000000000187805 */ /* 0x000fe4000001ff00 */
[----:B------:R-:W-:Y:S02]  /*2a70*/  ISETP.GE.AND P5, PT, R8, R101, PT ;  /* 0x000000650800720c */ /* 0x000fe40003fa6270 */
[----:B------:R-:W-:Y:S01]  /*2a80*/  CS2R R8, SRZ ;  /* 0x0000000000087805 */ /* 0x000fe2000001ff00 */
[----:B------:R-:W-:-:S10]  /*2a90*/  IMAD.MOV.U32 R103, RZ, RZ, R33 ;  /* 0x000000ffff677224 */ /* 0x000fd400078e0021 */
        /* <DEDUP_REMOVED lines=22> */
.L_x_4350:
[----:B------:R-:W-:Y:S05]  /*2c00*/  BSYNC B1 ;  /* 0x0000000000017941 */ /* 0x000fea0003800000 */
.L_x_4349:
        /* <DEDUP_REMOVED lines=26> */
[----:B------:R-:W-:Y:S02]  /*2db0*/  MOV R6, R24 ;  /* 0x0000001800067202 */ /* 0x000fe40000000f00 */
[----:B------:R-:W-:Y:S02]  /*2dc0*/  PRMT R106, R4, 0x7610, R106 ;  /* 0x00007610046a7816 */ /* 0x000fe4000000006a */
[----:B------:R-:W-:Y:S02]  /*2dd0*/  PRMT R107, R5, 0x7610, R107 ;  /* 0x00007610056b7816 */ /* 0x000fe4000000006b */
[----:B------:R-:W-:Y:S02]  /*2de0*/  PRMT R122, R122, 0x5410, R6 ;  /* 0x000054107a7a7816 */ /* 0x000fe40000000006 */
[----:B------:R-:W-:Y:S01]  /*2df0*/  PRMT R123, R123, 0x5410, R7 ;  /* 0x000054107b7b7816 */ /* 0x000fe20000000007 */
[----:B------:R-:W-:Y:S06]  /*2e00*/  @!P3 BRA `(.L_x_4351) ;  /* 0x000000000004b947 */ /* 0x000fec0003800000 */
[----:B------:R-:W-:Y:S01]  /*2e10*/  BPT.TRAP 0x1 ;  /* 0x000000040000795c */ /* 0x000fe20000300000 */
.L_x_4351:
[----:B------:R-:W-:Y:S01]  /*2e20*/  IMAD R90, R16, 0x8, R17 ;  /* 0x00000008105a7824 */ /* 0x000fe200078e0211 */
[----:B------:R-:W-:Y:S01]  /*2e30*/  SHF.L.U32 R111, R22, 0x1f, RZ ;  /* 0x0000001f166f7819 */ /* 0x000fe200000006ff */
[----:B------:R-:W-:Y:S03]  /*2e40*/  BSSY B1, `(.L_x_4352) ;  /* 0x0000003000017945 */ /* 0x000fe60003800000 */
[----:B------:R-:W0:Y:S02]  /*2e50*/  SYNCS.PHASECHK.TRANS64.TRYWAIT P6, [R90+URZ+0x32490], R111 ;  /* 0x0324906f5a0075a7 */ /* 0x000e2400080c017f */
[----:B0-----:R-:W-:Y:S05]  /*2e60*/  @!P6 BRA `(.L_x_4353) ;  /* 0x0000018c008ce947 */ /* 0x001fea0003800000 */
.L_x_4593:
[----:B------:R-:W-:Y:S05]  /*2e70*/  BSYNC B1 ;  /* 0x0000000000017941 */ /* 0x000fea0003800000 */
.L_x_4352:
        /* <DEDUP_REMOVED lines=14> */
[C---:B------:R-:W-:Y:S02]  /*2f60*/  PRMT R109, R110.reuse, 0x5410, R109 ;  /* 0x000054106e6d7816 */ /* 0x040fe4000000006d */
        /* <DEDUP_REMOVED lines=24> */
[----:B------:R-:W-:Y:S01]  /*30f0*/  FMUL.FTZ R39, R39, R112 ;  /* 0x0000007027277220 */ /* 0x000fe20000410000 */
        /* <DEDUP_REMOVED lines=14> */
.L_x_4359:
[----:B------:R-:W-:Y:S05]  /*31e0*/  BSYNC B3 ;  /* 0x0000000000037941 */ /* 0x000fea0003800000 */
.L_x_4358:
[----:B--2---:R1:W-:Y:S02]  /*31f0*/  STG.E.128 desc[UR52][R14.64], R4 ;  /* 0x000000040e007986 */ /* 0x0043e4000c101d34 */
.L_x_4357:
[----:B------:R-:W-:Y:S05]  /*3200*/  BSYNC B2 ;  /* 0x0000000000027941 */ /* 0x000fea0003800000 */
.L_x_4356:
        /* <DEDUP_REMOVED lines=25> */
[CC--:B------:R-:W-:Y:S01]  /*33a0*/  FMUL.FTZ R115, R7.reuse, R110.reuse ;  /* 0x0000006e07737220 */ /* 0x0c0fe20000410000 */
[C---:B------:R-:W-:Y:S02]  /*33b0*/  IMAD.U32 R5, R4.reuse, 0x10000, RZ ;  /* 0x0001000004057824 */ /* 0x040fe400078e00ff */
[----:B------:R-:W-:Y:S01]  /*33c0*/  FMUL.FTZ R7, R7, R37 ;  /* 0x0000002507077220 */ /* 0x000fe20000410000 */
[----:B------:R-:W-:Y:S01]  /*33d0*/  LOP3.LUT R4, R4, 0xffff0000, RZ, 0xc0, !PT ;  /* 0xffff000004047812 */ /* 0x000fe200078ec0ff */
[C---:B------:R-:W-:Y:S01]  /*33e0*/  FMUL.FTZ R117, R33.reuse, R113 ;  /* 0x0000007121757220 */ /* 0x040fe20000410000 */
[----:B------:R-:W-:Y:S01]  /*33f0*/  LOP3.LUT R112, R112, 0xffff0000, RZ, 0xc0, !PT ;  /* 0xffff000070707812 */ /* 0x000fe200078ec0ff */
[----:B------:R-:W-:Y:S01]  /*3400*/  FMUL.FTZ R33, R33, R39 ;  /* 0x0000002721217220 */ /* 0x000fe20000410000 */
        /* <DEDUP_REMOVED lines=8> */
[----:B------:R-:W-:Y:S01]  /*3490*/  FMUL.FTZ R4, R4, R36 ;  /* 0x0000002404047220 */ /* 0x000fe20000410000 */
[----:B------:R-:W-:Y:S01]  /*34a0*/  FMUL.FTZ R35, R35, R38 ;  /* 0x0000002623237220 */ /* 0x000fe20000410000 */
        /* <DEDUP_REMOVED lines=8> */
[----:B------:R-:W-:Y:S01]  /*3530*/  F2FP.BF16.F32.PACK_AB R7, R34, R7 ;  /* 0x000000072207723e */ /* 0x000fe200000010ff */
[----:B------:R-:W-:-:S07]  /*3540*/  IMAD.MOV.U32 R6, RZ, RZ, R32 ;  /* 0x000000ffff067224 */ /* 0x000fce00078e0020 */
.L_x_4361:
[----:B------:R-:W-:Y:S05]  /*3550*/  BSYNC B2 ;  /* 0x0000000000027941 */ /* 0x000fea0003800000 */
.L_x_4360:
[----:B--2---:R2:W-:Y:S02]  /*3560*/  STG.E.128 desc[UR52][R14.64+0x40], R4 ;  /* 0x000040040e007986 */ /* 0x0045e4000c101d34 */
.L_x_4355:
[----:B------:R-:W-:Y:S05]  /*3570*/  BSYNC B1 ;  /* 0x0000000000017941 */ /* 0x000fea0003800000 */
.L_x_4354:
        /* <DEDUP_REMOVED lines=53> */
.L_x_4366:
[----:B------:R-:W-:Y:S05]  /*38d0*/  BSYNC B2 ;  /* 0x0000000000027941 */ /* 0x000fea0003800000 */
.L_x_4365:
[----:B--2---:R3:W-:Y:S02]  /*38e0*/  STG.E.128 desc[UR52][R12.64], R4 ;  /* 0x000000040c007986 */ /* 0x0047e4000c101d34 */
.L_x_4364:
[----:B------:R-:W-:Y:S05]  /*38f0*/  BSYNC B1 ;  /* 0x0000000000017941 */ /* 0x000fea0003800000 */
.L_x_4363:
[----:B------:R-:W-:Y:S05]  /*3900*/  @P2 BRA `(.L_x_4362) ;  /* 0x0000001800c42947 */ /* 0x000fea0003800000 */
[----:B-123--:R1:W2:Y:S01]  /*3910*/  LDS.128 R4, [R104+0x2000] ;  /* 0x0020000068047984 */ /* 0x00e2a20000000c00 */
[----:B------:R-:W-:Y:S01]  /*3920*/  IADD3 R14, R40, 0x10, RZ ;  /* 0x00000010280e7810 */ /* 0x000fe20007ffe0ff */
[----:B------:R-:W-:Y:S03]  /*3930*/  BSSY B1, `(.L_x_4367) ;  /* 0x0000031000017945 */ /* 0x000fe60003800000 */
        /* <DEDUP_REMOVED lines=48> */
.L_x_4368:
[----:B------:R-:W-:Y:S05]  /*3c40*/  BSYNC B1 ;  /* 0x0000000000017941 */ /* 0x000fea0003800000 */
.L_x_4367:
[----:B--2---:R1:W-:Y:S01]  /*3c50*/  STG.E.128 desc[UR52][R12.64+0x40], R4 ;  /* 0x000040040c007986 */ /* 0x0043e2000c101d34 */
[----:B------:R-:W-:Y:S05]  /*3c60*/  BRA `(.L_x_4362) ;  /* 0x0000001400ec7947 */ /* 0x000fea0003800000 */
.L_x_4346:
[----:B------:R-:W-:Y:S01]  /*3c70*/  VIADD R5, R18, 0x40 ;  /* 0x0000004012057836 */ /* 0x000fe20000000000 */
[----:B------:R-:W-:Y:S02]  /*3c80*/  CS2R R14, SRZ ;  /* 0x00000000000e7805 */ /* 0x000fe4000001ff00 */
[----:B------:R-:W-:Y:S02]  /*3c90*/  CS2R R12, SRZ ;  /* 0x00000000000c7805 */ /* 0x000fe4000001ff00 */
[----:B------:R-:W-:Y:S02]  /*3ca0*/  CS2R R26, SRZ ;  /* 0x00000000001a7805 */ /* 0x000fe4000001ff00 */
[----:B------:R-:W-:Y:S02]  /*3cb0*/  CS2R R24, SRZ ;  /* 0x0000000000187805 */ /* 0x000fe4000001ff00 */
        /* <DEDUP_REMOVED lines=68> */
.L_x_4369:
        /* <DEDUP_REMOVED lines=9> */
.L_x_4594:
[----:B------:R-:W-:Y:S05]  /*4190*/  BSYNC B1 ;  /* 0x0000000000017941 */ /* 0x000fea0003800000 */
.L_x_4370:
[----:B------:R-:W-:Y:S01]  /*41a0*/  ISETP.GE.OR P5, PT, R18, R101, P1 ;  /* 0x000000651200720c */ /* 0x000fe20000fa6670 */
[----:B------:R-:W-:-:S12]  /*41b0*/  BSSY B1, `(.L_x_4372) ;  /* 0x0000085000017945 */ /* 0x000fd80003800000 */
[----:B------:R-:W-:Y:S05]  /*41c0*/  @P5 BRA `(.L_x_4373) ;  /* 0x00000008000c5947 */ /* 0x000fea0003800000 */
[----:B------:R-:W1:Y:S01]  /*41d0*/  S2R R34, SR_TID.X ;  /* 0x0000000000227919 */ /* 0x000e620000002100 */
        /* <DEDUP_REMOVED lines=14> */
[----:B------:R-:W-:Y:S02]  /*42c0*/  LOP3.LUT R33, R87, 0x38, R116, 0xf8, !PT ;  /* 0x0000003857217812 */ /* 0x000fe400078ef874 */
[----:B-1----:R-:W-:Y:S02]  /*42d0*/  IADD3 R35, R34, -0x80, RZ ;  /* 0xffffff8022237810 */ /* 0x002fe40007ffe0ff */
[----:B------:R-:W-:Y:S02]  /*42e0*/  LOP3.LUT R33, R33, R82, RZ, 0x3c, !PT ;  /* 0x0000005221217212 */ /* 0x000fe400078e3cff */
[----:B------:R-:W-:-:S04]  /*42f0*/  SHF.R.S32.HI R34, RZ, 0x1f, R35 ;  /* 0x0000001fff227819 */ /* 0x000fc80000011423 */
[----:B------:R-:W-:-:S04]  /*4300*/  LEA.HI R34, R34, R35, RZ, 0x5 ;  /* 0x0000002322227211 */ /* 0x000fc800078f28ff */
[----:B------:R-:W-:-:S05]  /*4310*/  SHF.R.S32.HI R34, RZ, 0x5, R34 ;  /* 0x00000005ff227819 */ /* 0x000fca0000011422 */
        /* <DEDUP_REMOVED lines=97> */
.L_x_4375:
[----:B------:R-:W-:Y:S05]  /*4930*/  BSYNC B2 ;  /* 0x0000000000027941 */ /* 0x000fea0003800000 */
.L_x_4374:
        /* <DEDUP_REMOVED lines=12> */
.L_x_4373:
[----:B------:R-:W-:Y:S05]  /*4a00*/  BSYNC B1 ;  /* 0x0000000000017941 */ /* 0x000fea0003800000 */
.L_x_4372:
[C---:B-1----:R-:W-:Y:S02]  /*4a10*/  VIADD R13, R18.reuse, 0x40 ;  /* 0x00000040120d7836 */ /* 0x042fe40000000000 */
[----:B------:R-:W-:Y:S02]  /*4a20*/  VIADD R12, R18, 0x40 ;  /* 0x00000040120c7836 */ /* 0x000fe40000000000 */
[C---:B--2---:R-:W-:Y:S01]  /*4a30*/  IMAD.WIDE.U32 R106, R13.reuse, R104, R106 ;  /* 0x000000680d6a7225 */ /* 0x044fe200078e006a */
[----:B------:R-:W-:Y:S02]  /*4a40*/  ISETP.GE.OR P5, PT, R13, R101, P1 ;  /* 0x000000650d00720c */ /* 0x000fe40000fa6670 */
[----:B------:R-:W-:-:S05]  /*4a50*/  SHF.R.S32.HI R12, RZ, 0x1f, R12 ;  /* 0x0000001fff0c7819 */ /* 0x000fca000001140c */
[----:B------:R-:W-:-:S04]  /*4a60*/  IMAD R12, R12, R104, RZ ;  /* 0x000000680c0c7224 */ /* 0x000fc800078e02ff */
[----:B------:R-:W-:Y:S02]  /*4a70*/  IMAD R105, R13, R105, R12 ;  /* 0x000000690d697224 */ /* 0x000fe400078e020c */
[----:B------:R-:W-:Y:S05]  /*4a80*/  @P5 BRA `(.L_x_4362) ;  /* 0x0000000800645947 */ /* 0x000fea0003800000 */
[----:B------:R-:W2:Y:S01]  /*4a90*/  LDL R14, [R1+0x3c] ;  /* 0x00003c00010e7983 */ /* 0x000ea20000100800 */
[----:B------:R-:W-:Y:S01]  /*4aa0*/  IMAD.IADD R34, R107, 0x1, R105 ;  /* 0x000000016b227824 */ /* 0x000fe200078e0269 */
[----:B------:R-:W-:Y:S01]  /*4ab0*/  IADD3 R12, P5, P6, R28, R106, R71 ;  /* 0x0000006a1c0c7210 */ /* 0x000fe20007ebe047 */
[----:B------:R-:W-:Y:S01]  /*4ac0*/  VIADD R15, R18, 0x40 ;  /* 0x00000040120f7836 */ /* 0x000fe20000000000 */
[----:B------:R-:W-:Y:S01]  /*4ad0*/  SEL R115, R78, R115, !P0 ;  /* 0x000000734e737207 */ /* 0x000fe20004000000 */
[----:B------:R-:W-:Y:S01]  /*4ae0*/  BSSY B1, `(.L_x_4376) ;  /* 0x000006f000017945 */ /* 0x000fe20003800000 */
[----:B------:R-:W-:Y:S01]  /*4af0*/  IADD3.X R13, R95, R34, R64, P5, P6 ;  /* 0x000000225f0d7210 */ /* 0x000fe20002fec440 */
[----:B------:R-:W-:Y:S01]  /*4b00*/  IMAD.SHL.U32 R15, R15, 0x40, RZ ;  /* 0x000000400f0f7824 */ /* 0x000fe200078e00ff */
[----:B------:R-:W-:-:S04]  /*4b10*/  LEA R32, P5, R12, R102, 0x1 ;  /* 0x000000660c207211 */ /* 0x000fc800078a08ff */
[----:B------:R-:W-:Y:S02]  /*4b20*/  LEA.HI.X R33, R12, R103, R13, 0x1, P5 ;  /* 0x000000670c217211 */ /* 0x000fe400028f0c0d */
[----:B------:R-:W-:Y:S02]  /*4b30*/  SHF.R.S32.HI R12, RZ, 0x1f, R115 ;  /* 0x0000001fff0c7819 */ /* 0x000fe40000011473 */
[----:B------:R-:W-:Y:S02]  /*4b40*/  LOP3.LUT R15, R15, 0x1c0, RZ, 0xc0, !PT ;  /* 0x000001c00f0f7812 */ /* 0x000fe400078ec0ff */
[----:B------:R-:W-:-:S04]  /*4b50*/  LEA.HI R115, R12, R115, RZ, 0x4 ;  /* 0x000000730c737211 */ /* 0x000fc800078f20ff */
[----:B------:R-:W-:-:S05]  /*4b60*/  LEA.HI.SX32 R35, R115, R72, 0x1c ;  /* 0x0000004873237211 */ /* 0x000fca00078fe2ff */
[----:B------:R-:W-:-:S05]  /*4b70*/  IMAD.SHL.U32 R35, R35, 0x8, RZ ;  /* 0x0000000823237824 */ /* 0x000fca00078e00ff */
[----:B------:R-:W-:-:S04]  /*4b80*/  LOP3.LUT R12, R15, 0x38, R35, 0xf8, !PT ;  /* 0x000000380f0c7812 */ /* 0x000fc800078ef823 */
[----:B------:R-:W-:-:S05]  /*4b90*/  LOP3.LUT R12, R12, R81, RZ, 0x3c, !PT ;  /* 0x000000510c0c7212 */ /* 0x000fca00078e3cff */
[----:B--2---:R-:W-:Y:S02]  /*4ba0*/  IMAD.IADD R13, R14, 0x1, R12 ;  /* 0x000000010e0d7824 */ /* 0x004fe400078e020c */
        /* <DEDUP_REMOVED lines=10> */
[----:B------:R-:W-:Y:S01]  /*4c50*/  SHF.R.U64 R36, R8, 0x10, R9 ;  /* 0x0000001008247819 */ /* 0x000fe20000001209 */
[----:B-1----:R-:W-:Y:S01]  /*4c60*/  IMAD.U32 R8, R15, 0x10000, RZ ;  /* 0x000100000f087824 */ /* 0x002fe200078e00ff */
[----:B------:R-:W-:Y:S02]  /*4c70*/  PRMT R120, R120, 0x5410, R109 ;  /* 0x0000541078787816 */ /* 0x000fe4000000006d */
[----:B------:R-:W-:-:S02]  /*4c80*/  PRMT R124, R124, 0x5410, R39 ;  /* 0x000054107c7c7816 */ /* 0x000fc40000000027 */
[----:B------:R-:W-:Y:S01]  /*4c90*/  SHF.R.U64 R108, R4, 0x10, R5 ;  /* 0x00000010046c7819 */ /* 0x000fe20000001205 */
[----:B------:R-:W-:Y:S01]  /*4ca0*/  IMAD.U32 R5, R13, 0x10000, RZ ;  /* 0x000100000d057824 */ /* 0x000fe200078e00ff */
        /* <DEDUP_REMOVED lines=10> */
[----:B------:R-:W-:Y:S01]  /*4d50*/  PRMT R119, R119, 0x5410, R108 ;  /* 0x0000541077777816 */ /* 0x000fe2000000006c */
[----:B------:R-:W-:Y:S01]  /*4d60*/  FMUL.FTZ R108, R11, R36 ;  /* 0x000000240b6c7220 */ /* 0x000fe20000410000 */
[----:B------:R-:W-:Y:S01]  /*4d70*/  PRMT R121, R121, 0x5410, R104 ;  /* 0x0000541079797816 */ /* 0x000fe20000000068 */
[-C--:B------:R-:W-:Y:S01]  /*4d80*/  FMUL.FTZ R104, R11, R38.reuse ;  /* 0x000000260b687220 */ /* 0x080fe20000410000 */
[----:B------:R-:W-:Y:S01]  /*4d90*/  PRMT R118, R118, 0x5410, R105 ;  /* 0x0000541076767816 */ /* 0x000fe20000000069 */
[C---:B------:R-:W-:Y:S01]  /*4da0*/  FFMA.FTZ R108, R5.reuse, R38, R108 ;  /* 0x00000026056c7223 */ /* 0x040fe2000001006c */
[----:B------:R-:W-:Y:S01]  /*4db0*/  PRMT R122, R122, 0x5410, R37 ;  /* 0x000054107a7a7816 */ /* 0x000fe20000000025 */
[----:B------:R-:W-:Y:S01]  /*4dc0*/  FFMA.FTZ R104, R5, R36, -R104 ;  /* 0x0000002405687223 */ /* 0x000fe20000010868 */
        /* <DEDUP_REMOVED lines=21> */
[----:B------:R-:W-:Y:S01]  /*4f20*/  SHF.L.U32 R4, R12, 0x10, RZ ;  /* 0x000000100c047819 */ /* 0x000fe200000006ff */
        /* <DEDUP_REMOVED lines=36> */
[----:B------:R-:W-:Y:S02]  /*5170*/  F2FP.BF16.F32.PACK_AB R14, R9, R12 ;  /* 0x0000000c090e723e */ /* 0x000fe400000010ff */
[----:B------:R-:W-:Y:S01]  /*5180*/  F2FP.BF16.F32.PACK_AB R26, R26, R15 ;  /* 0x0000000f1a1a723e */ /* 0x000fe200000010ff */
[----:B------:R-:W-:Y:S01]  /*5190*/  IMAD.MOV.U32 R12, RZ, RZ, R36 ;  /* 0x000000ffff0c7224 */ /* 0x000fe200078e0024 */
[----:B------:R-:W-:Y:S01]  /*51a0*/  F2FP.BF16.F32.PACK_AB R25, R25, R108 ;  /* 0x0000006c1919723e */ /* 0x000fe200000010ff */
[----:B------:R-:W-:Y:S01]  /*51b0*/  IMAD.MOV.U32 R15, RZ, RZ, R39 ;  /* 0x000000ffff0f7224 */ /* 0x000fe200078e0027 */
[----:B------:R-:W-:-:S07]  /*51c0*/  F2FP.BF16.F32.PACK_AB R24, R5, R10 ;  /* 0x0000000a0518723e */ /* 0x000fce00000010ff */
.L_x_4377:
[----:B------:R-:W-:Y:S05]  /*51d0*/  BSYNC B1 ;  /* 0x0000000000017941 */ /* 0x000fea0003800000 */
.L_x_4376:
        /* <DEDUP_REMOVED lines=10> */
.L_x_4345:
[----:B------:R-:W-:-:S13]  /*5280*/  ISETP.NE.AND P3, PT, R232, 0x3, PT ;  /* 0x00000003e800780c */ /* 0x000fda0003f65270 */
[----:B------:R-:W-:Y:S05]  /*5290*/  @!P3 BRA `(.L_x_4378) ;  /* 0x000000000004b947 */ /* 0x000fea0003800000 */
[----:B------:R-:W-:Y:S01]  /*52a0*/  BPT.TRAP 0x1 ;  /* 0x000000040000795c */ /* 0x000fe20000300000 */
.L_x_4378:
[----:B------:R-:W-:Y:S01]  /*52b0*/  IMAD R90, R16, 0x8, R17 ;  /* 0x00000008105a7824 */ /* 0x000fe200078e0211 */
[----:B------:R-:W-:Y:S01]  /*52c0*/  SHF.L.U32 R111, R22, 0x1f, RZ ;  /* 0x0000001f166f7819 */ /* 0x000fe200000006ff */
[----:B------:R-:W-:Y:S01]  /*52d0*/  IMAD R101, R61, -0x60, R60 ;  /* 0xffffffa03d657824 */ /* 0x000fe200078e023c */
[----:B------:R-:W-:Y:S02]  /*52e0*/  BSSY B1, `(.L_x_4379) ;  /* 0x0000004000017945 */ /* 0x000fe40003800000 */
[----:B------:R-:W0:Y:S02]  /*52f0*/  SYNCS.PHASECHK.TRANS64.TRYWAIT P4, [R90+URZ+0x32490], R111 ;  /* 0x0324906f5a0075a7 */ /* 0x000e24000808017f */
[----:B------:R-:W-:Y:S01]  /*5300*/  VIMNMX R101, R101, 0x60, PT ;  /* 0x0000006065657848 */ /* 0x000fe20003fe0100 */
[----:B0-----:R-:W-:Y:S06]  /*5310*/  @!P4 BRA `(.L_x_4380) ;  /* 0x000001680088c947 */ /* 0x001fec0003800000 */
.L_x_4595:
[----:B------:R-:W-:Y:S05]  /*5320*/  BSYNC B1 ;  /* 0x0000000000017941 */ /* 0x000fea0003800000 */
.L_x_4379:
[CC--:B------:R-:W-:Y:S01]  /*5330*/  ISETP.GE.AND P5, PT, R18.reuse, R101.reuse, PT ;  /* 0x000000651200720c */ /* 0x0c0fe20003fa6270 */
[----:B------:R-:W-:Y:S01]  /*5340*/  VIADD R4, R18, 0x40 ;  /* 0x0000004012047836 */ /* 0x000fe20000000000 */
[----:B------:R-:W-:Y:S04]  /*5350*/  BSSY B1, `(.L_x_4381) ;  /* 0x0000007000017945 */ /* 0x000fe80003800000 */
[----:B------:R-:W-:-:S07]  /*5360*/  ISETP.GE.AND P4, PT, R4, R101, PT ;  /* 0x000000650400720c */ /* 0x000fce0003f86270 */
[----:B------:R-:W-:Y:S06]  /*5370*/  @P5 BRA `(.L_x_4382) ;  /* 0x0000000000105947 */ /* 0x000fec0003800000 */
[----:B------:R-:W1:Y:S04]  /*5380*/  @!P1 LDS.128 R4, [R108] ;  /* 0x000000006c049984 */ /* 0x000e680000000c00 */
[----:B------:R-:W2:Y:S04]  /*5390*/  @!P2 LDS.128 R8, [R104] ;  /* 0x000000006808a984 */ /* 0x000ea80000000c00 */
[----:B-1----:R1:W-:Y:S04]  /*53a0*/  @!P1 STG.E.128 desc[UR52][R14.64], R4 ;  /* 0x000000040e009986 */ /* 0x0023e8000c101d34 */
[----:B--2---:R1:W-:Y:S02]  /*53b0*/  @!P2 STG.E.128 desc[UR52][R14.64+0x40], R8 ;  /* 0x000040080e00a986 */ /* 0x0043e4000c101d34 */
.L_x_4382:
[----:B------:R-:W-:Y:S05]  /*53c0*/  BSYNC B1 ;  /* 0x0000000000017941 */ /* 0x000fea0003800000 */
.L_x_4381:
[----:B------:R-:W-:Y:S05]  /*53d0*/  @P4 BRA `(.L_x_4362) ;  /* 0x0000000000104947 */ /* 0x000fea0003800000 */
[----:B-1----:R-:W1:Y:S04]  /*53e0*/  @!P1 LDS.128 R4, [R108+0x2000] ;  /* 0x002000006c049984 */ /* 0x002e680000000c00 */
[----:B------:R-:W2:Y:S04]  /*53f0*/  @!P2 LDS.128 R8, [R104+0x2000] ;  /* 0x002000006808a984 */ /* 0x000ea80000000c00 */
[----:B-1----:R3:W-:Y:S04]  /*5400*/  @!P1 STG.E.128 desc[UR52][R12.64], R4 ;  /* 0x000000040c009986 */ /* 0x0027e8000c101d34 */
[----:B--2---:R3:W-:Y:S02]  /*5410*/  @!P2 STG.E.128 desc[UR52][R12.64+0x40], R8 ;  /* 0x000040080c00a986 */ /* 0x0047e4000c101d34 */
.L_x_4362:
[----:B------:R-:W-:Y:S05]  /*5420*/  BSYNC B0 ;  /* 0x0000000000007941 */ /* 0x000fea0003800000 */
.L_x_4344:
        /* <DEDUP_REMOVED lines=17> */
.L_x_4384:
[----:B------:R-:W-:Y:S05]  /*5540*/  BSYNC B0 ;  /* 0x0000000000007941 */ /* 0x000fea0003800000 */
.L_x_4383:
[----:B------:R-:W2:Y:S01]  /*5550*/  SYNCS.PHASECHK.TRANS64.TRYWAIT P3, [R90+URZ+0x324b0], R111 ;  /* 0x0324b06f5a0075a7 */ /* 0x000ea2000806017f */
[----:B------:R-:W-:Y:S01]  /*5560*/  ULDC UR42, c[0x0][0x310] ;  /* 0x0000c400002a7ab9 */ /* 0x000fe20000000800 */
[----:B------:R-:W-:Y:S01]  /*5570*/  ULDC.64 UR38, c[0x0][0x318] ;  /* 0x0000c60000267ab9 */ /* 0x000fe20000000a00 */
[----:B------:R-:W-:Y:S01]  /*5580*/  ULDC.64 UR36, c[0x0][0x308] ;  /* 0x0000c20000247ab9 */ /* 0x000fe20000000a00 */
[----:B------:R-:W-:Y:S01]  /*5590*/  BSSY B0, `(.L_x_4385) ;  /* 0x0000003000007945 */ /* 0x000fe20003800000 */
[----:B------:R-:W-:-:S03]  /*55a0*/  IMAD R5, R16, 0x6000, R77 ;  /* 0x0000600010057824 */ /* 0x000fc600078e024d */
[----:B--2---:R-:W-:Y:S05]  /*55b0*/  @!P3 BRA `(.L_x_4386) ;  /* 0x0000016400f4b947 */ /* 0x004fea0003800000 */
.L_x_4596:
[----:B------:R-:W-:Y:S05]  /*55c0*/  BSYNC B0 ;  /* 0x0000000000007941 */ /* 0x000fea0003800000 */
.L_x_4385:
        /* <DEDUP_REMOVED lines=39> */
.L_x_4388:
[----:B------:R-:W-:Y:S05]  /*5840*/  BSYNC B0 ;  /* 0x0000000000007941 */ /* 0x000fea0003800000 */
.L_x_4387:
[----:B-1----:R-:W-:Y:S01]  /*5850*/  VIADD R4, R18, 0x40 ;  /* 0x0000004012047836 */ /* 0x002fe20000000000 */
[----:B------:R-:W-:Y:S04]  /*5860*/  BSSY B0, `(.L_x_4389) ;  /* 0x0000025000007945 */ /* 0x000fe80003800000 */
[----:B------:R-:W-:-:S13]  /*5870*/  ISETP.GE.AND P3, PT, R4, R101, PT ;  /* 0x000000650400720c */ /* 0x000fda0003f66270 */
        /* <DEDUP_REMOVED lines=35> */
.L_x_4390:
[----:B------:R-:W-:Y:S05]  /*5ab0*/  BSYNC B0 ;  /* 0x0000000000007941 */ /* 0x000fea0003800000 */
.L_x_4389:
        /* <DEDUP_REMOVED lines=9> */
[----:B0-2---:R-:W-:-:S03]  /*5b50*/  @!P4 VIADD R90, R90, 0x324c0 ;  /* 0x000324c05a5ac836 */ /* 0x005fc60000000000 */
        /* <DEDUP_REMOVED lines=12> */
.L_x_4339:
[----:B------:R-:W-:Y:S02]  /*5c20*/  ISETP.GE.AND P2, PT, R210, 0x1, PT ;  /* 0x00000001d200780c */ /* 0x000fe40003f46270 */
[----:B------:R-:W-:Y:S02]  /*5c30*/  CS2R R4, SRZ ;  /* 0x0000000000047805 */ /* 0x000fe4000001ff00 */
[----:B------:R-:W-:Y:S01]  /*5c40*/  PLOP3.LUT P1, PT, PT, PT, PT, 0x80, 0x0 ;  /* 0x000000000000781c */ /* 0x000fe20003f2f070 */
[----:B------:R-:W-:Y:S01]  /*5c50*/  IMAD.MOV.U32 R0, RZ, RZ, RZ ;  /* 0x000000ffff007224 */ /* 0x000fe200078e00ff */
[----:B------:R-:W-:Y:S01]  /*5c60*/  MOV R3, RZ ;  /* 0x000000ff00037202 */ /* 0x000fe20000000f00 */
        /* <DEDUP_REMOVED lines=30> */
[----:B----4-:R-:W-:Y:S02]  /*5e50*/  CS2R R78, SRZ ;  /* 0x00000000004e7805 */ /* 0x010fe4000001ff00 */
        /* <DEDUP_REMOVED lines=26> */
[----:B---3--:R-:W-:-:S02]  /*6000*/  CS2R R34, SRZ ;  /* 0x0000000000227805 */ /* 0x008fc4000001ff00 */
[----:B------:R-:W-:Y:S02]  /*6010*/  CS2R R36, SRZ ;  /* 0x0000000000247805 */ /* 0x000fe4000001ff00 */
[----:B------:R-:W-:Y:S02]  /*6020*/  CS2R R158, SRZ ;  /* 0x00000000009e7805 */ /* 0x000fe4000001ff00 */
[----:B-1----:R-:W-:Y:S02]  /*6030*/  CS2R R32, SRZ ;  /* 0x0000000000207805 */ /* 0x002fe4000001ff00 */
[----:B--2---:R-:W-:Y:S02]  /*6040*/  CS2R R26, SRZ ;  /* 0x00000000001a7805 */ /* 0x004fe4000001ff00 */
[----:B------:R-:W-:Y:S01]  /*6050*/  CS2R R28, SRZ ;  /* 0x00000000001c7805 */ /* 0x000fe2000001ff00 */
[----:B------:R-:W-:Y:S06]  /*6060*/  @P0 BRA `(.L_x_4392) ;  /* 0x00000000000c0947 */ /* 0x000fec0003800000 */
[----:B------:R-:W1:Y:S01]  /*6070*/  FENCE.VIEW.ASYNC.G ;  /* 0x00000000000073c6 */ /* 0x000e620000000100 */
[----:B------:R-:W-:Y:S05]  /*6080*/  WARPSYNC.ALL ;  /* 0x0000000000007948 */ /* 0x000fea0003800000 */
[----:B-1----:R-:W-:Y:S06]  /*6090*/  BAR.ARV 0xc, 0x120 ;  /* 0x0304800000007b1d */ /* 0x002fec0000002000 */
.L_x_4392:
[----:B------:R-:W-:Y:S01]  /*60a0*/  CS2R R24, SRZ ;  /* 0x0000000000187805 */ /* 0x000fe2000001ff00 */
[----:B------:R-:W-:Y:S06]  /*60b0*/  @!P2 BRA `(.L_x_4393) ;  /* 0x000000d000e8a947 */ /* 0x000fec0003800000 */
[----:B------:R-:W-:-:S03]  /*60c0*/  UMOV UR4, 0xffffffff ;  /* 0xffffffff00047882 */ /* 0x000fc60000000000 */
[----:B------:R-:W-:Y:S05]  /*60d0*/  BRA.DIV UR4, `(.L_x_4394) ;  /* 0x0000015e04407947 */ /* 0x000fea000b800000 */
[----:B------:R-:W1:Y:S02]  /*60e0*/  S2R R0, SR_TID.X ;  /* 0x0000000000007919 */ /* 0x000e640000002100 */
[----:B-1----:R-:W-:-:S05]  /*60f0*/  VIADD R3, R0, 0xffffff80 ;  /* 0xffffff8000037836 */ /* 0x002fca0000000000 */
[----:B------:R-:W-:-:S04]  /*6100*/  SHF.R.S32.HI R0, RZ, 0x1f, R3 ;  /* 0x0000001fff007819 */ /* 0x000fc80000011403 */
[----:B------:R-:W-:-:S04]  /*6110*/  LEA.HI R0, R0, R3, RZ, 0x7 ;  /* 0x0000000300007211 */ /* 0x000fc800078f38ff */
[----:B------:R-:W-:-:S05]  /*6120*/  SHF.R.S32.HI R0, RZ, 0x7, R0 ;  /* 0x00000007ff007819 */ /* 0x000fca0000011400 */
[----:B------:R1:W2:Y:S02]  /*6130*/  SHFL.IDX PT, R14, R0, RZ, 0x1f ;  /* 0x00001fff000e7589 */ /* 0x0002a400000e0000 */
.L_x_4599:
[----:B-12---:R-:W-:Y:S01]  /*6140*/  LEA.HI R0, R14, R14, RZ, 0x1 ;  /* 0x0000000e0e007211 */ /* 0x006fe200078f08ff */
[----:B------:R-:W-:Y:S01]  /*6150*/  VIADD R26, R17, 0x18400 ;  /* 0x00018400111a7836 */ /* 0x000fe20000000000 */
[----:B------:R-:W-:Y:S01]  /*6160*/  BSSY B6, `(.L_x_4395) ;  /* 0x000001d000067945 */ /* 0x000fe20003800000 */
[----:B------:R-:W-:Y:S01]  /*6170*/  IMAD.MOV.U32 R219, RZ, RZ, 0x40000040 ;  /* 0x40000040ffdb7424 */ /* 0x000fe200078e00ff */
[----:B------:R-:W-:Y:S02]  /*6180*/  LOP3.LUT R3, R0, 0x7fffe, RZ, 0xc0, !PT ;  /* 0x0007fffe00037812 */ /* 0x000fe400078ec0ff */
[----:B------:R-:W-:-:S03]  /*6190*/  LOP3.LUT P0, RZ, R26, 0x1bf, RZ, 0xc0, !PT ;  /* 0x000001bf1aff7812 */ /* 0x000fc6000780c0ff */
[----:B------:R-:W-:-:S04]  /*61a0*/  IMAD.IADD R3, R14, 0x1, -R3 ;  /* 0x000000010e037824 */ /* 0x000fc800078e0a03 */
[----:B------:R-:W-:-:S05]  /*61b0*/  IMAD R3, R3, 0x2000, R26 ;  /* 0x0000200003037824 */ /* 0x000fca00078e021a */
[----:B------:R-:W-:Y:S01]  /*61c0*/  SHF.R.U32.HI R0, RZ, 0x4, R3 ;  /* 0x00000004ff007819 */ /* 0x000fe20000011603 */
[----:B------:R-:W-:-:S03]  /*61d0*/  VIADD R3, R3, 0xa000 ;  /* 0x0000a00003037836 */ /* 0x000fc60000000000 */
[----:B------:R-:W-:Y:S02]  /*61e0*/  LOP3.LUT R0, R0, 0x3fff, RZ, 0xc0, !PT ;  /* 0x00003fff00007812 */ /* 0x000fe400078ec0ff */
[----:B------:R-:W-:Y:S02]  /*61f0*/  SHF.R.U32.HI R3, RZ, 0x4, R3 ;  /* 0x00000004ff037819 */ /* 0x000fe40000011603 */
[----:B------:R-:W-:Y:S02]  /*6200*/  LOP3.LUT R218, R0, 0x10000, RZ, 0xfc, !PT ;  /* 0x0001000000da7812 */ /* 0x000fe400078efcff */
        /* <DEDUP_REMOVED lines=11> */
[----:B0-----:R-:W-:-:S02]  /*62c0*/  IMAD.U32 R10, RZ, RZ, UR4 ;  /* 0x00000004ff0a7e24 */ /* 0x001fc4000f8e00ff */
[----:B------:R-:W-:Y:S02]  /*62d0*/  IMAD.U32 R11, RZ, RZ, UR5 ;  /* 0x00000005ff0b7e24 */ /* 0x000fe4000f8e00ff */
[----:B------:R-:W-:Y:S02]  /*62e0*/  IMAD.MOV.U32 R8, RZ, RZ, 0x70 ;  /* 0x00000070ff087424 */ /* 0x000fe400078e00ff */
[----:B------:R-:W-:Y:S02]  /*62f0*/  IMAD.MOV.U32 R12, RZ, RZ, 0x1 ;  /* 0x00000001ff0c7424 */ /* 0x000fe400078e00ff */
[----:B-1----:R-:W-:-:S07]  /*6300*/  IMAD.MOV.U32 R13, RZ, RZ, RZ ;  /* 0x000000ffff0d7224 */ /* 0x002fce00078e00ff */
[----:B------:R-:W-:-:S07]  /*6310*/  LEPC R20, `(.L_x_4396) ;  /* 0x000000001014794e */ /* 0x000fce0000000000 */
[----:B--2--5:R-:W-:Y:S05]  /*6320*/  CALL.ABS.NOINC R14 ;  /* 0x000000000e007343 */ /* 0x024fea0003c00000 */
.L_x_4396:
[----:B------:R-:W-:Y:S05]  /*6330*/  BSYNC B6 ;  /* 0x0000000000067941 */ /* 0x000fea0003800000 */
.L_x_4395:
[----:B------:R-:W-:Y:S02]  /*6340*/  ULDC UR4, c[0x0][0x3d4] ;  /* 0x0000f50000047ab9 */ /* 0x000fe40000000800 */
[----:B------:R-:W-:-:S13]  /*6350*/  ISETP.LT.AND P0, PT, RZ, UR4, PT ;  /* 0x00000004ff007c0c */ /* 0x000fda000bf01270 */
        /* <DEDUP_REMOVED lines=11> */
.L_x_4400:
[----:B--2---:R2:W3:Y:S02]  /*6410*/  SYNCS.PHASECHK.TRANS64.TRYWAIT P0, [R17+URZ+0x32400], R0 ;  /* 0x03240000110075a7 */ /* 0x0044e4000800017f */
[----:B---3--:R-:W-:Y:S05]  /*6420*/  @!P0 NANOSLEEP.SYNCS 0x989680 ;  /* 0x009896800000895d */ /* 0x008fea0003900000 */
[----:B------:R-:W3:Y:S02]  /*6430*/  @!P0 SYNCS.PHASECHK.TRANS64 P0, [R17+URZ+0x32400], R0 ;  /* 0x03240000110085a7 */ /* 0x000ee4000800007f */
[----:B---3--:R-:W-:Y:S05]  /*6440*/  @!P0 BRA `(.L_x_4400) ;  /* 0xfffffffc00f08947 */ /* 0x008fea000383ffff */
.L_x_4399:
[----:B------:R-:W-:Y:S05]  /*6450*/  BSYNC B0 ;  /* 0x0000000000007941 */ /* 0x000fea0003800000 */
.L_x_4398:
[----:B------:R-:W-:Y:S05]  /*6460*/  BRA `(.L_x_4401) ;  /* 0x0000003000747947 */ /* 0x000fea0003800000 */
.L_x_4397:
[----:B------:R-:W1:Y:S01]  /*6470*/  S2R R0, SR_TID.X ;  /* 0x0000000000007919 */ /* 0x000e620000002100 */
[----:B------:R-:W2:Y:S01]  /*6480*/  LDC.64 R12, c[0x0][0x3d8] ;  /* 0x0000f600ff0c7b82 */ /* 0x000ea20000000a00 */
[----:B-----5:R-:W-:Y:S01]  /*6490*/  SHF.R.S32.HI R3, RZ, 0x1f, R31 ;  /* 0x0000001fff037819 */ /* 0x020fe2000001141f */
[----:B------:R-:W-:Y:S01]  /*64a0*/  BSSY B6, `(.L_x_4402) ;  /* 0x000003a000067945 */ /* 0x000fe20003800000 */
[----:B------:R-:W-:Y:S02]  /*64b0*/  SHF.R.S32.HI R7, RZ, 0x1f, R18 ;  /* 0x0000001fff077819 */ /* 0x000fe40000011412 */
[----:B------:R-:W-:-:S03]  /*64c0*/  LOP3.LUT P0, RZ, R26, 0x3ff, RZ, 0xc0, !PT ;  /* 0x000003ff1aff7812 */ /* 0x000fc6000780c0ff */
[----:B------:R-:W3:Y:S01]  /*64d0*/  LDC.64 R14, c[0x0][0x3e8] ;  /* 0x0000fa00ff0e7b82 */ /* 0x000ee20000000a00 */
[-C--:B--2---:R-:W-:Y:S01]  /*64e0*/  IMAD R5, R7, R12.reuse, RZ ;  /* 0x0000000c07057224 */ /* 0x084fe200078e02ff */
[----:B------:R-:W-:Y:S01]  /*64f0*/  SHF.L.U64.HI R59, R12, 0x6, R13 ;  /* 0x000000060c3b7819 */ /* 0x000fe2000001020d */
[----:B------:R-:W-:-:S04]  /*6500*/  IMAD.WIDE.U32 R44, R31, R12, RZ ;  /* 0x0000000c1f2c7225 */ /* 0x000fc800078e00ff */
[----:B------:R-:W-:Y:S02]  /*6510*/  IMAD R27, R18, R13, R5 ;  /* 0x0000000d121b7224 */ /* 0x000fe400078e0205 */
[----:B-1----:R-:W-:Y:S01]  /*6520*/  VIADD R0, R0, 0xffffff80 ;  /* 0xffffff8000007836 */ /* 0x002fe20000000000 */
[----:B---3--:R-:W-:Y:S01]  /*6530*/  SHF.L.U64.HI R58, R14, 0x6, R15 ;  /* 0x000000060e3a7819 */ /* 0x008fe2000001020f */
[-C--:B------:R-:W-:Y:S02]  /*6540*/  IMAD R4, R3, R14.reuse, RZ ;  /* 0x0000000e03047224 */ /* 0x080fe400078e02ff */
[----:B------:R-:W-:Y:S01]  /*6550*/  IMAD.WIDE.U32 R42, R31, R14, RZ ;  /* 0x0000000e1f2a7225 */ /* 0x000fe200078e00ff */
[----:B------:R-:W-:-:S03]  /*6560*/  SHF.R.S32.HI R30, RZ, 0x1f, R0 ;  /* 0x0000001fff1e7819 */ /* 0x000fc60000011400 */
[----:B------:R-:W-:Y:S01]  /*6570*/  IMAD R49, R31, R15, R4 ;  /* 0x0000000f1f317224 */ /* 0x000fe200078e0204 */
[----:B------:R-:W-:Y:S01]  /*6580*/  LEA.HI R30, R30, R0, RZ, 0x2 ;  /* 0x000000001e1e7211 */ /* 0x000fe200078f10ff */
[----:B------:R-:W-:Y:S02]  /*6590*/  IMAD.SHL.U32 R56, R12, 0x40, RZ ;  /* 0x000000400c387824 */ /* 0x000fe400078e00ff */
[----:B------:R-:W-:Y:S01]  /*65a0*/  IMAD.IADD R49, R49, 0x1, R43 ;  /* 0x0000000131317824 */ /* 0x000fe200078e022b */
[----:B------:R-:W-:Y:S01]  /*65b0*/  LOP3.LUT R30, R30, 0xfffffffc, RZ, 0xc0, !PT ;  /* 0xfffffffc1e1e7812 */ /* 0x000fe200078ec0ff */
[----:B------:R-:W-:-:S04]  /*65c0*/  IMAD.SHL.U32 R60, R14, 0x40, RZ ;  /* 0x000000400e3c7824 */ /* 0x000fc800078e00ff */
[----:B------:R-:W-:Y:S02]  /*65d0*/  IMAD.IADD R30, R0, 0x1, -R30 ;  /* 0x00000001001e7824 */ /* 0x000fe400078e0a1e */
[----:B------:R-:W-:Y:S02]  /*65e0*/  IMAD R0, R3, R12, RZ ;  /* 0x0000000c03007224 */ /* 0x000fe400078e02ff */
[C---:B------:R-:W-:Y:S02]  /*65f0*/  IMAD.SHL.U32 R24, R30.reuse, 0x4, RZ ;  /* 0x000000041e187824 */ /* 0x040fe400078e00ff */
[----:B------:R-:W-:Y:S02]  /*6600*/  IMAD.SHL.U32 R40, R30, 0x8, RZ ;  /* 0x000000081e287824 */ /* 0x000fe400078e00ff */
[----:B------:R-:W-:Y:S01]  /*6610*/  IMAD R3, R7, R14, RZ ;  /* 0x0000000e07037224 */ /* 0x000fe200078e02ff */
[----:B------:R-:W-:Y:S01]  /*6620*/  SHF.R.S32.HI R25, RZ, 0x1f, R24 ;  /* 0x0000001fff197819 */ /* 0x000fe20000011418 */
[----:B------:R-:W-:Y:S01]  /*6630*/  IMAD R47, R31, R13, R0 ;  /* 0x0000000d1f2f7224 */ /* 0x000fe200078e0200 */
[----:B------:R-:W-:Y:S01]  /*6640*/  SHF.R.S32.HI R41, RZ, 0x1f, R40 ;  /* 0x0000001fff297819 */ /* 0x000fe20000011428 */
[----:B------:R-:W-:-:S02]  /*6650*/  IMAD R3, R18, R15, R3 ;  /* 0x0000000f12037224 */ /* 0x000fc400078e0203 */
[----:B------:R-:W-:-:S04]  /*6660*/  IMAD.WIDE.U32 R4, R18, R12, R24 ;  /* 0x0000000c12047225 */ /* 0x000fc800078e0018 */
[----:B------:R-:W-:Y:S01]  /*6670*/  IMAD.WIDE.U32 R8, R18, R12, R40 ;  /* 0x0000000c12087225 */ /* 0x000fe200078e0028 */
[----:B------:R-:W-:-:S03]  /*6680*/  IADD3 R46, P1, R4, R44, RZ ;  /* 0x0000002c042e7210 */ /* 0x000fc60007f3e0ff */
[----:B------:R-:W-:Y:S01]  /*6690*/  IMAD.WIDE.U32 R6, R18, R14, R24 ;  /* 0x0000000e12067225 */ /* 0x000fe200078e0018 */
[----:B------:R-:W-:-:S03]  /*66a0*/  IADD3 R26, P3, R8, R44, RZ ;  /* 0x0000002c081a7210 */ /* 0x000fc60007f7e0ff */
[----:B0-----:R-:W-:Y:S01]  /*66b0*/  IMAD.WIDE.U32 R10, R18, R14, R40 ;  /* 0x0000000e120a7225 */ /* 0x001fe200078e0028 */
[----:B------:R-:W-:-:S03]  /*66c0*/  IADD3 R50, P2, R6, R42, RZ ;  /* 0x0000002a06327210 */ /* 0x000fc60007f5e0ff */
[----:B------:R-:W-:Y:S01]  /*66d0*/  IMAD.IADD R47, R47, 0x1, R45 ;  /* 0x000000012f2f7824 */ /* 0x000fe200078e022d */
[----:B------:R-:W-:Y:S02]  /*66e0*/  IADD3 R28, P4, R10, R42, RZ ;  /* 0x0000002a0a1c7210 */ /* 0x000fe40007f9e0ff */
[----:B------:R-:W-:Y:S02]  /*66f0*/  IADD3.X R51, R49, R7, R3, P2, !PT ;  /* 0x0000000731337210 */ /* 0x000fe400017fe403 */
[C---:B------:R-:W-:Y:S02]  /*6700*/  IADD3.X R48, R47.reuse, R5, R27, P1, !PT ;  /* 0x000000052f307210 */ /* 0x040fe40000ffe41b */
        /* <DEDUP_REMOVED lines=19> */
.L_x_4403:
[----:B------:R-:W-:Y:S05]  /*6840*/  BSYNC B6 ;  /* 0x0000000000067941 */ /* 0x000fea0003800000 */
.L_x_4402:
[----:B------:R-:W2:Y:S01]  /*6850*/  LDL R20, [R1+0x14] ;  /* 0x0000140001147983 */ /* 0x000ea20000100800 */
[----:B------:R-:W0:Y:S01]  /*6860*/  LDC.64 R6, c[0x0][0x3d8] ;  /* 0x0000f600ff067b82 */ /* 0x000e220000000a00 */
[----:B------:R-:W-:Y:S02]  /*6870*/  ULDC.U8 UR4, c[0x0][0x3f0] ;  /* 0x0000fc0000047ab9 */ /* 0x000fe40000000000 */
[----:B------:R-:W3:Y:S05]  /*6880*/  LDL R21, [R1+0x20] ;  /* 0x0000200001157983 */ /* 0x000eea0000100800 */
[----:B------:R-:W1:Y:S01]  /*6890*/  LDC.64 R4, c[0x0][0x3e8] ;  /* 0x0000fa00ff047b82 */ /* 0x000e620000000a00 */
[----:B------:R-:W-:Y:S01]  /*68a0*/  ISETP.NE.AND P0, PT, RZ, UR4, PT ;  /* 0x00000004ff007c0c */ /* 0x000fe2000bf05270 */
[----:B------:R-:W-:Y:S01]  /*68b0*/  BSSY B0, `(.L_x_4404) ;  /* 0x00002d0000007945 */ /* 0x000fe20003800000 */
[----:B--2---:R-:W-:Y:S01]  /*68c0*/  SHF.R.S32.HI R3, RZ, 0x1f, R20 ;  /* 0x0000001fff037819 */ /* 0x004fe20000011414 */
[----:B0-----:R-:W-:-:S04]  /*68d0*/  IMAD.WIDE.U32 R8, R20, R6, RZ ;  /* 0x0000000614087225 */ /* 0x001fc800078e00ff */
[C---:B------:R-:W-:Y:S02]  /*68e0*/  IMAD R0, R3.reuse, R6, RZ ;  /* 0x0000000603007224 */ /* 0x040fe400078e02ff */
[-C--:B-1----:R-:W-:Y:S02]  /*68f0*/  IMAD R12, R3, R4.reuse, RZ ;  /* 0x00000004030c7224 */ /* 0x082fe400078e02ff */
[C---:B------:R-:W-:Y:S02]  /*6900*/  IMAD R3, R20.reuse, R7, R0 ;  /* 0x0000000714037224 */ /* 0x040fe400078e0200 */
[----:B------:R-:W-:-:S04]  /*6910*/  IMAD.WIDE.U32 R10, R20, R4, RZ ;  /* 0x00000004140a7225 */ /* 0x000fc800078e00ff */
[C---:B------:R-:W-:Y:S02]  /*6920*/  IMAD R13, R20.reuse, R5, R12 ;  /* 0x00000005140d7224 */ /* 0x040fe400078e020c */
[----:B------:R-:W-:Y:S02]  /*6930*/  IMAD.IADD R9, R9, 0x1, R3 ;  /* 0x0000000109097824 */ /* 0x000fe400078e0203 */
[----:B---3--:R-:W-:Y:S02]  /*6940*/  IMAD R0, R20, -0x80, R21 ;  /* 0xffffff8014007824 */ /* 0x008fe400078e0215 */
[----:B------:R-:W-:Y:S01]  /*6950*/  IMAD.IADD R3, R11, 0x1, R13 ;  /* 0x000000010b037824 */ /* 0x000fe200078e020d */
[C---:B------:R-:W-:Y:S01]  /*6960*/  SHF.L.U64.HI R52, R8.reuse, 0x7, R9 ;  /* 0x0000000708347819 */ /* 0x040fe20000010209 */
[----:B------:R-:W-:Y:S01]  /*6970*/  IMAD.SHL.U32 R53, R8, 0x80, RZ ;  /* 0x0000008008357824 */ /* 0x000fe200078e00ff */
[----:B------:R-:W-:Y:S01]  /*6980*/  VIMNMX R57, R0, 0x80, PT ;  /* 0x0000008000397848 */ /* 0x000fe20003fe0100 */
[C---:B------:R-:W-:Y:S01]  /*6990*/  IMAD.SHL.U32 R55, R10.reuse, 0x80, RZ ;  /* 0x000000800a377824 */ /* 0x040fe200078e00ff */
[----:B------:R-:W-:Y:S01]  /*69a0*/  SHF.L.U64.HI R54, R10, 0x7, R3 ;  /* 0x000000070a367819 */ /* 0x000fe20000010203 */
[----:B------:R-:W-:Y:S06]  /*69b0*/  @!P0 BRA `(.L_x_4405) ;  /* 0x0000001400a08947 */ /* 0x000fec0003800000 */
[----:B------:R-:W0:Y:S01]  /*69c0*/  LDC R0, c[0x0][0x428] ;  /* 0x00010a00ff007b82 */ /* 0x000e220000000800 */
[----:B------:R-:W-:Y:S01]  /*69d0*/  ISETP.GE.AND P0, PT, R18, R57, PT ;  /* 0x000000391200720c */ /* 0x000fe20003f06270 */
[----:B------:R-:W-:Y:S01]  /*69e0*/  BSSY B1, `(.L_x_4406) ;  /* 0x000002e000017945 */ /* 0x000fe20003800000 */
        /* <DEDUP_REMOVED lines=10> */
[----:B0-----:R-:W-:Y:S01]  /*6a90*/  ISETP.NE.AND P2, PT, R0, 0x1, PT ;  /* 0x000000010000780c */ /* 0x001fe20003f45270 */
[----:B------:R-:W-:Y:S02]  /*6aa0*/  IMAD R0, R20, 0x80, R18 ;  /* 0x0000008014007824 */ /* 0x000fe400078e0212 */
[----:B------:R-:W-:Y:S02]  /*6ab0*/  VIADD R20, R18, 0x40 ;  /* 0x0000004012147836 */ /* 0x000fe40000000000 */
[----:B------:R-:W-:Y:S01]  /*6ac0*/  IMAD R3, R30, 0x40, R0 ;  /* 0x000000401e037824 */ /* 0x000fe200078e0200 */
[----:B------:R-:W-:-:S02]  /*6ad0*/  CS2R R30, SRZ ;  /* 0x00000000001e7805 */ /* 0x000fc4000001ff00 */
[----:B------:R-:W-:Y:S02]  /*6ae0*/  ISETP.GE.AND P1, PT, R20, R57, PT ;  /* 0x000000391400720c */ /* 0x000fe40003f26270 */
[----:B------:R-:W-:-:S03]  /*6af0*/  CS2R R20, SRZ ;  /* 0x0000000000147805 */ /* 0x000fc6000001ff00 */
[----:B------:R-:W0:Y:S08]  /*6b00*/  @P2 LDC R8, c[0x0][0x42c] ;  /* 0x00010b00ff082b82 */ /* 0x000e300000000800 */
[----:B------:R-:W1:Y:S01]  /*6b10*/  @P2 LDC R9, c[0x0][0x430] ;  /* 0x00010c00ff092b82 */ /* 0x000e620000000800 */
[----:B0-----:R-:W-:-:S05]  /*6b20*/  @P2 IMAD.HI.U32 R0, R3, R8, RZ ;  /* 0x0000000803002227 */ /* 0x001fca00078e00ff */
[----:B-1----:R-:W-:-:S04]  /*6b30*/  @P2 SHF.R.U32.HI R3, RZ, R9, R0 ;  /* 0x00000009ff032219 */ /* 0x002fc80000011600 */
        /* <DEDUP_REMOVED lines=17> */
[----:B------:R-:W-:Y:S02]  /*6c50*/  CS2R R32, SRZ ;  /* 0x0000000000207805 */ /* 0x000fe4000001ff00 */
[C---:B------:R-:W-:Y:S01]  /*6c60*/  LEA R14, P3, R0.reuse, UR4, 0x1 ;  /* 0x00000004000e7c11 */ /* 0x040fe2000f8608ff */
[----:B------:R0:W5:Y:S03]  /*6c70*/  @!P5 LDG.E.64 R38, desc[UR52][R8.64] ;  /* 0x000000340826d981 */ /* 0x000166000c1e1b00 */
[----:B------:R-:W-:Y:S01]  /*6c80*/  LEA.HI.X R15, R0, UR5, R15, 0x1, P3 ;  /* 0x00000005000f7c11 */ /* 0x000fe200098f0c0f */
[----:B------:R0:W5:Y:S04]  /*6c90*/  @!P2 LDG.E.64 R34, desc[UR52][R8.64+0x20] ;  /* 0x000020340822a981 */ /* 0x000168000c1e1b00 */
[----:B------:R0:W5:Y:S04]  /*6ca0*/  @!P5 LDG.E.64 R36, desc[UR52][R14.64] ;  /* 0x000000340e24d981 */ /* 0x000168000c1e1b00 */
[----:B------:R0:W5:Y:S02]  /*6cb0*/  @!P2 LDG.E.64 R32, desc[UR52][R14.64+0x20] ;  /* 0x000020340e20a981 */ /* 0x000164000c1e1b00 */
.L_x_4407:
[----:B------:R-:W-:Y:S05]  /*6cc0*/  BSYNC B1 ;  /* 0x0000000000017941 */ /* 0x000fea0003800000 */
.L_x_4406:
        /* <DEDUP_REMOVED lines=14> */
[C---:B------:R-:W-:Y:S02]  /*6db0*/  LEA R8, P2, R9.reuse, UR6, 0x1 ;  /* 0x0000000609087c11 */ /* 0x040fe4000f8408ff */
[----:B------:R-:W-:Y:S02]  /*6dc0*/  CS2R R28, SRZ ;  /* 0x00000000001c7805 */ /* 0x000fe4000001ff00 */
[----:B------:R-:W-:Y:S02]  /*6dd0*/  LEA R14, P3, R0, UR4, 0x1 ;  /* 0x00000004000e7c11 */ /* 0x000fe4000f8608ff */
[----:B------:R-:W-:Y:S02]  /*6de0*/  LEA.HI.X R9, R9, UR7, R20, 0x1, P2 ;  /* 0x0000000709097c11 */ /* 0x000fe400090f0c14 */
[----:B------:R-:W-:-:S02]  /*6df0*/  CS2R R20, SRZ ;  /* 0x0000000000147805 */ /* 0x000fc4000001ff00 */
[----:B------:R-:W-:Y:S01]  /*6e00*/  LEA.HI.X R15, R0, UR5, R15, 0x1, P3 ;  /* 0x00000005000f7c11 */ /* 0x000fe200098f0c0f */
[----:B------:R1:W5:Y:S04]  /*6e10*/  @!P4 LDG.E.64 R30, desc[UR52][R8.64] ;  /* 0x00000034081ec981 */ /* 0x000368000c1e1b00 */
[----:B------:R1:W5:Y:S04]  /*6e20*/  @!P5 LDG.E.64 R26, desc[UR52][R8.64+0x20] ;  /* 0x00002034081ad981 */ /* 0x000368000c1e1b00 */
[----:B------:R1:W5:Y:S04]  /*6e30*/  @!P4 LDG.E.64 R28, desc[UR52][R14.64] ;  /* 0x000000340e1cc981 */ /* 0x000368000c1e1b00 */
[----:B------:R1:W5:Y:S02]  /*6e40*/  @!P5 LDG.E.64 R20, desc[UR52][R14.64+0x20] ;  /* 0x000020340e14d981 */ /* 0x000364000c1e1b00 */
.L_x_4409:
[----:B------:R-:W-:Y:S05]  /*6e50*/  BSYNC B1 ;  /* 0x0000000000017941 */ /* 0x000fea0003800000 */
.L_x_4408:
[----:B------:R-:W2:Y:S04]  /*6e60*/  LDL R46, [R1+0x68] ;  /* 0x00006800012e7983 */ /* 0x000ea80000100800 */
[----:B01----:R-:W3:Y:S01]  /*6e70*/  LDL R14, [R1+0x60] ;  /* 0x00006000010e7983 */ /* 0x003ee20000100800 */
[C---:B------:R-:W-:Y:S01]  /*6e80*/  IMAD.WIDE.U32 R10, R3.reuse, R6, R10 ;  /* 0x00000006030a7225 */ /* 0x040fe200078e000a */
[----:B------:R-:W-:Y:S01]  /*6e90*/  ULDC.64 UR4, c[0x0][0x3c8] ;  /* 0x0000f20000047ab9 */ /* 0x000fe20000000a00 */
[----:B------:R-:W-:Y:S02]  /*6ea0*/  ULDC.64 UR6, c[0x0][0x3e0] ;  /* 0x0000f80000067ab9 */ /* 0x000fe40000000a00 */
[----:B------:R-:W-:-:S04]  /*6eb0*/  IMAD.WIDE.U32 R12, R3, R4, R12 ;  /* 0x00000004030c7225 */ /* 0x000fc800078e000c */
[C---:B------:R-:W-:Y:S02]  /*6ec0*/  IMAD R6, R43.reuse, R6, RZ ;  /* 0x000000062b067224 */ /* 0x040fe400078e02ff */
[----:B------:R-:W-:Y:S02]  /*6ed0*/  IMAD R4, R43, R4, RZ ;  /* 0x000000042b047224 */ /* 0x000fe400078e02ff */
[C---:B------:R-:W-:Y:S02]  /*6ee0*/  IMAD R7, R3.reuse, R7, R6 ;  /* 0x0000000703077224 */ /* 0x040fe400078e0206 */
[----:B------:R-:W-:Y:S01]  /*6ef0*/  IMAD R3, R3, R5, R4 ;  /* 0x0000000503037224 */ /* 0x000fe200078e0204 */
[----:B------:R-:W-:Y:S01]  /*6f00*/  LEA R4, P2, R10, UR4, 0x1 ;  /* 0x000000040a047c11 */ /* 0x000fe2000f8408ff */
[----:B------:R-:W-:Y:S02]  /*6f10*/  IMAD.IADD R5, R11, 0x1, R7 ;  /* 0x000000010b057824 */ /* 0x000fe400078e0207 */
[----:B------:R-:W-:Y:S01]  /*6f20*/  IMAD.IADD R3, R13, 0x1, R3 ;  /* 0x000000010d037824 */ /* 0x000fe200078e0203 */
[----:B------:R-:W-:-:S02]  /*6f30*/  UMOV UR4, 0xffffffff ;  /* 0xffffffff00047882 */ /* 0x000fc40000000000 */
[----:B------:R-:W-:Y:S01]  /*6f40*/  LEA.HI.X R5, R10, UR5, R5, 0x1, P2 ;  /* 0x000000050a057c11 */ /* 0x000fe200090f0c05 */
[----:B--2---:R-:W-:Y:S01]  /*6f50*/  IMAD.SHL.U32 R8, R46, 0x40, RZ ;  /* 0x000000402e087824 */ /* 0x004fe200078e00ff */
[----:B---3--:R-:W-:-:S04]  /*6f60*/  LEA.HI R0, R14, R14, RZ, 0x1 ;  /* 0x0000000e0e007211 */ /* 0x008fc800078f08ff */
[----:B------:R-:W-:Y:S02]  /*6f70*/  LOP3.LUT R9, R8, 0x1c0, RZ, 0xc0, !PT ;  /* 0x000001c008097812 */ /* 0x000fe400078ec0ff */
[----:B------:R-:W-:Y:S02]  /*6f80*/  LOP3.LUT R8, R0, 0xfffffffe, RZ, 0xc0, !PT ;  /* 0xfffffffe00087812 */ /* 0x000fe400078ec0ff */
[----:B------:R-:W-:Y:S02]  /*6f90*/  LEA R0, P3, R12, UR6, 0x1 ;  /* 0x000000060c007c11 */ /* 0x000fe4000f8608ff */
[----:B------:R-:W-:Y:S01]  /*6fa0*/  LOP3.LUT R40, R9, 0x18, R40, 0xf8, !PT ;  /* 0x0000001809287812 */ /* 0x000fe200078ef828 */
[----:B------:R-:W-:Y:S01]  /*6fb0*/  IMAD.IADD R8, R14, 0x1, -R8 ;  /* 0x000000010e087824 */ /* 0x000fe200078e0a08 */
[----:B------:R-:W-:Y:S02]  /*6fc0*/  SHF.R.U32.HI R9, RZ, 0x3, R9 ;  /* 0x00000003ff097819 */ /* 0x000fe40000011609 */
[----:B------:R-:W-:-:S02]  /*6fd0*/  LEA.HI.X R3, R12, UR7, R3, 0x1, P3 ;  /* 0x000000070c037c11 */ /* 0x000fc400098f0c03 */
[----:B------:R-:W-:Y:S02]  /*6fe0*/  LOP3.LUT R9, R40, R9, RZ, 0x3c, !PT ;  /* 0x0000000928097212 */ /* 0x000fe400078e3cff */
[----:B------:R-:W-:Y:S01]  /*6ff0*/  SHF.L.U32 R6, R8, 0x1f, RZ ;  /* 0x0000001f08067819 */ /* 0x000fe200000006ff */
[----:B------:R-:W-:Y:S06]  /*7000*/  BRA.DIV UR4, `(.L_x_4410) ;  /* 0x0000014e04b07947 */ /* 0x000fec000b800000 */
.L_x_4602:
[----:B------:R-:W-:-:S03]  /*7010*/  UMOV UR4, 0xffffffff ;  /* 0xffffffff00047882 */ /* 0x000fc60000000000 */
[----:B------:R-:W-:Y:S05]  /*7020*/  BRA.DIV UR4, `(.L_x_4411) ;  /* 0x0000014e04d07947 */ /* 0x000fea000b800000 */
.L_x_4605:
[----:B------:R-:W-:-:S03]  /*7030*/  UMOV UR4, 0xffffffff ;  /* 0xffffffff00047882 */ /* 0x000fc60000000000 */
[----:B------:R-:W-:Y:S05]  /*7040*/  BRA.DIV UR4, `(.L_x_4412) ;  /* 0x0000014e04f07947 */ /* 0x000fea000b800000 */
.L_x_4608:
[----:B------:R-:W-:-:S03]  /*7050*/  UMOV UR4, 0xffffffff ;  /* 0xffffffff00047882 */ /* 0x000fc60000000000 */
[----:B------:R-:W-:Y:S05]  /*7060*/  BRA.DIV UR4, `(.L_x_4413) ;  /* 0x0000015204107947 */ /* 0x000fea000b800000 */
.L_x_4611:
[----:B------:R-:W-:-:S03]  /*7070*/  UMOV UR4, 0xffffffff ;  /* 0xffffffff00047882 */ /* 0x000fc60000000000 */
[----:B------:R-:W-:Y:S05]  /*7080*/  BRA.DIV UR4, `(.L_x_4414) ;  /* 0x0000015204307947 */ /* 0x000fea000b800000 */
.L_x_4614:
[----:B------:R-:W-:-:S03]  /*7090*/  UMOV UR4, 0xffffffff ;  /* 0xffffffff00047882 */ /* 0x000fc60000000000 */
[----:B------:R-:W-:Y:S05]  /*70a0*/  BRA.DIV UR4, `(.L_x_4415) ;  /* 0x0000015204507947 */ /* 0x000fea000b800000 */
.L_x_4617:
[----:B------:R-:W-:-:S03]  /*70b0*/  UMOV UR4, 0xffffffff ;  /* 0xffffffff00047882 */ /* 0x000fc60000000000 */
[----:B------:R-:W-:Y:S05]  /*70c0*/  BRA.DIV UR4, `(.L_x_4416) ;  /* 0x0000015204707947 */ /* 0x000fea000b800000 */
.L_x_4620:
[----:B------:R-:W-:-:S03]  /*70d0*/  UMOV UR4, 0xffffffff ;  /* 0xffffffff00047882 */ /* 0x000fc60000000000 */
[----:B------:R-:W-:Y:S05]  /*70e0*/  BRA.DIV UR4, `(.L_x_4417) ;  /* 0x0000015204907947 */ /* 0x000fea000b800000 */
.L_x_4623:
[----:B------:R-:W0:Y:S01]  /*70f0*/  S2R R7, SR_TID.X ;  /* 0x0000000000077919 */ /* 0x000e220000002100 */
[----:B------:R-:W1:Y:S01]  /*7100*/  SYNCS.PHASECHK.TRANS64.TRYWAIT P2, [R17+URZ+0x32400], R6 ;  /* 0x03240006110075a7 */ /* 0x000e62000804017f */
[----:B-----5:R-:W-:Y:S01]  /*7110*/  IMAD.MOV.U32 R0, RZ, RZ, R36 ;  /* 0x000000ffff007224 */ /* 0x020fe200078e0024 */
[----:B------:R-:W-:Y:S01]  /*7120*/  LOP3.LUT P3, RZ, R46, 0x4, RZ, 0xc0, !PT ;  /* 0x000000042eff7812 */ /* 0x000fe2000786c0ff */
[----:B------:R-:W-:Y:S01]  /*7130*/  IMAD.MOV.U32 R3, RZ, RZ, R37 ;  /* 0x000000ffff037224 */ /* 0x000fe200078e0025 */
[----:B------:R-:W-:Y:S01]  /*7140*/  BSSY B1, `(.L_x_4418) ;  /* 0x0000021000017945 */ /* 0x000fe20003800000 */
[----:B------:R-:W-:Y:S02]  /*7150*/  IMAD.MOV.U32 R4, RZ, RZ, R32 ;  /* 0x000000ffff047224 */ /* 0x000fe400078e0020 */
[----:B------:R-:W-:Y:S01]  /*7160*/  IMAD.MOV.U32 R5, RZ, RZ, R33 ;  /* 0x000000ffff057224 */ /* 0x000fe200078e0021 */
[----:B------:R-:W-:Y:S01]  /*7170*/  PRMT R10, R3, 0x5410, R0 ;  /* 0x00005410030a7816 */ /* 0x000fe20000000000 */
[----:B------:R-:W-:-:S03]  /*7180*/  IMAD.MOV.U32 R3, RZ, RZ, R38 ;  /* 0x000000ffff037224 */ /* 0x000fc600078e0026 */
[----:B------:R-:W-:Y:S01]  /*7190*/  PRMT R41, R5, 0x5410, R4 ;  /* 0x0000541005297816 */ /* 0x000fe20000000004 */
[----:B------:R-:W-:Y:S02]  /*71a0*/  IMAD.MOV.U32 R4, RZ, RZ, R39 ;  /* 0x000000ffff047224 */ /* 0x000fe400078e0027 */
[----:B------:R-:W-:-:S05]  /*71b0*/  IMAD.MOV.U32 R5, RZ, RZ, R34 ;  /* 0x000000ffff057224 */ /* 0x000fca00078e0022 */
[----:B------:R-:W-:Y:S01]  /*71c0*/  PRMT R42, R5, 0x7610, R42 ;  /* 0x00007610052a7816 */ /* 0x000fe2000000002a */
[----:B------:R-:W-:-:S05]  /*71d0*/  IMAD.MOV.U32 R5, RZ, RZ, R35 ;  /* 0x000000ffff057224 */ /* 0x000fca00078e0023 */
[----:B------:R-:W-:Y:S01]  /*71e0*/  PRMT R42, R42, 0x5410, R5 ;  /* 0x000054102a2a7816 */ /* 0x000fe20000000005 */
[----:B------:R-:W-:Y:S02]  /*71f0*/  IMAD.MOV.U32 R5, RZ, RZ, R21 ;  /* 0x000000ffff057224 */ /* 0x000fe400078e0015 */
[----:B0-----:R-:W-:-:S05]  /*7200*/  VIADD R11, R7, 0xffffff80 ;  /* 0xffffff80070b7836 */ /* 0x001fca0000000000 */
[----:B------:R-:W-:-:S04]  /*7210*/  SHF.R.S32.HI R7, RZ, 0x1f, R11 ;  /* 0x0000001fff077819 */ /* 0x000fc8000001140b */
[----:B------:R-:W-:Y:S01]  /*7220*/  LEA.HI R7, R7, R11, RZ, 0x5 ;  /* 0x0000000b07077211 */ /* 0x000fe200078f28ff */
[----:B------:R-:W-:-:S03]  /*7230*/  IMAD.MOV.U32 R11, RZ, RZ, R29 ;  /* 0x000000ffff0b7224 */ /* 0x000fc600078e001d */
[----:B------:R-:W-:-:S05]  /*7240*/  SHF.R.S32.HI R7, RZ, 0x5, R7 ;  /* 0x00000005ff077819 */ /* 0x000fca0000011407 */
[----:B------:R-:W-:Y:S01]  /*7250*/  IMAD R0, R7, 0x200, R9 ;  /* 0x0000020007007824 */ /* 0x000fe200078e0209 */
[----:B------:R-:W-:Y:S01]  /*7260*/  PRMT R9, R3, 0x5410, R4 ;  /* 0x0000541003097816 */ /* 0x000fe20000000004 */
[----:B------:R-:W-:Y:S02]  /*7270*/  IMAD.MOV.U32 R7, RZ, RZ, R28 ;  /* 0x000000ffff077224 */ /* 0x000fe400078e001c */
[----:B------:R-:W-:-:S03]  /*7280*/  IMAD R3, R0, 0x2, R17 ;  /* 0x0000000200037824 */ /* 0x000fc600078e0211 */
[----:B------:R-:W-:Y:S01]  /*7290*/  PRMT R43, R11, 0x5410, R7 ;  /* 0x000054100b2b7816 */ /* 0x000fe20000000007 */
[C---:B------:R-:W-:Y:S01]  /*72a0*/  VIADD R4, R3.reuse, 0x18400 ;  /* 0x0001840003047836 */ /* 0x040fe20000000000 */
[----:B------:R-:W-:Y:S01]  /*72b0*/  IADD3 R0, R3, 0x18440, RZ ;  /* 0x0001844003007810 */ /* 0x000fe20007ffe0ff */
[----:B------:R-:W-:Y:S02]  /*72c0*/  IMAD.MOV.U32 R7, RZ, RZ, R30 ;  /* 0x000000ffff077224 */ /* 0x000fe400078e001e */
[----:B------:R-:W-:Y:S02]  /*72d0*/  @P3 VIADD R0, R4, 0xffffffc0 ;  /* 0xffffffc004003836 */ /* 0x000fe40000000000 */
[----:B------:R-:W-:Y:S02]  /*72e0*/  IMAD.MOV.U32 R4, RZ, RZ, R20 ;  /* 0x000000ffff047224 */ /* 0x000fe400078e0014 */
[----:B------:R-:W-:-:S03]  /*72f0*/  IMAD.MOV.U32 R11, RZ, RZ, R31 ;  /* 0x000000ffff0b7224 */ /* 0x000fc600078e001f */
[----:B------:R-:W-:Y:S01]  /*7300*/  PRMT R44, R4, 0x5410, R5 ;  /* 0x00005410042c7816 */ /* 0x000fe20000000005 */
[----:B------:R-:W-:Y:S01]  /*7310*/  IMAD.MOV.U32 R4, RZ, RZ, R26 ;  /* 0x000000ffff047224 */ /* 0x000fe200078e001a */
[----:B------:R-:W-:Y:S01]  /*7320*/  PRMT R45, R7, 0x5410, R11 ;  /* 0x00005410072d7816 */ /* 0x000fe2000000000b */
[----:B------:R-:W-:Y:S01]  /*7330*/  IMAD.MOV.U32 R5, RZ, RZ, R27 ;  /* 0x000000ffff057224 */ /* 0x000fe200078e001b */
[----:B-1----:R-:W-:Y:S06]  /*7340*/  @!P2 BRA `(.L_x_4419) ;  /* 0x000001500020a947 */ /* 0x002fec0003800000 */
.L_x_4624:
[----:B------:R-:W-:Y:S05]  /*7350*/  BSYNC B1 ;  /* 0x0000000000017941 */ /* 0x000fea0003800000 */
.L_x_4418:
[----:B------:R-:W-:Y:S01]  /*7360*/  BSSY B1, `(.L_x_4420) ;  /* 0x0000067000017945 */ /* 0x000fe20003800000 */
[----:B------:R-:W-:-:S03]  /*7370*/  PRMT R46, R5, 0x5410, R4 ;  /* 0x00005410052e7816 */ /* 0x000fc60000000004 */
[----:B------:R-:W-:Y:S05]  /*7380*/  @P0 BRA `(.L_x_4421) ;  /* 0x0000000400900947 */ /* 0x000fea0003800000 */
[----:B------:R-:W1:Y:S01]  /*7390*/  LDC R5, c[0x0][0x3d4] ;  /* 0x0000f500ff057b82 */ /* 0x000e620000000800 */
        /* <DEDUP_REMOVED lines=9> */
[----:B------:R-:W-:Y:S02]  /*7430*/  PRMT R37, R10, 0x5410, R37 ;  /* 0x000054100a257816 */ /* 0x000fe40000000025 */
[----:B------:R-:W-:Y:S02]  /*7440*/  PRMT R14, R9, 0x5432, R14 ;  /* 0x00005432090e7816 */ /* 0x000fe4000000000e */
[----:B------:R-:W-:Y:S01]  /*7450*/  SHF.R.U64 R13, R38, 0x10, R39 ;  /* 0x00000010260d7819 */ /* 0x000fe20000001227 */
[C---:B------:R-:W-:Y:S01]  /*7460*/  IMAD.U32 R38, R37.reuse, 0x10000, RZ ;  /* 0x0001000025267824 */ /* 0x040fe200078e00ff */
[----:B------:R-:W-:Y:S01]  /*7470*/  PRMT R36, R10, 0x5432, R36 ;  /* 0x000054320a247816 */ /* 0x000fe20000000024 */
[----:B------:R-:W-:Y:S01]  /*7480*/  IMAD.U32 R15, R14, 0x10000, RZ ;  /* 0x000100000e0f7824 */ /* 0x000fe200078e00ff */
[----:B------:R-:W-:-:S02]  /*7490*/  LOP3.LUT R37, R37, 0xffff0000, RZ, 0xc0, !PT ;  /* 0xffff000025257812 */ /* 0x000fc400078ec0ff */
[----:B------:R-:W-:Y:S02]  /*74a0*/  PRMT R13, R9, 0x5410, R13 ;  /* 0x00005410090d7816 */ /* 0x000fe4000000000d */
[----:B------:R-:W-:Y:S02]  /*74b0*/  LOP3.LUT R14, R14, 0xffff0000, RZ, 0xc0, !PT ;  /* 0xffff00000e0e7812 */ /* 0x000fe400078ec0ff */
        /* <DEDUP_REMOVED lines=10> */
[----:B------:R-:W-:Y:S02]  /*7560*/  IMAD.U32 R7, R5, 0x10000, RZ ;  /* 0x0001000005077824 */ /* 0x000fe400078e00ff */
[-C--:B------:R-:W-:Y:S01]  /*7570*/  FFMA.FTZ R38, R11, R14.reuse, -R10 ;  /* 0x0000000e0b267223 */ /* 0x080fe2000001080a */
[----:B------:R-:W-:Y:S01]  /*7580*/  IMAD.U32 R15, R36, 0x10000, RZ ;  /* 0x00010000240f7824 */ /* 0x000fe200078e00ff */
[----:B------:R-:W-:Y:S01]  /*7590*/  LOP3.LUT R4, R4, 0xffff0000, RZ, 0xc0, !PT ;  /* 0xffff000004047812 */ /* 0x000fe200078ec0ff */
[----:B------:R-:W-:Y:S01]  /*75a0*/  FMUL.FTZ R12, R12, R14 ;  /* 0x0000000e0c0c7220 */ /* 0x000fe20000410000 */
[----:B------:R-:W-:Y:S01]  /*75b0*/  LOP3.LUT R5, R5, 0xffff0000, RZ, 0xc0, !PT ;  /* 0xffff000005057812 */ /* 0x000fe200078ec0ff */
[----:B------:R-:W-:Y:S01]  /*75c0*/  IMAD.U32 R9, R13, 0x10000, RZ ;  /* 0x000100000d097824 */ /* 0x000fe200078e00ff */
        /* <DEDUP_REMOVED lines=15> */
[----:B------:R1:W-:Y:S02]  /*76c0*/  STS.128 [R3+0x18400], R4 ;  /* 0x0184000403007388 */ /* 0x0003e40000000c00 */
.L_x_4423:
[----:B------:R-:W-:Y:S05]  /*76d0*/  BSYNC B2 ;  /* 0x0000000000027941 */ /* 0x000fea0003800000 */
.L_x_4422:
[----:B------:R-:W-:Y:S05]  /*76e0*/  @P2 BRA `(.L_x_4421) ;  /* 0x0000000000b82947 */ /* 0x000fea0003800000 */
[----:B01----:R-:W0:Y:S01]  /*76f0*/  LDS.128 R4, [R0] ;  /* 0x0000000000047984 */ /* 0x003e220000000c00 */
[--C-:B------:R-:W-:Y:S02]  /*7700*/  SHF.R.U64 R32, R32, 0x10, R33.reuse ;  /* 0x0000001020207819 */ /* 0x100fe40000001221 */
        /* <DEDUP_REMOVED lines=44> */
.L_x_4421:
[----:B------:R-:W-:Y:S05]  /*79d0*/  BSYNC B1 ;  /* 0x0000000000017941 */ /* 0x000fea0003800000 */
.L_x_4420:
        /* <DEDUP_REMOVED lines=16> */
[----:B------:R-:W-:-:S02]  /*7ae0*/  SHF.R.U64 R13, R30, 0x10, R31 ;  /* 0x000000101e0d7819 */ /* 0x000fc4000000121f */
[----:B------:R-:W-:Y:S02]  /*7af0*/  LOP3.LUT R14, R14, 0xffff0000, RZ, 0xc0, !PT ;  /* 0xffff00000e0e7812 */ /* 0x000fe400078ec0ff */
        /* <DEDUP_REMOVED lines=10> */
[----:B------:R-:W-:Y:S01]  /*7ba0*/  FFMA.FTZ R30, R9, R15, -R30 ;  /* 0x0000000f091e7223 */ /* 0x000fe2000001081e */
[----:B------:R-:W-:Y:S02]  /*7bb0*/  IMAD.U32 R7, R5, 0x10000, RZ ;  /* 0x0001000005077824 */ /* 0x000fe400078e00ff */
[-C--:B------:R-:W-:Y:S01]  /*7bc0*/  FMUL.FTZ R12, R12, R14.reuse ;  /* 0x0000000e0c0c7220 */ /* 0x080fe20000410000 */
[----:B------:R-:W-:Y:S01]  /*7bd0*/  SHF.L.U32 R15, R24, 0x10, RZ ;  /* 0x00000010180f7819 */ /* 0x000fe200000006ff */
[----:B------:R-:W-:Y:S01]  /*7be0*/  FFMA.FTZ R14, R11, R14, -R10 ;  /* 0x0000000e0b0e7223 */ /* 0x000fe2000001080a */
[----:B------:R-:W-:Y:S01]  /*7bf0*/  LOP3.LUT R4, R4, 0xffff0000, RZ, 0xc0, !PT ;  /* 0xffff000004047812 */ /* 0x000fe200078ec0ff */
[----:B------:R-:W-:Y:S01]  /*7c00*/  FFMA.FTZ R29, R9, R28, R29 ;  /* 0x0000001c091d7223 */ /* 0x000fe2000001001d */
        /* <DEDUP_REMOVED lines=18> */
.L_x_4426:
[----:B------:R-:W-:Y:S05]  /*7d30*/  BSYNC B1 ;  /* 0x0000000000017941 */ /* 0x000fea0003800000 */
.L_x_4425:
[----:B------:R-:W-:Y:S05]  /*7d40*/  @P1 BRA `(.L_x_4424) ;  /* 0x0000001800181947 */ /* 0x000fea0003800000 */
[----:B01----:R-:W0:Y:S01]  /*7d50*/  LDS.128 R4, [R0+0x2000] ;  /* 0x0020000000047984 */ /* 0x003e220000000c00 */
        /* <DEDUP_REMOVED lines=19> */
[----:B------:R-:W-:Y:S01]  /*7e90*/  FMUL.FTZ R28, R7, R24 ;  /* 0x00000018071c7220 */ /* 0x000fe20000410000 */
[C---:B------:R-:W-:Y:S01]  /*7ea0*/  FFMA.FTZ R26, R9.reuse, R14, -R26 ;  /* 0x0000000e091a7223 */ /* 0x040fe2000001081a */
[----:B------:R-:W-:Y:S01]  /*7eb0*/  FFMA.FTZ R21, R9, R21, R10 ;  /* 0x0000001509157223 */ /* 0x000fe2000001000a */
[----:B------:R-:W-:Y:S01]  /*7ec0*/  FMUL.FTZ R10, R7, R20 ;  /* 0x00000014070a7220 */ /* 0x000fe20000410000 */
[----:B------:R-:W-:Y:S01]  /*7ed0*/  LOP3.LUT R4, R4, 0xffff0000, RZ, 0xc0, !PT ;  /* 0xffff000004047812 */ /* 0x000fe200078ec0ff */
[C---:B------:R-:W-:Y:S01]  /*7ee0*/  IMAD.U32 R6, R5.reuse, 0x10000, RZ ;  /* 0x0001000005067824 */ /* 0x040fe200078e00ff */
[----:B------:R-:W-:Y:S01]  /*7ef0*/  LOP3.LUT R5, R5, 0xffff0000, RZ, 0xc0, !PT ;  /* 0xffff000005057812 */ /* 0x000fe200078ec0ff */
[C---:B------:R-:W-:Y:S01]  /*7f00*/  IMAD.U32 R9, R15.reuse, 0x10000, RZ ;  /* 0x000100000f097824 */ /* 0x040fe200078e00ff */
[----:B------:R-:W-:Y:S01]  /*7f10*/  LOP3.LUT R15, R15, 0xffff0000, RZ, 0xc0, !PT ;  /* 0xffff00000f0f7812 */ /* 0x000fe200078ec0ff */
[C---:B------:R-:W-:Y:S01]  /*7f20*/  IMAD.U32 R7, R12.reuse, 0x10000, RZ ;  /* 0x000100000c077824 */ /* 0x040fe200078e00ff */
[----:B------:R-:W-:Y:S01]  /*7f30*/  LOP3.LUT R12, R12, 0xffff0000, RZ, 0xc0, !PT ;  /* 0xffff00000c0c7812 */ /* 0x000fe200078ec0ff */
[C---:B------:R-:W-:Y:S01]  /*7f40*/  FFMA.FTZ R13, R11.reuse, R24, R10 ;  /* 0x000000180b0d7223 */ /* 0x040fe2000001000a */
[----:B------:R-:W-:Y:S01]  /*7f50*/  FFMA.FTZ R28, R11, R20, -R28 ;  /* 0x000000140b1c7223 */ /* 0x000fe2000001081c */
[C---:B------:R-:W-:Y:S01]  /*7f60*/  FMUL.FTZ R10, R4.reuse, R9 ;  /* 0x00000009040a7220 */ /* 0x040fe20000410000 */
[----:B------:R-:W-:Y:S01]  /*7f70*/  FMUL.FTZ R4, R4, R7 ;  /* 0x0000000704047220 */ /* 0x000fe20000410000 */
        /* <DEDUP_REMOVED lines=12> */
.L_x_4405:
[----:B------:R-:W2:Y:S01]  /*8040*/  LDL R50, [R1+0x14] ;  /* 0x0000140001327983 */ /* 0x000ea20000100800 */
[----:B------:R-:W0:Y:S03]  /*8050*/  LDC R9, c[0x0][0x3d4] ;  /* 0x0000f500ff097b82 */ /* 0x000e260000000800 */
[----:B------:R-:W3:Y:S01]  /*8060*/  LDL R48, [R1+0x60] ;  /* 0x0000600001307983 */ /* 0x000ee20000100800 */
[C---:B------:R-:W-:Y:S01]  /*8070*/  VIADD R46, R18.reuse, 0x40 ;  /* 0x00000040122e7836 */ /* 0x040fe20000000000 */
[-C--:B------:R-:W-:Y:S01]  /*8080*/  ISETP.GE.AND P1, PT, R18, R57.reuse, PT ;  /* 0x000000391200720c */ /* 0x080fe20003f26270 */
[----:B------:R-:W-:Y:S01]  /*8090*/  ULDC.64 UR4, c[0x0][0x3c8] ;  /* 0x0000f20000047ab9 */ /* 0x000fe20000000a00 */
[----:B------:R-:W-:Y:S01]  /*80a0*/  ULDC.64 UR6, c[0x0][0x3e0] ;  /* 0x0000f80000067ab9 */ /* 0x000fe20000000a00 */
[----:B------:R-:W-:Y:S02]  /*80b0*/  CS2R R32, SRZ ;  /* 0x0000000000207805 */ /* 0x000fe4000001ff00 */
[----:B------:R-:W-:-:S02]  /*80c0*/  ISETP.GE.AND P0, PT, R46, R57, PT ;  /* 0x000000392e00720c */ /* 0x000fc40003f06270 */
        /* <DEDUP_REMOVED lines=9> */
[----:B------:R-:W4:Y:S01]  /*8160*/  S2R R43, SR_TID.X ;  /* 0x00000000002b7919 */ /* 0x000f220000002100 */
[----:B------:R-:W-:Y:S01]  /*8170*/  @!P1 IADD3 R13, P2, R55, R28, RZ ;  /* 0x0000001c370d9210 */ /* 0x000fe20007f5e0ff */
[----:B------:R-:W-:Y:S01]  /*8180*/  @!P1 IMAD.X R12, R52, 0x1, R27, P5 ;  /* 0x00000001340c9824 */ /* 0x000fe200028e061b */
[----:B------:R-:W-:-:S02]  /*8190*/  @!P0 IADD3.X R3, R29, R58, R54, P3, P4 ;  /* 0x0000003a1d038210 */ /* 0x000fc40001fe8436 */
[----:B------:R-:W-:Y:S01]  /*81a0*/  @!P1 LEA R10, P5, R11, UR4, 0x1 ;  /* 0x000000040b0a9c11 */ /* 0x000fe2000f8a08ff */
[----:B------:R-:W-:-:S03]  /*81b0*/  @!P1 IMAD.X R24, R54, 0x1, R29, P2 ;  /* 0x0000000136189824 */ /* 0x000fc600010e061d */
[----:B------:R-:W-:Y:S02]  /*81c0*/  @!P1 LEA.HI.X R11, R11, UR5, R12, 0x1, P5 ;  /* 0x000000050b0b9c11 */ /* 0x000fe4000a8f0c0c */
[C---:B------:R-:W-:Y:S02]  /*81d0*/  @!P1 LEA R12, P2, R13.reuse, UR6, 0x1 ;  /* 0x000000060d0c9c11 */ /* 0x040fe4000f8408ff */
        /* <DEDUP_REMOVED lines=13> */
[----:B----4-:R-:W-:Y:S01]  /*82b0*/  VIADD R51, R43, 0xffffff80 ;  /* 0xffffff802b337836 */ /* 0x010fe20000000000 */
[----:B-1----:R-:W-:-:S04]  /*82c0*/  ISETP.NE.AND P0, PT, R0, 0x1, PT ;  /* 0x000000010000780c */ /* 0x002fc80003f05270 */
[----:B------:R-:W-:-:S04]  /*82d0*/  SHF.R.S32.HI R43, RZ, 0x1f, R51 ;  /* 0x0000001fff2b7819 */ /* 0x000fc80000011433 */
[----:B------:R-:W-:-:S05]  /*82e0*/  LEA.HI R43, R43, R51, RZ, 0x2 ;  /* 0x000000332b2b7211 */ /* 0x000fca00078f10ff */
[----:B------:R-:W1:Y:S01]  /*82f0*/  @P0 LDC R0, c[0x0][0x42c] ;  /* 0x00010b00ff000b82 */ /* 0x000e620000000800 */
[----:B------:R-:W-:-:S07]  /*8300*/  LOP3.LUT R43, R43, 0xfffffffc, RZ, 0xc0, !PT ;  /* 0xfffffffc2b2b7812 */ /* 0x000fce00078ec0ff */
[----:B0-----:R-:W0:Y:S01]  /*8310*/  @P0 LDC R11, c[0x0][0x430] ;  /* 0x00010c00ff0b0b82 */ /* 0x001e220000000800 */
[----:B------:R-:W-:Y:S01]  /*8320*/  IMAD.IADD R43, R51, 0x1, -R43 ;  /* 0x00000001332b7824 */ /* 0x000fe200078e0a2b */
[----:B------:R-:W-:Y:S02]  /*8330*/  CS2R R36, SRZ ;  /* 0x0000000000247805 */ /* 0x000fe4000001ff00 */
[----:B------:R-:W-:Y:S01]  /*8340*/  CS2R R38, SRZ ;  /* 0x0000000000267805 */ /* 0x000fe2000001ff00 */
[----:B------:R-:W-:-:S05]  /*8350*/  IMAD.MOV.U32 R10, RZ, RZ, R44 ;  /* 0x000000ffff0a7224 */ /* 0x000fca00078e002c */
[----:B------:R4:W5:Y:S02]  /*8360*/  @!P1 LDG.E.128 R36, desc[UR52][R12.64] ;  /* 0x000000340c249981 */ /* 0x000964000c1e1d00 */
[----:B----4-:R-:W-:Y:S02]  /*8370*/  IMAD.MOV.U32 R12, RZ, RZ, R42 ;  /* 0x000000ffff0c7224 */ /* 0x010fe400078e002a */
[----:B------:R-:W-:Y:S02]  /*8380*/  IMAD.MOV.U32 R13, RZ, RZ, R49 ;  /* 0x000000ffff0d7224 */ /* 0x000fe400078e0031 */
[----:B--2---:R-:W-:-:S04]  /*8390*/  IMAD R3, R50, 0x80, R18 ;  /* 0x0000008032037824 */ /* 0x004fc800078e0212 */
[----:B------:R-:W-:-:S04]  /*83a0*/  IMAD R3, R43, 0x40, R3 ;  /* 0x000000402b037824 */ /* 0x000fc800078e0203 */
[----:B-1----:R-:W-:-:S05]  /*83b0*/  @P0 IMAD.HI.U32 R0, R3, R0, RZ ;  /* 0x0000000003000227 */ /* 0x002fca00078e00ff */
[----:B0-----:R-:W-:-:S04]  /*83c0*/  @P0 SHF.R.U32.HI R3, RZ, R11, R0 ;  /* 0x0000000bff030219 */ /* 0x001fc80000011600 */
[----:B------:R-:W-:Y:S01]  /*83d0*/  SHF.R.S32.HI R43, RZ, 0x1f, R3 ;  /* 0x0000001fff2b7819 */ /* 0x000fe20000011403 */
[----:B------:R-:W-:-:S04]  /*83e0*/  IMAD.MOV.U32 R11, RZ, RZ, R47 ;  /* 0x000000ffff0b7224 */ /* 0x000fc800078e002f */
        /* <DEDUP_REMOVED lines=13> */
[----:B---3--:R-:W-:Y:S01]  /*84c0*/  LEA.HI R6, R48, R48, RZ, 0x1 ;  /* 0x0000003030067211 */ /* 0x008fe200078f08ff */
[----:B------:R-:W-:Y:S06]  /*84d0*/  BRA.DIV UR4, `(.L_x_4427) ;  /* 0x0000013e04d07947 */ /* 0x000fec000b800000 */
.L_x_4627:
[----:B------:R-:W-:-:S03]  /*84e0*/  UMOV UR4, 0xffffffff ;  /* 0xffffffff00047882 */ /* 0x000fc60000000000 */
[----:B------:R-:W-:Y:S05]  /*84f0*/  BRA.DIV UR4, `(.L_x_4428) ;  /* 0x0000013e04f07947 */ /* 0x000fea000b800000 */
.L_x_4630:
[----:B------:R-:W-:-:S03]  /*8500*/  UMOV UR4, 0xffffffff ;  /* 0xffffffff00047882 */ /* 0x000fc60000000000 */
[----:B------:R-:W-:Y:S05]  /*8510*/  BRA.DIV UR4, `(.L_x_4429) ;  /* 0x0000014204107947 */ /* 0x000fea000b800000 */
.L_x_4633:
[----:B------:R-:W-:-:S03]  /*8520*/  UMOV UR4, 0xffffffff ;  /* 0xffffffff00047882 */ /* 0x000fc60000000000 */
[----:B------:R-:W-:Y:S05]  /*8530*/  BRA.DIV UR4, `(.L_x_4430) ;  /* 0x0000014204307947 */ /* 0x000fea000b800000 */
.L_x_4636:
[----:B------:R-:W-:-:S03]  /*8540*/  UMOV UR4, 0xffffffff ;  /* 0xffffffff00047882 */ /* 0x000fc60000000000 */
[----:B------:R-:W-:Y:S05]  /*8550*/  BRA.DIV UR4, `(.L_x_4431) ;  /* 0x0000014204507947 */ /* 0x000fea000b800000 */
.L_x_4639:
[----:B------:R-:W-:Y:S01]  /*8560*/  UMOV UR4, 0xffffffff ;  /* 0xffffffff00047882 */ /* 0x000fe20000000000 */
[----:B------:R-:W-:Y:S02]  /*8570*/  LOP3.LUT R6, R6, 0xfffffffe, RZ, 0xc0, !PT ;  /* 0xfffffffe06067812 */ /* 0x000fe400078ec0ff */
[----:B------:R-:W-:Y:S05]  /*8580*/  BRA.DIV UR4, `(.L_x_4432) ;  /* 0x00000142046c7947 */ /* 0x000fea000b800000 */
.L_x_4642:
[----:B------:R-:W-:Y:S01]  /*8590*/  UMOV UR4, 0xffffffff ;  /* 0xffffffff00047882 */ /* 0x000fe20000000000 */
[----:B------:R-:W-:Y:S02]  /*85a0*/  IMAD.IADD R8, R48, 0x1, -R6 ;  /* 0x0000000130087824 */ /* 0x000fe400078e0a06 */
[----:B------:R-:W-:Y:S05]  /*85b0*/  BRA.DIV UR4, `(.L_x_4433) ;  /* 0x0000014204887947 */ /* 0x000fea000b800000 */
.L_x_4645:
[----:B------:R-:W-:Y:S01]  /*85c0*/  UMOV UR4, 0xffffffff ;  /* 0xffffffff00047882 */ /* 0x000fe20000000000 */
[----:B------:R-:W-:Y:S02]  /*85d0*/  SHF.L.U32 R4, R8, 0x1f, RZ ;  /* 0x0000001f08047819 */ /* 0x000fe400000006ff */
[----:B------:R-:W-:Y:S05]  /*85e0*/  BRA.DIV UR4, `(.L_x_4434) ;  /* 0x0000014204a47947 */ /* 0x000fea000b800000 */
.L_x_4648:
        /* <DEDUP_REMOVED lines=26> */
[----:B------:R-:W-:Y:S01]  /*8790*/  MOV R5, R26 ;  /* 0x0000001a00057202 */ /* 0x000fe20000000f00 */
[----:B------:R-:W-:Y:S01]  /*87a0*/  IMAD.MOV.U32 R55, RZ, RZ, R30 ;  /* 0x000000ffff377224 */ /* 0x000fe200078e001e */
[----:B------:R-:W-:Y:S01]  /*87b0*/  PRMT R54, R6, 0x7610, R54 ;  /* 0x0000761006367816 */ /* 0x000fe20000000036 */
[----:B------:R-:W-:Y:S01]  /*87c0*/  IMAD.MOV.U32 R56, RZ, RZ, R31 ;  /* 0x000000ffff387224 */ /* 0x000fe200078e001f */
[----:B------:R-:W-:-:S02]  /*87d0*/  PRMT R52, R3, 0x5410, R5 ;  /* 0x0000541003347816 */ /* 0x000fc40000000005 */
[----:B------:R-:W-:Y:S01]  /*87e0*/  PRMT R51, R0, 0x7610, R51 ;  /* 0x0000761000337816 */ /* 0x000fe20000000033 */
[----:B0-----:R-:W-:Y:S06]  /*87f0*/  @!P1 BRA `(.L_x_4436) ;  /* 0x0000014000489947 */ /* 0x001fec0003800000 */
.L_x_4649:
[----:B------:R-:W-:Y:S05]  /*8800*/  BSYNC B1 ;  /* 0x0000000000017941 */ /* 0x000fea0003800000 */
.L_x_4435:
[----:B------:R-:W-:Y:S04]  /*8810*/  BSSY B1, `(.L_x_4437) ;  /* 0x0000070000017945 */ /* 0x000fe80003800000 */
[----:B------:R-:W-:Y:S05]  /*8820*/  @P2 BRA `(.L_x_4438) ;  /* 0x0000000400b82947 */ /* 0x000fea0003800000 */
[----:B------:R-:W2:Y:S01]  /*8830*/  LDL R0, [R1+0x68] ;  /* 0x0000680001007983 */ /* 0x000ea20000100800 */
[----:B------:R-:W-:Y:S02]  /*8840*/  SHF.R.U64 R10, R32, 0x10, R33 ;  /* 0x00000010200a7819 */ /* 0x000fe40000001221 */
[----:B------:R-:W-:Y:S01]  /*8850*/  SHF.R.U32.HI R43, RZ, 0x10, R37 ;  /* 0x00000010ff2b7819 */ /* 0x000fe20000011625 */
[----:B------:R-:W1:Y:S01]  /*8860*/  S2R R3, SR_TID.X ;  /* 0x0000000000037919 */ /* 0x000e620000002100 */
[--C-:B------:R-:W-:Y:S02]  /*8870*/  SHF.R.U64 R44, R38, 0x10, R39.reuse ;  /* 0x00000010262c7819 */ /* 0x100fe40000001227 */
[----:B------:R-:W-:Y:S02]  /*8880*/  SHF.R.U32.HI R45, RZ, 0x10, R39 ;  /* 0x00000010ff2d7819 */ /* 0x000fe40000011627 */
[----:B------:R-:W-:Y:S02]  /*8890*/  SHF.R.U32.HI R32, RZ, 0x10, R33 ;  /* 0x00000010ff207819 */ /* 0x000fe40000011621 */
[----:B------:R-:W-:-:S02]  /*88a0*/  PRMT R43, R11, 0x5410, R43 ;  /* 0x000054100b2b7816 */ /* 0x000fc4000000002b */
[C---:B------:R-:W-:Y:S02]  /*88b0*/  PRMT R44, R20.reuse, 0x5432, R44 ;  /* 0x00005432142c7816 */ /* 0x040fe4000000002c */
[----:B------:R-:W-:Y:S01]  /*88c0*/  PRMT R45, R20, 0x5410, R45 ;  /* 0x00005410142d7816 */ /* 0x000fe2000000002d */
[----:B-1----:R-:W-:-:S05]  /*88d0*/  VIADD R3, R3, 0xffffff80 ;  /* 0xffffff8003037836 */ /* 0x002fca0000000000 */
[----:B------:R-:W-:-:S04]  /*88e0*/  SHF.R.S32.HI R6, RZ, 0x1f, R3 ;  /* 0x0000001fff067819 */ /* 0x000fc80000011403 */
[----:B------:R-:W-:Y:S01]  /*88f0*/  LEA.HI R6, R6, R3, RZ, 0x5 ;  /* 0x0000000306067211 */ /* 0x000fe200078f28ff */
[----:B------:R-:W-:-:S03]  /*8900*/  IMAD.IADD R3, R40, 0x1, R9 ;  /* 0x0000000128037824 */ /* 0x000fc600078e0209 */
[----:B------:R-:W-:Y:S01]  /*8910*/  SHF.R.S32.HI R6, RZ, 0x5, R6 ;  /* 0x00000005ff067819 */ /* 0x000fe20000011406 */
[----:B--2---:R-:W-:-:S05]  /*8920*/  IMAD.SHL.U32 R0, R0, 0x40, RZ ;  /* 0x0000004000007824 */ /* 0x004fca00078e00ff */
[----:B0-----:R-:W-:-:S04]  /*8930*/  LOP3.LUT R4, R0, 0x1c0, RZ, 0xc0, !PT ;  /* 0x000001c000047812 */ /* 0x001fc800078ec0ff */
[C---:B------:R-:W-:Y:S02]  /*8940*/  LOP3.LUT R0, R4.reuse, 0x38, R40, 0xf8, !PT ;  /* 0x0000003804007812 */ /* 0x040fe400078ef828 */
[----:B------:R-:W-:Y:S02]  /*8950*/  SHF.R.U32.HI R5, RZ, 0x3, R4 ;  /* 0x00000003ff057819 */ /* 0x000fe40000011604 */
[----:B------:R-:W-:Y:S02]  /*8960*/  LOP3.LUT R3, R4, 0x38, R3, 0xf8, !PT ;  /* 0x0000003804037812 */ /* 0x000fe400078ef803 */
[-C--:B------:R-:W-:Y:S02]  /*8970*/  LOP3.LUT R0, R0, R5.reuse, RZ, 0x3c, !PT ;  /* 0x0000000500007212 */ /* 0x080fe400078e3cff */
[----:B------:R-:W-:-:S03]  /*8980*/  LOP3.LUT R3, R3, R5, RZ, 0x3c, !PT ;  /* 0x0000000503037212 */ /* 0x000fc600078e3cff */
[----:B------:R-:W-:-:S04]  /*8990*/  IMAD R0, R6, 0x200, R0 ;  /* 0x0000020006007824 */ /* 0x000fc800078e0200 */
[----:B------:R-:W-:Y:S02]  /*89a0*/  IMAD R48, R0, 0x2, R17 ;  /* 0x0000000200307824 */ /* 0x000fe400078e0211 */
[----:B------:R-:W-:Y:S01]  /*89b0*/  IMAD R0, R6, 0x200, R3 ;  /* 0x0000020006007824 */ /* 0x000fe200078e0203 */
[----:B------:R-:W-:Y:S02]  /*89c0*/  SHF.R.U64 R3, R34, 0x10, R35 ;  /* 0x0000001022037819 */ /* 0x000fe40000001223 */
[----:B------:R-:W0:Y:S01]  /*89d0*/  LDS.128 R12, [R48+0x18400] ;  /* 0x01840000300c7984 */ /* 0x000e220000000c00 */
[----:B------:R-:W-:Y:S01]  /*89e0*/  IMAD R50, R0, 0x2, R17 ;  /* 0x0000000200327824 */ /* 0x000fe200078e0211 */
[----:B------:R-:W-:Y:S02]  /*89f0*/  SHF.R.U64 R0, R36, 0x10, R37 ;  /* 0x0000001024007819 */ /* 0x000fe40000001225 */
[----:B------:R-:W-:Y:S02]  /*8a00*/  SHF.R.U32.HI R35, RZ, 0x10, R35 ;  /* 0x00000010ff237819 */ /* 0x000fe40000011623 */
[----:B------:R-:W1:Y:S01]  /*8a10*/  LDS.128 R4, [R50+0x18400] ;  /* 0x0184000032047984 */ /* 0x000e620000000c00 */
[----:B------:R-:W-:-:S02]  /*8a20*/  PRMT R34, R21, 0x5432, R10 ;  /* 0x0000543215227816 */ /* 0x000fc4000000000a */
[----:B------:R-:W-:Y:S02]  /*8a30*/  PRMT R37, R21, 0x5410, R3 ;  /* 0x0000541015257816 */ /* 0x000fe40000000003 */
[----:B------:R-:W-:Y:S02]  /*8a40*/  PRMT R39, R11, 0x5432, R0 ;  /* 0x000054320b277816 */ /* 0x000fe40000000000 */
[C---:B------:R-:W-:Y:S02]  /*8a50*/  PRMT R36, R42.reuse, 0x5432, R32 ;  /* 0x000054322a247816 */ /* 0x040fe40000000020 */
[----:B------:R-:W-:Y:S01]  /*8a60*/  PRMT R38, R42, 0x5410, R35 ;  /* 0x000054102a267816 */ /* 0x000fe20000000023 */
[C---:B------:R-:W-:Y:S01]  /*8a70*/  IMAD.U32 R42, R39.reuse, 0x10000, RZ ;  /* 0x00010000272a7824 */ /* 0x040fe200078e00ff */
[----:B------:R-:W-:Y:S01]  /*8a80*/  LOP3.LUT R39, R39, 0xffff0000, RZ, 0xc0, !PT ;  /* 0xffff000027277812 */ /* 0x000fe200078ec0ff */
[C---:B------:R-:W-:Y:S01]  /*8a90*/  IMAD.U32 R35, R34.reuse, 0x10000, RZ ;  /* 0x0001000022237824 */ /* 0x040fe200078e00ff */
[----:B------:R-:W-:Y:S01]  /*8aa0*/  LOP3.LUT R34, R34, 0xffff0000, RZ, 0xc0, !PT ;  /* 0xffff000022227812 */ /* 0x000fe200078ec0ff */
        /* <DEDUP_REMOVED lines=14> */
[----:B------:R-:W-:-:S02]  /*8b90*/  IMAD.U32 R15, R43, 0x10000, RZ ;  /* 0x000100002b0f7824 */ /* 0x000fc400078e00ff */
[----:B------:R-:W-:Y:S01]  /*8ba0*/  FMUL.FTZ R46, R4, R39 ;  /* 0x00000027042e7220 */ /* 0x000fe20000410000 */
[C---:B------:R-:W-:Y:S01]  /*8bb0*/  FFMA.FTZ R47, R0.reuse, R35, -R47 ;  /* 0x00000023002f7223 */ /* 0x040fe2000001082f */
[----:B------:R-:W-:Y:S01]  /*8bc0*/  FFMA.FTZ R49, R0, R42, R49 ;  /* 0x0000002a00317223 */ /* 0x000fe20000010031 */
[----:B------:R-:W-:Y:S02]  /*8bd0*/  IMAD.U32 R0, R36, 0x10000, RZ ;  /* 0x0001000024007824 */ /* 0x000fe400078e00ff */
[-C--:B------:R-:W-:Y:S01]  /*8be0*/  FMUL.FTZ R4, R4, R34.reuse ;  /* 0x0000002204047220 */ /* 0x080fe20000410000 */
[----:B------:R-:W-:Y:S01]  /*8bf0*/  LOP3.LUT R43, R43, 0xffff0000, RZ, 0xc0, !PT ;  /* 0xffff00002b2b7812 */ /* 0x000fe200078ec0ff */
[----:B------:R-:W-:Y:S01]  /*8c00*/  FFMA.FTZ R46, R3, R34, -R46 ;  /* 0x00000022032e7223 */ /* 0x000fe2000001082e */
[----:B------:R-:W-:Y:S01]  /*8c10*/  FMUL.FTZ R42, R21, R0 ;  /* 0x00000000152a7220 */ /* 0x000fe20000410000 */
[----:B------:R-:W-:Y:S01]  /*8c20*/  LOP3.LUT R36, R36, 0xffff0000, RZ, 0xc0, !PT ;  /* 0xffff000024247812 */ /* 0x000fe200078ec0ff */
[----:B------:R-:W-:Y:S01]  /*8c30*/  FFMA.FTZ R34, R3, R39, R4 ;  /* 0x0000002703227223 */ /* 0x000fe20000010004 */
[----:B------:R-:W-:Y:S01]  /*8c40*/  FMUL.FTZ R3, R5, R43 ;  /* 0x0000002b05037220 */ /* 0x000fe20000410000 */
[-C--:B------:R-:W-:Y:S01]  /*8c50*/  FMUL.FTZ R35, R21, R15.reuse ;  /* 0x0000000f15237220 */ /* 0x080fe20000410000 */
[----:B------:R-:W-:Y:S01]  /*8c60*/  FFMA.FTZ R42, R10, R15, R42 ;  /* 0x0000000f0a2a7223 */ /* 0x000fe2000001002a */
[----:B------:R-:W-:Y:S01]  /*8c70*/  FMUL.FTZ R15, R5, R36 ;  /* 0x00000024050f7220 */ /* 0x000fe20000410000 */
[----:B------:R-:W-:-:S02]  /*8c80*/  IMAD.U32 R33, R7, 0x10000, RZ ;  /* 0x0001000007217824 */ /* 0x000fc400078e00ff */
[----:B------:R-:W-:Y:S01]  /*8c90*/  FFMA.FTZ R36, R12, R36, -R3 ;  /* 0x000000240c247223 */ /* 0x000fe20000010803 */
[----:B------:R-:W-:Y:S02]  /*8ca0*/  IMAD.U32 R5, R45, 0x10000, RZ ;  /* 0x000100002d057824 */ /* 0x000fe400078e00ff */
[----:B------:R-:W-:Y:S01]  /*8cb0*/  FFMA.FTZ R35, R10, R0, -R35 ;  /* 0x000000000a237223 */ /* 0x000fe20000010823 */
[C---:B------:R-:W-:Y:S01]  /*8cc0*/  IMAD.U32 R32, R6.reuse, 0x10000, RZ ;  /* 0x0001000006207824 */ /* 0x040fe200078e00ff */
[----:B------:R-:W-:Y:S01]  /*8cd0*/  LOP3.LUT R6, R6, 0xffff0000, RZ, 0xc0, !PT ;  /* 0xffff000006067812 */ /* 0x000fe200078ec0ff */
[----:B------:R-:W-:Y:S02]  /*8ce0*/  IMAD.U32 R4, R44, 0x10000, RZ ;  /* 0x000100002c047824 */ /* 0x000fe400078e00ff */
[----:B------:R-:W-:Y:S01]  /*8cf0*/  FMUL.FTZ R39, R33, R5 ;  /* 0x0000000521277220 */ /* 0x000fe20000410000 */
[----:B------:R-:W-:Y:S01]  /*8d00*/  IMAD.U32 R3, R38, 0x10000, RZ ;  /* 0x0001000026037824 */ /* 0x000fe200078e00ff */
[----:B------:R-:W-:Y:S01]  /*8d10*/  LOP3.LUT R7, R7, 0xffff0000, RZ, 0xc0, !PT ;  /* 0xffff000007077812 */ /* 0x000fe200078ec0ff */
[----:B------:R-:W-:-:S02]  /*8d20*/  IMAD.U32 R0, R37, 0x10000, RZ ;  /* 0x0001000025007824 */ /* 0x000fc400078e00ff */
[----:B------:R-:W-:Y:S01]  /*8d30*/  FMUL.FTZ R10, R32, R4 ;  /* 0x00000004200a7220 */ /* 0x000fe20000410000 */
[----:B------:R-:W-:Y:S01]  /*8d40*/  FMUL.FTZ R33, R33, R3 ;  /* 0x0000000321217220 */ /* 0x000fe20000410000 */
[----:B------:R-:W-:Y:S01]  /*8d50*/  LOP3.LUT R44, R44, 0xffff0000, RZ, 0xc0, !PT ;  /* 0xffff00002c2c7812 */ /* 0x000fe200078ec0ff */
[-C--:B------:R-:W-:Y:S01]  /*8d60*/  FMUL.FTZ R21, R32, R0.reuse ;  /* 0x0000000020157220 */ /* 0x080fe20000410000 */
[----:B------:R-:W-:Y:S01]  /*8d70*/  LOP3.LUT R45, R45, 0xffff0000, RZ, 0xc0, !PT ;  /* 0xffff00002d2d7812 */ /* 0x000fe200078ec0ff */
[----:B------:R-:W-:Y:S01]  /*8d80*/  FFMA.FTZ R10, R11, R0, -R10 ;  /* 0x000000000b0a7223 */ /* 0x000fe2000001080a */
[----:B------:R-:W-:Y:S01]  /*8d90*/  LOP3.LUT R37, R37, 0xffff0000, RZ, 0xc0, !PT ;  /* 0xffff000025257812 */ /* 0x000fe200078ec0ff */
[----:B------:R-:W-:Y:S01]  /*8da0*/  FFMA.FTZ R33, R20, R5, R33 ;  /* 0x0000000514217223 */ /* 0x000fe20000010021 */
[----:B------:R-:W-:Y:S01]  /*8db0*/  LOP3.LUT R38, R38, 0xffff0000, RZ, 0xc0, !PT ;  /* 0xffff000026267812 */ /* 0x000fe200078ec0ff */
[----:B------:R-:W-:Y:S01]  /*8dc0*/  FFMA.FTZ R21, R11, R4, R21 ;  /* 0x000000040b157223 */ /* 0x000fe20000010015 */
[----:B------:R-:W-:Y:S01]  /*8dd0*/  FFMA.FTZ R39, R20, R3, -R39 ;  /* 0x0000000314277223 */ /* 0x000fe20000010827 */
[C---:B------:R-:W-:Y:S01]  /*8de0*/  FMUL.FTZ R0, R6.reuse, R44 ;  /* 0x0000002c06007220 */ /* 0x040fe20000410000 */
[C---:B------:R-:W-:Y:S01]  /*8df0*/  FMUL.FTZ R5, R7.reuse, R45 ;  /* 0x0000002d07057220 */ /* 0x040fe20000410000 */
[----:B------:R-:W-:Y:S01]  /*8e00*/  FMUL.FTZ R3, R6, R37 ;  /* 0x0000002506037220 */ /* 0x000fe20000410000 */
[-C--:B------:R-:W-:Y:S01]  /*8e10*/  FMUL.FTZ R4, R7, R38.reuse ;  /* 0x0000002607047220 */ /* 0x080fe20000410000 */
[----:B------:R-:W-:Y:S01]  /*8e20*/  FFMA.FTZ R15, R12, R43, R15 ;  /* 0x0000002b0c0f7223 */ /* 0x000fe2000001000f */
        /* <DEDUP_REMOVED lines=14> */
.L_x_4438:
[----:B------:R-:W-:Y:S05]  /*8f10*/  BSYNC B1 ;  /* 0x0000000000017941 */ /* 0x000fea0003800000 */
.L_x_4437:
[----:B------:R-:W-:Y:S01]  /*8f20*/  PRMT R20, R55, 0x5410, R56 ;  /* 0x0000541037147816 */ /* 0x000fe20000000038 */
[----:B------:R-:W-:Y:S06]  /*8f30*/  @P0 BRA `(.L_x_4424) ;  /* 0x00000004009c0947 */ /* 0x000fec0003800000 */
[----:B01----:R-:W2:Y:S01]  /*8f40*/  LDL R4, [R1+0x3c] ;  /* 0x00003c0001047983 */ /* 0x003ea20000100800 */
[----:B------:R-:W-:-:S03]  /*8f50*/  VIADD R5, R18, 0x40 ;  /* 0x0000004012057836 */ /* 0x000fc60000000000 */
[----:B------:R-:W3:Y:S01]  /*8f60*/  LDL R42, [R1+0x70] ;  /* 0x00007000012a7983 */ /* 0x000ee20000100800 */
[----:B------:R-:W-:Y:S02]  /*8f70*/  IMAD.SHL.U32 R5, R5, 0x40, RZ ;  /* 0x0000004005057824 */ /* 0x000fe400078e00ff */
[----:B------:R-:W-:-:S03]  /*8f80*/  IMAD.IADD R0, R40, 0x1, R9 ;  /* 0x0000000128007824 */ /* 0x000fc600078e0209 */
[----:B------:R-:W-:-:S04]  /*8f90*/  LOP3.LUT R5, R5, 0x1c0, RZ, 0xc0, !PT ;  /* 0x000001c005057812 */ /* 0x000fc800078ec0ff */
[----:B------:R-:W-:Y:S02]  /*8fa0*/  SHF.R.U32.HI R3, RZ, 0x3, R5 ;  /* 0x00000003ff037819 */ /* 0x000fe40000011605 */
[----:B------:R-:W-:-:S04]  /*8fb0*/  LOP3.LUT R0, R5, 0x38, R0, 0xf8, !PT ;  /* 0x0000003805007812 */ /* 0x000fc800078ef800 */
[----:B------:R-:W-:Y:S02]  /*8fc0*/  LOP3.LUT R0, R0, R3, RZ, 0x3c, !PT ;  /* 0x0000000300007212 */ /* 0x000fe400078e3cff */
[----:B------:R-:W-:Y:S02]  /*8fd0*/  SHF.R.U32.HI R9, RZ, 0x10, R27 ;  /* 0x00000010ff097819 */ /* 0x000fe4000001161b */
[----:B------:R-:W-:Y:S02]  /*8fe0*/  SHF.R.U64 R3, R28, 0x10, R29 ;  /* 0x000000101c037819 */ /* 0x000fe4000000121d */
[----:B------:R-:W-:Y:S02]  /*8ff0*/  SHF.R.U64 R11, R24, 0x10, R25 ;  /* 0x00000010180b7819 */ /* 0x000fe40000001219 */
[----:B------:R-:W-:Y:S02]  /*9000*/  SHF.R.U64 R10, R26, 0x10, R27 ;  /* 0x000000101a0a7819 */ /* 0x000fe4000000121b */
[----:B------:R-:W-:-:S02]  /*9010*/  SHF.R.U64 R35, R30, 0x10, R31 ;  /* 0x000000101e237819 */ /* 0x000fc4000000121f */
[----:B------:R-:W-:Y:S02]  /*9020*/  SHF.R.U32.HI R36, RZ, 0x10, R31 ;  /* 0x00000010ff247819 */ /* 0x000fe4000001161f */
[----:B------:R-:W-:Y:S02]  /*9030*/  SHF.R.U32.HI R33, RZ, 0x10, R29 ;  /* 0x00000010ff217819 */ /* 0x000fe4000001161d */
[----:B------:R-:W-:Y:S02]  /*9040*/  PRMT R30, R54, 0x5410, R9 ;  /* 0x00005410361e7816 */ /* 0x000fe40000000009 */
[----:B------:R-:W-:Y:S02]  /*9050*/  PRMT R31, R51, 0x5410, R3 ;  /* 0x00005410331f7816 */ /* 0x000fe40000000003 */
[----:B------:R-:W-:Y:S02]  /*9060*/  PRMT R26, R53, 0x5410, R11 ;  /* 0x00005410351a7816 */ /* 0x000fe4000000000b */
[----:B------:R-:W-:-:S02]  /*9070*/  PRMT R29, R52, 0x5432, R10 ;  /* 0x00005432341d7816 */ /* 0x000fc4000000000a */
[C---:B------:R-:W-:Y:S02]  /*9080*/  PRMT R35, R20.reuse, 0x5410, R35 ;  /* 0x0000541014237816 */ /* 0x040fe40000000023 */
[----:B------:R-:W-:Y:S01]  /*9090*/  PRMT R36, R20, 0x5432, R36 ;  /* 0x0000543214247816 */ /* 0x000fe20000000024 */
[----:B------:R-:W-:Y:S01]  /*90a0*/  IMAD.U32 R32, R31, 0x10000, RZ ;  /* 0x000100001f207824 */ /* 0x000fe200078e00ff */
[----:B------:R-:W-:Y:S02]  /*90b0*/  SHF.R.U32.HI R24, RZ, 0x10, R25 ;  /* 0x00000010ff187819 */ /* 0x000fe40000011619 */
[----:B------:R-:W-:Y:S01]  /*90c0*/  PRMT R33, R52, 0x5410, R33 ;  /* 0x0000541034217816 */ /* 0x000fe20000000021 */
[----:B------:R-:W-:Y:S01]  /*90d0*/  IMAD.U32 R28, R26, 0x10000, RZ ;  /* 0x000100001a1c7824 */ /* 0x000fe200078e00ff */
[----:B------:R-:W-:-:S03]  /*90e0*/  PRMT R27, R51, 0x5432, R24 ;  /* 0x00005432331b7816 */ /* 0x000fc60000000018 */
[----:B------:R-:W-:Y:S01]  /*90f0*/  IMAD.U32 R34, R33, 0x10000, RZ ;  /* 0x0001000021227824 */ /* 0x000fe200078e00ff */
[----:B------:R-:W-:Y:S02]  /*9100*/  LOP3.LUT R31, R31, 0xffff0000, RZ, 0xc0, !PT ;  /* 0xffff00001f1f7812 */ /* 0x000fe400078ec0ff */
[----:B------:R-:W-:Y:S02]  /*9110*/  LOP3.LUT R26, R26, 0xffff0000, RZ, 0xc0, !PT ;  /* 0xffff00001a1a7812 */ /* 0x000fe400078ec0ff */
[----:B------:R-:W-:Y:S01]  /*9120*/  LOP3.LUT R33, R33, 0xffff0000, RZ, 0xc0, !PT ;  /* 0xffff000021217812 */ /* 0x000fe200078ec0ff */
[----:B--2---:R-:W-:-:S04]  /*9130*/  IMAD.IADD R0, R4, 0x1, R0 ;  /* 0x0000000104007824 */ /* 0x004fc800078e0200 */
[----:B------:R-:W-:Y:S01]  /*9140*/  IMAD R0, R0, 0x2, R17 ;  /* 0x0000000200007824 */ /* 0x000fe200078e0211 */
[----:B---3--:R-:W0:Y:S04]  /*9150*/  LDS.128 R12, [R42+0x18400] ;  /* 0x018400002a0c7984 */ /* 0x008e280000000c00 */
[----:B------:R-:W1:Y:S01]  /*9160*/  LDS.128 R4, [R0+0x18400] ;  /* 0x0184000000047984 */ /* 0x000e620000000c00 */
[C---:B0-----:R-:W-:Y:S01]  /*9170*/  SHF.L.U32 R3, R12.reuse, 0x10, RZ ;  /* 0x000000100c037819 */ /* 0x041fe200000006ff */
[C---:B------:R-:W-:Y:S01]  /*9180*/  IMAD.U32 R10, R13.reuse, 0x10000, RZ ;  /* 0x000100000d0a7824 */ /* 0x040fe200078e00ff */
[----:B------:R-:W-:Y:S01]  /*9190*/  LOP3.LUT R9, R12, 0xffff0000, RZ, 0xc0, !PT ;  /* 0xffff00000c097812 */ /* 0x000fe200078ec0ff */
[C---:B------:R-:W-:Y:S01]  /*91a0*/  IMAD.U32 R11, R14.reuse, 0x10000, RZ ;  /* 0x000100000e0b7824 */ /* 0x040fe200078e00ff */
[----:B------:R-:W-:Y:S01]  /*91b0*/  LOP3.LUT R12, R13, 0xffff0000, RZ, 0xc0, !PT ;  /* 0xffff00000d0c7812 */ /* 0x000fe200078ec0ff */
[----:B------:R-:W-:Y:S01]  /*91c0*/  IMAD.U32 R20, R15, 0x10000, RZ ;  /* 0x000100000f147824 */ /* 0x000fe200078e00ff */
[----:B------:R-:W-:-:S02]  /*91d0*/  LOP3.LUT R13, R14, 0xffff0000, RZ, 0xc0, !PT ;  /* 0xffff00000e0d7812 */ /* 0x000fc400078ec0ff */
[----:B------:R-:W-:Y:S01]  /*91e0*/  LOP3.LUT R14, R15, 0xffff0000, RZ, 0xc0, !PT ;  /* 0xffff00000f0e7812 */ /* 0x000fe200078ec0ff */
[----:B-1----:R-:W-:Y:S02]  /*91f0*/  IMAD.U32 R15, R4, 0x10000, RZ ;  /* 0x00010000040f7824 */ /* 0x002fe400078e00ff */
[----:B------:R-:W-:Y:S02]  /*9200*/  IMAD.U32 R21, R5, 0x10000, RZ ;  /* 0x0001000005157824 */ /* 0x000fe400078e00ff */
[C---:B------:R-:W-:Y:S01]  /*9210*/  FMUL.FTZ R38, R15.reuse, R32 ;  /* 0x000000200f267220 */ /* 0x040fe20000410000 */
[----:B------:R-:W-:Y:S01]  /*9220*/  FMUL.FTZ R40, R15, R28 ;  /* 0x0000001c0f287220 */ /* 0x000fe20000410000 */
[----:B------:R-:W-:Y:S02]  /*9230*/  IMAD.U32 R15, R27, 0x10000, RZ ;  /* 0x000100001b0f7824 */ /* 0x000fe400078e00ff */
[----:B------:R-:W-:Y:S01]  /*9240*/  FMUL.FTZ R37, R21, R34 ;  /* 0x0000002215257220 */ /* 0x000fe20000410000 */
[----:B------:R-:W-:Y:S01]  /*9250*/  FFMA.FTZ R38, R3, R28, -R38 ;  /* 0x0000001c03267223 */ /* 0x000fe20000010826 */
[----:B------:R-:W-:-:S02]  /*9260*/  IMAD.U32 R25, R7, 0x10000, RZ ;  /* 0x0001000007197824 */ /* 0x000fc400078e00ff */
[----:B------:R-:W-:Y:S01]  /*9270*/  FFMA.FTZ R40, R3, R32, R40 ;  /* 0x0000002003287223 */ /* 0x000fe20000010028 */
[----:B------:R-:W-:Y:S02]  /*9280*/  IMAD.U32 R28, R36, 0x10000, RZ ;  /* 0x00010000241c7824 */ /* 0x000fe400078e00ff */
[----:B------:R-:W-:Y:S02]  /*9290*/  IMAD.U32 R3, R30, 0x10000, RZ ;  /* 0x000100001e037824 */ /* 0x000fe400078e00ff */
[-C--:B------:R-:W-:Y:S01]  /*92a0*/  FMUL.FTZ R21, R21, R15.reuse ;  /* 0x0000000f15157220 */ /* 0x080fe20000410000 */
[----:B------:R-:W-:Y:S01]  /*92b0*/  FFMA.FTZ R37, R10, R15, -R37 ;  /* 0x0000000f0a257223 */ /* 0x000fe20000010825 */
[----:B------:R-:W-:Y:S01]  /*92c0*/  LOP3.LUT R4, R4, 0xffff0000, RZ, 0xc0, !PT ;  /* 0xffff000004047812 */ /* 0x000fe200078ec0ff */
[C---:B------:R-:W-:Y:S01]  /*92d0*/  FMUL.FTZ R15, R25.reuse, R28 ;  /* 0x0000001c190f7220 */ /* 0x040fe20000410000 */
[----:B------:R-:W-:Y:S01]  /*92e0*/  FMUL.FTZ R25, R25, R3 ;  /* 0x0000000319197220 */ /* 0x000fe20000410000 */
[----:B------:R-:W-:-:S02]  /*92f0*/  FFMA.FTZ R21, R10, R34, R21 ;  /* 0x000000220a157223 */ /* 0x000fc40000010015 */
[C---:B------:R-:W-:Y:S01]  /*9300*/  FFMA.FTZ R32, R20.reuse, R3, -R15 ;  /* 0x0000000314207223 */ /* 0x040fe2000001080f */
[----:B------:R-:W-:Y:S01]  /*9310*/  FFMA.FTZ R28, R20, R28, R25 ;  /* 0x0000001c141c7223 */ /* 0x000fe20000010019 */
[CC--:B------:R-:W-:Y:S01]  /*9320*/  FMUL.FTZ R10, R4.reuse, R31.reuse ;  /* 0x0000001f040a7220 */ /* 0x0c0fe20000410000 */
[-C--:B------:R-:W-:Y:S01]  /*9330*/  FMUL.FTZ R20, R4, R26.reuse ;  /* 0x0000001a04147220 */ /* 0x080fe20000410000 */
[----:B------:R-:W-:Y:S02]  /*9340*/  IMAD.U32 R24, R6, 0x10000, RZ ;  /* 0x0001000006187824 */ /* 0x000fe400078e00ff */
[----:B------:R-:W-:Y:S02]  /*9350*/  IMAD.U32 R4, R35, 0x10000, RZ ;  /* 0x0001000023047824 */ /* 0x000fe400078e00ff */
[----:B------:R-:W-:Y:S01]  /*9360*/  FFMA.FTZ R15, R9, R26, -R10 ;  /* 0x0000001a090f7223 */ /* 0x000fe2000001080a */
[----:B------:R-:W-:Y:S02]  /*9370*/  IMAD.U32 R3, R29, 0x10000, RZ ;  /* 0x000100001d037824 */ /* 0x000fe400078e00ff */
[----:B------:R-:W-:Y:S01]  /*9380*/  FFMA.FTZ R9, R9, R31, R20 ;  /* 0x0000001f09097223 */ /* 0x000fe20000010014 */
[C---:B------:R-:W-:Y:S01]  /*9390*/  FMUL.FTZ R20, R24.reuse, R4 ;  /* 0x0000000418147220 */ /* 0x040fe20000410000 */
[----:B------:R-:W-:Y:S01]  /*93a0*/  LOP3.LUT R5, R5, 0xffff0000, RZ, 0xc0, !PT ;  /* 0xffff000005057812 */ /* 0x000fe200078ec0ff */
[----:B------:R-:W-:Y:S01]  /*93b0*/  FMUL.FTZ R24, R24, R3 ;  /* 0x0000000318187220 */ /* 0x000fe20000410000 */
[----:B------:R-:W-:-:S02]  /*93c0*/  LOP3.LUT R6, R6, 0xffff0000, RZ, 0xc0, !PT ;  /* 0xffff000006067812 */ /* 0x000fc400078ec0ff */
[----:B------:R-:W-:Y:S02]  /*93d0*/  LOP3.LUT R7, R7, 0xffff0000, RZ, 0xc0, !PT ;  /* 0xffff000007077812 */ /* 0x000fe400078ec0ff */
[----:B------:R-:W-:Y:S02]  /*93e0*/  LOP3.LUT R35, R35, 0xffff0000, RZ, 0xc0, !PT ;  /* 0xffff000023237812 */ /* 0x000fe400078ec0ff */
[----:B------:R-:W-:Y:S02]  /*93f0*/  LOP3.LUT R36, R36, 0xffff0000, RZ, 0xc0, !PT ;  /* 0xffff000024247812 */ /* 0x000fe400078ec0ff */
[----:B------:R-:W-:Y:S02]  /*9400*/  LOP3.LUT R27, R27, 0xffff0000, RZ, 0xc0, !PT ;  /* 0xffff00001b1b7812 */ /* 0x000fe400078ec0ff */
[----:B------:R-:W-:Y:S02]  /*9410*/  LOP3.LUT R29, R29, 0xffff0000, RZ, 0xc0, !PT ;  /* 0xffff00001d1d7812 */ /* 0x000fe400078ec0ff */
[----:B------:R-:W-:Y:S01]  /*9420*/  LOP3.LUT R30, R30, 0xffff0000, RZ, 0xc0, !PT ;  /* 0xffff00001e1e7812 */ /* 0x000fe200078ec0ff */
[C---:B------:R-:W-:Y:S01]  /*9430*/  FFMA.FTZ R20, R11.reuse, R3, -R20 ;  /* 0x000000030b147223 */ /* 0x040fe20000010814 */
[----:B------:R-:W-:Y:S01]  /*9440*/  FFMA.FTZ R24, R11, R4, R24 ;  /* 0x000000040b187223 */ /* 0x000fe20000010018 */
[----:B------:R-:W-:Y:S01]  /*9450*/  FMUL.FTZ R25, R5, R33 ;  /* 0x0000002105197220 */ /* 0x000fe20000410000 */
[C---:B------:R-:W-:Y:S01]  /*9460*/  FMUL.FTZ R4, R6.reuse, R35 ;  /* 0x0000002306047220 */ /* 0x040fe20000410000 */
[----:B------:R-:W-:Y:S01]  /*9470*/  FMUL.FTZ R3, R7, R36 ;  /* 0x0000002407037220 */ /* 0x000fe20000410000 */
[----:B------:R-:W-:Y:S01]  /*9480*/  FMUL.FTZ R26, R5, R27 ;  /* 0x0000001b051a7220 */ /* 0x000fe20000410000 */
[----:B------:R-:W-:Y:S01]  /*9490*/  FMUL.FTZ R6, R6, R29 ;  /* 0x0000001d06067220 */ /* 0x000fe20000410000 */
[-C--:B------:R-:W-:Y:S01]  /*94a0*/  FMUL.FTZ R7, R7, R30.reuse ;  /* 0x0000001e07077220 */ /* 0x080fe20000410000 */
[----:B------:R-:W-:Y:S01]  /*94b0*/  FFMA.FTZ R10, R12, R27, -R25 ;  /* 0x0000001b0c0a7223 */ /* 0x000fe20000010819 */
[C---:B------:R-:W-:Y:S01]  /*94c0*/  FFMA.FTZ R29, R13.reuse, R29, -R4 ;  /* 0x0000001d0d1d7223 */ /* 0x040fe20000010804 */
[----:B------:R-:W-:Y:S01]  /*94d0*/  FFMA.FTZ R3, R14, R30, -R3 ;  /* 0x0000001e0e037223 */ /* 0x000fe20000010803 */
        /* <DEDUP_REMOVED lines=13> */
.L_x_4424:
[----:B------:R-:W-:Y:S05]  /*95b0*/  BSYNC B0 ;  /* 0x0000000000007941 */ /* 0x000fea0003800000 */
.L_x_4404:
        /* <DEDUP_REMOVED lines=8> */
.L_x_4401:
[----:B-1234-:R-:W1:Y:S01]  /*9640*/  S2R R0, SR_TID.X ;  /* 0x0000000000007919 */ /* 0x01ee620000002100 */
[----:B------:R-:W-:Y:S01]  /*9650*/  ISETP.NE.AND P0, PT, R232, 0x3, PT ;  /* 0x00000003e800780c */ /* 0x000fe20003f05270 */
[----:B------:R-:W-:Y:S05]  /*9660*/  WARPSYNC.ALL ;  /* 0x0000000000007948 */ /* 0x000fea0003800000 */
[----:B-1----:R-:W-:-:S05]  /*9670*/  SHF.R.U32.HI R0, RZ, 0x7, R0 ;  /* 0x00000007ff007819 */ /* 0x002fca0000011600 */
[----:B------:R-:W-:-:S05]  /*9680*/  VIADD R0, R0, 0x8 ;  /* 0x0000000800007836 */ /* 0x000fca0000000000 */
[----:B------:R1:W-:Y:S06]  /*9690*/  BAR.SYNC.DEFER_BLOCKING R0, 0x100 ;  /* 0x000400000000751d */ /* 0x0003ec0000010000 */
[----:B------:R-:W-:Y:S05]  /*96a0*/  @!P0 BRA `(.L_x_4439) ;  /* 0x0000000000048947 */ /* 0x000fea0003800000 */
[----:B------:R-:W-:Y:S01]  /*96b0*/  BPT.TRAP 0x1 ;  /* 0x000000040000795c */ /* 0x000fe20000300000 */
.L_x_4439:
[----:B------:R-:W-:Y:S01]  /*96c0*/  IMAD R179, R2, 0x8, R17 ;  /* 0x0000000802b37824 */ /* 0x000fe200078e0211 */
[----:B0-----:R-:W-:-:S04]  /*96d0*/  SHF.L.U32 R6, R19, 0x1f, RZ ;  /* 0x0000001f13067819 */ /* 0x001fc800000006ff */
[----:B------:R0:W2:Y:S01]  /*96e0*/  SYNCS.PHASECHK.TRANS64.TRYWAIT P1, [R179+URZ+0x32430], R6 ;  /* 0x03243006b30075a7 */ /* 0x0000a2000802017f */
[----:B------:R-:W-:Y:S05]  /*96f0*/  @!P0 BRA `(.L_x_4440) ;  /* 0x0000000000048947 */ /* 0x000fea0003800000 */
[----:B------:R-:W-:Y:S01]  /*9700*/  BPT.TRAP 0x1 ;  /* 0x000000040000795c */ /* 0x000fe20000300000 */
.L_x_4440:
[----:B------:R-:W-:-:S05]  /*9710*/  VIADD R3, R17, 0x1c400 ;  /* 0x0001c40011037836 */ /* 0x000fca0000000000 */
[----:B------:R-:W-:-:S04]  /*9720*/  SHF.R.U32.HI R3, RZ, 0x4, R3 ;  /* 0x00000004ff037819 */ /* 0x000fc80000011603 */
[----:B------:R-:W-:-:S04]  /*9730*/  LOP3.LUT R3, R3, 0x3fff, RZ, 0xc0, !PT ;  /* 0x00003fff03037812 */ /* 0x000fc800078ec0ff */
[----:B------:R-:W-:-:S05]  /*9740*/  LOP3.LUT R3, R3, 0x10000, RZ, 0xfc, !PT ;  /* 0x0001000003037812 */ /* 0x000fca00078efcff */
[----:B------:R3:W-:Y:S01]  /*9750*/  STL [R1+0x2c], R3 ;  /* 0x00002c0301007387 */ /* 0x0007e20000100800 */
[----:B--2---:R-:W-:Y:S05]  /*9760*/  @P1 BRA `(.L_x_4441) ;  /* 0x0000000000081947 */ /* 0x004fea0003800000 */
[----:B------:R-:W2:Y:S02]  /*9770*/  SYNCS.PHASECHK.TRANS64.TRYWAIT P1, [R179+URZ+0x32430], R6 ;  /* 0x03243006b30075a7 */ /* 0x000ea4000802017f */
[----:B--2---:R-:W-:Y:S05]  /*9780*/  @!P1 BRA `(.L_x_4442) ;  /* 0x0000013000789947 */ /* 0x004fea0003800000 */
.L_x_4441:
[----:B---3--:R-:W3:Y:S01]  /*9790*/  LDL R3, [R1+0x2c] ;  /* 0x00002c0001037983 */ /* 0x008ee20000100800 */
[----:B------:R-:W-:Y:S01]  /*97a0*/  IMAD.MOV.U32 R5, RZ, RZ, 0x40000040 ;  /* 0x40000040ff057424 */ /* 0x000fe200078e00ff */
[----:B------:R-:W-:Y:S05]  /*97b0*/  WARPSYNC.ALL ;  /* 0x0000000000007948 */ /* 0x000fea0003800000 */
[C---:B------:R-:W-:Y:S01]  /*97c0*/  R2UR UR4, R218.reuse ;  /* 0x00000000da0472ca */ /* 0x040fe200000e0000 */
[----:B-----5:R-:W-:Y:S01]  /*97d0*/  WARPGROUP.ARRIVE ;  /* 0x00000000000079c5 */ /* 0x020fe20000000000 */
[----:B------:R-:W-:Y:S01]  /*97e0*/  R2UR UR5, R219 ;  /* 0x00000000db0572ca */ /* 0x000fe200000e0000 */
[----:B------:R-:W-:Y:S01]  /*97f0*/  VIADD R12, R218, 0x2 ;  /* 0x00000002da0c7836 */ /* 0x000fe20000000000 */
[----:B------:R-:W-:Y:S01]  /*9800*/  R2UR UR7, R5 ;  /* 0x00000000050772ca */ /* 0x000fe200000e0000 */
[----:B------:R-:W-:Y:S01]  /*9810*/  IMAD.MOV.U32 R13, RZ, RZ, 0x40000040 ;  /* 0x40000040ff0d7424 */ /* 0x000fe200078e00ff */
[----:B------:R-:W-:Y:S01]  /*9820*/  SHF.L.U32 R8, R8, 0x1f, RZ ;  /* 0x0000001f08087819 */ /* 0x000fe200000006ff */
[----:B------:R-:W-:Y:S01]  /*9830*/  IMAD.MOV.U32 R11, RZ, RZ, 0x40000040 ;  /* 0x40000040ff0b7424 */ /* 0x000fe200078e00ff */
[----:B------:R-:W-:Y:S01]  /*9840*/  BSSY B0, `(.L_x_4443) ;  /* 0x0000026000007945 */ /* 0x000fe20003800000 */
[----:B------:R-:W-:Y:S01]  /*9850*/  VIADD R230, R218, 0x4 ;  /* 0x00000004dae67836 */ /* 0x000fe20000000000 */
[----:B------:R4:W-:Y:S01]  /*9860*/  STL.64 [R1+0x8], R12 ;  /* 0x0000080c01007387 */ /* 0x0009e20000100a00 */
[----:B------:R-:W-:-:S02]  /*9870*/  IMAD.MOV.U32 R231, RZ, RZ, 0x40000040 ;  /* 0x40000040ffe77424 */ /* 0x000fc400078e00ff */
[----:B------:R-:W-:Y:S02]  /*9880*/  VIADD R228, R218, 0x6 ;  /* 0x00000006dae47836 */ /* 0x000fe40000000000 */
[----:B------:R-:W-:Y:S02]  /*9890*/  IMAD.MOV.U32 R229, RZ, RZ, 0x40000040 ;  /* 0x40000040ffe57424 */ /* 0x000fe400078e00ff */
[----:B------:R-:W-:Y:S02]  /*98a0*/  IMAD.MOV.U32 R5, RZ, RZ, 0x40000040 ;  /* 0x40000040ff057424 */ /* 0x000fe400078e00ff */
[----:B---3--:R-:W-:-:S04]  /*98b0*/  IMAD R4, R2, 0x300, R3 ;  /* 0x0000030002047824 */ /* 0x008fc800078e0203 */
[C---:B------:R-:W-:Y:S01]  /*98c0*/  VIADD R10, R4.reuse, 0x2 ;  /* 0x00000002040a7836 */ /* 0x040fe20000000000 */
[----:B------:R-:W-:-:S13]  /*98d0*/  R2UR UR6, R4 ;  /* 0x00000000040672ca */ /* 0x000fda00000e0000 */
        /* <DEDUP_REMOVED lines=26> */
[----:B------:R-:W3:Y:S02]  /*9a80*/  SYNCS.PHASECHK.TRANS64.TRYWAIT P1, [R17+URZ+0x32410], R8 ;  /* 0x03241008110075a7 */ /* 0x000ee4000802017f */
[----:B---34-:R-:W-:Y:S05]  /*9a90*/  @!P1 BRA `(.L_x_4444) ;  /* 0x0000012c00c89947 */ /* 0x018fea0003800000 */
.L_x_4650:
[----:B------:R-:W-:Y:S05]  /*9aa0*/  BSYNC B0 ;  /* 0x0000000000007941 */ /* 0x000fea0003800000 */
.L_x_4443:
[----:B------:R-:W-:Y:S05]  /*9ab0*/  @!P0 BRA `(.L_x_4445) ;  /* 0x0000000000048947 */ /* 0x000fea0003800000 */
[----:B------:R-:W-:Y:S01]  /*9ac0*/  BPT.TRAP 0x1 ;  /* 0x000000040000795c */ /* 0x000fe20000300000 */
.L_x_4445:
[----:B------:R4:W0:Y:S01]  /*9ad0*/  SYNCS.PHASECHK.TRANS64.TRYWAIT P2, [R179+URZ+0x32450], R6 ;  /* 0x03245006b30075a7 */ /* 0x000822000804017f */
[----:B------:R-:W-:Y:S05]  /*9ae0*/  @!P0 BRA `(.L_x_4446) ;  /* 0x0000000000048947 */ /* 0x000fea0003800000 */
[----:B------:R-:W-:Y:S01]  /*9af0*/  BPT.TRAP 0x1 ;  /* 0x000000040000795c */ /* 0x000fe20000300000 */
.L_x_4446:
[----:B------:R-:W5:Y:S01]  /*9b00*/  S2R R3, SR_TID.X ;  /* 0x0000000000037919 */ /* 0x000f620000002100 */
[----:B------:R-:W-:Y:S01]  /*9b10*/  BSSY B0, `(.L_x_4447) ;  /* 0x0000006000007945 */ /* 0x000fe20003800000 */
[----:B-----5:R-:W-:-:S04]  /*9b20*/  LOP3.LUT R3, R3, 0x7f, RZ, 0xc0, !PT ;  /* 0x0000007f03037812 */ /* 0x020fc800078ec0ff */
[----:B------:R-:W-:Y:S01]  /*9b30*/  ISETP.NE.AND P1, PT, R3, RZ, PT ;  /* 0x000000ff0300720c */ /* 0x000fe20003f25270 */
[----:B0-----:R-:W-:-:S12]  /*9b40*/  @P2 BRA `(.L_x_4448) ;  /* 0x0000000000082947 */ /* 0x001fd80003800000 */
[----:B------:R-:W0:Y:S02]  /*9b50*/  SYNCS.PHASECHK.TRANS64.TRYWAIT P2, [R179+URZ+0x32450], R6 ;  /* 0x03245006b30075a7 */ /* 0x000e24000804017f */
[----:B0-----:R-:W-:Y:S05]  /*9b60*/  @!P2 BRA `(.L_x_4449) ;  /* 0x0000012c00a8a947 */ /* 0x001fea0003800000 */
.L_x_4448:
[----:B------:R-:W-:Y:S05]  /*9b70*/  BSYNC B0 ;  /* 0x0000000000007941 */ /* 0x000fea0003800000 */
.L_x_4447:
[----:B------:R-:W-:Y:S05]  /*9b80*/  WARPSYNC.ALL ;  /* 0x0000000000007948 */ /* 0x000fea0003800000 */
[----:B------:R-:W-:Y:S01]  /*9b90*/  VIADD R3, R17, 0x400 ;  /* 0x0000040011037836 */ /* 0x000fe20000000000 */
[----:B------:R-:W-:Y:S01]  /*9ba0*/  LOP3.LUT R4, R23, 0x10000, RZ, 0xfc, !PT ;  /* 0x0001000017047812 */ /* 0x000fe200078efcff */
[----:B------:R-:W-:Y:S01]  /*9bb0*/  IMAD.MOV.U32 R5, RZ, RZ, 0x40000040 ;  /* 0x40000040ff057424 */ /* 0x000fe200078e00ff */
[----:B------:R-:W-:Y:S01]  /*9bc0*/  MOV R73, 0x40000040 ;  /* 0x4000004000497802 */ /* 0x000fe20000000f00 */
[----:B------:R-:W-:Y:S01]  /*9bd0*/  WARPGROUP.ARRIVE ;  /* 0x00000000000079c5 */ /* 0x000fe20000000000 */
[----:B------:R-:W-:Y:S01]  /*9be0*/  SHF.R.U32.HI R3, RZ, 0x4, R3 ;  /* 0x00000004ff037819 */ /* 0x000fe20000011603 */
[----:B------:R-:W-:-:S02]  /*9bf0*/  IMAD.MOV.U32 R227, RZ, RZ, 0x40000040 ;  /* 0x40000040ffe37424 */ /* 0x000fc400078e00ff */
[----:B------:R-:W-:Y:S01]  /*9c00*/  IMAD.MOV.U32 R7, RZ, RZ, 0x40000040 ;  /* 0x40000040ff077424 */ /* 0x000fe200078e00ff */
[----:B------:R-:W-:Y:S01]  /*9c10*/  LOP3.LUT R3, R3, 0x3fff, RZ, 0xc0, !PT ;  /* 0x00003fff03037812 */ /* 0x000fe200078ec0ff */
[----:B------:R-:W-:Y:S02]  /*9c20*/  IMAD.MOV.U32 R217, RZ, RZ, 0x40000040 ;  /* 0x40000040ffd97424 */ /* 0x000fe400078e00ff */
[----:B------:R-:W-:Y:S01]  /*9c30*/  IMAD.MOV.U32 R215, RZ, RZ, 0x40000040 ;  /* 0x40000040ffd77424 */ /* 0x000fe200078e00ff */
[----:B--2-4-:R-:W-:Y:S01]  /*9c40*/  LOP3.LUT R6, R3, 0x10000, RZ, 0xfc, !PT ;  /* 0x0001000003067812 */ /* 0x014fe200078efcff */
[----:B------:R-:W-:Y:S02]  /*9c50*/  IMAD.MOV.U32 R213, RZ, RZ, 0x40000040 ;  /* 0x40000040ffd57424 */ /* 0x000fe400078e00ff */
[----:B------:R-:W-:Y:S02]  /*9c60*/  IMAD.MOV.U32 R209, RZ, RZ, 0x40000040 ;  /* 0x40000040ffd17424 */ /* 0x000fe400078e00ff */
[----:B------:R-:W-:Y:S01]  /*9c70*/  IMAD.MOV.U32 R207, RZ, RZ, 0x40000040 ;  /* 0x40000040ffcf7424 */ /* 0x000fe200078e00ff */
[----:B------:R-:W-:Y:S01]  /*9c80*/  R2UR UR4, R4 ;  /* 0x00000000040472ca */ /* 0x000fe200000e0000 */
[----:B------:R-:W-:Y:S01]  /*9c90*/  IMAD R72, R2, 0xc00, R6 ;  /* 0x00000c0002487824 */ /* 0x000fe200078e0206 */
[----:B------:R-:W-:Y:S01]  /*9ca0*/  R2UR UR5, R5 ;  /* 0x00000000050572ca */ /* 0x000fe200000e0000 */
[----:B------:R0:W-:Y:S01]  /*9cb0*/  STL [R1+0x30], R6 ;  /* 0x0000300601007387 */ /* 0x0001e20000100800 */
[----:B------:R-:W-:Y:S01]  /*9cc0*/  R2UR UR7, R73 ;  /* 0x00000000490772ca */ /* 0x000fe200000e0000 */
[----:B------:R-:W-:Y:S01]  /*9cd0*/  IMAD.MOV.U32 R205, RZ, RZ, 0x40000040 ;  /* 0x40000040ffcd7424 */ /* 0x000fe200078e00ff */
[----:B------:R-:W-:Y:S01]  /*9ce0*/  R2UR UR6, R72 ;  /* 0x00000000480672ca */ /* 0x000fe200000e0000 */
[C---:B------:R-:W-:Y:S01]  /*9cf0*/  VIADD R226, R4.reuse, 0x2 ;  /* 0x0000000204e27836 */ /* 0x040fe20000000000 */
[----:B------:R-:W2:Y:S01]  /*9d00*/  LDL R181, [R1+0x34] ;  /* 0x0000340001b57983 */ /* 0x000ea20000100800 */
[C---:B------:R-:W-:Y:S01]  /*9d10*/  VIADD R216, R4.reuse, 0x4 ;  /* 0x0000000404d87836 */ /* 0x040fe20000000000 */
[----:B------:R-:W-:Y:S01]  /*9d20*/  ULDC UR40, c[0x0][0xad0] ;  /* 0x0002b40000287ab9 */ /* 0x000fe20000000800 */
[----:B------:R-:W-:Y:S01]  /*9d30*/  VIADD R214, R4, 0x6 ;  /* 0x0000000604d67836 */ /* 0x000fe20000000000 */
[----:B------:R-:W4:Y:S01]  /*9d40*/  LDL R182, [R1+0x20] ;  /* 0x0000200001b67983 */ /* 0x000f220000100800 */
[----:B0-----:R-:W-:Y:S01]  /*9d50*/  VIADD R6, R72, 0x2 ;  /* 0x0000000248067836 */ /* 0x001fe20000000000 */
[----:B------:R-:W-:Y:S01]  /*9d60*/  ULDC UR41, c[0x0][0xad0] ;  /* 0x0002b40000297ab9 */ /* 0x000fe20000000800 */
[----:B------:R-:W-:Y:S01]  /*9d70*/  VIADD R212, R4, 0x400 ;  /* 0x0000040004d47836 */ /* 0x000fe20000000000 */
[----:B------:R-:W5:Y:S03]  /*9d80*/  LDL R80, [R1+0x48] ;  /* 0x0000480001507983 */ /* 0x000f660000100800 */
[----:B------:R-:W-:Y:S01]  /*9d90*/  HGMMA.64x96x16.F32.BF16 R24, gdesc[UR4], R24, gsb0 ;  /* 0x01600000041879f0 */ /* 0x000fe20008001818 */
[----:B------:R-:W-:Y:S01]  /*9da0*/  R2UR UR4, R226 ;  /* 0x00000000e20472ca */ /* 0x000fe200000e0000 */
[C---:B------:R-:W-:Y:S01]  /*9db0*/  VIADD R208, R4.reuse, 0x402 ;  /* 0x0000040204d07836 */ /* 0x040fe20000000000 */
[----:B------:R-:W-:Y:S01]  /*9dc0*/  R2UR UR5, R227 ;  /* 0x00000000e30572ca */ /* 0x000fe200000e0000 */
[----:B------:R-:W-:Y:S01]  /*9dd0*/  VIADD R206, R4, 0x404 ;  /* 0x0000040404ce7836 */ /* 0x000fe20000000000 */
[----:B------:R-:W-:Y:S01]  /*9de0*/  R2UR UR6, R6 ;  /* 0x00000000060672ca */ /* 0x000fe200000e0000 */
[----:B------:R-:W-:Y:S01]  /*9df0*/  VIADD R204, R4, 0x406 ;  /* 0x0000040604cc7836 */ /* 0x000fe20000000000 */
[----:B------:R-:W-:Y:S01]  /*9e00*/  R2UR UR7, R7 ;  /* 0x00000000070772ca */ /* 0x000fe200000e0000 */
[----:B------:R-:W-:Y:S01]  /*9e10*/  VIADD R6, R72, 0x4 ;  /* 0x0000000448067836 */ /* 0x000fe20000000000 */
[----:B------:R-:W2:Y:S01]  /*9e20*/  LDL R78, [R1+0x4c] ;  /* 0x00004c00014e7983 */ /* 0x000ea20000100800 */
[----:B------:R-:W-:-:S02]  /*9e30*/  IMAD.MOV.U32 R7, RZ, RZ, 0x40000040 ;  /* 0x40000040ff077424 */ /* 0x000fc400078e00ff */
[----:B------:R-:W-:Y:S01]  /*9e40*/  VIADD R202, R4, 0x800 ;  /* 0x0000080004ca7836 */ /* 0x000fe20000000000 */
[----:B------:R-:W2:Y:S01]  /*9e50*/  LDL R180, [R1+0x14] ;  /* 0x0000140001b47983 */ /* 0x000ea20000100800 */
[----:B------:R-:W-:Y:S02]  /*9e60*/  WARPGROUP.DEPBAR.LE gsb0, 0x0 ;  /* 0x00008000000079c5 */ /* 0x000fe40000010000 */
[----:B------:R-:W-:-:S06]  /*9e70*/  WARPGROUP.ARRIVE ;  /* 0x00000000000079c5 */ /* 0x000fcc0000000000 */
        /* <DEDUP_REMOVED lines=51> */
[----:B------:R-:W-:-:S02]  /*a1b0*/  IMAD.MOV.U32 R203, RZ, RZ, 0x40000040 ;  /* 0x40000040ffcb7424 */ /* 0x000fc400078e00ff */
[----:B------:R-:W-:Y:S01]  /*a1c0*/  IMAD.MOV.U32 R7, RZ, RZ, 0x40000040 ;  /* 0x40000040ff077424 */ /* 0x000fe200078e00ff */
[----:B------:R-:W-:Y:S02]  /*a1d0*/  WARPGROUP.DEPBAR.LE gsb0, 0x0 ;  /* 0x00008000000079c5 */ /* 0x000fe40000010000 */
[----:B------:R-:W-:-:S06]  /*a1e0*/  WARPGROUP.ARRIVE ;  /* 0x00000000000079c5 */ /* 0x000fcc0000000000 */
[----:B------:R-:W-:Y:S01]  /*a1f0*/  HGMMA.64x96x16.F32.BF16 R24, gdesc[UR4], R24, gsb0 ;  /* 0x01600000041879f0 */ /* 0x000fe20008001818 */
[----:B------:R-:W-:Y:S02]  /*a200*/  R2UR UR4, R202 ;  /* 0x00000000ca0472ca */ /* 0x000fe400000e0000 */
[----:B------:R-:W-:Y:S02]  /*a210*/  R2UR UR5, R203 ;  /* 0x00000000cb0572ca */ /* 0x000fe400000e0000 */
[----:B------:R-:W-:Y:S02]  /*a220*/  R2UR UR6, R6 ;  /* 0x00000000060672ca */ /* 0x000fe400000e0000 */
[----:B------:R-:W-:Y:S01]  /*a230*/  R2UR UR7, R7 ;  /* 0x00000000070772ca */ /* 0x000fe200000e0000 */
[----:B------:R-:W-:Y:S01]  /*a240*/  VIADD R200, R4, 0x802 ;  /* 0x0000080204c87836 */ /* 0x000fe20000000000 */
[----:B------:R-:W-:Y:S01]  /*a250*/  IADD3 R6, R72, 0x602, RZ ;  /* 0x0000060248067810 */ /* 0x000fe20007ffe0ff */
        /* <DEDUP_REMOVED lines=10> */
[----:B------:R-:W-:-:S02]  /*a300*/  VIADD R6, R72, 0x604 ;  /* 0x0000060448067836 */ /* 0x000fc40000000000 */
[----:B------:R-:W-:Y:S02]  /*a310*/  IMAD.MOV.U32 R21, RZ, RZ, 0x40000040 ;  /* 0x40000040ff157424 */ /* 0x000fe400078e00ff */
        /* <DEDUP_REMOVED lines=41> */
[----:B---3--:R-:W-:Y:S02]  /*a5b0*/  VIADD R8, R4, 0xc04 ;  /* 0x00000c0404087836 */ /* 0x008fe40000000000 */
        /* <DEDUP_REMOVED lines=24> */
[----:B------:R-:W-:Y:S01]  /*a740*/  ULDC UR4, c[0x0][0xad0] ;  /* 0x0002b40000047ab9 */ /* 0x000fe20000000800 */
[----:B--2---:R-:W-:Y:S01]  /*a750*/  IMAD R81, R180, 0x80, R78 ;  /* 0x00000080b4517824 */ /* 0x004fe200078e024e */
[----:B------:R-:W-:Y:S02]  /*a760*/  WARPGROUP.DEPBAR.LE gsb0, 0x0 ;  /* 0x00008000000079c5 */ /* 0x000fe40000010000 */
[----:B------:R-:W-:Y:S01]  /*a770*/  FMUL.FTZ R29, R29, UR4 ;  /* 0x000000041d1d7c20 */ /* 0x000fe20008410000 */
[----:B------:R-:W-:Y:S01]  /*a780*/  FMUL.FTZ R28, R28, UR4 ;  /* 0x000000041c1c7c20 */ /* 0x000fe20008410000 */
[----:B------:R-:W-:Y:S02]  /*a790*/  FMUL.FTZ R36, R36, UR4 ;  /* 0x0000000424247c20 */ /* 0x000fe40008410000 */
[----:B------:R0:W-:Y:S01]  /*a7a0*/  MUFU.TANH R73, R29 ;  /* 0x0000001d00497308 */ /* 0x0001e20000002400 */
[----:B------:R-:W-:Y:S01]  /*a7b0*/  FMUL.FTZ R23, R24, UR4 ;  /* 0x0000000418177c20 */ /* 0x000fe20008410000 */
[----:B------:R-:W-:Y:S01]  /*a7c0*/  FMUL.FTZ R72, R25, UR4 ;  /* 0x0000000419487c20 */ /* 0x000fe20008410000 */
[----:B0-----:R-:W-:Y:S01]  /*a7d0*/  FMUL.FTZ R29, R35, UR4 ;  /* 0x00000004231d7c20 */ /* 0x001fe20008410000 */
[----:B------:R-:W-:-:S04]  /*a7e0*/  IMAD R35, R210, -0x60, R181 ;  /* 0xffffffa0d2237824 */ /* 0x000fc800078e02b5 */
[----:B------:R0:W-:Y:S02]  /*a7f0*/  MUFU.TANH R74, R28 ;  /* 0x0000001c004a7308 */ /* 0x0001e40000002400 */
[----:B0-----:R-:W-:-:S06]  /*a800*/  FMUL.FTZ R28, R34, UR4 ;  /* 0x00000004221c7c20 */ /* 0x001fcc0008410000 */
[----:B------:R0:W-:Y:S02]  /*a810*/  MUFU.TANH R34, R36 ;  /* 0x0000002400227308 */ /* 0x0001e40000002400 */
[----:B0-----:R-:W-:Y:S01]  /*a820*/  VIADD R36, R35, 0x60 ;  /* 0x0000006023247836 */ /* 0x001fe20000000000 */
[----:B----4-:R-:W-:-:S05]  /*a830*/  IADD3 R35, -R182, 0x61, R35 ;  /* 0x00000061b6237810 */ /* 0x010fca0007ffe123 */
[----:B------:R-:W0:Y:S01]  /*a840*/  MUFU.TANH R23, R23 ;  /* 0x0000001700177308 */ /* 0x000e220000002400 */
[C---:B-----5:R-:W-:Y:S02]  /*a850*/  IMAD R79, R80.reuse, -0x2, R36 ;  /* 0xfffffffe504f7824 */ /* 0x060fe400078e0224 */
[----:B------:R-:W-:-:S05]  /*a860*/  IMAD R92, R80, -0x2, R35 ;  /* 0xfffffffe505c7824 */ /* 0x000fca00078e0223 */
[----:B------:R-:W2:Y:S01]  /*a870*/  MUFU.TANH R72, R72 ;  /* 0x0000004800487308 */ /* 0x000ea20000002400 */
[----:B------:R-:W-:Y:S01]  /*a880*/  FMUL.FTZ R32, R32, UR4 ;  /* 0x0000000420207c20 */ /* 0x000fe20008410000 */
[----:B------:R-:W-:Y:S01]  /*a890*/  VIADDMNMX R83, R81, R92, R79, PT ;  /* 0x0000005c51537246 */ /* 0x000fe2000380014f */
[----:B------:R-:W-:-:S03]  /*a8a0*/  FMUL.FTZ R33, R33, UR4 ;  /* 0x0000000421217c20 */ /* 0x000fc60008410000 */
[C---:B------:R-:W-:Y:S02]  /*a8b0*/  ISETP.GT.AND P2, PT, R83.reuse, RZ, PT ;  /* 0x000000ff5300720c */ /* 0x040fe40003f44270 */
[----:B------:R-:W3:Y:S01]  /*a8c0*/  MUFU.TANH R75, R32 ;  /* 0x00000020004b7308 */ /* 0x000ee20000002400 */
[----:B------:R-:W-:Y:S01]  /*a8d0*/  ISETP.GT.AND P3, PT, R83, 0x1, PT ;  /* 0x000000015300780c */ /* 0x000fe20003f64270 */
[----:B------:R-:W-:Y:S01]  /*a8e0*/  FMUL.FTZ R37, R37, UR4 ;  /* 0x0000000425257c20 */ /* 0x000fe20008410000 */
[----:B------:R-:W-:Y:S02]  /*a8f0*/  ISETP.GT.AND P4, PT, R83, 0x8, PT ;  /* 0x000000085300780c */ /* 0x000fe40003f84270 */
[----:B0-----:R-:W-:-:S03]  /*a900*/  FSEL R35, R23, -INF , P2 ;  /* 0xff80000017237808 */ /* 0x001fc60001000000 */
[----:B------:R-:W0:Y:S01]  /*a910*/  MUFU.TANH R76, R33 ;  /* 0x00000021004c7308 */ /* 0x000e220000002400 */
[----:B--2---:R-:W-:Y:S02]  /*a920*/  FSEL R80, R72, -INF , P3 ;  /* 0xff80000048507808 */ /* 0x004fe40001800000 */
[----:B------:R-:W-:Y:S02]  /*a930*/  ISETP.GT.AND P2, PT, R83, 0x9, PT ;  /* 0x000000095300780c */ /* 0x000fe40003f44270 */
[----:B------:R-:W-:Y:S02]  /*a940*/  FSEL R74, R74, -INF , P4 ;  /* 0xff8000004a4a7808 */ /* 0x000fe40002000000 */
[----:B------:R-:W-:Y:S01]  /*a950*/  FMNMX.FTZ R23, R35, R80, !PT ;  /* 0x0000005023177209 */ /* 0x000fe20007810000 */
[----:B------:R-:W2:Y:S01]  /*a960*/  MUFU.TANH R37, R37 ;  /* 0x0000002500257308 */ /* 0x000ea20000002400 */
[----:B------:R-:W-:Y:S01]  /*a970*/  FMUL.FTZ R40, R40, UR4 ;  /* 0x0000000428287c20 */ /* 0x000fe20008410000 */
[----:B------:R-:W-:Y:S01]  /*a980*/  FMUL.FTZ R25, R27, UR4 ;  /* 0x000000041b197c20 */ /* 0x000fe20008410000 */
[----:B------:R-:W-:Y:S01]  /*a990*/  ISETP.GT.AND P3, PT, R83, 0x10, PT ;  /* 0x000000105300780c */ /* 0x000fe20003f64270 */
[----:B------:R-:W-:Y:S01]  /*a9a0*/  FMUL.FTZ R24, R26, UR4 ;  /* 0x000000041a187c20 */ /* 0x000fe20008410000 */
[----:B------:R-:W-:Y:S01]  /*a9b0*/  FSEL R72, R73, -INF , P2 ;  /* 0xff80000049487808 */ /* 0x000fe20001000000 */
[----:B------:R-:W-:Y:S01]  /*a9c0*/  FMUL.FTZ R27, R31, UR4 ;  /* 0x000000041f1b7c20 */ /* 0x000fe20008410000 */
[----:B------:R-:W-:Y:S01]  /*a9d0*/  FMNMX.FTZ R23, R74, R23, !PT ;  /* 0x000000174a177209 */ /* 0x000fe20007810000 */
[----:B------:R-:W-:Y:S01]  /*a9e0*/  FMUL.FTZ R41, R41, UR4 ;  /* 0x0000000429297c20 */ /* 0x000fe20008410000 */
[----:B------:R-:W-:Y:S01]  /*a9f0*/  FMUL.FTZ R26, R30, UR4 ;  /* 0x000000041e1a7c20 */ /* 0x000fe20008410000 */
[----:B------:R-:W-:Y:S01]  /*aa00*/  FMUL.FTZ R31, R39, UR4 ;  /* 0x00000004271f7c20 */ /* 0x000fe20008410000 */
[----:B------:R-:W-:Y:S01]  /*aa10*/  FMUL.FTZ R30, R38, UR4 ;  /* 0x00000004261e7c20 */ /* 0x000fe20008410000 */
[----:B------:R0:W4:Y:S01]  /*aa20*/  MUFU.TANH R39, R40 ;  /* 0x0000002800277308 */ /* 0x0001220000002400 */
[----:B------:R-:W-:-:S02]  /*aa30*/  ISETP.GT.AND P2, PT, R83, 0x11, PT ;  /* 0x000000115300780c */ /* 0x000fc40003f44270 */
[----:B---3--:R-:W-:Y:S02]  /*aa40*/  FSEL R38, R75, -INF , P3 ;  /* 0xff8000004b267808 */ /* 0x008fe40001800000 */
[----:B------:R-:W-:Y:S01]  /*aa50*/  FMNMX.FTZ R73, R72, R23, !PT ;  /* 0x0000001748497209 */ /* 0x000fe20007810000 */
[----:B------:R-:W-:Y:S01]  /*aa60*/  FMUL.FTZ R44, R44, UR4 ;  /* 0x000000042c2c7c20 */ /* 0x000fe20008410000 */
[----:B------:R-:W-:Y:S01]  /*aa70*/  ISETP.GT.AND P3, PT, R83, 0x18, PT ;  /* 0x000000185300780c */ /* 0x000fe20003f64270 */
[----:B------:R-:W3:Y:S01]  /*aa80*/  MUFU.TANH R41, R41 ;  /* 0x0000002900297308 */ /* 0x000ee20000002400 */
[----:B0-----:R-:W-:Y:S01]  /*aa90*/  FSEL R40, R76, -INF , P2 ;  /* 0xff8000004c287808 */ /* 0x001fe20001000000 */
[----:B------:R-:W-:Y:S01]  /*aaa0*/  FMUL.FTZ R45, R45, UR4 ;  /* 0x000000042d2d7c20 */ /* 0x000fe20008410000 */
[----:B------:R-:W-:Y:S01]  /*aab0*/  FMNMX.FTZ R73, R38, R73, !PT ;  /* 0x0000004926497209 */ /* 0x000fe20007810000 */
[----:B------:R-:W-:Y:S01]  /*aac0*/  FMUL.FTZ R33, R43, UR4 ;  /* 0x000000042b217c20 */ /* 0x000fe20008410000 */
[----:B------:R-:W-:-:S02]  /*aad0*/  ISETP.GT.AND P2, PT, R83, 0x19, PT ;  /* 0x000000195300780c */ /* 0x000fc40003f44270 */
[----:B------:R-:W-:Y:S01]  /*aae0*/  FSEL R34, R34, -INF , P3 ;  /* 0xff80000022227808 */ /* 0x000fe20001800000 */
[----:B------:R2:W0:Y:S01]  /*aaf0*/  MUFU.TANH R43, R44 ;  /* 0x0000002c002b7308 */ /* 0x0004220000002400 */
[----:B------:R-:W-:Y:S01]  /*ab00*/  FMNMX.FTZ R73, R40, R73, !PT ;  /* 0x0000004928497209 */ /* 0x000fe20007810000 */
[----:B------:R-:W-:Y:S01]  /*ab10*/  FMUL.FTZ R48, R48, UR4 ;  /* 0x0000000430307c20 */ /* 0x000fe20008410000 */
[----:B------:R-:W-:Y:S01]  /*ab20*/  ISETP.GT.AND P3, PT, R83, 0x20, PT ;  /* 0x000000205300780c */ /* 0x000fe20003f64270 */
[----:B------:R-:W-:Y:S01]  /*ab30*/  FMUL.FTZ R49, R49, UR4 ;  /* 0x0000000431317c20 */ /* 0x000fe20008410000 */
[----:B------:R-:W-:-:S03]  /*ab40*/  FMNMX.FTZ R73, R34, R73, !PT ;  /* 0x0000004922497209 */ /* 0x000fc60007810000 */
[----:B------:R-:W5:Y:S01]  /*ab50*/  MUFU.TANH R45, R45 ;  /* 0x0000002d002d7308 */ /* 0x000f620000002400 */
[----:B--2---:R-:W-:Y:S01]  /*ab60*/  FSEL R44, R37, -INF , P2 ;  /* 0xff800000252c7808 */ /* 0x004fe20001000000 */
[----:B------:R-:W-:Y:S01]  /*ab70*/  FMUL.FTZ R32, R42, UR4 ;  /* 0x000000042a207c20 */ /* 0x000fe20008410000 */
[----:B------:R-:W-:Y:S02]  /*ab80*/  ISETP.GT.AND P2, PT, R83, 0x21, PT ;  /* 0x000000215300780c */ /* 0x000fe40003f44270 */
[----:B----4-:R-:W-:Y:S02]  /*ab90*/  FSEL R42, R39, -INF , P3 ;  /* 0xff800000272a7808 */ /* 0x010fe40001800000 */
[----:B------:R-:W-:Y:S01]  /*aba0*/  FMNMX.FTZ R73, R44, R73, !PT ;  /* 0x000000492c497209 */ /* 0x000fe20007810000 */
[----:B------:R0:W2:Y:S01]  /*abb0*/  MUFU.TANH R77, R48 ;  /* 0x00000030004d7308 */ /* 0x0000a20000002400 */
[----:B------:R-:W-:Y:S01]  /*abc0*/  FMUL.FTZ R52, R52, UR4 ;  /* 0x0000000434347c20 */ /* 0x000fe20008410000 */
[----:B------:R-:W-:Y:S01]  /*abd0*/  ISETP.GT.AND P3, PT, R83, 0x28, PT ;  /* 0x000000285300780c */ /* 0x000fe20003f64270 */
[----:B------:R-:W-:Y:S01]  /*abe0*/  FMUL.FTZ R53, R53, UR4 ;  /* 0x0000000435357c20 */ /* 0x000fe20008410000 */
[----:B---3--:R-:W-:-:S02]  /*abf0*/  FSEL R36, R41, -INF , P2 ;  /* 0xff80000029247808 */ /* 0x008fc40001000000 */
[----:B------:R-:W-:Y:S02]  /*ac00*/  FMNMX.FTZ R73, R42, R73, !PT ;  /* 0x000000492a497209 */ /* 0x000fe40007810000 */
[----:B------:R-:W-:Y:S01]  /*ac10*/  MUFU.TANH R49, R49 ;  /* 0x0000003100317308 */ /* 0x000fe20000002400 */
[----:B------:R-:W-:Y:S02]  /*ac20*/  ISETP.GT.AND P2, PT, R83, 0x29, PT ;  /* 0x000000295300780c */ /* 0x000fe40003f44270 */
[----:B0-----:R-:W-:Y:S02]  /*ac30*/  FSEL R48, R43, -INF , P3 ;  /* 0xff8000002b307808 */ /* 0x001fe40001800000 */
[----:B------:R-:W-:-:S03]  /*ac40*/  FMNMX.FTZ R73, R36, R73, !PT ;  /* 0x0000004924497209 */ /* 0x000fc60007810000 */
[----:B------:R5:W0:Y:S01]  /*ac50*/  MUFU.TANH R78, R52 ;  /* 0x00000034004e7308 */ /* 0x000a220000002400 */
[----:B------:R-:W-:Y:S01]  /*ac60*/  FMUL.FTZ R56, R56, UR4 ;  /* 0x0000000438387c20 */ /* 0x000fe20008410000 */
[----:B------:R-:W-:Y:S01]  /*ac70*/  ISETP.GT.AND P3, PT, R83, 0x30, PT ;  /* 0x000000305300780c */ /* 0x000fe20003f64270 */
[----:B------:R-:W-:Y:S01]  /*ac80*/  FMUL.FTZ R57, R57, UR4 ;  /* 0x0000000439397c20 */ /* 0x000fe20008410000 */
[----:B------:R-:W-:-:S04]  /*ac90*/  FMNMX.FTZ R73, R48, R73, !PT ;  /* 0x0000004930497209 */ /* 0x000fc80007810000 */
[----:B------:R-:W3:Y:S01]  /*aca0*/  MUFU.TANH R53, R53 ;  /* 0x0000003500357308 */ /* 0x000ee20000002400 */
[----:B-----5:R-:W-:Y:S01]  /*acb0*/  FSEL R52, R45, -INF , P2 ;  /* 0xff8000002d347808 */ /* 0x020fe20001000000 */
[----:B------:R-:W-:Y:S01]  /*acc0*/  FMUL.FTZ R60, R60, UR4 ;  /* 0x000000043c3c7c20 */ /* 0x000fe20008410000 */
[----:B------:R-:W-:Y:S02]  /*acd0*/  ISETP.GT.AND P2, PT, R83, 0x31, PT ;  /* 0x000000315300780c */ /* 0x000fe40003f44270 */
[----:B------:R-:W-:-:S03]  /*ace0*/  FMNMX.FTZ R73, R52, R73, !PT ;  /* 0x0000004934497209 */ /* 0x000fc60007810000 */
[----:B------:R2:W4:Y:S01]  /*acf0*/  MUFU.TANH R23, R56 ;  /* 0x0000003800177308 */ /* 0x0005220000002400 */
[----:B------:R-:W-:Y:S01]  /*ad00*/  FMUL.FTZ R61, R61, UR4 ;  /* 0x000000043d3d7c20 */ /* 0x000fe20008410000 */
[----:B------:R-:W-:Y:S01]  /*ad10*/  FMUL.FTZ R37, R64, UR4 ;  /* 0x0000000440257c20 */ /* 0x000fe20008410000 */
[----:B--2---:R-:W-:-:S05]  /*ad20*/  FSEL R56, R77, -INF , P3 ;  /* 0xff8000004d387808 */ /* 0x004fca0001800000 */
[----:B------:R-:W2:Y:S01]  /*ad30*/  MUFU.TANH R57, R57 ;  /* 0x0000003900397308 */ /* 0x000ea20000002400 */
[----:B------:R-:W-:Y:S02]  /*ad40*/  ISETP.GT.AND P3, PT, R83, 0x38, PT ;  /* 0x000000385300780c */ /* 0x000fe40003f64270 */
[----:B------:R-:W-:-:S05]  /*ad50*/  FMNMX.FTZ R73, R56, R73, !PT ;  /* 0x0000004938497209 */ /* 0x000fca0007810000 */
[----:B------:R5:W1:Y:S01]  /*ad60*/  MUFU.TANH R82, R60 ;  /* 0x0000003c00527308 */ /* 0x000a620000002400 */
[----:B0-----:R-:W-:Y:S02]  /*ad70*/  FSEL R64, R78, -INF , P3 ;  /* 0xff8000004e407808 */ /* 0x001fe40001800000 */
[----:B-----5:R-:W-:Y:S02]  /*ad80*/  FSEL R60, R49, -INF , P2 ;  /* 0xff800000313c7808 */ /* 0x020fe40001000000 */
[C---:B------:R-:W-:Y:S02]  /*ad90*/  ISETP.GT.AND P2, PT, R83.reuse, 0x39, PT ;  /* 0x000000395300780c */ /* 0x040fe40003f44270 */
[----:B------:R-:W-:Y:S01]  /*ada0*/  FMNMX.FTZ R73, R60, R73, !PT ;  /* 0x000000493c497209 */ /* 0x000fe20007810000 */
[----:B------:R-:W0:Y:S01]  /*adb0*/  MUFU.TANH R61, R61 ;  /* 0x0000003d003d7308 */ /* 0x000e220000002400 */
[----:B------:R-:W-:Y:S01]  /*adc0*/  ISETP.GT.AND P3, PT, R83, 0x40, PT ;  /* 0x000000405300780c */ /* 0x000fe20003f64270 */
[----:B------:R-:W-:Y:S01]  /*add0*/  FMUL.FTZ R65, R65, UR4 ;  /* 0x0000000441417c20 */ /* 0x000fe20008410000 */
[----:B---3--:R-:W-:-:S02]  /*ade0*/  FSEL R76, R53, -INF , P2 ;  /* 0xff800000354c7808 */ /* 0x008fc40001000000 */
[----:B------:R-:W-:Y:S01]  /*adf0*/  FMNMX.FTZ R73, R64, R73, !PT ;  /* 0x0000004940497209 */ /* 0x000fe20007810000 */
[----:B------:R-:W-:Y:S01]  /*ae00*/  FMUL.FTZ R39, R68, UR4 ;  /* 0x0000000444277c20 */ /* 0x000fe20008410000 */
[----:B------:R-:W-:Y:S01]  /*ae10*/  ISETP.GT.AND P2, PT, R83, 0x41, PT ;  /* 0x000000415300780c */ /* 0x000fe20003f44270 */
[----:B------:R-:W3:Y:S01]  /*ae20*/  MUFU.TANH R37, R37 ;  /* 0x0000002500257308 */ /* 0x000ee20000002400 */
[----:B----4-:R-:W-:Y:S02]  /*ae30*/  FSEL R68, R23, -INF , P3 ;  /* 0xff80000017447808 */ /* 0x010fe40001800000 */
[----:B------:R-:W-:Y:S01]  /*ae40*/  FMNMX.FTZ R73, R76, R73, !PT ;  /* 0x000000494c497209 */ /* 0x000fe20007810000 */
[----:B------:R-:W-:Y:S01]  /*ae50*/  FMUL.FTZ R69, R69, UR4 ;  /* 0x0000000445457c20 */ /* 0x000fe20008410000 */
[----:B------:R-:W-:Y:S02]  /*ae60*/  ISETP.GT.AND P3, PT, R83, 0x48, PT ;  /* 0x000000485300780c */ /* 0x000fe40003f64270 */
[----:B--2---:R-:W-:Y:S01]  /*ae70*/  FSEL R78, R57, -INF , P2 ;  /* 0xff800000394e7808 */ /* 0x004fe20001000000 */
[----:B------:R-:W2:Y:S01]  /*ae80*/  MUFU.TANH R65, R65 ;  /* 0x0000004100417308 */ /* 0x000ea20000002400 */
[----:B------:R-:W-:-:S02]  /*ae90*/  FMNMX.FTZ R73, R68, R73, !PT ;  /* 0x0000004944497209 */ /* 0x000fc40007810000 */
[C---:B------:R-:W-:Y:S02]  /*aea0*/  ISETP.GT.AND P2, PT, R83.reuse, 0x49, PT ;  /* 0x000000495300780c */ /* 0x040fe40003f44270 */
[----:B-1----:R-:W-:Y:S02]  /*aeb0*/  FSEL R82, R82, -INF , P3 ;  /* 0xff80000052527808 */ /* 0x002fe40001800000 */
[----:B------:R-:W-:Y:S01]  /*aec0*/  FMNMX.FTZ R73, R78, R73, !PT ;  /* 0x000000494e497209 */ /* 0x000fe20007810000 */
[----:B------:R-:W1:Y:S01]  /*aed0*/  MUFU.TANH R39, R39 ;  /* 0x0000002700277308 */ /* 0x000e620000002400 */
[----:B------:R-:W-:Y:S02]  /*aee0*/  ISETP.GT.AND P3, PT, R83, 0x50, PT ;  /* 0x000000505300780c */ /* 0x000fe40003f64270 */
[----:B0-----:R-:W-:Y:S02]  /*aef0*/  FSEL R84, R61, -INF , P2 ;  /* 0xff8000003d547808 */ /* 0x001fe40001000000 */
[----:B------:R-:W-:-:S03]  /*af00*/  FMNMX.FTZ R73, R82, R73, !PT ;  /* 0x0000004952497209 */ /* 0x000fc60007810000 */
[----:B------:R-:W0:Y:S01]  /*af10*/  MUFU.TANH R69, R69 ;  /* 0x0000004500457308 */ /* 0x000e220000002400 */
[----:B------:R-:W-:Y:S01]  /*af20*/  FMUL.FTZ R23, R46, UR4 ;  /* 0x000000042e177c20 */ /* 0x000fe20008410000 */
[----:B------:R-:W-:Y:S02]  /*af30*/  ISETP.GT.AND P2, PT, R83, 0x51, PT ;  /* 0x000000515300780c */ /* 0x000fe40003f44270 */
[----:B---3--:R-:W-:Y:S02]  /*af40*/  FSEL R46, R37, -INF , P3 ;  /* 0xff800000252e7808 */ /* 0x008fe40001800000 */
[----:B------:R-:W-:Y:S02]  /*af50*/  FMNMX.FTZ R73, R84, R73, !PT ;  /* 0x0000004954497209 */ /* 0x000fe40007810000 */
[----:B------:R-:W-:Y:S02]  /*af60*/  ISETP.GT.AND P3, PT, R83, 0x58, PT ;  /* 0x000000585300780c */ /* 0x000fe40003f64270 */
[----:B--2---:R-:W-:-:S02]  /*af70*/  FSEL R86, R65, -INF , P2 ;  /* 0xff80000041567808 */ /* 0x004fc40001000000 */
[----:B------:R-:W-:Y:S02]  /*af80*/  FMNMX.FTZ R73, R46, R73, !PT ;  /* 0x000000492e497209 */ /* 0x000fe40007810000 */
[----:B------:R-:W-:Y:S02]  /*af90*/  ISETP.GT.AND P2, PT, R83, 0x59, PT ;  /* 0x000000595300780c */ /* 0x000fe40003f44270 */
[----:B-1----:R-:W-:Y:S02]  /*afa0*/  FSEL R88, R39, -INF , P3 ;  /* 0xff80000027587808 */ /* 0x002fe40001800000 */
[----:B------:R-:W-:Y:S02]  /*afb0*/  FMNMX.FTZ R73, R86, R73, !PT ;  /* 0x0000004956497209 */ /* 0x000fe40007810000 */
[----:B0-----:R-:W-:Y:S02]  /*afc0*/  FSEL R90, R69, -INF , P2 ;  /* 0xff800000455a7808 */ /* 0x001fe40001000000 */
[----:B------:R-:W-:-:S04]  /*afd0*/  FMNMX.FTZ R73, R88, R73, !PT ;  /* 0x0000004958497209 */ /* 0x000fc80007810000 */
[----:B------:R-:W-:-:S05]  /*afe0*/  FMNMX.FTZ R73, R90, R73, !PT ;  /* 0x000000495a497209 */ /* 0x000fca0007810000 */
[----:B------:R-:W0:Y:S01]  /*aff0*/  SHFL.BFLY PT, R94, R73, 0x2, 0x1f ;  /* 0x0c401f00495e7f89 */ /* 0x000e2200000e0000 */
[----:B------:R1:W-:Y:S01]  /*b000*/  MUFU.TANH R37, R23 ;  /* 0x0000001700257308 */ /* 0x0003e20000002400 */
[----:B------:R-:W-:-:S07]  /*b010*/  IADD3 R92, R92, 0x8, R81 ;  /* 0x000000085c5c7810 */ /* 0x000fce0007ffe051 */
[----:B------:R-:W2:Y:S01]  /*b020*/  MUFU.TANH R24, R24 ;  /* 0x0000001800187308 */ /* 0x000ea20000002400 */
[----:B0-----:R-:W-:-:S05]  /*b030*/  FMNMX.FTZ R94, R73, R94, !PT ;  /* 0x0000005e495e7209 */ /* 0x001fca0007810000 */
[----:B-1----:R-:W0:Y:S02]  /*b040*/  SHFL.BFLY PT, R23, R94, 0x1, 0x1f ;  /* 0x0c201f005e177f89 */ /* 0x002e2400000e0000 */
[----:B------:R-:W1:Y:S01]  /*b050*/  MUFU.TANH R25, R25 ;  /* 0x0000001900197308 */ /* 0x000e620000002400 */
[----:B------:R-:W-:-:S07]  /*b060*/  VIMNMX R92, R79, R92, PT ;  /* 0x0000005c4f5c7248 */ /* 0x000fce0003fe0100 */
[----:B------:R-:W3:Y:S01]  /*b070*/  MUFU.TANH R26, R26 ;  /* 0x0000001a001a7308 */ /* 0x000ee20000002400 */
[C---:B------:R-:W-:Y:S02]  /*b080*/  ISETP.GT.AND P5, PT, R92.reuse, RZ, PT ;  /* 0x000000ff5c00720c */ /* 0x040fe40003fa4270 */
[----:B------:R-:W-:-:S05]  /*b090*/  ISETP.GT.AND P2, PT, R92, 0x1, PT ;  /* 0x000000015c00780c */ /* 0x000fca0003f44270 */
[----:B------:R-:W-:Y:S01]  /*b0a0*/  MUFU.TANH R27, R27 ;  /* 0x0000001b001b7308 */ /* 0x000fe20000002400 */
[----:B------:R-:W-:Y:S01]  /*b0b0*/  FMUL.FTZ R47, R47, UR4 ;  /* 0x000000042f2f7c20 */ /* 0x000fe20008410000 */
[----:B------:R-:W-:Y:S01]  /*b0c0*/  FMUL.FTZ R50, R50, UR4 ;  /* 0x0000000432327c20 */ /* 0x000fe20008410000 */
[----:B------:R-:W-:Y:S01]  /*b0d0*/  FMUL.FTZ R51, R51, UR4 ;  /* 0x0000000433337c20 */ /* 0x000fe20008410000 */
[----:B------:R-:W-:-:S04]  /*b0e0*/  FMUL.FTZ R54, R54, UR4 ;  /* 0x0000000436367c20 */ /* 0x000fc80008410000 */
        /* <DEDUP_REMOVED lines=11> */
[----:B--2---:R-:W-:Y:S01]  /*b1a0*/  FSEL R57, R24, -INF , P5 ;  /* 0xff80000018397808 */ /* 0x004fe20002800000 */
[----:B------:R-:W-:Y:S01]  /*b1b0*/  ULDC UR4, c[0x0][0xa80] ;  /* 0x0002a00000047ab9 */ /* 0x000fe20000000800 */
[----:B------:R-:W-:-:S02]  /*b1c0*/  ISETP.GT.AND P3, PT, R92, 0x8, PT ;  /* 0x000000085c00780c */ /* 0x000fc40003f64270 */
[----:B-1----:R-:W-:Y:S02]  /*b1d0*/  FSEL R24, R25, -INF , P2 ;  /* 0xff80000019187808 */ /* 0x002fe40001000000 */
[----:B0-----:R-:W-:Y:S01]  /*b1e0*/  FMNMX.FTZ R176, R94, R23, !PT ;  /* 0x000000175eb07209 */ /* 0x001fe20007810000 */
[----:B------:R-:W-:Y:S01]  /*b1f0*/  IMAD.U32 R23, RZ, RZ, UR4 ;  /* 0x00000004ff177e24 */ /* 0x000fe2000f8e00ff */
[----:B------:R-:W0:Y:S01]  /*b200*/  MUFU.TANH R30, R30 ;  /* 0x0000001e001e7308 */ /* 0x000e220000002400 */
[----:B------:R-:W-:Y:S02]  /*b210*/  ISETP.GT.AND P4, PT, R92, 0x9, PT ;  /* 0x000000095c00780c */ /* 0x000fe40003f84270 */
[----:B---3--:R-:W-:Y:S02]  /*b220*/  FSEL R26, R26, -INF , P3 ;  /* 0xff8000001a1a7808 */ /* 0x008fe40001800000 */
[----:B------:R-:W-:Y:S01]  /*b230*/  FMNMX.FTZ R25, R57, R24, !PT ;  /* 0x0000001839197209 */ /* 0x000fe20007810000 */
[C---:B------:R-:W-:Y:S01]  /*b240*/  FMUL.FTZ R41, R176.reuse, R23 ;  /* 0x00000017b0297220 */ /* 0x040fe20000410000 */
[----:B------:R-:W-:Y:S01]  /*b250*/  FSETP.NEU.FTZ.AND P2, PT, R176, -INF , PT ;  /* 0xff800000b000780b */ /* 0x000fe20003f5d000 */
[----:B------:R-:W1:Y:S01]  /*b260*/  MUFU.TANH R31, R31 ;  /* 0x0000001f001f7308 */ /* 0x000e620000002400 */
[----:B------:R-:W-:-:S02]  /*b270*/  ISETP.GT.AND P5, PT, R92, 0x10, PT ;  /* 0x000000105c00780c */ /* 0x000fc40003fa4270 */
[----:B------:R-:W-:-:S05]  /*b280*/  FMNMX.FTZ R25, R26, R25, !PT ;  /* 0x000000191a197209 */ /* 0x000fca0007810000 */
[----:B------:R2:W-:Y:S01]  /*b290*/  MUFU.TANH R39, R50 ;  /* 0x0000003200277308 */ /* 0x0005e20000002400 */
[----:B------:R-:W-:Y:S02]  /*b2a0*/  FSEL R53, R41, RZ, P2 ;  /* 0x000000ff29357208 */ /* 0x000fe40001000000 */
[----:B------:R-:W-:Y:S02]  /*b2b0*/  ISETP.GT.AND P2, PT, R92, 0x11, PT ;  /* 0x000000115c00780c */ /* 0x000fe40003f44270 */
[----:B----4-:R-:W-:Y:S02]  /*b2c0*/  FSEL R28, R28, -INF , P5 ;  /* 0xff8000001c1c7808 */ /* 0x010fe40002800000 */
[----:B--2---:R-:W-:Y:S01]  /*b2d0*/  FSEL R50, R27, -INF , P4 ;  /* 0xff8000001b327808 */ /* 0x004fe20002000000 */
[----:B------:R-:W2:Y:S03]  /*b2e0*/  MUFU.TANH R32, R32 ;  /* 0x0000002000207308 */ /* 0x000ea60000002400 */
[----:B------:R-:W-:-:S02]  /*b2f0*/  FMNMX.FTZ R25, R50, R25, !PT ;  /* 0x0000001932197209 */ /* 0x000fc40007810000 */
[----:B------:R-:W-:Y:S02]  /*b300*/  ISETP.GT.AND P3, PT, R92, 0x18, PT ;  /* 0x000000185c00780c */ /* 0x000fe40003f64270 */
[----:B-----5:R-:W-:Y:S01]  /*b310*/  FSEL R94, R29, -INF , P2 ;  /* 0xff8000001d5e7808 */ /* 0x020fe20001000000 */
[----:B------:R-:W3:Y:S01]  /*b320*/  MUFU.TANH R33, R33 ;  /* 0x0000002100217308 */ /* 0x000ee20000002400 */
[----:B------:R-:W-:Y:S02]  /*b330*/  FMNMX.FTZ R25, R28, R25, !PT ;  /* 0x000000191c197209 */ /* 0x000fe40007810000 */
[----:B------:R-:W-:Y:S02]  /*b340*/  ISETP.GT.AND P2, PT, R92, 0x19, PT ;  /* 0x000000195c00780c */ /* 0x000fe40003f44270 */
[----:B0-----:R-:W-:Y:S02]  /*b350*/  FSEL R30, R30, -INF , P3 ;  /* 0xff8000001e1e7808 */ /* 0x001fe40001800000 */
[----:B------:R-:W-:Y:S01]  /*b360*/  FMNMX.FTZ R27, R94, R25, !PT ;  /* 0x000000195e1b7209 */ /* 0x000fe20007810000 */
[----:B------:R-:W0:Y:S01]  /*b370*/  MUFU.TANH R47, R47 ;  /* 0x0000002f002f7308 */ /* 0x000e220000002400 */
[----:B------:R-:W-:Y:S01]  /*b380*/  FFMA.FTZ R29, R80, R23, -R53 ;  /* 0x00000017501d7223 */ /* 0x000fe20000010835 */
[----:B------:R-:W-:-:S02]  /*b390*/  ISETP.GT.AND P3, PT, R92, 0x20, PT ;  /* 0x000000205c00780c */ /* 0x000fc40003f64270 */
[----:B-1----:R-:W-:Y:S02]  /*b3a0*/  FSEL R80, R31, -INF , P2 ;  /* 0xff8000001f507808 */ /* 0x002fe40001000000 */
[----:B------:R-:W-:Y:S02]  /*b3b0*/  FMNMX.FTZ R27, R30, R27, !PT ;  /* 0x0000001b1e1b7209 */ /* 0x000fe40007810000 */
[----:B------:R-:W-:Y:S02]  /*b3c0*/  ISETP.GT.AND P2, PT, R92, 0x21, PT ;  /* 0x000000215c00780c */ /* 0x000fe40003f44270 */
[----:B--2---:R-:W-:Y:S02]  /*b3d0*/  FSEL R32, R32, -INF , P3 ;  /* 0xff80000020207808 */ /* 0x004fe40001800000 */
[----:B------:R-:W-:Y:S01]  /*b3e0*/  FMNMX.FTZ R27, R80, R27, !PT ;  /* 0x0000001b501b7209 */ /* 0x000fe20007810000 */
[----:B------:R-:W1:Y:S01]  /*b3f0*/  MUFU.TANH R51, R51 ;  /* 0x0000003300337308 */ /* 0x000e620000002400 */
[----:B------:R-:W-:Y:S01]  /*b400*/  FFMA.FTZ R154, R74, R23, -R53 ;  /* 0x000000174a9a7223 */ /* 0x000fe20000010835 */
[----:B------:R-:W-:-:S02]  /*b410*/  ISETP.GT.AND P3, PT, R92, 0x28, PT ;  /* 0x000000285c00780c */ /* 0x000fc40003f64270 */
[----:B---3--:R-:W-:Y:S02]  /*b420*/  FSEL R74, R33, -INF , P2 ;  /* 0xff800000214a7808 */ /* 0x008fe40001000000 */
[----:B------:R-:W-:Y:S02]  /*b430*/  FMNMX.FTZ R27, R32, R27, !PT ;  /* 0x0000001b201b7209 */ /* 0x000fe40007810000 */
[----:B------:R-:W2:Y:S01]  /*b440*/  MUFU.TANH R54, R54 ;  /* 0x0000003600367308 */ /* 0x000ea20000002400 */
[----:B------:R-:W-:Y:S02]  /*b450*/  ISETP.GT.AND P2, PT, R92, 0x29, PT ;  /* 0x000000295c00780c */ /* 0x000fe40003f44270 */
[----:B------:R-:W-:Y:S01]  /*b460*/  FSEL R96, R37, -INF , P3 ;  /* 0xff80000025607808 */ /* 0x000fe20001800000 */
[----:B------:R-:W-:-:S04]  /*b470*/  FFMA.FTZ R31, R72, R23, -R53 ;  /* 0x00000017481f7223 */ /* 0x000fc80000010835 */
[----:B------:R3:W-:Y:S01]  /*b480*/  MUFU.EX2 R25, R29 ;  /* 0x0000001d00197308 */ /* 0x0007e20000000800 */
[----:B------:R-:W-:Y:S02]  /*b490*/  ISETP.GT.AND P3, PT, R92, 0x30, PT ;  /* 0x000000305c00780c */ /* 0x000fe40003f64270 */
[----:B0-----:R-:W-:Y:S02]  /*b4a0*/  FSEL R72, R47, -INF , P2 ;  /* 0xff8000002f487808 */ /* 0x001fe40001000000 */
[----:B---3--:R-:W-:-:S03]  /*b4b0*/  FMNMX.FTZ R29, R74, R27, !PT ;  /* 0x0000001b4a1d7209 */ /* 0x008fc60007810000 */
[----:B------:R-:W-:Y:S01]  /*b4c0*/  MUFU.TANH R55, R55 ;  /* 0x0000003700377308 */ /* 0x000fe20000002400 */
[----:B------:R-:W-:Y:S02]  /*b4d0*/  FMNMX.FTZ R29, R96, R29, !PT ;  /* 0x0000001d601d7209 */ /* 0x000fe40007810000 */
[----:B------:R-:W-:Y:S02]  /*b4e0*/  ISETP.GT.AND P2, PT, R92, 0x31, PT ;  /* 0x000000315c00780c */ /* 0x000fe40003f44270 */
[----:B------:R-:W-:-:S03]  /*b4f0*/  FSEL R98, R39, -INF , P3 ;  /* 0xff80000027627808 */ /* 0x000fc60001800000 */
[----:B------:R-:W0:Y:S01]  /*b500*/  MUFU.TANH R58, R58 ;  /* 0x0000003a003a7308 */ /* 0x000e220000002400 */
[----:B------:R-:W-:Y:S01]  /*b510*/  FMNMX.FTZ R29, R72, R29, !PT ;  /* 0x0000001d481d7209 */ /* 0x000fe20007810000 */
[----:B------:R-:W-:Y:S01]  /*b520*/  FFMA.FTZ R156, R38, R23, -R53 ;  /* 0x00000017269c7223 */ /* 0x000fe20000010835 */
[----:B------:R-:W-:Y:S02]  /*b530*/  ISETP.GT.AND P3, PT, R92, 0x38, PT ;  /* 0x000000385c00780c */ /* 0x000fe40003f64270 */
[----:B-1----:R-:W-:Y:S02]  /*b540*/  FSEL R38, R51, -INF , P2 ;  /* 0xff80000033267808 */ /* 0x002fe40001000000 */
[----:B------:R-:W-:Y:S01]  /*b550*/  FMNMX.FTZ R29, R98, R29, !PT ;  /* 0x0000001d621d7209 */ /* 0x000fe20007810000 */
[----:B------:R-:W1:Y:S01]  /*b560*/  MUFU.TANH R59, R59 ;  /* 0x0000003b003b7308 */ /* 0x000e620000002400 */
[----:B------:R-:W-:Y:S02]  /*b570*/  ISETP.GT.AND P2, PT, R92, 0x39, PT ;  /* 0x000000395c00780c */ /* 0x000fe40003f44270 */
[----:B--2---:R-:W-:-:S02]  /*b580*/  FSEL R54, R54, -INF , P3 ;  /* 0xff80000036367808 */ /* 0x004fc40001800000 */
[----:B------:R-:W-:-:S03]  /*b590*/  FMNMX.FTZ R29, R38, R29, !PT ;  /* 0x0000001d261d7209 */ /* 0x000fc60007810000 */
[----:B------:R-:W2:Y:S01]  /*b5a0*/  MUFU.TANH R62, R62 ;  /* 0x0000003e003e7308 */ /* 0x000ea20000002400 */
[----:B------:R-:W-:Y:S02]  /*b5b0*/  ISETP.GT.AND P3, PT, R92, 0x40, PT ;  /* 0x000000405c00780c */ /* 0x000fe40003f64270 */
[----:B------:R-:W-:-:S05]  /*b5c0*/  FMNMX.FTZ R29, R54, R29, !PT ;  /* 0x0000001d361d7209 */ /* 0x000fca0007810000 */
[----:B------:R3:W-:Y:S01]  /*b5d0*/  MUFU.EX2 R27, R31 ;  /* 0x0000001f001b7308 */ /* 0x0007e20000000800 */
[----:B0-----:R-:W-:-:S07]  /*b5e0*/  FSEL R58, R58, -INF , P3 ;  /* 0xff8000003a3a7808 */ /* 0x001fce0001800000 */
[----:B------:R-:W0:Y:S01]  /*b5f0*/  MUFU.TANH R63, R63 ;  /* 0x0000003f003f7308 */ /* 0x000e220000002400 */
[--C-:B---3--:R-:W-:Y:S01]  /*b600*/  FFMA.FTZ R31, R40, R23, -R53.reuse ;  /* 0x00000017281f7223 */ /* 0x108fe20000010835 */
[----:B------:R-:W-:Y:S02]  /*b610*/  FSEL R40, R55, -INF , P2 ;  /* 0xff80000037287808 */ /* 0x000fe40001000000 */
[----:B------:R-:W-:Y:S02]  /*b620*/  ISETP.GT.AND P2, PT, R92, 0x41, PT ;  /* 0x000000415c00780c */ /* 0x000fe40003f44270 */
[----:B------:R-:W-:Y:S02]  /*b630*/  FMNMX.FTZ R29, R40, R29, !PT ;  /* 0x0000001d281d7209 */ /* 0x000fe40007810000 */
[----:B------:R-:W3:Y:S01]  /*b640*/  MUFU.TANH R66, R66 ;  /* 0x0000004200427308 */ /* 0x000ee20000002400 */
[----:B------:R-:W-:Y:S01]  /*b650*/  FFMA.FTZ R158, R34, R23, -R53 ;  /* 0x00000017229e7223 */ /* 0x000fe20000010835 */
[----:B------:R-:W-:-:S02]  /*b660*/  ISETP.GT.AND P3, PT, R92, 0x48, PT ;  /* 0x000000485c00780c */ /* 0x000fc40003f64270 */
[----:B-1----:R-:W-:Y:S02]  /*b670*/  FSEL R34, R59, -INF , P2 ;  /* 0xff8000003b227808 */ /* 0x002fe40001000000 */
[----:B------:R-:W-:Y:S02]  /*b680*/  FMNMX.FTZ R29, R58, R29, !PT ;  /* 0x0000001d3a1d7209 */ /* 0x000fe40007810000 */
[----:B------:R-:W1:Y:S01]  /*b690*/  MUFU.TANH R67, R67 ;  /* 0x0000004300437308 */ /* 0x000e620000002400 */
[----:B------:R-:W-:Y:S02]  /*b6a0*/  ISETP.GT.AND P2, PT, R92, 0x49, PT ;  /* 0x000000495c00780c */ /* 0x000fe40003f44270 */
[----:B--2---:R-:W-:Y:S02]  /*b6b0*/  FSEL R62, R62, -INF , P3 ;  /* 0xff8000003e3e7808 */ /* 0x004fe40001800000 */
[----:B------:R-:W-:-:S03]  /*b6c0*/  FMNMX.FTZ R29, R34, R29, !PT ;  /* 0x0000001d221d7209 */ /* 0x000fc60007810000 */
[----:B------:R-:W2:Y:S01]  /*b6d0*/  MUFU.TANH R70, R70 ;  /* 0x0000004600467308 */ /* 0x000ea20000002400 */
[-CC-:B------:R-:W-:Y:S01]  /*b6e0*/  FFMA.FTZ R152, R35, R23.reuse, -R53.reuse ;  /* 0x0000001723987223 */ /* 0x180fe20000010835 */
[----:B------:R-:W-:Y:S01]  /*b6f0*/  FFMA.FTZ R35, R44, R23, -R53 ;  /* 0x000000172c237223 */ /* 0x000fe20000010835 */
[----:B------:R-:W-:Y:S02]  /*b700*/  ISETP.GT.AND P3, PT, R92, 0x50, PT ;  /* 0x000000505c00780c */ /* 0x000fe40003f64270 */
[----:B0-----:R-:W-:Y:S02]  /*b710*/  FSEL R44, R63, -INF , P2 ;  /* 0xff8000003f2c7808 */ /* 0x001fe40001000000 */
[----:B------:R-:W-:Y:S01]  /*b720*/  FMNMX.FTZ R29, R62, R29, !PT ;  /* 0x0000001d3e1d7209 */ /* 0x000fe20007810000 */
[----:B------:R-:W0:Y:S01]  /*b730*/  MUFU.TANH R71, R71 ;  /* 0x0000004700477308 */ /* 0x000e220000002400 */
[----:B------:R-:W-:Y:S02]  /*b740*/  ISETP.GT.AND P2, PT, R92, 0x51, PT ;  /* 0x000000515c00780c */ /* 0x000fe40003f44270 */
[----:B---3--:R-:W-:-:S02]  /*b750*/  FSEL R66, R66, -INF , P3 ;  /* 0xff80000042427808 */ /* 0x008fc40001800000 */
[----:B------:R-:W-:Y:S01]  /*b760*/  FMNMX.FTZ R29, R44, R29, !PT ;  /* 0x0000001d2c1d7209 */ /* 0x000fe20007810000 */
[----:B------:R-:W-:Y:S01]  /*b770*/  FFMA.FTZ R160, R42, R23, -R53 ;  /* 0x000000172aa07223 */ /* 0x000fe20000010835 */
[----:B------:R-:W-:Y:S02]  /*b780*/  ISETP.GT.AND P3, PT, R92, 0x58, PT ;  /* 0x000000585c00780c */ /* 0x000fe40003f64270 */
[----:B-1----:R-:W-:Y:S02]  /*b790*/  FSEL R42, R67, -INF , P2 ;  /* 0xff800000432a7808 */ /* 0x002fe40001000000 */
[----:B------:R-:W-:Y:S02]  /*b7a0*/  FMNMX.FTZ R29, R66, R29, !PT ;  /* 0x0000001d421d7209 */ /* 0x000fe40007810000 */
[----:B------:R-:W-:Y:S02]  /*b7b0*/  ISETP.GT.AND P2, PT, R92, 0x59, PT ;  /* 0x000000595c00780c */ /* 0x000fe40003f44270 */
[----:B--2---:R-:W-:-:S02]  /*b7c0*/  FSEL R70, R70, -INF , P3 ;  /* 0xff80000046467808 */ /* 0x004fc40001800000 */
[----:B------:R-:W-:Y:S01]  /*b7d0*/  FMNMX.FTZ R29, R42, R29, !PT ;  /* 0x0000001d2a1d7209 */ /* 0x000fe20007810000 */
[----:B------:R-:W-:Y:S01]  /*b7e0*/  FFMA.FTZ R37, R36, R23, -R53 ;  /* 0x0000001724257223 */ /* 0x000fe20000010835 */
[----:B0-----:R-:W-:Y:S02]  /*b7f0*/  FSEL R36, R71, -INF , P2 ;  /* 0xff80000047247808 */ /* 0x001fe40001000000 */
[----:B------:R-:W-:-:S04]  /*b800*/  FMNMX.FTZ R29, R70, R29, !PT ;  /* 0x0000001d461d7209 */ /* 0x000fc80007810000 */
[----:B------:R-:W-:Y:S01]  /*b810*/  FMNMX.FTZ R29, R36, R29, !PT ;  /* 0x0000001d241d7209 */ /* 0x000fe20007810000 */
[----:B------:R-:W-:-:S04]  /*b820*/  FFMA.FTZ R162, R48, R23, -R53 ;  /* 0x0000001730a27223 */ /* 0x000fc80000010835 */
[----:B------:R-:W0:Y:S02]  /*b830*/  SHFL.BFLY PT, R48, R29, 0x2, 0x1f ;  /* 0x0c401f001d307f89 */ /* 0x000e2400000e0000 */
[----:B0-----:R-:W-:-:S05]  /*b840*/  FMNMX.FTZ R48, R29, R48, !PT ;  /* 0x000000301d307209 */ /* 0x001fca0007810000 */
[----:B------:R-:W0:Y:S01]  /*b850*/  SHFL.BFLY PT, R177, R48, 0x1, 0x1f ;  /* 0x0c201f0030b17f89 */ /* 0x000e2200000e0000 */
[----:B------:R-:W1:Y:S01]  /*b860*/  S2R R85, SR_TID.X ;  /* 0x0000000000557919 */ /* 0x000e620000002100 */
[----:B------:R-:W2:Y:S01]  /*b870*/  MUFU.EX2 R152, R152 ;  /* 0x0000009800987308 */ /* 0x000ea20000000800 */
[----:B0-----:R-:W-:-:S04]  /*b880*/  FMNMX.FTZ R177, R48, R177, !PT ;  /* 0x000000b130b17209 */ /* 0x001fc80007810000 */
[C---:B------:R-:W-:Y:S01]  /*b890*/  FSETP.NEU.FTZ.AND P2, PT, R177.reuse, -INF , PT ;  /* 0xff800000b100780b */ /* 0x040fe20003f5d000 */
[----:B------:R-:W-:-:S05]  /*b8a0*/  FMUL.FTZ R29, R177, R23 ;  /* 0x00000017b11d7220 */ /* 0x000fca0000410000 */
[----:B------:R-:W-:-:S05]  /*b8b0*/  FSEL R29, R29, RZ, P2 ;  /* 0x000000ff1d1d7208 */ /* 0x000fca0001000000 */
[-CC-:B------:R-:W-:Y:S01]  /*b8c0*/  FFMA.FTZ R57, R57, R23.reuse, -R29.reuse ;  /* 0x0000001739397223 */ /* 0x180fe2000001081d */
[-CC-:B------:R-:W-:Y:S01]  /*b8d0*/  FFMA.FTZ R24, R24, R23.reuse, -R29.reuse ;  /* 0x0000001718187223 */ /* 0x180fe2000001081d */
[-C--:B------:R-:W-:Y:S01]  /*b8e0*/  FFMA.FTZ R26, R26, R23.reuse, -R29 ;  /* 0x000000171a1a7223 */ /* 0x080fe2000001081d */
[-C--:B------:R-:W-:Y:S02]  /*b8f0*/  FFMA.FTZ R172, R46, R23.reuse, -R53 ;  /* 0x000000172eac7223 */ /* 0x080fe40000010835 */
[----:B------:R0:W-:Y:S01]  /*b900*/  MUFU.EX2 R46, R24 ;  /* 0x00000018002e7308 */ /* 0x0001e20000000800 */
[-CC-:B------:R-:W-:Y:S01]  /*b910*/  FFMA.FTZ R28, R28, R23.reuse, -R29.reuse ;  /* 0x000000171c1c7223 */ /* 0x180fe2000001081d */
[----:B------:R-:W-:Y:S01]  /*b920*/  LOP3.LUT R3, R3, 0x3000000, RZ, 0xfc, !PT ;  /* 0x0300000003037812 */ /* 0x000fe200078efcff */
[----:B------:R-:W-:-:S05]  /*b930*/  FFMA.FTZ R50, R50, R23, -R29 ;  /* 0x0000001732327223 */ /* 0x000fca000001081d */
[----:B------:R-:W3:Y:S01]  /*b940*/  MUFU.EX2 R57, R57 ;  /* 0x0000003900397308 */ /* 0x000ee20000000800 */
[----:B-1----:R-:W-:Y:S01]  /*b950*/  SHF.R.U32.HI R85, RZ, 0x7, R85 ;  /* 0x00000007ff557819 */ /* 0x002fe20000011655 */
[----:B------:R1:W-:Y:S06]  /*b960*/  STL [R1+0x28], R3 ;  /* 0x0000280301007387 */ /* 0x0003ec0000100800 */
[----:B------:R-:W4:Y:S01]  /*b970*/  MUFU.EX2 R154, R154 ;  /* 0x0000009a009a7308 */ /* 0x000f220000000800 */
[-CC-:B------:R-:W-:Y:S01]  /*b980*/  FFMA.FTZ R94, R94, R23.reuse, -R29.reuse ;  /* 0x000000175e5e7223 */ /* 0x180fe2000001081d */
[-CC-:B------:R-:W-:Y:S01]  /*b990*/  FFMA.FTZ R30, R30, R23.reuse, -R29.reuse ;  /* 0x000000171e1e7223 */ /* 0x180fe2000001081d */
[-CC-:B------:R-:W-:Y:S01]  /*b9a0*/  FFMA.FTZ R80, R80, R23.reuse, -R29.reuse ;  /* 0x0000001750507223 */ /* 0x180fe2000001081d */
[----:B------:R-:W-:-:S04]  /*b9b0*/  FFMA.FTZ R32, R32, R23, -R29 ;  /* 0x0000001720207223 */ /* 0x000fc8000001081d */
[----:B------:R-:W5:Y:S01]  /*b9c0*/  MUFU.EX2 R26, R26 ;  /* 0x0000001a001a7308 */ /* 0x000f620000000800 */
[-CC-:B------:R-:W-:Y:S01]  /*b9d0*/  FFMA.FTZ R74, R74, R23.reuse, -R29.reuse ;  /* 0x000000174a4a7223 */ /* 0x180fe2000001081d */
[-CC-:B------:R-:W-:Y:S01]  /*b9e0*/  FFMA.FTZ R96, R96, R23.reuse, -R29.reuse ;  /* 0x0000001760607223 */ /* 0x180fe2000001081d */
[----:B0-----:R-:W-:Y:S02]  /*b9f0*/  @!P1 VIADD R24, R179, 0x32440 ;  /* 0x00032440b3189836 */ /* 0x001fe40000000000 */
        /* <DEDUP_REMOVED lines=11> */
[----:B------:R-:W5:Y:S01]  /*bab0*/  MUFU.EX2 R155, R50 ;  /* 0x00000032009b7308 */ /* 0x000f620000000800 */
[----:B0-----:R-:W-:-:S02]  /*bac0*/  IMAD R28, R2, 0xc00, R3 ;  /* 0x00000c00021c7824 */ /* 0x001fc400078e0203 */
[-CC-:B-1----:R-:W-:Y:S01]  /*bad0*/  FFMA.FTZ R3, R38, R23.reuse, -R29.reuse ;  /* 0x0000001726037223 */ /* 0x182fe2000001081d */
[-CC-:B------:R-:W-:Y:S01]  /*bae0*/  FFMA.FTZ R70, R70, R23.reuse, -R29.reuse ;  /* 0x0000001746467223 */ /* 0x180fe2000001081d */
[----:B------:R-:W-:Y:S01]  /*baf0*/  FFMA.FTZ R36, R36, R23, -R29 ;  /* 0x0000001724247223 */ /* 0x000fe2000001081d */
[----:B------:R-:W-:Y:S01]  /*bb00*/  IMAD.MOV.U32 R29, RZ, RZ, 0x40000040 ;  /* 0x40000040ff1d7424 */ /* 0x000fe200078e00ff */
[----:B------:R-:W-:Y:S01]  /*bb10*/  IADD3 R178, -R85, 0xb, RZ ;  /* 0x0000000b55b27810 */ /* 0x000fe20007ffe1ff */
[----:B------:R-:W0:Y:S01]  /*bb20*/  MUFU.EX2 R156, R156 ;  /* 0x0000009c009c7308 */ /* 0x000e220000000800 */
[----:B------:R-:W-:Y:S02]  /*bb30*/  @!P1 PRMT R24, RZ, 0x654, R24 ;  /* 0x00000654ff189816 */ /* 0x000fe40000000018 */
[----:B------:R-:W-:Y:S01]  /*bb40*/  R2UR UR7, R29 ;  /* 0x000000001d0772ca */ /* 0x000fe200000e0000 */
[----:B--2---:R-:W-:Y:S01]  /*bb50*/  FADD.FTZ R29, R152, R25 ;  /* 0x00000019981d7221 */ /* 0x004fe20000010000 */
[----:B------:R1:W-:Y:S06]  /*bb60*/  BAR.ARV R178, 0x100 ;  /* 0x000400b20000751d */ /* 0x0003ec0000002000 */
[----:B------:R-:W2:Y:S01]  /*bb70*/  MUFU.EX2 R31, R31 ;  /* 0x0000001f001f7308 */ /* 0x000ea20000000800 */
[----:B------:R5:W-:Y:S01]  /*bb80*/  @!P1 SYNCS.ARRIVE.TRANS64.RED.A1T0 RZ, [R24+URZ], RZ ;  /* 0x000000ff18ff99a7 */ /* 0x000be2000810043f */
[----:B---3--:R-:W-:Y:S01]  /*bb90*/  FADD.FTZ R39, R57, R46 ;  /* 0x0000002e39277221 */ /* 0x008fe20000010000 */
[----:B------:R4:W-:Y:S06]  /*bba0*/  BAR.SYNC.DEFER_BLOCKING R0, 0x100 ;  /* 0x000400000000751d */ /* 0x0009ec0000010000 */
[----:B------:R-:W3:Y:S01]  /*bbb0*/  MUFU.EX2 R94, R94 ;  /* 0x0000005e005e7308 */ /* 0x000ee20000000800 */
[----:B----4-:R-:W-:Y:S01]  /*bbc0*/  FADD.FTZ R0, R154, R29 ;  /* 0x0000001d9a007221 */ /* 0x010fe20000010000 */
[----:B-----5:R-:W-:-:S06]  /*bbd0*/  FADD.FTZ R24, R26, R39 ;  /* 0x000000271a187221 */ /* 0x020fcc0000010000 */
[----:B------:R-:W4:Y:S01]  /*bbe0*/  MUFU.EX2 R158, R158 ;  /* 0x0000009e009e7308 */ /* 0x000f220000000800 */
[----:B------:R-:W-:Y:S01]  /*bbf0*/  FADD.FTZ R29, R27, R0 ;  /* 0x000000001b1d7221 */ /* 0x000fe20000010000 */
[----:B------:R-:W-:Y:S02]  /*bc00*/  IMAD.MOV.U32 R39, RZ, RZ, 0x40000040 ;  /* 0x40000040ff277424 */ /* 0x000fe400078e00ff */
[----:B------:R-:W-:-:S04]  /*bc10*/  FADD.FTZ R24, R155, R24 ;  /* 0x000000189b187221 */ /* 0x000fc80000010000 */
[----:B------:R-:W5:Y:S01]  /*bc20*/  MUFU.EX2 R30, R30 ;  /* 0x0000001e001e7308 */ /* 0x000f620000000800 */
[----:B0-----:R-:W-:-:S07]  /*bc30*/  FADD.FTZ R0, R156, R29 ;  /* 0x0000001d9c007221 */ /* 0x001fce0000010000 */
[----:B------:R-:W0:Y:S01]  /*bc40*/  MUFU.EX2 R35, R35 ;  /* 0x0000002300237308 */ /* 0x000e220000000800 */
[----:B------:R-:W-:Y:S01]  /*bc50*/  FADD.FTZ R29, R157, R24 ;  /* 0x000000189d1d7221 */ /* 0x000fe20000010000 */
[----:B------:R-:W-:-:S06]  /*bc60*/  R2UR UR15, R39 ;  /* 0x00000000270f72ca */ /* 0x000fcc00000e0000 */
[----:B------:R-:W1:Y:S01]  /*bc70*/  MUFU.EX2 R159, R80 ;  /* 0x00000050009f7308 */ /* 0x000e620000000800 */
[----:B--2---:R-:W-:-:S07]  /*bc80*/  FADD.FTZ R39, R31, R0 ;  /* 0x000000001f277221 */ /* 0x004fce0000010000 */
[----:B------:R-:W2:Y:S01]  /*bc90*/  MUFU.EX2 R160, R160 ;  /* 0x000000a000a07308 */ /* 0x000ea20000000800 */
[----:B---3--:R-:W-:Y:S01]  /*bca0*/  FADD.FTZ R29, R94, R29 ;  /* 0x0000001d5e1d7221 */ /* 0x008fe20000010000 */
[----:B------:R-:W-:-:S06]  /*bcb0*/  MOV R33, 0x40000040 ;  /* 0x4000004000217802 */ /* 0x000fcc0000000f00 */
[----:B------:R-:W3:Y:S01]  /*bcc0*/  MUFU.EX2 R161, R32 ;  /* 0x0000002000a17308 */ /* 0x000ee20000000800 */
[----:B------:R-:W-:Y:S01]  /*bcd0*/  FFMA.FTZ R41, R52, R23, -R53 ;  /* 0x0000001734297223 */ /* 0x000fe20000010835 */
[----:B----4-:R-:W-:Y:S01]  /*bce0*/  FADD.FTZ R0, R158, R39 ;  /* 0x000000279e007221 */ /* 0x010fe20000010000 */
[----:B-----5:R-:W-:-:S05]  /*bcf0*/  FADD.FTZ R24, R30, R29 ;  /* 0x0000001d1e187221 */ /* 0x020fca0000010000 */
[----:B------:R-:W4:Y:S01]  /*bd00*/  MUFU.EX2 R74, R74 ;  /* 0x0000004a004a7308 */ /* 0x000f220000000800 */
[----:B------:R-:W-:Y:S01]  /*bd10*/  R2UR UR11, R33 ;  /* 0x00000000210b72ca */ /* 0x000fe200000e0000 */
[----:B------:R-:W-:-:S06]  /*bd20*/  FFMA.FTZ R164, R56, R23, -R53 ;  /* 0x0000001738a47223 */ /* 0x000fcc0000010835 */
[----:B------:R-:W5:Y:S01]  /*bd30*/  MUFU.EX2 R37, R37 ;  /* 0x0000002500257308 */ /* 0x000f620000000800 */
[----:B------:R-:W-:Y:S02]  /*bd40*/  IMAD.MOV.U32 R33, RZ, RZ, 0x40000040 ;  /* 0x40000040ff217424 */ /* 0x000fe400078e00ff */
[----:B0-----:R-:W-:Y:S01]  /*bd50*/  FADD.FTZ R29, R35, R0 ;  /* 0x00000000231d7221 */ /* 0x001fe20000010000 */
[----:B-1----:R-:W-:-:S04]  /*bd60*/  FADD.FTZ R24, R159, R24 ;  /* 0x000000189f187221 */ /* 0x002fc80000010000 */
[----:B------:R-:W0:Y:S01]  /*bd70*/  MUFU.EX2 R96, R96 ;  /* 0x0000006000607308 */ /* 0x000e220000000800 */
[----:B------:R-:W-:Y:S01]  /*bd80*/  FFMA.FTZ R43, R60, R23, -R53 ;  /* 0x000000173c2b7223 */ /* 0x000fe20000010835 */
[----:B--2---:R-:W-:-:S06]  /*bd90*/  FADD.FTZ R0, R160, R29 ;  /* 0x0000001da0007221 */ /* 0x004fcc0000010000 */
[----:B------:R-:W1:Y:S01]  /*bda0*/  MUFU.EX2 R162, R162 ;  /* 0x000000a200a27308 */ /* 0x000e620000000800 */
[----:B------:R-:W-:Y:S01]  /*bdb0*/  R2UR UR19, R33 ;  /* 0x00000000211372ca */ /* 0x000fe200000e0000 */
[----:B------:R-:W-:Y:S02]  /*bdc0*/  IMAD.MOV.U32 R29, RZ, RZ, 0x40000040 ;  /* 0x40000040ff1d7424 */ /* 0x000fe400078e00ff */
[----:B---3--:R-:W-:-:S04]  /*bdd0*/  FADD.FTZ R33, R161, R24 ;  /* 0x00000018a1217221 */ /* 0x008fc80000010000 */
[----:B------:R-:W2:Y:S01]  /*bde0*/  MUFU.EX2 R163, R72 ;  /* 0x0000004800a37308 */ /* 0x000ea20000000800 */
[----:B------:R-:W-:-:S07]  /*bdf0*/  FFMA.FTZ R166, R64, R23, -R53 ;  /* 0x0000001740a67223 */ /* 0x000fce0000010835 */
[----:B------:R-:W3:Y:S01]  /*be00*/  MUFU.EX2 R41, R41 ;  /* 0x0000002900297308 */ /* 0x000ee20000000800 */
[----:B------:R-:W-:Y:S01]  /*be10*/  R2UR UR27, R29 ;  /* 0x000000001d1b72ca */ /* 0x000fe200000e0000 */
[----:B----4-:R-:W-:-:S06]  /*be20*/  FADD.FTZ R33, R74, R33 ;  /* 0x000000214a217221 */ /* 0x010fcc0000010000 */
[----:B------:R-:W4:Y:S01]  /*be30*/  MUFU.EX2 R98, R98 ;  /* 0x0000006200627308 */ /* 0x000f220000000800 */
[----:B-----5:R-:W-:Y:S01]  /*be40*/  FADD.FTZ R29, R37, R0 ;  /* 0x00000000251d7221 */ /* 0x020fe20000010000 */
[----:B------:R-:W-:-:S06]  /*be50*/  FFMA.FTZ R45, R76, R23, -R53 ;  /* 0x000000174c2d7223 */ /* 0x000fcc0000010835 */
[----:B------:R-:W5:Y:S01]  /*be60*/  MUFU.EX2 R164, R164 ;  /* 0x000000a400a47308 */ /* 0x000f620000000800 */
[----:B0-----:R-:W-:Y:S01]  /*be70*/  FADD.FTZ R24, R96, R33 ;  /* 0x0000002160187221 */ /* 0x001fe20000010000 */
[----:B-1----:R-:W-:-:S06]  /*be80*/  FADD.FTZ R0, R162, R29 ;  /* 0x0000001da2007221 */ /* 0x002fcc0000010000 */
[----:B------:R-:W0:Y:S01]  /*be90*/  MUFU.EX2 R3, R3 ;  /* 0x0000000300037308 */ /* 0x000e220000000800 */
[----:B------:R-:W-:-:S07]  /*bea0*/  FFMA.FTZ R168, R68, R23, -R53 ;  /* 0x0000001744a87223 */ /* 0x000fce0000010835 */
[----:B------:R-:W1:Y:S01]  /*beb0*/  MUFU.EX2 R43, R43 ;  /* 0x0000002b002b7308 */ /* 0x000e620000000800 */
[----:B------:R-:W-:Y:S01]  /*bec0*/  F2FP.BF16.F32.PACK_AB R154, R27, R154 ;  /* 0x0000009a1b9a723e */ /* 0x000fe200000010ff */
[----:B--2---:R-:W-:Y:S01]  /*bed0*/  FADD.FTZ R27, R163, R24 ;  /* 0x00000018a31b7221 */ /* 0x004fe20000010000 */
[----:B------:R-:W-:-:S05]  /*bee0*/  F2FP.BF16.F32.PACK_AB R152, R25, R152 ;  /* 0x000000981998723e */ /* 0x000fca00000010ff */
        /* <DEDUP_REMOVED lines=37> */
[----:B------:R-:W-:Y:S01]  /*c140*/  F2FP.BF16.F32.PACK_AB R165, R3, R98 ;  /* 0x0000006203a5723e */ /* 0x000fe200000010ff */
[----:B0-----:R-:W-:-:S06]  /*c150*/  FADD.FTZ R25, R171, R24 ;  /* 0x00000018ab197221 */ /* 0x001fcc0000010000 */
[----:B------:R-:W0:Y:S01]  /*c160*/  MUFU.EX2 R70, R70 ;  /* 0x0000004600467308 */ /* 0x000e220000000800 */
[----:B-1----:R-:W-:-:S07]  /*c170*/  FADD.FTZ R3, R49, R0 ;  /* 0x0000000031037221 */ /* 0x002fce0000010000 */
[----:B------:R-:W1:Y:S01]  /*c180*/  MUFU.EX2 R174, R174 ;  /* 0x000000ae00ae7308 */ /* 0x000e620000000800 */
[----:B--2---:R-:W-:Y:S01]  /*c190*/  FADD.FTZ R24, R66, R25 ;  /* 0x0000001942187221 */ /* 0x004fe20000010000 */
[----:B------:R-:W-:-:S06]  /*c1a0*/  VIADD R32, R28, 0x80 ;  /* 0x000000801c207836 */ /* 0x000fcc0000000000 */
[----:B------:R-:W2:Y:S01]  /*c1b0*/  MUFU.EX2 R175, R36 ;  /* 0x0000002400af7308 */ /* 0x000ea20000000800 */
[----:B------:R-:W-:Y:S02]  /*c1c0*/  VIADD R38, R28, 0x100 ;  /* 0x000001001c267836 */ /* 0x000fe40000000000 */
[----:B---3--:R-:W-:-:S05]  /*c1d0*/  FADD.FTZ R0, R172, R3 ;  /* 0x00000003ac007221 */ /* 0x008fca0000010000 */
[----:B------:R-:W3:Y:S01]  /*c1e0*/  MUFU.EX2 R53, R53 ;  /* 0x0000003500357308 */ /* 0x000ee20000000800 */
[----:B----4-:R-:W-:Y:S01]  /*c1f0*/  FADD.FTZ R25, R173, R24 ;  /* 0x00000018ad197221 */ /* 0x010fe20000010000 */
[----:B-----5:R-:W-:Y:S01]  /*c200*/  FADD.FTZ R3, R51, R0 ;  /* 0x0000000033037221 */ /* 0x020fe20000010000 */
[----:B------:R-:W-:Y:S01]  /*c210*/  R2UR UR10, R32 ;  /* 0x00000000200a72ca */ /* 0x000fe200000e0000 */
[----:B------:R-:W-:Y:S01]  /*c220*/  VIADD R32, R28, 0x180 ;  /* 0x000001801c207836 */ /* 0x000fe20000000000 */
[----:B------:R-:W-:Y:S01]  /*c230*/  R2UR UR14, R38 ;  /* 0x00000000260e72ca */ /* 0x000fe200000e0000 */
[C---:B------:R-:W-:Y:S01]  /*c240*/  VIADD R38, R28.reuse, 0x200 ;  /* 0x000002001c267836 */ /* 0x040fe20000000000 */
[C---:B------:R-:W-:Y:S01]  /*c250*/  R2UR UR6, R28.reuse ;  /* 0x000000001c0672ca */ /* 0x040fe200000e0000 */
[----:B------:R-:W-:Y:S02]  /*c260*/  VIADD R28, R28, 0x280 ;  /* 0x000002801c1c7836 */ /* 0x000fe40000000000 */
[----:B0-----:R-:W-:Y:S01]  /*c270*/  FADD.FTZ R24, R70, R25 ;  /* 0x0000001946187221 */ /* 0x001fe20000010000 */
[----:B------:R-:W-:-:S02]  /*c280*/  IMAD.MOV.U32 R39, RZ, RZ, 0x40000040 ;  /* 0x40000040ff277424 */ /* 0x000fc400078e00ff */
[----:B-1----:R-:W-:Y:S01]  /*c290*/  FADD.FTZ R0, R174, R3 ;  /* 0x00000003ae007221 */ /* 0x002fe20000010000 */
[----:B------:R-:W-:Y:S02]  /*c2a0*/  F2FP.BF16.F32.PACK_AB R153, R46, R57 ;  /* 0x000000392e99723e */ /* 0x000fe400000010ff */
[----:B------:R-:W-:Y:S01]  /*c2b0*/  F2FP.BF16.F32.PACK_AB R155, R155, R26 ;  /* 0x0000001a9b9b723e */ /* 0x000fe200000010ff */
[----:B--2---:R-:W-:Y:S01]  /*c2c0*/  FADD.FTZ R3, R175, R24 ;  /* 0x00000018af037221 */ /* 0x004fe20000010000 */
[----:B------:R-:W-:Y:S01]  /*c2d0*/  R2UR UR18, R32 ;  /* 0x00000000201272ca */ /* 0x000fe200000e0000 */
[----:B---3--:R-:W-:Y:S01]  /*c2e0*/  FADD.FTZ R0, R53, R0 ;  /* 0x0000000035007221 */ /* 0x008fe20000010000 */
[----:B------:R-:W-:Y:S02]  /*c2f0*/  R2UR UR22, R38 ;  /* 0x00000000261672ca */ /* 0x000fe400000e0000 */
[----:B------:R-:W-:Y:S02]  /*c300*/  R2UR UR23, R39 ;  /* 0x00000000271772ca */ /* 0x000fe400000e0000 */
[----:B------:R-:W-:-:S02]  /*c310*/  R2UR UR26, R28 ;  /* 0x000000001c1a72ca */ /* 0x000fc400000e0000 */
        /* <DEDUP_REMOVED lines=19> */
[----:B------:R-:W-:-:S06]  /*c450*/  WARPGROUP.ARRIVE ;  /* 0x00000000000079c5 */ /* 0x000fcc0000000000 */
[----:B------:R-:W-:Y:S03]  /*c460*/  HGMMA.64x256x16.F32.BF16 R24, R152, gdesc[UR4].tnspB, RZ, !UPT, gsb0 ;  /* 0x43e0000498187df0 */ /* 0x000fe6000c0018ff */
[----:B------:R-:W-:Y:S02]  /*c470*/  WARPGROUP.DEPBAR.LE gsb0, 0x0 ;  /* 0x00008000000079c5 */ /* 0x000fe40000010000 */
[----:B------:R-:W-:-:S15]  /*c480*/  WARPGROUP.ARRIVE ;  /* 0x00000000000079c5 */ /* 0x000fde0000000000 */
[----:B------:R-:W-:-:S08]  /*c490*/  NOP ;  /* 0x0000000000007918 */ /* 0x000fd00000000000 */
[----:B------:R-:W-:Y:S03]  /*c4a0*/  HGMMA.64x256x16.F32.BF16 R24, R156, gdesc[UR8].tnspB, R24, gsb0 ;  /* 0x43e000089c187df0 */ /* 0x000fe60008001818 */
        /* <DEDUP_REMOVED lines=11> */
[----:B------:R-:W-:Y:S01]  /*c560*/  HGMMA.64x256x16.F32.BF16 R24, R168, gdesc[UR20].tnspB, R24, gsb0 ;  /* 0x43e00014a8187df0 */ /* 0x000fe20008001818 */
[----:B------:R-:W-:-:S04]  /*c570*/  IMAD.IADD R152, R181, 0x1, -R182 ;  /* 0x00000001b5987824 */ /* 0x000fc800078e0ab6 */
[----:B------:R-:W-:-:S04]  /*c580*/  IMAD R152, R180, 0x80, R152 ;  /* 0x00000080b4987824 */ /* 0x000fc800078e0298 */
[----:B------:R-:W-:-:S05]  /*c590*/  IMAD.HI R152, R152, 0x2aaaaaab, RZ ;  /* 0x2aaaaaab98987827 */ /* 0x000fca00078e02ff */
[----:B------:R-:W-:-:S04]  /*c5a0*/  SHF.R.U32.HI R153, RZ, 0x1f, R152 ;  /* 0x0000001fff997819 */ /* 0x000fc80000011698 */
[----:B------:R-:W-:-:S04]  /*c5b0*/  LEA.HI.SX32 R153, R152, R153, 0x1c ;  /* 0x0000009998997211 */ /* 0x000fc800078fe2ff */
[----:B------:R-:W-:Y:S01]  /*c5c0*/  VIMNMX R154, RZ, R153, !PT ;  /* 0x00000099ff9a7248 */ /* 0x000fe20007fe0100 */
[----:B------:R-:W-:-:S04]  /*c5d0*/  VIADD R210, R210, 0xfffffffe ;  /* 0xfffffffed2d27836 */ /* 0x000fc80000000000 */
[----:B------:R0:W-:Y:S01]  /*c5e0*/  STL [R1+0x38], R154 ;  /* 0x0000389a01007387 */ /* 0x0001e20000100800 */
[----:B------:R-:W-:Y:S01]  /*c5f0*/  ISETP.GE.AND P2, PT, R210, R154, PT ;  /* 0x0000009ad200720c */ /* 0x000fe20003f46270 */
[----:B------:R-:W-:-:S05]  /*c600*/  @!P1 VIADD R179, R179, 0x32460 ;  /* 0x00032460b3b39836 */ /* 0x000fca0000000000 */
[----:B------:R-:W-:Y:S01]  /*c610*/  @!P1 PRMT R179, RZ, 0x654, R179 ;  /* 0x00000654ffb39816 */ /* 0x000fe200000000b3 */
        /* <DEDUP_REMOVED lines=8> */
.L_x_4460:
[----:B------:R-:W-:Y:S01]  /*c6a0*/  VIADD R2, R2, 0x1 ;  /* 0x0000000102027836 */ /* 0x000fe20000000000 */
[----:B------:R-:W-:Y:S05]  /*c6b0*/  YIELD ;  /* 0x0000000000007946 */ /* 0x000fea0003800000 */
[----:B------:R-:W-:-:S04]  /*c6c0*/  ISETP.NE.AND P2, PT, R2, 0x2, PT ;  /* 0x000000020200780c */ /* 0x000fc80003f45270 */
[----:B------:R-:W-:Y:S02]  /*c6d0*/  SEL R152, RZ, 0x1, P2 ;  /* 0x00000001ff987807 */ /* 0x000fe40001000000 */
[----:B------:R-:W-:Y:S02]  /*c6e0*/  SEL R2, R2, RZ, P2 ;  /* 0x000000ff02027207 */ /* 0x000fe40001000000 */
[----:B------:R-:W-:Y:S01]  /*c6f0*/  LOP3.LUT R19, R19, R152, RZ, 0x3c, !PT ;  /* 0x0000009813137212 */ /* 0x000fe200078e3cff */
[----:B------:R-:W-:Y:S06]  /*c700*/  @!P0 BRA `(.L_x_4451) ;  /* 0x0000000000048947 */ /* 0x000fec0003800000 */
[----:B------:R-:W-:Y:S01]  /*c710*/  BPT.TRAP 0x1 ;  /* 0x000000040000795c */ /* 0x000fe20000300000 */
.L_x_4451:
[----:B------:R-:W-:Y:S01]  /*c720*/  IMAD R211, R2, 0x8, R17 ;  /* 0x0000000802d37824 */ /* 0x000fe200078e0211 */
[----:B------:R-:W-:-:S04]  /*c730*/  SHF.L.U32 R23, R19, 0x1f, RZ ;  /* 0x0000001f13177819 */ /* 0x000fc800000006ff */
[----:B------:R1:W2:Y:S01]  /*c740*/  SYNCS.PHASECHK.TRANS64.TRYWAIT P2, [R211+URZ+0x32430], R23 ;  /* 0x03243017d30075a7 */ /* 0x0002a2000804017f */
[----:B------:R-:W-:Y:S05]  /*c750*/  @!P0 BRA `(.L_x_4452) ;  /* 0x0000000000048947 */ /* 0x000fea0003800000 */
[----:B------:R-:W-:Y:S01]  /*c760*/  BPT.TRAP 0x1 ;  /* 0x000000040000795c */ /* 0x000fe20000300000 */
.L_x_4452:
[----:B------:R-:W3:Y:S01]  /*c770*/  LDL R152, [R1+0x2c] ;  /* 0x00002c0001987983 */ /* 0x000ee20000100800 */
[----:B------:R-:W-:Y:S02]  /*c780*/  IMAD.MOV.U32 R157, RZ, RZ, 0x40000040 ;  /* 0x40000040ff9d7424 */ /* 0x000fe400078e00ff */
[----:B---3--:R-:W-:Y:S01]  /*c790*/  IMAD R156, R2, 0x300, R152 ;  /* 0x00000300029c7824 */ /* 0x008fe200078e0298 */
[----:B--2---:R-:W-:Y:S06]  /*c7a0*/  @P2 BRA `(.L_x_4453) ;  /* 0x0000000000082947 */ /* 0x004fec0003800000 */
[----:B------:R-:W2:Y:S02]  /*c7b0*/  SYNCS.PHASECHK.TRANS64.TRYWAIT P2, [R211+URZ+0x32430], R23 ;  /* 0x03243017d30075a7 */ /* 0x000ea4000804017f */
[----:B--2---:R-:W-:Y:S05]  /*c7c0*/  @!P2 BRA `(.L_x_4454) ;  /* 0x0000010000a4a947 */ /* 0x004fea0003800000 */
.L_x_4453:
[----:B------:R-:W3:Y:S01]  /*c7d0*/  LDL.64 R222, [R1+0x8] ;  /* 0x0000080001de7983 */ /* 0x000ee20000100a00 */
[----:B------:R-:W-:Y:S05]  /*c7e0*/  WARPSYNC.ALL ;  /* 0x0000000000007948 */ /* 0x000fea0003800000 */
[C---:B------:R-:W-:Y:S01]  /*c7f0*/  R2UR UR6, R156.reuse ;  /* 0x000000009c0672ca */ /* 0x040fe200000e0000 */
[C---:B0-----:R-:W-:Y:S01]  /*c800*/  VIADD R154, R156.reuse, 0x2 ;  /* 0x000000029c9a7836 */ /* 0x041fe20000000000 */
[----:B------:R-:W-:Y:S01]  /*c810*/  R2UR UR7, R157 ;  /* 0x000000009d0772ca */ /* 0x000fe200000e0000 */
[----:B------:R-:W-:Y:S01]  /*c820*/  VIADD R152, R156, 0x4 ;  /* 0x000000049c987836 */ /* 0x000fe20000000000 */
[----:B------:R-:W-:Y:S01]  /*c830*/  R2UR UR4, R218 ;  /* 0x00000000da0472ca */ /* 0x000fe200000e0000 */
[----:B------:R-:W-:Y:S01]  /*c840*/  VIADD R156, R156, 0x6 ;  /* 0x000000069c9c7836 */ /* 0x000fe20000000000 */
[----:B------:R-:W-:Y:S01]  /*c850*/  R2UR UR5, R219 ;  /* 0x00000000db0572ca */ /* 0x000fe200000e0000 */
[----:B------:R-:W-:Y:S01]  /*c860*/  IMAD.MOV.U32 R155, RZ, RZ, 0x40000040 ;  /* 0x40000040ff9b7424 */ /* 0x000fe200078e00ff */
[----:B------:R-:W-:Y:S01]  /*c870*/  R2UR UR10, R154 ;  /* 0x000000009a0a72ca */ /* 0x000fe200000e0000 */
[----:B------:R-:W-:Y:S01]  /*c880*/  IMAD.MOV.U32 R153, RZ, RZ, 0x40000040 ;  /* 0x40000040ff997424 */ /* 0x000fe200078e00ff */
[----:B------:R-:W-:Y:S01]  /*c890*/  R2UR UR14, R152 ;  /* 0x00000000980e72ca */ /* 0x000fe200000e0000 */
[----:B------:R-:W-:Y:S01]  /*c8a0*/  IMAD.MOV.U32 R157, RZ, RZ, 0x40000040 ;  /* 0x40000040ff9d7424 */ /* 0x000fe200078e00ff */
        /* <DEDUP_REMOVED lines=10> */
[----:B------:R-:W-:Y:S02]  /*c950*/  WARPGROUP.DEPBAR.LE gsb0, 0x0 ;  /* 0x00008000000079c5 */ /* 0x000fe40000010000 */
[----:B------:R-:W-:Y:S01]  /*c960*/  WARPGROUP.ARRIVE ;  /* 0x00000000000079c5 */ /* 0x000fe20000000000 */
[----:B---3--:R-:W-:Y:S02]  /*c970*/  R2UR UR8, R222 ;  /* 0x00000000de0872ca */ /* 0x008fe400000e0000 */
[----:B------:R-:W-:-:S13]  /*c980*/  R2UR UR9, R223 ;  /* 0x00000000df0972ca */ /* 0x000fda00000e0000 */
        /* <DEDUP_REMOVED lines=10> */
.L_x_4455:
[----:B------:R0:W3:Y:S01]  /*ca30*/  SYNCS.PHASECHK.TRANS64.TRYWAIT P2, [R211+URZ+0x32450], R23 ;  /* 0x03245017d30075a7 */ /* 0x0000e2000804017f */
[----:B------:R-:W-:Y:S05]  /*ca40*/  @!P0 BRA `(.L_x_4456) ;  /* 0x0000000000048947 */ /* 0x000fea0003800000 */
[----:B------:R-:W-:Y:S01]  /*ca50*/  BPT.TRAP 0x1 ;  /* 0x000000040000795c */ /* 0x000fe20000300000 */
.L_x_4456:
[----:B------:R-:W-:Y:S04]  /*ca60*/  BSSY B0, `(.L_x_4457) ;  /* 0x0000004000007945 */ /* 0x000fe80003800000 */
[----:B---3--:R-:W-:Y:S05]  /*ca70*/  @P2 BRA `(.L_x_4458) ;  /* 0x0000000000082947 */ /* 0x008fea0003800000 */
[----:B------:R-:W3:Y:S02]  /*ca80*/  SYNCS.PHASECHK.TRANS64.TRYWAIT P2, [R211+URZ+0x32450], R23 ;  /* 0x03245017d30075a7 */ /* 0x000ee4000804017f */
[----:B---3--:R-:W-:Y:S05]  /*ca90*/  @!P2 BRA `(.L_x_4459) ;  /* 0x000001000004a947 */ /* 0x008fea0003800000 */
.L_x_4458:
[----:B------:R-:W-:Y:S05]  /*caa0*/  BSYNC B0 ;  /* 0x0000000000007941 */ /* 0x000fea0003800000 */
.L_x_4457:
[----:B------:R-:W-:Y:S05]  /*cab0*/  WARPSYNC.ALL ;  /* 0x0000000000007948 */ /* 0x000fea0003800000 */
[----:B------:R-:W4:Y:S01]  /*cac0*/  LDL R222, [R1+0x30] ;  /* 0x0000300001de7983 */ /* 0x000f220000100800 */
[----:B------:R-:W-:Y:S01]  /*cad0*/  IMAD.MOV.U32 R223, RZ, RZ, 0x40000040 ;  /* 0x40000040ffdf7424 */ /* 0x000fe200078e00ff */
[----:B------:R-:W-:Y:S01]  /*cae0*/  R2UR UR4, R4 ;  /* 0x00000000040472ca */ /* 0x000fe200000e0000 */
[----:B------:R-:W-:Y:S01]  /*caf0*/  WARPGROUP.ARRIVE ;  /* 0x00000000000079c5 */ /* 0x000fe20000000000 */
[----:B------:R-:W-:Y:S01]  /*cb00*/  R2UR UR5, R5 ;  /* 0x00000000050572ca */ /* 0x000fe200000e0000 */
[----:B------:R-:W-:Y:S01]  /*cb10*/  IMAD.MOV.U32 R225, RZ, RZ, 0x40000040 ;  /* 0x40000040ffe17424 */ /* 0x000fe200078e00ff */
[----:B------:R-:W-:Y:S01]  /*cb20*/  R2UR UR7, R223 ;  /* 0x00000000df0772ca */ /* 0x000fe200000e0000 */
[----:B------:R-:W-:-:S02]  /*cb30*/  IMAD.MOV.U32 R223, RZ, RZ, 0x40000040 ;  /* 0x40000040ffdf7424 */ /* 0x000fc400078e00ff */
[----:B----4-:R-:W-:-:S04]  /*cb40*/  IMAD R222, R2, 0xc00, R222 ;  /* 0x00000c0002de7824 */ /* 0x010fc800078e02de */
[C---:B------:R-:W-:Y:S01]  /*cb50*/  VIADD R224, R222.reuse, 0x2 ;  /* 0x00000002dee07836 */ /* 0x040fe20000000000 */
[----:B------:R-:W-:-:S13]  /*cb60*/  R2UR UR6, R222 ;  /* 0x00000000de0672ca */ /* 0x000fda00000e0000 */
[----:B------:R-:W-:Y:S01]  /*cb70*/  HGMMA.64x96x16.F32.BF16 R152, gdesc[UR4], R152, gsb0 ;  /* 0x01600000049879f0 */ /* 0x000fe20008001898 */
[----:B------:R-:W-:Y:S01]  /*cb80*/  R2UR UR6, R224 ;  /* 0x00000000e00672ca */ /* 0x000fe200000e0000 */
[----:B------:R-:W-:Y:S01]  /*cb90*/  VIADD R224, R222, 0x4 ;  /* 0x00000004dee07836 */ /* 0x000fe20000000000 */
[----:B------:R-:W-:Y:S01]  /*cba0*/  R2UR UR7, R225 ;  /* 0x00000000e10772ca */ /* 0x000fe200000e0000 */
[----:B------:R-:W-:Y:S01]  /*cbb0*/  IMAD.MOV.U32 R225, RZ, RZ, 0x40000040 ;  /* 0x40000040ffe17424 */ /* 0x000fe200078e00ff */
[----:B------:R-:W-:Y:S02]  /*cbc0*/  R2UR UR4, R226 ;  /* 0x00000000e20472ca */ /* 0x000fe400000e0000 */
[----:B------:R-:W-:Y:S01]  /*cbd0*/  R2UR UR5, R227 ;  /* 0x00000000e30572ca */ /* 0x000fe200000e0000 */
[----:B------:R-:W-:Y:S02]  /*cbe0*/  WARPGROUP.DEPBAR.LE gsb0, 0x0 ;  /* 0x00008000000079c5 */ /* 0x000fe40000010000 */
[----:B------:R-:W-:-:S10]  /*cbf0*/  WARPGROUP.ARRIVE ;  /* 0x00000000000079c5 */ /* 0x000fd40000000000 */
        /* <DEDUP_REMOVED lines=28> */
[----:B------:R-:W-:Y:S02]  /*cdc0*/  R2UR UR6, R224 ;  /* 0x00000000e00672ca */ /* 0x000fe400000e0000 */
[----:B------:R-:W-:Y:S01]  /*cdd0*/  R2UR UR7, R225 ;  /* 0x00000000e10772ca */ /* 0x000fe200000e0000 */
[----:B------:R-:W-:Y:S01]  /*cde0*/  IMAD.MOV.U32 R225, RZ, RZ, 0x40000040 ;  /* 0x40000040ffe17424 */ /* 0x000fe200078e00ff */
[----:B------:R-:W-:Y:S02]  /*cdf0*/  R2UR UR4, R208 ;  /* 0x00000000d00472ca */ /* 0x000fe400000e0000 */
[----:B------:R-:W-:Y:S02]  /*ce00*/  R2UR UR5, R209 ;  /* 0x00000000d10572ca */ /* 0x000fe400000e0000 */
[----:B------:R-:W-:Y:S01]  /*ce10*/  IADD3 R224, R222, 0x304, RZ ;  /* 0x00000304dee07810 */ /* 0x000fe20007ffe0ff */
[----:B------:R-:W-:-:S02]  /*ce20*/  WARPGROUP.DEPBAR.LE gsb0, 0x0 ;  /* 0x00008000000079c5 */ /* 0x000fc40000010000 */
[----:B------:R-:W-:-:S08]  /*ce30*/  WARPGROUP.ARRIVE ;  /* 0x00000000000079c5 */ /* 0x000fd00000000000 */
        /* <DEDUP_REMOVED lines=68> */
[----:B------:R-:W-:Y:S01]  /*d280*/  R2UR UR4, R10 ;  /* 0x000000000a0472ca */ /* 0x000fe200000e0000 */
[----:B------:R-:W-:Y:S01]  /*d290*/  VIADD R222, R222, 0x906 ;  /* 0x00000906dede7836 */ /* 0x000fe20000000000 */
        /* <DEDUP_REMOVED lines=23> */
[----:B0123--:R0:W1:Y:S01]  /*d410*/  MUFU.TANH R23, R159 ;  /* 0x0000009f00177308 */ /* 0x00f0620000002400 */
[----:B------:R-:W-:Y:S01]  /*d420*/  FMUL.FTZ R154, R154, UR41 ;  /* 0x000000299a9a7c20 */ /* 0x000fe20008410000 */
[----:B------:R-:W-:Y:S01]  /*d430*/  FMUL.FTZ R236, R167, UR41 ;  /* 0x00000029a7ec7c20 */ /* 0x000fe20008410000 */
[----:B------:R-:W-:Y:S01]  /*d440*/  FMUL.FTZ R237, R163, UR41 ;  /* 0x00000029a3ed7c20 */ /* 0x000fe20008410000 */
[----:B------:R-:W2:Y:S01]  /*d450*/  LDL R167, [R1+0x34] ;  /* 0x0000340001a77983 */ /* 0x000ea20000100800 */
[----:B------:R-:W-:Y:S01]  /*d460*/  FMUL.FTZ R163, R169, UR41 ;  /* 0x00000029a9a37c20 */ /* 0x000fe20008410000 */
[----:B------:R-:W-:Y:S01]  /*d470*/  FMUL.FTZ R152, R152, UR41 ;  /* 0x0000002998987c20 */ /* 0x000fe20008410000 */
[----:B------:R-:W-:Y:S01]  /*d480*/  FMUL.FTZ R153, R153, UR41 ;  /* 0x0000002999997c20 */ /* 0x000fe20008410000 */
[----:B------:R3:W4:Y:S01]  /*d490*/  MUFU.TANH R234, R155 ;  /* 0x0000009b00ea7308 */ /* 0x0007220000002400 */
[----:B0-----:R-:W-:Y:S01]  /*d4a0*/  FMUL.FTZ R159, R164, UR41 ;  /* 0x00000029a49f7c20 */ /* 0x001fe20008410000 */
[----:B------:R-:W-:-:S06]  /*d4b0*/  FMUL.FTZ R235, R166, UR41 ;  /* 0x00000029a6eb7c20 */ /* 0x000fcc0008410000 */
[----:B------:R0:W-:Y:S01]  /*d4c0*/  MUFU.TANH R225, R162 ;  /* 0x000000a200e17308 */ /* 0x0001e20000002400 */
[----:B---3--:R-:W-:-:S07]  /*d4d0*/  FMUL.FTZ R155, R161, UR41 ;  /* 0x00000029a19b7c20 */ /* 0x008fce0008410000 */
[----:B------:R3:W5:Y:S01]  /*d4e0*/  MUFU.TANH R233, R158 ;  /* 0x0000009e00e97308 */ /* 0x0007620000002400 */
[----:B0-----:R-:W-:Y:S01]  /*d4f0*/  FMUL.FTZ R162, R172, UR41 ;  /* 0x00000029aca27c20 */ /* 0x001fe20008410000 */
[----:B-1----:R-:W-:Y:S02]  /*d500*/  IMAD.MOV.U32 R172, RZ, RZ, R23 ;  /* 0x000000ffffac7224 */ /* 0x002fe400078e0017 */
[----:B------:R-:W2:Y:S04]  /*d510*/  LDL R23, [R1+0x14] ;  /* 0x0000140001177983 */ /* 0x000ea80000100800 */
[----:B------:R0:W1:Y:S01]  /*d520*/  MUFU.TANH R222, R154 ;  /* 0x0000009a00de7308 */ /* 0x0000620000002400 */
[----:B------:R-:W-:Y:S01]  /*d530*/  FMUL.FTZ R161, R173, UR41 ;  /* 0x00000029ada17c20 */ /* 0x000fe20008410000 */
[----:B---3--:R-:W-:-:S06]  /*d540*/  FMUL.FTZ R158, R165, UR41 ;  /* 0x00000029a59e7c20 */ /* 0x008fcc0008410000 */
[----:B------:R-:W3:Y:S01]  /*d550*/  MUFU.TANH R152, R152 ;  /* 0x0000009800987308 */ /* 0x000ee20000002400 */
[----:B0-----:R-:W-:Y:S01]  /*d560*/  FMUL.FTZ R154, R156, UR41 ;  /* 0x000000299c9a7c20 */ /* 0x001fe20008410000 */
[----:B------:R-:W-:Y:S01]  /*d570*/  FMUL.FTZ R156, R157, UR41 ;  /* 0x000000299d9c7c20 */ /* 0x000fe20008410000 */
[----:B------:R-:W-:Y:S01]  /*d580*/  FMUL.FTZ R157, R160, UR41 ;  /* 0x00000029a09d7c20 */ /* 0x000fe20008410000 */
[----:B------:R-:W-:Y:S01]  /*d590*/  FMUL.FTZ R160, R168, UR41 ;  /* 0x00000029a8a07c20 */ /* 0x000fe20008410000 */
[----:B----4-:R-:W-:Y:S02]  /*d5a0*/  IMAD.MOV.U32 R168, RZ, RZ, R234 ;  /* 0x000000ffffa87224 */ /* 0x010fe400078e00ea */
[----:B------:R-:W-:Y:S01]  /*d5b0*/  FMUL.FTZ R234, R170, UR41 ;  /* 0x00000029aaea7c20 */ /* 0x000fe20008410000 */
[----:B-----5:R-:W-:Y:S01]  /*d5c0*/  IMAD.MOV.U32 R169, RZ, RZ, R233 ;  /* 0x000000ffffa97224 */ /* 0x020fe200078e00e9 */
[----:B------:R-:W4:Y:S01]  /*d5d0*/  LDL R170, [R1+0x20] ;  /* 0x0000200001aa7983 */ /* 0x000f220000100800 */
[----:B------:R-:W-:Y:S01]  /*d5e0*/  FMUL.FTZ R233, R171, UR41 ;  /* 0x00000029abe97c20 */ /* 0x000fe20008410000 */
[----:B------:R-:W-:Y:S01]  /*d5f0*/  IMAD.MOV.U32 R173, RZ, RZ, R225 ;  /* 0x000000ffffad7224 */ /* 0x000fe200078e00e1 */
[----:B------:R-:W0:Y:S01]  /*d600*/  MUFU.TANH R153, R153 ;  /* 0x0000009900997308 */ /* 0x000e220000002400 */
[----:B------:R-:W5:Y:S04]  /*d610*/  LDL R171, [R1+0x48] ;  /* 0x0000480001ab7983 */ /* 0x000f680000100800 */
[----:B------:R-:W3:Y:S03]  /*d620*/  LDL R225, [R1+0x4c] ;  /* 0x00004c0001e17983 */ /* 0x000ee60000100800 */
[----:B------:R-:W0:Y:S08]  /*d630*/  MUFU.TANH R154, R154 ;  /* 0x0000009a009a7308 */ /* 0x000e300000002400 */
[----:B------:R-:W0:Y:S01]  /*d640*/  MUFU.TANH R156, R156 ;  /* 0x0000009c009c7308 */ /* 0x000e220000002400 */
[----:B------:R-:W-:Y:S01]  /*d650*/  FMUL.FTZ R166, R176, UR41 ;  /* 0x00000029b0a67c20 */ /* 0x000fe20008410000 */
[----:B------:R-:W-:-:S06]  /*d660*/  FMUL.FTZ R165, R177, UR41 ;  /* 0x00000029b1a57c20 */ /* 0x000fcc0008410000 */
[----:B------:R-:W0:Y:S01]  /*d670*/  MUFU.TANH R157, R157 ;  /* 0x0000009d009d7308 */ /* 0x000e220000002400 */
[----:B------:R-:W-:-:S07]  /*d680*/  FMUL.FTZ R180, R180, UR41 ;  /* 0x00000029b4b47c20 */ /* 0x000fce0008410000 */
[----:B------:R-:W0:Y:S08]  /*d690*/  MUFU.TANH R155, R155 ;  /* 0x0000009b009b7308 */ /* 0x000e300000002400 */
[----:B------:R-:W0:Y:S08]  /*d6a0*/  MUFU.TANH R159, R159 ;  /* 0x0000009f009f7308 */ /* 0x000e300000002400 */
[----:B------:R-:W0:Y:S01]  /*d6b0*/  MUFU.TANH R158, R158 ;  /* 0x0000009e009e7308 */ /* 0x000e220000002400 */
[----:B------:R-:W-:Y:S01]  /*d6c0*/  FMUL.FTZ R224, R174, UR41 ;  /* 0x00000029aee07c20 */ /* 0x000fe20008410000 */
[----:B------:R-:W-:Y:S01]  /*d6d0*/  FMUL.FTZ R223, R175, UR41 ;  /* 0x00000029afdf7c20 */ /* 0x000fe20008410000 */
[----:B------:R-:W-:Y:S01]  /*d6e0*/  FMUL.FTZ R175, R188, UR41 ;  /* 0x00000029bcaf7c20 */ /* 0x000fe20008410000 */
[----:B------:R-:W-:-:S04]  /*d6f0*/  FMUL.FTZ R174, R189, UR41 ;  /* 0x00000029bdae7c20 */ /* 0x000fc80008410000 */
[----:B------:R-:W0:Y:S08]  /*d700*/  MUFU.TANH R160, R160 ;  /* 0x000000a000a07308 */ /* 0x000e300000002400 */
[----:B------:R-:W0:Y:S08]  /*d710*/  MUFU.TANH R163, R163 ;  /* 0x000000a300a37308 */ /* 0x000e300000002400 */
[----:B------:R-:W0:Y:S08]  /*d720*/  MUFU.TANH R162, R162 ;  /* 0x000000a200a27308 */ /* 0x000e300000002400 */
[----:B------:R-:W0:Y:S08]  /*d730*/  MUFU.TANH R161, R161 ;  /* 0x000000a100a17308 */ /* 0x000e300000002400 */
[----:B------:R-:W0:Y:S08]  /*d740*/  MUFU.TANH R166, R166 ;  /* 0x000000a600a67308 */ /* 0x000e300000002400 */
[----:B------:R-:W0:Y:S08]  /*d750*/  MUFU.TANH R165, R165 ;  /* 0x000000a500a57308 */ /* 0x000e300000002400 */
[----:B------:R-:W-:Y:S08]  /*d760*/  MUFU.TANH R175, R175 ;  /* 0x000000af00af7308 */ /* 0x000ff00000002400 */
[----:B------:R-:W-:Y:S01]  /*d770*/  MUFU.TANH R174, R174 ;  /* 0x000000ae00ae7308 */ /* 0x000fe20000002400 */
[----:B-1----:R-:W-:-:S02]  /*d780*/  IMAD.MOV.U32 R176, RZ, RZ, R222 ;  /* 0x000000ffffb07224 */ /* 0x002fc400078e00de */
[----:B------:R-:W-:-:S05]  /*d790*/  FMUL.FTZ R188, R182, UR41 ;  /* 0x00000029b6bc7c20 */ /* 0x000fca0008410000 */
[----:B------:R-:W-:Y:S01]  /*d7a0*/  MUFU.TANH R234, R234 ;  /* 0x000000ea00ea7308 */ /* 0x000fe20000002400 */
[----:B------:R-:W-:Y:S01]  /*d7b0*/  FMUL.FTZ R189, R183, UR41 ;  /* 0x00000029b7bd7c20 */ /* 0x000fe20008410000 */
[----:B------:R-:W-:Y:S01]  /*d7c0*/  FMUL.FTZ R222, R197, UR41 ;  /* 0x00000029c5de7c20 */ /* 0x000fe20008410000 */
[----:B------:R-:W-:Y:S01]  /*d7d0*/  FMUL.FTZ R197, R187, UR41 ;  /* 0x00000029bbc57c20 */ /* 0x000fe20008410000 */
[----:B------:R-:W-:-:S04]  /*d7e0*/  FMUL.FTZ R177, R196, UR41 ;  /* 0x00000029c4b17c20 */ /* 0x000fc80008410000 */
[----:B------:R-:W-:Y:S08]  /*d7f0*/  MUFU.TANH R235, R235 ;  /* 0x000000eb00eb7308 */ /* 0x000ff00000002400 */
[----:B------:R-:W-:Y:S08]  /*d800*/  MUFU.TANH R236, R236 ;  /* 0x000000ec00ec7308 */ /* 0x000ff00000002400 */
[----:B------:R-:W-:Y:S01]  /*d810*/  MUFU.TANH R237, R237 ;  /* 0x000000ed00ed7308 */ /* 0x000fe20000002400 */
[----:B--2---:R-:W-:-:S07]  /*d820*/  IMAD.SHL.U32 R164, R23, 0x80, RZ ;  /* 0x0000008017a47824 */ /* 0x004fce00078e00ff */
[----:B------:R-:W-:Y:S01]  /*d830*/  MUFU.TANH R233, R233 ;  /* 0x000000e900e97308 */ /* 0x000fe20000002400 */
[----:B------:R-:W-:-:S05]  /*d840*/  IMAD R164, R210, -0x60, R164 ;  /* 0xffffffa0d2a47824 */ /* 0x000fca00078e02a4 */
[----:B------:R-:W-:-:S05]  /*d850*/  IADD3 R167, R164, 0x1, R167 ;  /* 0x00000001a4a77810 */ /* 0x000fca0007ffe0a7 */
[----:B----4-:R-:W-:-:S04]  /*d860*/  IMAD.IADD R167, R167, 0x1, -R170 ;  /* 0x00000001a7a77824 */ /* 0x010fc800078e0aaa */
[----:B-----5:R-:W-:Y:S02]  /*d870*/  IMAD R167, R171, -0x2, R167 ;  /* 0xfffffffeaba77824 */ /* 0x020fe400078e02a7 */
[----:B------:R-:W-:Y:S02]  /*d880*/  FMUL.FTZ R170, R181, UR41 ;  /* 0x00000029b5aa7c20 */ /* 0x000fe40008410000 */
[----:B---3--:R-:W-:Y:S02]  /*d890*/  IMAD.IADD R225, R225, 0x1, R167 ;  /* 0x00000001e1e17824 */ /* 0x008fe400078e02a7 */
[----:B------:R-:W-:Y:S01]  /*d8a0*/  FMUL.FTZ R23, R178, UR41 ;  /* 0x00000029b2177c20 */ /* 0x000fe20008410000 */
[----:B------:R-:W-:Y:S02]  /*d8b0*/  IMAD.MOV.U32 R178, RZ, RZ, R169 ;  /* 0x000000ffffb27224 */ /* 0x000fe400078e00a9 */
[----:B------:R-:W-:Y:S01]  /*d8c0*/  FMUL.FTZ R171, R184, UR41 ;  /* 0x00000029b8ab7c20 */ /* 0x000fe20008410000 */
[----:B------:R-:W-:Y:S01]  /*d8d0*/  FMUL.FTZ R169, R185, UR41 ;  /* 0x00000029b9a97c20 */ /* 0x000fe20008410000 */
[----:B------:R-:W-:-:S02]  /*d8e0*/  ISETP.GT.AND P2, PT, R225, RZ, PT ;  /* 0x000000ffe100720c */ /* 0x000fc40003f44270 */
[C---:B------:R-:W-:Y:S02]  /*d8f0*/  ISETP.GT.AND P3, PT, R225.reuse, 0x1, PT ;  /* 0x00000001e100780c */ /* 0x040fe40003f64270 */
[C---:B------:R-:W-:Y:S02]  /*d900*/  ISETP.GT.AND P4, PT, R225.reuse, 0x8, PT ;  /* 0x00000008e100780c */ /* 0x040fe40003f84270 */
[----:B------:R-:W-:Y:S01]  /*d910*/  ISETP.GT.AND P5, PT, R225, 0x9, PT ;  /* 0x00000009e100780c */ /* 0x000fe20003fa4270 */
[----:B------:R-:W1:Y:S01]  /*d920*/  MUFU.TANH R164, R180 ;  /* 0x000000b400a47308 */ /* 0x000e620000002400 */
[----:B------:R-:W-:Y:S02]  /*d930*/  FSEL R152, R152, -INF , P2 ;  /* 0xff80000098987808 */ /* 0x000fe40001000000 */
[----:B0-----:R-:W-:Y:S02]  /*d940*/  FSEL R153, R153, -INF , P3 ;  /* 0xff80000099997808 */ /* 0x001fe40001800000 */
[----:B------:R-:W-:-:S03]  /*d950*/  FSEL R154, R154, -INF , P4 ;  /* 0xff8000009a9a7808 */ /* 0x000fc60002000000 */
[----:B------:R-:W0:Y:S01]  /*d960*/  MUFU.TANH R170, R170 ;  /* 0x000000aa00aa7308 */ /* 0x000e220000002400 */
[----:B------:R-:W-:Y:S02]  /*d970*/  FSEL R156, R156, -INF , P5 ;  /* 0xff8000009c9c7808 */ /* 0x000fe40002800000 */
[C---:B------:R-:W-:Y:S02]  /*d980*/  ISETP.GT.AND P2, PT, R225.reuse, 0x10, PT ;  /* 0x00000010e100780c */ /* 0x040fe40003f44270 */
[C---:B------:R-:W-:Y:S02]  /*d990*/  ISETP.GT.AND P3, PT, R225.reuse, 0x11, PT ;  /* 0x00000011e100780c */ /* 0x040fe40003f64270 */
[C---:B------:R-:W-:Y:S02]  /*d9a0*/  ISETP.GT.AND P4, PT, R225.reuse, 0x18, PT ;  /* 0x00000018e100780c */ /* 0x040fe40003f84270 */
[----:B------:R-:W-:Y:S01]  /*d9b0*/  ISETP.GT.AND P5, PT, R225, 0x19, PT ;  /* 0x00000019e100780c */ /* 0x000fe20003fa4270 */
[----:B------:R-:W2:Y:S01]  /*d9c0*/  MUFU.TANH R171, R171 ;  /* 0x000000ab00ab7308 */ /* 0x000ea20000002400 */
[----:B------:R-:W-:Y:S01]  /*d9d0*/  FMUL.FTZ R184, R192, UR41 ;  /* 0x00000029c0b87c20 */ /* 0x000fe20008410000 */
[----:B------:R-:W-:-:S02]  /*d9e0*/  FSEL R157, R157, -INF , P2 ;  /* 0xff8000009d9d7808 */ /* 0x000fc40001000000 */
[----:B------:R-:W-:Y:S02]  /*d9f0*/  FSEL R155, R155, -INF , P3 ;  /* 0xff8000009b9b7808 */ /* 0x000fe40001800000 */
[----:B------:R-:W-:Y:S02]  /*da00*/  FSEL R159, R159, -INF , P4 ;  /* 0xff8000009f9f7808 */ /* 0x000fe40002000000 */
[----:B------:R-:W3:Y:S01]  /*da10*/  MUFU.TANH R169, R169 ;  /* 0x000000a900a97308 */ /* 0x000ee20000002400 */
[----:B------:R-:W-:Y:S01]  /*da20*/  FSEL R158, R158, -INF , P5 ;  /* 0xff8000009e9e7808 */ /* 0x000fe20002800000 */
[----:B------:R-:W-:Y:S01]  /*da30*/  FMUL.FTZ R167, R193, UR41 ;  /* 0x00000029c1a77c20 */ /* 0x000fe20008410000 */
[C---:B------:R-:W-:Y:S02]  /*da40*/  ISETP.GT.AND P2, PT, R225.reuse, 0x20, PT ;  /* 0x00000020e100780c */ /* 0x040fe40003f44270 */
[C---:B------:R-:W-:Y:S02]  /*da50*/  ISETP.GT.AND P3, PT, R225.reuse, 0x21, PT ;  /* 0x00000021e100780c */ /* 0x040fe40003f64270 */
[----:B------:R-:W-:-:S02]  /*da60*/  ISETP.GT.AND P4, PT, R225, 0x28, PT ;  /* 0x00000028e100780c */ /* 0x000fc40003f84270 */
[----:B------:R-:W-:Y:S01]  /*da70*/  ISETP.GT.AND P5, PT, R225, 0x29, PT ;  /* 0x00000029e100780c */ /* 0x000fe20003fa4270 */
[----:B------:R-:W4:Y:S01]  /*da80*/  MUFU.TANH R184, R184 ;  /* 0x000000b800b87308 */ /* 0x000f220000002400 */
[----:B------:R-:W-:Y:S02]  /*da90*/  FSEL R160, R160, -INF , P2 ;  /* 0xff800000a0a07808 */ /* 0x000fe40001000000 */
[----:B------:R-:W-:Y:S02]  /*daa0*/  FSEL R163, R163, -INF , P3 ;  /* 0xff800000a3a37808 */ /* 0x000fe40001800000 */
[----:B------:R-:W-:Y:S02]  /*dab0*/  FSEL R162, R162, -INF , P4 ;  /* 0xff800000a2a27808 */ /* 0x000fe40002000000 */
[----:B------:R-:W-:Y:S02]  /*dac0*/  FSEL R161, R161, -INF , P5 ;  /* 0xff800000a1a17808 */ /* 0x000fe40002800000 */
[----:B------:R-:W-:-:S02]  /*dad0*/  ISETP.GT.AND P2, PT, R225, 0x30, PT ;  /* 0x00000030e100780c */ /* 0x000fc40003f44270 */
[C---:B------:R-:W-:Y:S02]  /*dae0*/  ISETP.GT.AND P3, PT, R225.reuse, 0x31, PT ;  /* 0x00000031e100780c */ /* 0x040fe40003f64270 */
[C---:B------:R-:W-:Y:S02]  /*daf0*/  ISETP.GT.AND P4, PT, R225.reuse, 0x38, PT ;  /* 0x00000038e100780c */ /* 0x040fe40003f84270 */
[----:B------:R-:W-:Y:S01]  /*db00*/  ISETP.GT.AND P5, PT, R225, 0x39, PT ;  /* 0x00000039e100780c */ /* 0x000fe20003fa4270 */
[----:B------:R-:W5:Y:S01]  /*db10*/  MUFU.TANH R167, R167 ;  /* 0x000000a700a77308 */ /* 0x000f620000002400 */
[----:B------:R-:W-:Y:S02]  /*db20*/  FSEL R166, R166, -INF , P2 ;  /* 0xff800000a6a67808 */ /* 0x000fe40001000000 */
[----:B------:R-:W-:Y:S02]  /*db30*/  FSEL R165, R165, -INF , P3 ;  /* 0xff800000a5a57808 */ /* 0x000fe40001800000 */
[----:B-1----:R-:W-:-:S02]  /*db40*/  FSEL R164, R164, -INF , P4 ;  /* 0xff800000a4a47808 */ /* 0x002fc40002000000 */
[----:B0-----:R-:W-:Y:S02]  /*db50*/  FSEL R170, R170, -INF , P5 ;  /* 0xff800000aaaa7808 */ /* 0x001fe40002800000 */
[C---:B------:R-:W-:Y:S02]  /*db60*/  ISETP.GT.AND P2, PT, R225.reuse, 0x40, PT ;  /* 0x00000040e100780c */ /* 0x040fe40003f44270 */
[C---:B------:R-:W-:Y:S02]  /*db70*/  ISETP.GT.AND P3, PT, R225.reuse, 0x41, PT ;  /* 0x00000041e100780c */ /* 0x040fe40003f64270 */
[C---:B------:R-:W-:Y:S02]  /*db80*/  ISETP.GT.AND P4, PT, R225.reuse, 0x48, PT ;  /* 0x00000048e100780c */ /* 0x040fe40003f84270 */
[----:B------:R-:W-:Y:S02]  /*db90*/  ISETP.GT.AND P5, PT, R225, 0x49, PT ;  /* 0x00000049e100780c */ /* 0x000fe40003fa4270 */
[----:B--2---:R-:W-:-:S02]  /*dba0*/  FSEL R171, R171, -INF , P2 ;  /* 0xff800000abab7808 */ /* 0x004fc40001000000 */
[----:B---3--:R-:W-:Y:S02]  /*dbb0*/  FSEL R169, R169, -INF , P3 ;  /* 0xff800000a9a97808 */ /* 0x008fe40001800000 */
[----:B------:R-:W-:Y:S02]  /*dbc0*/  FSEL R175, R175, -INF , P4 ;  /* 0xff800000afaf7808 */ /* 0x000fe40002000000 */
[----:B------:R-:W-:Y:S02]  /*dbd0*/  FSEL R174, R174, -INF , P5 ;  /* 0xff800000aeae7808 */ /* 0x000fe40002800000 */
[C---:B------:R-:W-:Y:S02]  /*dbe0*/  ISETP.GT.AND P2, PT, R225.reuse, 0x50, PT ;  /* 0x00000050e100780c */ /* 0x040fe40003f44270 */
[C---:B------:R-:W-:Y:S02]  /*dbf0*/  ISETP.GT.AND P3, PT, R225.reuse, 0x51, PT ;  /* 0x00000051e100780c */ /* 0x040fe40003f64270 */
[----:B------:R-:W-:-:S02]  /*dc00*/  ISETP.GT.AND P4, PT, R225, 0x58, PT ;  /* 0x00000058e100780c */ /* 0x000fc40003f84270 */
[C---:B------:R-:W-:Y:S01]  /*dc10*/  ISETP.GT.AND P5, PT, R225.reuse, 0x59, PT ;  /* 0x00000059e100780c */ /* 0x040fe20003fa4270 */
[----:B------:R-:W-:Y:S01]  /*dc20*/  VIADD R225, R225, 0x8 ;  /* 0x00000008e1e17836 */ /* 0x000fe20000000000 */
[----:B----4-:R-:W-:Y:S01]  /*dc30*/  FSEL R184, R184, -INF , P2 ;  /* 0xff800000b8b87808 */ /* 0x010fe20001000000 */
[----:B------:R-:W0:Y:S03]  /*dc40*/  MUFU.TANH R23, R23 ;  /* 0x0000001700177308 */ /* 0x000e260000002400 */
[----:B------:R-:W-:Y:S02]  /*dc50*/  ISETP.GT.AND P2, PT, R225, RZ, PT ;  /* 0x000000ffe100720c */ /* 0x000fe40003f44270 */
[----:B-----5:R-:W-:Y:S02]  /*dc60*/  FSEL R182, R167, -INF , P3 ;  /* 0xff800000a7b67808 */ /* 0x020fe40001800000 */
[----:B------:R-:W-:-:S02]  /*dc70*/  FSEL R167, R176, -INF , P2 ;  /* 0xff800000b0a77808 */ /* 0x000fc40001000000 */
[----:B------:R-:W-:-:S04]  /*dc80*/  ISETP.GT.AND P2, PT, R225, 0x10, PT ;  /* 0x00000010e100780c */ /* 0x000fc80003f44270 */
[----:B------:R-:W-:Y:S02]  /*dc90*/  FSEL R173, R173, -INF , P2 ;  /* 0xff800000adad7808 */ /* 0x000fe40001000000 */
[----:B------:R-:W-:-:S04]  /*dca0*/  ISETP.GT.AND P2, PT, R225, 0x20, PT ;  /* 0x00000020e100780c */ /* 0x000fc80003f44270 */
[----:B------:R-:W-:Y:S02]  /*dcb0*/  FSEL R183, R234, -INF , P2 ;  /* 0xff800000eab77808 */ /* 0x000fe40001000000 */
[----:B------:R-:W-:-:S04]  /*dcc0*/  ISETP.GT.AND P2, PT, R225, 0x30, PT ;  /* 0x00000030e100780c */ /* 0x000fc80003f44270 */
[----:B0-----:R-:W-:Y:S02]  /*dcd0*/  FSEL R187, R23, -INF , P2 ;  /* 0xff80000017bb7808 */ /* 0x001fe40001000000 */
        /* <DEDUP_REMOVED lines=16> */
[----:B------:R-:W0:Y:S03]  /*dde0*/  MUFU.TANH R177, R177 ;  /* 0x000000b100b17308 */ /* 0x000e260000002400 */
[----:B------:R-:W-:-:S04]  /*ddf0*/  FMNMX.FTZ R23, R171, R23, !PT ;  /* 0x00000017ab177209 */ /* 0x000fc80007810000 */
[----:B------:R-:W-:Y:S01]  /*de00*/  FMNMX.FTZ R23, R169, R23, !PT ;  /* 0x00000017a9177209 */ /* 0x000fe20007810000 */
[----:B------:R-:W1:Y:S01]  /*de10*/  MUFU.TANH R222, R222 ;  /* 0x000000de00de7308 */ /* 0x000e620000002400 */
[----:B------:R-:W-:Y:S02]  /*de20*/  FMUL.FTZ R176, R186, UR41 ;  /* 0x00000029bab07c20 */ /* 0x000fe40008410000 */
[----:B------:R-:W-:-:S04]  /*de30*/  FMNMX.FTZ R23, R175, R23, !PT ;  /* 0x00000017af177209 */ /* 0x000fc80007810000 */
[----:B------:R-:W-:Y:S01]  /*de40*/  FMNMX.FTZ R23, R174, R23, !PT ;  /* 0x00000017ae177209 */ /* 0x000fe20007810000 */
[----:B------:R-:W2:Y:S03]  /*de50*/  MUFU.TANH R176, R176 ;  /* 0x000000b000b07308 */ /* 0x000ea60000002400 */
[----:B------:R-:W-:Y:S02]  /*de60*/  FMNMX.FTZ R23, R184, R23, !PT ;  /* 0x00000017b8177209 */ /* 0x000fe40007810000 */
[----:B0-----:R-:W-:Y:S02]  /*de70*/  FSEL R177, R177, -INF , P4 ;  /* 0xff800000b1b17808 */ /* 0x001fe40002000000 */
[----:B------:R-:W-:Y:S02]  /*de80*/  FMNMX.FTZ R23, R182, R23, !PT ;  /* 0x00000017b6177209 */ /* 0x000fe40007810000 */
[----:B-1----:R-:W-:-:S02]  /*de90*/  FSEL R222, R222, -INF , P5 ;  /* 0xff800000dede7808 */ /* 0x002fc40002800000 */
[----:B------:R-:W-:Y:S02]  /*dea0*/  FMNMX.FTZ R23, R177, R23, !PT ;  /* 0x00000017b1177209 */ /* 0x000fe40007810000 */
[----:B------:R-:W-:Y:S02]  /*deb0*/  ISETP.GT.AND P2, PT, R225, 0x40, PT ;  /* 0x00000040e100780c */ /* 0x000fe40003f44270 */
[----:B------:R-:W-:Y:S01]  /*dec0*/  FMNMX.FTZ R23, R222, R23, !PT ;  /* 0x00000017de177209 */ /* 0x000fe20007810000 */
[----:B------:R-:W-:Y:S01]  /*ded0*/  FMUL.FTZ R193, R190, UR41 ;  /* 0x00000029bec17c20 */ /* 0x000fe20008410000 */
[----:B--2---:R-:W-:-:S03]  /*dee0*/  FSEL R190, R176, -INF , P2 ;  /* 0xff800000b0be7808 */ /* 0x004fc60001000000 */
[----:B------:R-:W0:Y:S02]  /*def0*/  SHFL.BFLY PT, R176, R23, 0x2, 0x1f ;  /* 0x0c401f0017b07f89 */ /* 0x000e2400000e0000 */
[----:B0-----:R-:W-:-:S05]  /*df00*/  FMNMX.FTZ R176, R23, R176, !PT ;  /* 0x000000b017b07209 */ /* 0x001fca0007810000 */
[----:B------:R-:W0:Y:S01]  /*df10*/  SHFL.BFLY PT, R23, R176, 0x1, 0x1f ;  /* 0x0c201f00b0177f89 */ /* 0x000e2200000e0000 */
[----:B------:R-:W1:Y:S01]  /*df20*/  MUFU.TANH R224, R224 ;  /* 0x000000e000e07308 */ /* 0x000e620000002400 */
[C---:B------:R-:W-:Y:S02]  /*df30*/  ISETP.GT.AND P4, PT, R225.reuse, 0x8, PT ;  /* 0x00000008e100780c */ /* 0x040fe40003f84270 */
[----:B------:R-:W-:-:S05]  /*df40*/  ISETP.GT.AND P5, PT, R225, 0x9, PT ;  /* 0x00000009e100780c */ /* 0x000fca0003fa4270 */
[----:B------:R-:W2:Y:S01]  /*df50*/  MUFU.TANH R223, R223 ;  /* 0x000000df00df7308 */ /* 0x000ea20000002400 */
[----:B------:R-:W-:Y:S02]  /*df60*/  FSEL R178, R178, -INF , P4 ;  /* 0xff800000b2b27808 */ /* 0x000fe40002000000 */
[----:B0-----:R-:W-:Y:S02]  /*df70*/  FMNMX.FTZ R176, R176, R23, !PT ;  /* 0x00000017b0b07209 */ /* 0x001fe40007810000 */
[----:B------:R-:W0:Y:S01]  /*df80*/  LDC R23, c[0x0][0xa80] ;  /* 0x0002a000ff177b82 */ /* 0x000e220000000800 */
[----:B------:R-:W-:Y:S01]  /*df90*/  ISETP.GT.AND P4, PT, R225, 0x18, PT ;  /* 0x00000018e100780c */ /* 0x000fe20003f84270 */
[----:B------:R-:W-:Y:S01]  /*dfa0*/  FMUL.FTZ R196, R179, UR41 ;  /* 0x00000029b3c47c20 */ /* 0x000fe20008410000 */
[----:B------:R-:W-:Y:S02]  /*dfb0*/  FSEL R172, R172, -INF , P5 ;  /* 0xff800000acac7808 */ /* 0x000fe40002800000 */
[----:B------:R-:W-:-:S02]  /*dfc0*/  ISETP.GT.AND P5, PT, R225, 0x19, PT ;  /* 0x00000019e100780c */ /* 0x000fc40003fa4270 */
[----:B------:R-:W-:Y:S02]  /*dfd0*/  FSEL R179, R235, -INF , P4 ;  /* 0xff800000ebb37808 */ /* 0x000fe40002000000 */
[C---:B------:R-:W-:Y:S02]  /*dfe0*/  ISETP.GT.AND P4, PT, R225.reuse, 0x28, PT ;  /* 0x00000028e100780c */ /* 0x040fe40003f84270 */
[----:B------:R-:W-:Y:S02]  /*dff0*/  FSEL R180, R236, -INF , P5 ;  /* 0xff800000ecb47808 */ /* 0x000fe40002800000 */
[----:B------:R-:W-:Y:S02]  /*e000*/  ISETP.GT.AND P5, PT, R225, 0x29, PT ;  /* 0x00000029e100780c */ /* 0x000fe40003fa4270 */
[----:B-1----:R-:W-:Y:S02]  /*e010*/  FSEL R185, R224, -INF , P4 ;  /* 0xff800000e0b97808 */ /* 0x002fe40002000000 */
[----:B------:R-:W-:-:S02]  /*e020*/  FSETP.NEU.FTZ.AND P6, PT, R176, -INF , PT ;  /* 0xff800000b000780b */ /* 0x000fc40003fdd000 */
[----:B--2---:R-:W-:Y:S02]  /*e030*/  FSEL R186, R223, -INF , P5 ;  /* 0xff800000dfba7808 */ /* 0x004fe40002800000 */
[C---:B------:R-:W-:Y:S01]  /*e040*/  FSEL R223, R176.reuse, RZ, P6 ;  /* 0x000000ffb0df7208 */ /* 0x040fe20003000000 */
[----:B0-----:R-:W-:-:S04]  /*e050*/  FMUL.FTZ R224, R176, R23 ;  /* 0x00000017b0e07220 */ /* 0x001fc80000410000 */
[----:B------:R-:W-:Y:S01]  /*e060*/  FADD.FTZ R223, -R223, R221 ;  /* 0x000000dddfdf7221 */ /* 0x000fe20000010100 */
[----:B------:R-:W-:-:S05]  /*e070*/  FSEL R224, R224, RZ, P6 ;  /* 0x000000ffe0e07208 */ /* 0x000fca0003000000 */
[-CC-:B------:R-:W-:Y:S01]  /*e080*/  FFMA.FTZ R221, R156, R23.reuse, -R224.reuse ;  /* 0x000000179cdd7223 */ /* 0x180fe200000108e0 */
[-CC-:B------:R-:W-:Y:S01]  /*e090*/  FFMA.FTZ R156, R155, R23.reuse, -R224.reuse ;  /* 0x000000179b9c7223 */ /* 0x180fe200000108e0 */
[-CC-:B------:R-:W-:Y:S01]  /*e0a0*/  FFMA.FTZ R152, R152, R23.reuse, -R224.reuse ;  /* 0x0000001798987223 */ /* 0x180fe200000108e0 */
[-C--:B------:R-:W-:Y:S01]  /*e0b0*/  FMUL.FTZ R155, R223, R23.reuse ;  /* 0x00000017df9b7220 */ /* 0x080fe20000410000 */
[-CC-:B------:R-:W-:Y:S01]  /*e0c0*/  FFMA.FTZ R153, R153, R23.reuse, -R224.reuse ;  /* 0x0000001799997223 */ /* 0x180fe200000108e0 */
[----:B------:R-:W-:-:S03]  /*e0d0*/  FFMA.FTZ R154, R154, R23, -R224 ;  /* 0x000000179a9a7223 */ /* 0x000fc600000108e0 */
[----:B------:R-:W-:Y:S08]  /*e0e0*/  MUFU.EX2 R152, R152 ;  /* 0x0000009800987308 */ /* 0x000ff00000000800 */
[----:B------:R-:W0:Y:S08]  /*e0f0*/  MUFU.EX2 R155, R155 ;  /* 0x0000009b009b7308 */ /* 0x000e300000000800 */
[----:B------:R-:W1:Y:S08]  /*e100*/  MUFU.EX2 R153, R153 ;  /* 0x0000009900997308 */ /* 0x000e700000000800 */
[----:B------:R-:W2:Y:S01]  /*e110*/  MUFU.EX2 R154, R154 ;  /* 0x0000009a009a7308 */ /* 0x000ea20000000800 */
[----:B0-----:R-:W-:-:S07]  /*e120*/  FFMA.FTZ R0, R155, R0, R152 ;  /* 0x000000009b007223 */ /* 0x001fce0000010098 */
[----:B------:R-:W0:Y:S01]  /*e130*/  MUFU.EX2 R221, R221 ;  /* 0x000000dd00dd7308 */ /* 0x000e220000000800 */
[----:B-1----:R-:W-:-:S04]  /*e140*/  FADD.FTZ R0, R153, R0 ;  /* 0x0000000099007221 */ /* 0x002fc80000010000 */
[----:B--2---:R-:W-:-:S04]  /*e150*/  FADD.FTZ R0, R154, R0 ;  /* 0x000000009a007221 */ /* 0x004fc80000010000 */
[C---:B0-----:R-:W-:Y:S01]  /*e160*/  FADD.FTZ R0, R221.reuse, R0 ;  /* 0x00000000dd007221 */ /* 0x041fe20000010000 */
[----:B------:R-:W-:Y:S02]  /*e170*/  F2FP.BF16.F32.PACK_AB R154, R221, R154 ;  /* 0x0000009add9a723e */ /* 0x000fe400000010ff */
[----:B------:R-:W2:Y:S01]  /*e180*/  LDL R221, [R1+0x28] ;  /* 0x0000280001dd7983 */ /* 0x000ea20000100800 */
[----:B------:R-:W-:Y:S02]  /*e190*/  ISETP.GT.AND P3, PT, R225, 0x1, PT ;  /* 0x00000001e100780c */ /* 0x000fe40003f64270 */
[----:B------:R-:W-:Y:S02]  /*e1a0*/  F2FP.BF16.F32.PACK_AB R152, R153, R152 ;  /* 0x000000989998723e */ /* 0x000fe400000010ff */
[----:B------:R-:W-:Y:S02]  /*e1b0*/  FSEL R168, R168, -INF , P3 ;  /* 0xff800000a8a87808 */ /* 0x000fe40001800000 */
[----:B------:R-:W-:-:S04]  /*e1c0*/  FMNMX.FTZ R153, R167, R220, !PT ;  /* 0x000000dca7997209 */ /* 0x000fc80007810000 */
[----:B------:R-:W-:-:S04]  /*e1d0*/  FMNMX.FTZ R153, R168, R153, !PT ;  /* 0x00000099a8997209 */ /* 0x000fc80007810000 */
[----:B------:R-:W-:Y:S02]  /*e1e0*/  FMNMX.FTZ R153, R178, R153, !PT ;  /* 0x00000099b2997209 */ /* 0x000fe40007810000 */
[----:B------:R-:W-:Y:S02]  /*e1f0*/  ISETP.GT.AND P3, PT, R225, 0x11, PT ;  /* 0x00000011e100780c */ /* 0x000fe40003f64270 */
[----:B------:R-:W-:Y:S02]  /*e200*/  FMNMX.FTZ R153, R172, R153, !PT ;  /* 0x00000099ac997209 */ /* 0x000fe40007810000 */
[----:B------:R-:W-:Y:S02]  /*e210*/  FSEL R181, R237, -INF , P3 ;  /* 0xff800000edb57808 */ /* 0x000fe40001800000 */
[----:B------:R-:W-:-:S04]  /*e220*/  FMNMX.FTZ R153, R173, R153, !PT ;  /* 0x00000099ad997209 */ /* 0x000fc80007810000 */
[----:B------:R-:W-:Y:S01]  /*e230*/  FMNMX.FTZ R153, R181, R153, !PT ;  /* 0x00000099b5997209 */ /* 0x000fe20007810000 */
[----:B------:R-:W0:Y:S03]  /*e240*/  MUFU.TANH R196, R196 ;  /* 0x000000c400c47308 */ /* 0x000e260000002400 */
[----:B------:R-:W-:Y:S02]  /*e250*/  FMNMX.FTZ R153, R179, R153, !PT ;  /* 0x00000099b3997209 */ /* 0x000fe40007810000 */
[----:B------:R-:W-:Y:S02]  /*e260*/  ISETP.GT.AND P3, PT, R225, 0x21, PT ;  /* 0x00000021e100780c */ /* 0x000fe40003f64270 */
[----:B------:R-:W-:Y:S01]  /*e270*/  FMNMX.FTZ R153, R180, R153, !PT ;  /* 0x00000099b4997209 */ /* 0x000fe20007810000 */
[----:B------:R-:W1:Y:S01]  /*e280*/  MUFU.TANH R188, R188 ;  /* 0x000000bc00bc7308 */ /* 0x000e620000002400 */
[----:B------:R-:W-:-:S02]  /*e290*/  FSEL R192, R233, -INF , P3 ;  /* 0xff800000e9c07808 */ /* 0x000fc40001800000 */
[----:B------:R-:W-:-:S05]  /*e2a0*/  FMNMX.FTZ R153, R183, R153, !PT ;  /* 0x00000099b7997209 */ /* 0x000fca0007810000 */
[----:B------:R-:W3:Y:S01]  /*e2b0*/  MUFU.TANH R189, R189 ;  /* 0x000000bd00bd7308 */ /* 0x000ee20000002400 */
[----:B------:R-:W-:-:S07]  /*e2c0*/  FMNMX.FTZ R153, R192, R153, !PT ;  /* 0x00000099c0997209 */ /* 0x000fce0007810000 */
[----:B------:R-:W4:Y:S08]  /*e2d0*/  MUFU.TANH R197, R197 ;  /* 0x000000c500c57308 */ /* 0x000f300000002400 */
[----:B------:R-:W5:Y:S01]  /*e2e0*/  MUFU.TANH R193, R193 ;  /* 0x000000c100c17308 */ /* 0x000f620000002400 */
[C---:B------:R-:W-:Y:S02]  /*e2f0*/  ISETP.GT.AND P3, PT, R225.reuse, 0x31, PT ;  /* 0x00000031e100780c */ /* 0x040fe40003f64270 */
[----:B------:R-:W-:-:S02]  /*e300*/  ISETP.GT.AND P4, PT, R225, 0x38, PT ;  /* 0x00000038e100780c */ /* 0x000fc40003f84270 */
[----:B------:R-:W-:Y:S02]  /*e310*/  FMNMX.FTZ R153, R185, R153, !PT ;  /* 0x00000099b9997209 */ /* 0x000fe40007810000 */
[----:B0-----:R-:W-:Y:S02]  /*e320*/  FSEL R196, R196, -INF , P3 ;  /* 0xff800000c4c47808 */ /* 0x001fe40001800000 */
[----:B-1----:R-:W-:Y:S02]  /*e330*/  FSEL R188, R188, -INF , P4 ;  /* 0xff800000bcbc7808 */ /* 0x002fe40002000000 */
[----:B------:R-:W-:Y:S02]  /*e340*/  FMNMX.FTZ R153, R186, R153, !PT ;  /* 0x00000099ba997209 */ /* 0x000fe40007810000 */
[C---:B------:R-:W-:Y:S02]  /*e350*/  ISETP.GT.AND P5, PT, R225.reuse, 0x39, PT ;  /* 0x00000039e100780c */ /* 0x040fe40003fa4270 */
[----:B------:R-:W-:-:S02]  /*e360*/  ISETP.GT.AND P3, PT, R225, 0x41, PT ;  /* 0x00000041e100780c */ /* 0x000fc40003f64270 */
[----:B------:R-:W-:Y:S01]  /*e370*/  ISETP.GT.AND P4, PT, R225, 0x48, PT ;  /* 0x00000048e100780c */ /* 0x000fe20003f84270 */
[-CC-:B------:R-:W-:Y:S01]  /*e380*/  FFMA.FTZ R233, R157, R23.reuse, -R224.reuse ;  /* 0x000000179de97223 */ /* 0x180fe200000108e0 */
[--C-:B------:R-:W-:Y:S01]  /*e390*/  FFMA.FTZ R157, R171, R23, -R224.reuse ;  /* 0x00000017ab9d7223 */ /* 0x100fe200000108e0 */
[----:B------:R-:W-:Y:S01]  /*e3a0*/  FMNMX.FTZ R153, R187, R153, !PT ;  /* 0x00000099bb997209 */ /* 0x000fe20007810000 */
[----:B------:R-:W-:Y:S01]  /*e3b0*/  FMUL.FTZ R191, R191, UR41 ;  /* 0x00000029bfbf7c20 */ /* 0x000fe20008410000 */
[----:B---3--:R-:W-:Y:S01]  /*e3c0*/  FSEL R189, R189, -INF , P5 ;  /* 0xff800000bdbd7808 */ /* 0x008fe20002800000 */
[-CC-:B------:R-:W-:Y:S01]  /*e3d0*/  FFMA.FTZ R171, R169, R23.reuse, -R224.reuse ;  /* 0x00000017a9ab7223 */ /* 0x180fe200000108e0 */
[----:B----4-:R-:W-:Y:S02]  /*e3e0*/  FSEL R197, R197, -INF , P3 ;  /* 0xff800000c5c57808 */ /* 0x010fe40001800000 */
[----:B-----5:R-:W-:Y:S01]  /*e3f0*/  FSEL R193, R193, -INF , P4 ;  /* 0xff800000c1c17808 */ /* 0x020fe20002000000 */
[-CC-:B------:R-:W-:Y:S01]  /*e400*/  FFMA.FTZ R159, R159, R23.reuse, -R224.reuse ;  /* 0x000000179f9f7223 */ /* 0x180fe200000108e0 */
[C---:B------:R-:W-:Y:S01]  /*e410*/  ISETP.GT.AND P2, PT, R225.reuse, 0x50, PT ;  /* 0x00000050e100780c */ /* 0x040fe20003f44270 */
[-CC-:B------:R-:W-:Y:S01]  /*e420*/  FFMA.FTZ R158, R158, R23.reuse, -R224.reuse ;  /* 0x000000179e9e7223 */ /* 0x180fe200000108e0 */
[C---:B------:R-:W-:Y:S01]  /*e430*/  ISETP.GT.AND P3, PT, R225.reuse, 0x51, PT ;  /* 0x00000051e100780c */ /* 0x040fe20003f64270 */
[-CC-:B------:R-:W-:Y:S01]  /*e440*/  FFMA.FTZ R236, R160, R23.reuse, -R224.reuse ;  /* 0x00000017a0ec7223 */ /* 0x180fe200000108e0 */
[----:B------:R-:W-:Y:S01]  /*e450*/  ISETP.GT.AND P4, PT, R225, 0x58, PT ;  /* 0x00000058e100780c */ /* 0x000fe20003f84270 */
[-CC-:B------:R-:W-:Y:S01]  /*e460*/  FFMA.FTZ R234, R163, R23.reuse, -R224.reuse ;  /* 0x00000017a3ea7223 */ /* 0x180fe200000108e0 */
[----:B------:R-:W-:Y:S01]  /*e470*/  ISETP.GT.AND P5, PT, R225, 0x59, PT ;  /* 0x00000059e100780c */ /* 0x000fe20003fa4270 */
[-CC-:B------:R-:W-:Y:S01]  /*e480*/  FFMA.FTZ R161, R161, R23.reuse, -R224.reuse ;  /* 0x00000017a1a17223 */ /* 0x180fe200000108e0 */
[----:B------:R-:W-:Y:S01]  /*e490*/  ISETP.GT.AND P6, PT, R225, 0x49, PT ;  /* 0x00000049e100780c */ /* 0x000fe20003fc4270 */
        /* <DEDUP_REMOVED lines=11> */
[----:B------:R-:W-:Y:S01]  /*e550*/  IMAD.MOV.U32 R224, RZ, RZ, R157 ;  /* 0x000000ffffe07224 */ /* 0x000fe200078e009d */
[----:B------:R-:W-:Y:S01]  /*e560*/  FMNMX.FTZ R153, R196, R153, !PT ;  /* 0x00000099c4997209 */ /* 0x000fe20007810000 */
[----:B------:R-:W-:Y:S01]  /*e570*/  FMUL.FTZ R157, R194, UR41 ;  /* 0x00000029c29d7c20 */ /* 0x000fe20008410000 */
[----:B------:R-:W0:Y:S01]  /*e580*/  MUFU.TANH R191, R191 ;  /* 0x000000bf00bf7308 */ /* 0x000e220000002400 */
[----:B------:R-:W-:Y:S01]  /*e590*/  FMUL.FTZ R160, R195, UR41 ;  /* 0x00000029c3a07c20 */ /* 0x000fe20008410000 */
[----:B------:R-:W-:Y:S01]  /*e5a0*/  FMNMX.FTZ R153, R188, R153, !PT ;  /* 0x00000099bc997209 */ /* 0x000fe20007810000 */
[----:B------:R-:W-:-:S03]  /*e5b0*/  FMUL.FTZ R162, R198, UR41 ;  /* 0x00000029c6a27c20 */ /* 0x000fc60008410000 */
[----:B------:R-:W-:Y:S02]  /*e5c0*/  FMNMX.FTZ R153, R189, R153, !PT ;  /* 0x00000099bd997209 */ /* 0x000fe40007810000 */
[----:B------:R-:W1:Y:S02]  /*e5d0*/  MUFU.TANH R157, R157 ;  /* 0x0000009d009d7308 */ /* 0x000e640000002400 */
[----:B------:R-:W-:Y:S01]  /*e5e0*/  FMNMX.FTZ R153, R190, R153, !PT ;  /* 0x00000099be997209 */ /* 0x000fe20007810000 */
[----:B------:R-:W-:-:S05]  /*e5f0*/  FMUL.FTZ R199, R199, UR41 ;  /* 0x00000029c7c77c20 */ /* 0x000fca0008410000 */
[----:B------:R-:W3:Y:S01]  /*e600*/  MUFU.TANH R160, R160 ;  /* 0x000000a000a07308 */ /* 0x000ee20000002400 */
[----:B------:R-:W-:Y:S02]  /*e610*/  FMNMX.FTZ R163, R197, R153, !PT ;  /* 0x00000099c5a37209 */ /* 0x000fe40007810000 */
[----:B0-----:R-:W-:-:S05]  /*e620*/  FSEL R191, R191, -INF , P6 ;  /* 0xff800000bfbf7808 */ /* 0x001fca0003000000 */
[----:B------:R-:W0:Y:S01]  /*e630*/  MUFU.TANH R162, R162 ;  /* 0x000000a200a27308 */ /* 0x000e220000002400 */
[----:B------:R-:W-:Y:S02]  /*e640*/  FMNMX.FTZ R163, R193, R163, !PT ;  /* 0x000000a3c1a37209 */ /* 0x000fe40007810000 */
[----:B-1----:R-:W-:-:S05]  /*e650*/  FSEL R157, R157, -INF , P2 ;  /* 0xff8000009d9d7808 */ /* 0x002fca0001000000 */
[----:B------:R-:W1:Y:S01]  /*e660*/  MUFU.TANH R153, R199 ;  /* 0x000000c700997308 */ /* 0x000e620000002400 */
[----:B------:R-:W-:Y:S02]  /*e670*/  FMNMX.FTZ R163, R191, R163, !PT ;  /* 0x000000a3bfa37209 */ /* 0x000fe40007810000 */
[----:B---3--:R-:W-:Y:S02]  /*e680*/  FSEL R160, R160, -INF , P3 ;  /* 0xff800000a0a07808 */ /* 0x008fe40001800000 */
[----:B------:R-:W-:Y:S02]  /*e690*/  FMNMX.FTZ R163, R157, R163, !PT ;  /* 0x000000a39da37209 */ /* 0x000fe40007810000 */
[----:B0-----:R-:W-:Y:S02]  /*e6a0*/  FSEL R162, R162, -INF , P4 ;  /* 0xff800000a2a27808 */ /* 0x001fe40002000000 */
[----:B------:R-:W-:-:S04]  /*e6b0*/  FMNMX.FTZ R163, R160, R163, !PT ;  /* 0x000000a3a0a37209 */ /* 0x000fc80007810000 */
[----:B------:R-:W-:Y:S02]  /*e6c0*/  FMNMX.FTZ R163, R162, R163, !PT ;  /* 0x000000a3a2a37209 */ /* 0x000fe40007810000 */
[----:B-1----:R-:W-:-:S04]  /*e6d0*/  FSEL R153, R153, -INF , P5 ;  /* 0xff80000099997808 */ /* 0x002fc80002800000 */
[----:B------:R-:W-:-:S05]  /*e6e0*/  FMNMX.FTZ R163, R153, R163, !PT ;  /* 0x000000a399a37209 */ /* 0x000fca0007810000 */
[----:B------:R-:W0:Y:S02]  /*e6f0*/  SHFL.BFLY PT, R164, R163, 0x2, 0x1f ;  /* 0x0c401f00a3a47f89 */ /* 0x000e2400000e0000 */
[----:B0-----:R-:W-:-:S05]  /*e700*/  FMNMX.FTZ R164, R163, R164, !PT ;  /* 0x000000a4a3a47209 */ /* 0x001fca0007810000 */
[----:B------:R-:W0:Y:S01]  /*e710*/  SHFL.BFLY PT, R177, R164, 0x1, 0x1f ;  /* 0x0c201f00a4b17f89 */ /* 0x000e2200000e0000 */
[----:B------:R-:W-:Y:S01]  /*e720*/  IMAD.MOV.U32 R223, RZ, RZ, R166 ;  /* 0x000000ffffdf7224 */ /* 0x000fe200078e00a6 */
[----:B0-----:R-:W-:-:S04]  /*e730*/  FMNMX.FTZ R177, R164, R177, !PT ;  /* 0x000000b1a4b17209 */ /* 0x001fc80007810000 */
[C---:B------:R-:W-:Y:S01]  /*e740*/  FSETP.NEU.FTZ.AND P2, PT, R177.reuse, -INF , PT ;  /* 0xff800000b100780b */ /* 0x040fe20003f5d000 */
[----:B------:R-:W-:-:S05]  /*e750*/  FMUL.FTZ R164, R177, R23 ;  /* 0x00000017b1a47220 */ /* 0x000fca0000410000 */
[----:B------:R-:W-:Y:S02]  /*e760*/  FSEL R164, R164, RZ, P2 ;  /* 0x000000ffa4a47208 */ /* 0x000fe40001000000 */
[----:B------:R-:W-:-:S03]  /*e770*/  FSEL R163, R177, RZ, P2 ;  /* 0x000000ffb1a37208 */ /* 0x000fc60001000000 */
        /* <DEDUP_REMOVED lines=24> */
[----:B------:R-:W-:-:S04]  /*e900*/  FADD.FTZ R163, -R163, R220 ;  /* 0x000000dca3a37221 */ /* 0x000fc80000010100 */
[----:B------:R-:W-:Y:S01]  /*e910*/  FMUL.FTZ R163, R163, R23 ;  /* 0x00000017a3a37220 */ /* 0x000fe20000410000 */
[----:B------:R-:W-:Y:S08]  /*e920*/  MUFU.EX2 R153, R167 ;  /* 0x000000a700997308 */ /* 0x000ff00000000800 */
[----:B------:R-:W0:Y:S01]  /*e930*/  MUFU.EX2 R163, R163 ;  /* 0x000000a300a37308 */ /* 0x000e220000000800 */
[----:B--2---:R-:W-:-:S02]  /*e940*/  IMAD R164, R2, 0xc00, R221 ;  /* 0x00000c0002a47824 */ /* 0x004fc400078e02dd */
[----:B------:R-:W1:Y:S01]  /*e950*/  S2R R221, SR_TID.X ;  /* 0x0000000000dd7919 */ /* 0x000e620000002100 */
[----:B0-----:R-:W-:Y:S01]  /*e960*/  FFMA.FTZ R3, R163, R3, R153 ;  /* 0x00000003a3037223 */ /* 0x001fe20000010099 */
        /* <DEDUP_REMOVED lines=64> */
[----:B-1----:R-:W-:Y:S01]  /*ed70*/  SHF.R.U32.HI R167, RZ, 0x7, R221 ;  /* 0x00000007ffa77819 */ /* 0x002fe200000116dd */
[----:B------:R-:W-:-:S02]  /*ed80*/  @!P1 VIADD R163, R211, 0x32440 ;  /* 0x00032440d3a39836 */ /* 0x000fc40000000000 */
        /* <DEDUP_REMOVED lines=63> */
[----:B------:R-:W-:-:S02]  /*f180*/  FMUL.FTZ R149, R149, R155 ;  /* 0x0000009b95957220 */ /* 0x000fc40000410000 */
[----:B------:R0:W-:Y:S01]  /*f190*/  MUFU.EX2 R155, R178 ;  /* 0x000000b2009b7308 */ /* 0x0001e20000000800 */
[----:B------:R-:W-:Y:S02]  /*f1a0*/  @!P1 PRMT R163, RZ, 0x654, R163 ;  /* 0x00000654ffa39816 */ /* 0x000fe400000000a3 */
[----:B0-----:R-:W-:-:S05]  /*f1b0*/  IADD3 R178, -R167, 0xb, RZ ;  /* 0x0000000ba7b27810 */ /* 0x001fca0007ffe1ff */
[----:B------:R1:W-:Y:S06]  /*f1c0*/  BAR.ARV R178, 0x100 ;  /* 0x000400b20000751d */ /* 0x0003ec0000002000 */
[----:B------:R0:W-:Y:S01]  /*f1d0*/  @!P1 SYNCS.ARRIVE.TRANS64.RED.A1T0 RZ, [R163+URZ], RZ ;  /* 0x000000ffa3ff99a7 */ /* 0x0001e2000810043f */
[----:B------:R-:W2:Y:S01]  /*f1e0*/  MUFU.EX2 R168, R168 ;  /* 0x000000a800a87308 */ /* 0x000ea20000000800 */
[----:B0-----:R-:W-:-:S07]  /*f1f0*/  IADD3 R163, R167, 0x8, RZ ;  /* 0x00000008a7a37810 */ /* 0x001fce0007ffe0ff */
[----:B------:R-:W0:Y:S01]  /*f200*/  MUFU.EX2 R172, R172 ;  /* 0x000000ac00ac7308 */ /* 0x000e220000000800 */
[----:B------:R-:W-:Y:S01]  /*f210*/  IMAD.MOV.U32 R165, RZ, RZ, 0x40000040 ;  /* 0x40000040ffa57424 */ /* 0x000fe200078e00ff */
[----:B------:R-:W-:-:S04]  /*f220*/  R2UR UR6, R164 ;  /* 0x00000000a40672ca */ /* 0x000fc800000e0000 */
[----:B------:R-:W-:Y:S01]  /*f230*/  R2UR UR7, R165 ;  /* 0x00000000a50772ca */ /* 0x000fe200000e0000 */
[C---:B--2---:R-:W-:Y:S01]  /*f240*/  FADD.FTZ R3, R168.reuse, R3 ;  /* 0x00000003a8037221 */ /* 0x044fe20000010000 */
[----:B------:R-:W-:-:S03]  /*f250*/  F2FP.BF16.F32.PACK_AB R153, R168, R153 ;  /* 0x00000099a899723e */ /* 0x000fc600000010ff */
[----:B------:R-:W-:Y:S01]  /*f260*/  FADD.FTZ R3, R155, R3 ;  /* 0x000000039b037221 */ /* 0x000fe20000010000 */
[----:B0-----:R-:W-:Y:S01]  /*f270*/  F2FP.BF16.F32.PACK_AB R155, R172, R155 ;  /* 0x0000009bac9b723e */ /* 0x001fe200000010ff */
[----:B------:R1:W-:Y:S06]  /*f280*/  BAR.SYNC.DEFER_BLOCKING R163, 0x100 ;  /* 0x000400a30000751d */ /* 0x0003ec0000010000 */
[----:B------:R-:W-:-:S06]  /*f290*/  WARPGROUP.ARRIVE ;  /* 0x00000000000079c5 */ /* 0x000fcc0000000000 */
[----:B------:R-:W-:Y:S01]  /*f2a0*/  HGMMA.64x256x16.F32.BF16 R24, R152, gdesc[UR4].tnspB, R24, gsb0 ;  /* 0x43e0000498187df0 */ /* 0x000fe20008001818 */
[----:B------:R-:W0:Y:S08]  /*f2b0*/  MUFU.EX2 R233, R233 ;  /* 0x000000e900e97308 */ /* 0x000e300000000800 */
[----:B------:R-:W2:Y:S08]  /*f2c0*/  MUFU.EX2 R156, R156 ;  /* 0x0000009c009c7308 */ /* 0x000eb00000000800 */
[----:B------:R-:W-:Y:S08]  /*f2d0*/  MUFU.EX2 R158, R158 ;  /* 0x0000009e009e7308 */ /* 0x000ff00000000800 */
[----:B------:R-:W-:Y:S08]  /*f2e0*/  MUFU.EX2 R173, R173 ;  /* 0x000000ad00ad7308 */ /* 0x000ff00000000800 */
[----:B------:R-:W3:Y:S08]  /*f2f0*/  MUFU.EX2 R181, R181 ;  /* 0x000000b500b57308 */ /* 0x000ef00000000800 */
[----:B------:R-:W-:Y:S08]  /*f300*/  MUFU.EX2 R179, R179 ;  /* 0x000000b300b37308 */ /* 0x000ff00000000800 */
[----:B------:R-:W4:Y:S01]  /*f310*/  MUFU.EX2 R180, R180 ;  /* 0x000000b400b47308 */ /* 0x000f220000000800 */
[----:B0-----:R-:W-:-:S04]  /*f320*/  FADD.FTZ R0, R233, R0 ;  /* 0x00000000e9007221 */ /* 0x001fc80000010000 */
[----:B--2---:R-:W-:-:S03]  /*f330*/  FADD.FTZ R0, R156, R0 ;  /* 0x000000009c007221 */ /* 0x004fc60000010000 */
[----:B------:R-:W-:Y:S08]  /*f340*/  MUFU.EX2 R236, R236 ;  /* 0x000000ec00ec7308 */ /* 0x000ff00000000800 */
[----:B------:R-:W-:Y:S08]  /*f350*/  MUFU.EX2 R234, R234 ;  /* 0x000000ea00ea7308 */ /* 0x000ff00000000800 */
[----:B------:R-:W-:Y:S01]  /*f360*/  MUFU.EX2 R161, R161 ;  /* 0x000000a100a17308 */ /* 0x000fe20000000800 */
[----:B------:R-:W-:-:S07]  /*f370*/  WARPGROUP.DEPBAR.LE gsb0, 0x0 ;  /* 0x00008000000079c5 */ /* 0x000fce0000010000 */
[----:B------:R-:W0:Y:S01]  /*f380*/  MUFU.EX2 R154, R159 ;  /* 0x0000009f009a7308 */ /* 0x000e220000000800 */
[----:B------:R-:W-:Y:S02]  /*f390*/  VIADD R152, R164, 0x80 ;  /* 0x00000080a4987836 */ /* 0x000fe40000000000 */
[----:B------:R-:W-:-:S03]  /*f3a0*/  IMAD.MOV.U32 R153, RZ, RZ, 0x40000040 ;  /* 0x40000040ff997424 */ /* 0x000fc600078e00ff */
[----:B------:R-:W-:Y:S02]  /*f3b0*/  R2UR UR6, R152 ;  /* 0x00000000980672ca */ /* 0x000fe400000e0000 */
[----:B------:R-:W-:Y:S02]  /*f3c0*/  R2UR UR7, R153 ;  /* 0x00000000990772ca */ /* 0x000fe400000e0000 */
[----:B------:R-:W-:Y:S02]  /*f3d0*/  F2FP.BF16.F32.PACK_AB R152, R156, R233 ;  /* 0x000000e99c98723e */ /* 0x000fe400000010ff */
[----:B---3--:R-:W-:Y:S01]  /*f3e0*/  F2FP.BF16.F32.PACK_AB R153, R181, R173 ;  /* 0x000000adb599723e */ /* 0x008fe200000010ff */
[----:B------:R-:W-:Y:S01]  /*f3f0*/  MUFU.EX2 R183, R183 ;  /* 0x000000b700b77308 */ /* 0x000fe20000000800 */
[----:B----4-:R-:W-:Y:S01]  /*f400*/  F2FP.BF16.F32.PACK_AB R155, R180, R179 ;  /* 0x000000b3b49b723e */ /* 0x010fe200000010ff */
[----:B------:R-:W2:Y:S01]  /*f410*/  LDL R156, [R1+0x38] ;  /* 0x00003800019c7983 */ /* 0x000ea20000100800 */
[----:B0-----:R-:W-:Y:S01]  /*f420*/  FADD.FTZ R0, R154, R0 ;  /* 0x000000009a007221 */ /* 0x001fe20000010000 */
[----:B------:R-:W-:-:S04]  /*f430*/  F2FP.BF16.F32.PACK_AB R154, R158, R154 ;  /* 0x0000009a9e9a723e */ /* 0x000fc800000010ff */
[----:B------:R-:W-:-:S06]  /*f440*/  WARPGROUP.ARRIVE ;  /* 0x00000000000079c5 */ /* 0x000fcc0000000000 */
[----:B------:R-:W-:Y:S01]  /*f450*/  HGMMA.64x256x16.F32.BF16 R24, R152, gdesc[UR4].tnspB, R24, gsb0 ;  /* 0x43e0000498187df0 */ /* 0x000fe20008001818 */
[----:B------:R-:W0:Y:S01]  /*f460*/  MUFU.EX2 R192, R192 ;  /* 0x000000c000c07308 */ /* 0x000e220000000800 */
[----:B------:R-:W-:-:S07]  /*f470*/  FADD.FTZ R0, R158, R0 ;  /* 0x000000009e007221 */ /* 0x000fce0000010000 */
[----:B------:R-:W-:Y:S08]  /*f480*/  MUFU.EX2 R185, R185 ;  /* 0x000000b900b97308 */ /* 0x000ff00000000800 */
[----:B------:R-:W3:Y:S01]  /*f490*/  MUFU.EX2 R186, R186 ;  /* 0x000000ba00ba7308 */ /* 0x000ee20000000800 */
[----:B------:R-:W-:-:S04]  /*f4a0*/  FADD.FTZ R0, R236, R0 ;  /* 0x00000000ec007221 */ /* 0x000fc80000010000 */
[----:B------:R-:W-:-:S03]  /*f4b0*/  FADD.FTZ R0, R234, R0 ;  /* 0x00000000ea007221 */ /* 0x000fc60000010000 */
[----:B------:R-:W-:Y:S08]  /*f4c0*/  MUFU.EX2 R237, R237 ;  /* 0x000000ed00ed7308 */ /* 0x000ff00000000800 */
[----:B------:R-:W-:Y:S08]  /*f4d0*/  MUFU.EX2 R235, R235 ;  /* 0x000000eb00eb7308 */ /* 0x000ff00000000800 */
[----:B------:R-:W-:Y:S08]  /*f4e0*/  MUFU.EX2 R170, R170 ;  /* 0x000000aa00aa7308 */ /* 0x000ff00000000800 */
[----:B------:R-:W-:Y:S08]  /*f4f0*/  MUFU.EX2 R187, R187 ;  /* 0x000000bb00bb7308 */ /* 0x000ff00000000800 */
[----:B------:R-:W-:Y:S08]  /*f500*/  MUFU.EX2 R196, R196 ;  /* 0x000000c400c47308 */ /* 0x000ff00000000800 */
[----:B------:R-:W-:Y:S08]  /*f510*/  MUFU.EX2 R188, R188 ;  /* 0x000000bc00bc7308 */ /* 0x000ff00000000800 */
[----:B------:R-:W-:Y:S01]  /*f520*/  MUFU.EX2 R189, R189 ;  /* 0x000000bd00bd7308 */ /* 0x000fe20000000800 */
[----:B------:R-:W-:-:S07]  /*f530*/  WARPGROUP.DEPBAR.LE gsb0, 0x0 ;  /* 0x00008000000079c5 */ /* 0x000fce0000010000 */
[----:B------:R-:W4:Y:S01]  /*f540*/  MUFU.EX2 R154, R225 ;  /* 0x000000e1009a7308 */ /* 0x000f220000000800 */
[----:B------:R-:W-:Y:S02]  /*f550*/  VIADD R152, R164, 0x100 ;  /* 0x00000100a4987836 */ /* 0x000fe40000000000 */
[----:B------:R-:W-:-:S03]  /*f560*/  IMAD.MOV.U32 R153, RZ, RZ, 0x40000040 ;  /* 0x40000040ff997424 */ /* 0x000fc600078e00ff */
[----:B------:R-:W-:Y:S02]  /*f570*/  R2UR UR6, R152 ;  /* 0x00000000980672ca */ /* 0x000fe400000e0000 */
[----:B------:R-:W-:Y:S02]  /*f580*/  R2UR UR7, R153 ;  /* 0x00000000990772ca */ /* 0x000fe400000e0000 */
[----:B------:R-:W-:Y:S02]  /*f590*/  F2FP.BF16.F32.PACK_AB R152, R234, R236 ;  /* 0x000000ecea98723e */ /* 0x000fe400000010ff */
[----:B0-----:R-:W-:Y:S02]  /*f5a0*/  F2FP.BF16.F32.PACK_AB R153, R192, R183 ;  /* 0x000000b7c099723e */ /* 0x001fe400000010ff */
[----:B---3--:R-:W-:Y:S01]  /*f5b0*/  F2FP.BF16.F32.PACK_AB R155, R186, R185 ;  /* 0x000000b9ba9b723e */ /* 0x008fe200000010ff */
[----:B----4-:R-:W-:Y:S01]  /*f5c0*/  FADD.FTZ R0, R154, R0 ;  /* 0x000000009a007221 */ /* 0x010fe20000010000 */
[----:B------:R-:W-:-:S04]  /*f5d0*/  F2FP.BF16.F32.PACK_AB R154, R161, R154 ;  /* 0x0000009aa19a723e */ /* 0x000fc800000010ff */
[----:B------:R-:W-:-:S06]  /*f5e0*/  WARPGROUP.ARRIVE ;  /* 0x00000000000079c5 */ /* 0x000fcc0000000000 */
[----:B------:R-:W-:Y:S01]  /*f5f0*/  HGMMA.64x256x16.F32.BF16 R24, R152, gdesc[UR4].tnspB, R24, gsb0 ;  /* 0x43e0000498187df0 */ /* 0x000fe20008001818 */
[----:B------:R-:W-:Y:S01]  /*f600*/  FADD.FTZ R0, R161, R0 ;  /* 0x00000000a1007221 */ /* 0x000fe20000010000 */
        /* <DEDUP_REMOVED lines=14> */
[----:B------:R-:W-:Y:S01]  /*f6f0*/  F2FP.BF16.F32.PACK_AB R155, R189, R188 ;  /* 0x000000bcbd9b723e */ /* 0x000fe200000010ff */
[----:B0-----:R-:W-:Y:S01]  /*f700*/  FADD.FTZ R0, R154, R0 ;  /* 0x000000009a007221 */ /* 0x001fe20000010000 */
[----:B------:R-:W-:Y:S02]  /*f710*/  F2FP.BF16.F32.PACK_AB R152, R237, R154 ;  /* 0x0000009aed98723e */ /* 0x000fe400000010ff */
[----:B------:R-:W-:-:S04]  /*f720*/  F2FP.BF16.F32.PACK_AB R154, R170, R235 ;  /* 0x000000ebaa9a723e */ /* 0x000fc800000010ff */
[----:B------:R-:W-:-:S06]  /*f730*/  WARPGROUP.ARRIVE ;  /* 0x00000000000079c5 */ /* 0x000fcc0000000000 */
[----:B------:R-:W-:Y:S01]  /*f740*/  HGMMA.64x256x16.F32.BF16 R24, R152, gdesc[UR4].tnspB, R24, gsb0 ;  /* 0x43e0000498187df0 */ /* 0x000fe20008001818 */
[----:B------:R-:W-:-:S04]  /*f750*/  FADD.FTZ R0, R237, R0 ;  /* 0x00000000ed007221 */ /* 0x000fc80000010000 */
[----:B------:R-:W-:-:S04]  /*f760*/  FADD.FTZ R0, R235, R0 ;  /* 0x00000000eb007221 */ /* 0x000fc80000010000 */
[----:B------:R-:W-:Y:S01]  /*f770*/  FADD.FTZ R0, R170, R0 ;  /* 0x00000000aa007221 */ /* 0x000fe20000010000 */
[----:B------:R-:W-:Y:S08]  /*f780*/  MUFU.EX2 R182, R182 ;  /* 0x000000b600b67308 */ /* 0x000ff00000000800 */
[----:B------:R-:W-:Y:S08]  /*f790*/  MUFU.EX2 R222, R222 ;  /* 0x000000de00de7308 */ /* 0x000ff00000000800 */
[----:B------:R-:W-:Y:S08]  /*f7a0*/  MUFU.EX2 R157, R157 ;  /* 0x0000009d009d7308 */ /* 0x000ff00000000800 */
[----:B------:R-:W-:Y:S08]  /*f7b0*/  MUFU.EX2 R160, R160 ;  /* 0x000000a000a07308 */ /* 0x000ff00000000800 */
[----:B------:R-:W-:Y:S08]  /*f7c0*/  MUFU.EX2 R162, R162 ;  /* 0x000000a200a27308 */ /* 0x000ff00000000800 */
[----:B------:R-:W-:Y:S01]  /*f7d0*/  MUFU.EX2 R166, R166 ;  /* 0x000000a600a67308 */ /* 0x000fe20000000800 */
[----:B------:R-:W-:Y:S01]  /*f7e0*/  IMAD.MOV.U32 R165, RZ, RZ, 0x40000040 ;  /* 0x40000040ffa57424 */ /* 0x000fe200078e00ff */
[----:B------:R-:W-:-:S06]  /*f7f0*/  WARPGROUP.DEPBAR.LE gsb0, 0x0 ;  /* 0x00008000000079c5 */ /* 0x000fcc0000010000 */
        /* <DEDUP_REMOVED lines=15> */
[----:B------:R-:W-:Y:S01]  /*f8f0*/  VIADD R164, R164, 0x280 ;  /* 0x00000280a4a47836 */ /* 0x000fe20000000000 */
[----:B------:R-:W-:-:S04]  /*f900*/  R2UR UR7, R165 ;  /* 0x00000000a50772ca */ /* 0x000fc800000e0000 */
[----:B------:R-:W-:Y:S01]  /*f910*/  R2UR UR6, R164 ;  /* 0x00000000a40672ca */ /* 0x000fe200000e0000 */
[----:B------:R-:W-:Y:S01]  /*f920*/  FADD.FTZ R3, R172, R3 ;  /* 0x00000003ac037221 */ /* 0x000fe20000010000 */
[----:B------:R-:W-:Y:S02]  /*f930*/  WARPGROUP.DEPBAR.LE gsb0, 0x0 ;  /* 0x00008000000079c5 */ /* 0x000fe40000010000 */
[----:B------:R-:W0:Y:S08]  /*f940*/  MUFU.EX2 R152, R184 ;  /* 0x000000b800987308 */ /* 0x000e300000000800 */
[----:B------:R-:W3:Y:S01]  /*f950*/  MUFU.EX2 R154, R169 ;  /* 0x000000a9009a7308 */ /* 0x000ee20000000800 */
[----:B0-----:R-:W-:-:S04]  /*f960*/  FADD.FTZ R0, R152, R0 ;  /* 0x0000000098007221 */ /* 0x001fc80000010000 */
[C---:B------:R-:W-:Y:S01]  /*f970*/  FADD.FTZ R0, R182.reuse, R0 ;  /* 0x00000000b6007221 */ /* 0x040fe20000010000 */
[----:B------:R-:W-:Y:S02]  /*f980*/  F2FP.BF16.F32.PACK_AB R152, R182, R152 ;  /* 0x00000098b698723e */ /* 0x000fe400000010ff */
[----:B------:R-:W-:Y:S01]  /*f990*/  F2FP.BF16.F32.PACK_AB R153, R160, R157 ;  /* 0x0000009da099723e */ /* 0x000fe200000010ff */
[----:B---3--:R-:W-:Y:S01]  /*f9a0*/  FADD.FTZ R0, R154, R0 ;  /* 0x000000009a007221 */ /* 0x008fe20000010000 */
[----:B------:R-:W-:Y:S02]  /*f9b0*/  F2FP.BF16.F32.PACK_AB R154, R222, R154 ;  /* 0x0000009ade9a723e */ /* 0x000fe400000010ff */
[----:B------:R-:W-:-:S04]  /*f9c0*/  F2FP.BF16.F32.PACK_AB R155, R166, R162 ;  /* 0x000000a2a69b723e */ /* 0x000fc800000010ff */
[----:B------:R-:W-:-:S06]  /*f9d0*/  WARPGROUP.ARRIVE ;  /* 0x00000000000079c5 */ /* 0x000fcc0000000000 */
[----:B------:R-:W-:Y:S01]  /*f9e0*/  HGMMA.64x256x16.F32.BF16 R24, R152, gdesc[UR4].tnspB, R24, gsb0 ;  /* 0x43e0000498187df0 */ /* 0x000fe20008001818 */
[----:B--2---:R-:W-:Y:S01]  /*f9f0*/  ISETP.GT.AND P2, PT, R210, R156, PT ;  /* 0x0000009cd200720c */ /* 0x004fe20003f44270 */
[----:B------:R-:W-:-:S05]  /*fa00*/  @!P1 VIADD R211, R211, 0x32460 ;  /* 0x00032460d3d39836 */ /* 0x000fca0000000000 */
[----:B------:R-:W-:Y:S01]  /*fa10*/  @!P1 PRMT R211, RZ, 0x654, R211 ;  /* 0x00000654ffd39816 */ /* 0x000fe200000000d3 */
[----:B------:R-:W-:Y:S01]  /*fa20*/  FADD.FTZ R0, R222, R0 ;  /* 0x00000000de007221 */ /* 0x000fe20000010000 */
[----:B------:R-:W-:Y:S02]  /*fa30*/  VIADD R210, R210, 0xffffffff ;  /* 0xffffffffd2d27836 */ /* 0x000fe40000000000 */
[----:B------:R-:W-:Y:S02]  /*fa40*/  IMAD.MOV.U32 R220, RZ, RZ, R177 ;  /* 0x000000ffffdc7224 */ /* 0x000fe400078e00b1 */
[----:B------:R-:W-:Y:S01]  /*fa50*/  IMAD.MOV.U32 R221, RZ, RZ, R176 ;  /* 0x000000ffffdd7224 */ /* 0x000fe200078e00b0 */
[----:B------:R-:W-:Y:S02]  /*fa60*/  WARPGROUP.DEPBAR.LE gsb0, 0x0 ;  /* 0x00008000000079c5 */ /* 0x000fe40000010000 */
[----:B------:R-:W-:Y:S01]  /*fa70*/  FADD.FTZ R152, R173, R3 ;  /* 0x00000003ad987221 */ /* 0x000fe20000010000 */
[----:B------:R1:W-:Y:S03]  /*fa80*/  @!P1 SYNCS.ARRIVE.TRANS64.RED.A1T0 RZ, [R211+URZ], RZ ;  /* 0x000000ffd3ff99a7 */ /* 0x0003e6000810043f */
        /* <DEDUP_REMOVED lines=19> */
[----:B-1----:R-:W-:Y:S06]  /*fbc0*/  @P2 BRA `(.L_x_4460) ;  /* 0xffffffc800b42947 */ /* 0x002fec000383ffff */
.L_x_4450:
[----:B------:R-:W-:-:S13]  /*fbd0*/  ISETP.GE.AND P2, PT, R210, RZ, PT ;  /* 0x000000ffd200720c */ /* 0x000fda0003f46270 */
[----:B------:R-:W-:Y:S05]  /*fbe0*/  @!P2 BRA `(.L_x_4461) ;  /* 0x0000002c008ca947 */ /* 0x000fea0003800000 */
[----:B------:R-:W-:Y:S02]  /*fbf0*/  IMAD.MOV.U32 R220, RZ, RZ, R177 ;  /* 0x000000ffffdc7224 */ /* 0x000fe400078e00b1 */
[----:B------:R-:W-:-:S07]  /*fc00*/  IMAD.MOV.U32 R221, RZ, RZ, R176 ;  /* 0x000000ffffdd7224 */ /* 0x000fce00078e00b0 */
.L_x_4471:
[----:B------:R-:W-:Y:S01]  /*fc10*/  VIADD R2, R2, 0x1 ;  /* 0x0000000102027836 */ /* 0x000fe20000000000 */
[----:B------:R-:W-:Y:S05]  /*fc20*/  YIELD ;  /* 0x0000000000007946 */ /* 0x000fea0003800000 */
[----:B------:R-:W-:-:S04]  /*fc30*/  ISETP.NE.AND P2, PT, R2, 0x2, PT ;  /* 0x000000020200780c */ /* 0x000fc80003f45270 */
[----:B------:R-:W-:Y:S02]  /*fc40*/  SEL R152, RZ, 0x1, P2 ;  /* 0x00000001ff987807 */ /* 0x000fe40001000000 */
[----:B------:R-:W-:Y:S02]  /*fc50*/  SEL R2, R2, RZ, P2 ;  /* 0x000000ff02027207 */ /* 0x000fe40001000000 */
[----:B------:R-:W-:Y:S01]  /*fc60*/  LOP3.LUT R19, R19, R152, RZ, 0x3c, !PT ;  /* 0x0000009813137212 */ /* 0x000fe200078e3cff */
[----:B--2---:R-:W-:Y:S06]  /*fc70*/  @!P0 BRA `(.L_x_4462) ;  /* 0x0000000000048947 */ /* 0x004fec0003800000 */
[----:B------:R-:W-:Y:S01]  /*fc80*/  BPT.TRAP 0x1 ;  /* 0x000000040000795c */ /* 0x000fe20000300000 */
.L_x_4462:
[----:B------:R-:W-:Y:S01]  /*fc90*/  IMAD R211, R2, 0x8, R17 ;  /* 0x0000000802d37824 */ /* 0x000fe200078e0211 */
[----:B------:R-:W-:-:S04]  /*fca0*/  SHF.L.U32 R23, R19, 0x1f, RZ ;  /* 0x0000001f13177819 */ /* 0x000fc800000006ff */
[----:B------:R1:W2:Y:S01]  /*fcb0*/  SYNCS.PHASECHK.TRANS64.TRYWAIT P2, [R211+URZ+0x32430], R23 ;  /* 0x03243017d30075a7 */ /* 0x0002a2000804017f */
[----:B------:R-:W-:Y:S05]  /*fcc0*/  @!P0 BRA `(.L_x_4463) ;  /* 0x0000000000048947 */ /* 0x000fea0003800000 */
[----:B------:R-:W-:Y:S01]  /*fcd0*/  BPT.TRAP 0x1 ;  /* 0x000000040000795c */ /* 0x000fe20000300000 */
.L_x_4463:
[----:B------:R-:W3:Y:S01]  /*fce0*/  LDL R152, [R1+0x2c] ;  /* 0x00002c0001987983 */ /* 0x000ee20000100800 */
[----:B------:R-:W-:Y:S02]  /*fcf0*/  IMAD.MOV.U32 R157, RZ, RZ, 0x40000040 ;  /* 0x40000040ff9d7424 */ /* 0x000fe400078e00ff */
[----:B---3--:R-:W-:Y:S01]  /*fd00*/  IMAD R156, R2, 0x300, R152 ;  /* 0x00000300029c7824 */ /* 0x008fe200078e0298 */
[----:B--2---:R-:W-:Y:S06]  /*fd10*/  @P2 BRA `(.L_x_4464) ;  /* 0x0000000000082947 */ /* 0x004fec0003800000 */
[----:B------:R-:W2:Y:S02]  /*fd20*/  SYNCS.PHASECHK.TRANS64.TRYWAIT P2, [R211+URZ+0x32430], R23 ;  /* 0x03243017d30075a7 */ /* 0x000ea4000804017f */
[----:B--2---:R-:W-:Y:S05]  /*fd30*/  @!P2 BRA `(.L_x_4465) ;  /* 0x000000cc0070a947 */ /* 0x004fea0003800000 */
.L_x_4464:
        /* <DEDUP_REMOVED lines=38> */
.L_x_4466:
[----:B------:R0:W3:Y:S01]  /*ffa0*/  SYNCS.PHASECHK.TRANS64.TRYWAIT P2, [R211+URZ+0x32450], R23 ;  /* 0x03245017d30075a7 */ /* 0x0000e2000804017f */
[----:B------:R-:W-:Y:S05]  /*ffb0*/  @!P0 BRA `(.L_x_4467) ;  /* 0x0000000000048947 */ /* 0x000fea0003800000 */
[----:B------:R-:W-:Y:S01]  /*ffc0*/  BPT.TRAP 0x1 ;  /* 0x000000040000795c */ /* 0x000fe20000300000 */
.L_x_4467:
[----:B------:R-:W-:Y:S04]  /*ffd0*/  BSSY B0, `(.L_x_4468) ;  /* 0x0000004000007945 */ /* 0x000fe80003800000 */
[----:B---3--:R-:W-:Y:S05]  /*ffe0*/  @P2 BRA `(.L_x_4469) ;  /* 0x0000000000082947 */ /* 0x008fea0003800000 */
[----:B------:R-:W3:Y:S02]  /*fff0*/  SYNCS.PHASECHK.TRANS64.TRYWAIT P2, [R211+URZ+0x32450], R23 ;  /* 0x03245017d30075a7 */ /* 0x000ee4000804017f */
[----:B---3--:R-:W-:Y:S05]  /*10000*/  @!P2 BRA `(.L_x_4470) ;  /* 0x000000c800d0a947 */ /* 0x008fea0003800000 */
.L_x_4469:
[----:B------:R-:W-:Y:S05]  /*10010*/  BSYNC B0 ;  /* 0x0000000000007941 */ /* 0x000fea0003800000 */
.L_x_4468:
        /* <DEDUP_REMOVED lines=33> */
[----:B------:R-:W-:Y:S02]  /*10230*/  R2UR UR7, R225 ;  /* 0x00000000e10772ca */ /* 0x000fe400000e0000 */
[----:B------:R-:W-:Y:S02]  /*10240*/  R2UR UR4, R214 ;  /* 0x00000000d60472ca */ /* 0x000fe400000e0000 */
[----:B------:R-:W-:Y:S02]  /*10250*/  R2UR UR5, R215 ;  /* 0x00000000d70572ca */ /* 0x000fe400000e0000 */
[----:B------:R-:W-:Y:S01]  /*10260*/  MOV R225, 0x40000040 ;  /* 0x4000004000e17802 */ /* 0x000fe20000000f00 */
        /* <DEDUP_REMOVED lines=132> */
[----:B0123--:R-:W-:Y:S01]  /*10ab0*/  FMNMX.FTZ R23, R234, R221, !PT ;  /* 0x000000ddea177209 */ /* 0x00ffe20007810000 */
[----:B------:R-:W-:Y:S01]  /*10ac0*/  FMUL.FTZ R181, R192, UR40 ;  /* 0x00000028c0b57c20 */ /* 0x000fe20008410000 */
[----:B------:R-:W-:Y:S01]  /*10ad0*/  FMUL.FTZ R173, R193, UR40 ;  /* 0x00000028c1ad7c20 */ /* 0x000fe20008410000 */
[----:B------:R-:W-:Y:S01]  /*10ae0*/  FMUL.FTZ R172, R196, UR40 ;  /* 0x00000028c4ac7c20 */ /* 0x000fe20008410000 */
[----:B------:R-:W-:Y:S01]  /*10af0*/  FMUL.FTZ R177, R197, UR40 ;  /* 0x00000028c5b17c20 */ /* 0x000fe20008410000 */
[----:B------:R-:W-:Y:S01]  /*10b00*/  FMUL.FTZ R163, R163, UR40 ;  /* 0x00000028a3a37c20 */ /* 0x000fe20008410000 */
[----:B------:R-:W-:Y:S01]  /*10b10*/  FMUL.FTZ R154, R154, UR40 ;  /* 0x000000289a9a7c20 */ /* 0x000fe20008410000 */
[----:B------:R-:W0:Y:S01]  /*10b20*/  MUFU.TANH R224, R224 ;  /* 0x000000e000e07308 */ /* 0x000e220000002400 */
[----:B----4-:R-:W-:Y:S01]  /*10b30*/  FMNMX.FTZ R23, R233, R23, !PT ;  /* 0x00000017e9177209 */ /* 0x010fe20007810000 */
        /* <DEDUP_REMOVED lines=11> */
[----:B------:R-:W-:-:S03]  /*10bf0*/  FMUL.FTZ R187, R187, UR40 ;  /* 0x00000028bbbb7c20 */ /* 0x000fc60008410000 */
        /* <DEDUP_REMOVED lines=38> */
[----:B------:R-:W-:Y:S01]  /*10e60*/  MUFU.TANH R180, R163 ;  /* 0x000000a300b47308 */ /* 0x000fe20000002400 */
[----:B-1----:R-:W-:-:S07]  /*10e70*/  FMNMX.FTZ R23, R172, R23, !PT ;  /* 0x00000017ac177209 */ /* 0x002fce0007810000 */
[----:B------:R-:W-:Y:S01]  /*10e80*/  MUFU.TANH R189, R154 ;  /* 0x0000009a00bd7308 */ /* 0x000fe20000002400 */
[----:B--2---:R-:W-:-:S05]  /*10e90*/  FMNMX.FTZ R176, R177, R23, !PT ;  /* 0x00000017b1b07209 */ /* 0x004fca0007810000 */
[----:B------:R-:W0:Y:S02]  /*10ea0*/  SHFL.BFLY PT, R23, R176, 0x2, 0x1f ;  /* 0x0c401f00b0177f89 */ /* 0x000e2400000e0000 */
[----:B------:R-:W1:Y:S08]  /*10eb0*/  MUFU.TANH R154, R162 ;  /* 0x000000a2009a7308 */ /* 0x000e700000002400 */
[----:B------:R2:W3:Y:S08]  /*10ec0*/  MUFU.TANH R197, R155 ;  /* 0x0000009b00c57308 */ /* 0x0004f00000002400 */
[----:B------:R4:W5:Y:S01]  /*10ed0*/  MUFU.TANH R196, R159 ;  /* 0x0000009f00c47308 */ /* 0x0009620000002400 */
[----:B-1----:R-:W-:Y:S01]  /*10ee0*/  IMAD.MOV.U32 R170, RZ, RZ, R154 ;  /* 0x000000ffffaa7224 */ /* 0x002fe200078e009a */
[----:B0-----:R-:W-:-:S06]  /*10ef0*/  FMNMX.FTZ R176, R176, R23, !PT ;  /* 0x00000017b0b07209 */ /* 0x001fcc0007810000 */
[----:B------:R0:W-:Y:S01]  /*10f00*/  MUFU.TANH R193, R158 ;  /* 0x0000009e00c17308 */ /* 0x0001e20000002400 */
[----:B------:R-:W1:Y:S07]  /*10f10*/  SHFL.BFLY PT, R23, R176, 0x1, 0x1f ;  /* 0x0c201f00b0177f89 */ /* 0x000e6e00000e0000 */
[----:B------:R5:W5:Y:S08]  /*10f20*/  MUFU.TANH R192, R166 ;  /* 0x000000a600c07308 */ /* 0x000b700000002400 */
[----:B------:R-:W-:Y:S08]  /*10f30*/  MUFU.TANH R237, R237 ;  /* 0x000000ed00ed7308 */ /* 0x000ff00000002400 */
[----:B------:R-:W-:Y:S01]  /*10f40*/  MUFU.TANH R236, R236 ;  /* 0x000000ec00ec7308 */ /* 0x000fe20000002400 */
[----:B-1----:R-:W-:-:S02]  /*10f50*/  FMNMX.FTZ R176, R176, R23, !PT ;  /* 0x00000017b0b07209 */ /* 0x002fc40007810000 */
[----:B------:R-:W1:Y:S03]  /*10f60*/  LDC R23, c[0x0][0xa80] ;  /* 0x0002a000ff177b82 */ /* 0x000e660000000800 */
[C---:B--2---:R-:W-:Y:S01]  /*10f70*/  FADD.FTZ R155, -R176.reuse, R221 ;  /* 0x000000ddb09b7221 */ /* 0x044fe20000010100 */
[----:B------:R-:W-:Y:S01]  /*10f80*/  IMAD.MOV.U32 R221, RZ, RZ, R180 ;  /* 0x000000ffffdd7224 */ /* 0x000fe200078e00b4 */
[----:B------:R-:W-:Y:S01]  /*10f90*/  MUFU.TANH R187, R187 ;  /* 0x000000bb00bb7308 */ /* 0x000fe20000002400 */
[-C--:B-1----:R-:W-:Y:S01]  /*10fa0*/  FMUL.FTZ R180, R176, R23.reuse ;  /* 0x00000017b0b47220 */ /* 0x082fe20000410000 */
[----:B------:R-:W-:-:S03]  /*10fb0*/  FMUL.FTZ R155, R155, R23 ;  /* 0x000000179b9b7220 */ /* 0x000fc60000410000 */
[-CC-:B------:R-:W-:Y:S01]  /*10fc0*/  FFMA.FTZ R154, R234, R23.reuse, -R180.reuse ;  /* 0x00000017ea9a7223 */ /* 0x180fe200000108b4 */
[-CC-:B----4-:R-:W-:Y:S01]  /*10fd0*/  FFMA.FTZ R159, R152, R23.reuse, -R180.reuse ;  /* 0x00000017989f7223 */ /* 0x190fe200000108b4 */
[-CC-:B0-----:R-:W-:Y:S01]  /*10fe0*/  FFMA.FTZ R158, R222, R23.reuse, -R180.reuse ;  /* 0x00000017de9e7223 */ /* 0x181fe200000108b4 */
[----:B------:R-:W-:Y:S01]  /*10ff0*/  MUFU.EX2 R155, R155 ;  /* 0x0000009b009b7308 */ /* 0x000fe20000000800 */
[----:B---3--:R-:W-:Y:S02]  /*11000*/  IMAD.MOV.U32 R222, RZ, RZ, R197 ;  /* 0x000000ffffde7224 */ /* 0x008fe400078e00c5 */
[----:B------:R-:W-:Y:S01]  /*11010*/  FMUL.FTZ R197, R171, UR40 ;  /* 0x00000028abc57c20 */ /* 0x000fe20008410000 */
[-CC-:B------:R-:W-:Y:S01]  /*11020*/  FFMA.FTZ R163, R153, R23.reuse, -R180.reuse ;  /* 0x0000001799a37223 */ /* 0x180fe200000108b4 */
[----:B------:R-:W-:Y:S01]  /*11030*/  FMNMX.FTZ R171, R189, R220, !PT ;  /* 0x000000dcbdab7209 */ /* 0x000fe20007810000 */
[-CC-:B------:R-:W-:Y:S01]  /*11040*/  FFMA.FTZ R233, R233, R23.reuse, -R180.reuse ;  /* 0x00000017e9e97223 */ /* 0x180fe200000108b4 */
[-CC-:B-----5:R-:W-:Y:S01]  /*11050*/  FFMA.FTZ R166, R169, R23.reuse, -R180.reuse ;  /* 0x00000017a9a67223 */ /* 0x1a0fe200000108b4 */
[----:B------:R-:W-:Y:S01]  /*11060*/  FFMA.FTZ R169, R235, R23, -R180 ;  /* 0x00000017eba97223 */ /* 0x000fe200000108b4 */
[----:B------:R-:W0:Y:S01]  /*11070*/  MUFU.EX2 R152, R154 ;  /* 0x0000009a00987308 */ /* 0x000e220000000800 */
[----:B------:R-:W-:Y:S01]  /*11080*/  IMAD.MOV.U32 R235, RZ, RZ, R221 ;  /* 0x000000ffffeb7224 */ /* 0x000fe200078e00dd */
[----:B------:R-:W-:Y:S01]  /*11090*/  FMNMX.FTZ R171, R222, R171, !PT ;  /* 0x000000abdeab7209 */ /* 0x000fe20007810000 */
[----:B------:R-:W-:-:S02]  /*110a0*/  IMAD.MOV.U32 R221, RZ, RZ, R170 ;  /* 0x000000ffffdd7224 */ /* 0x000fc400078e00aa */
[-C--:B------:R-:W-:Y:S01]  /*110b0*/  FFMA.FTZ R170, R185, R23.reuse, -R180 ;  /* 0x00000017b9aa7223 */ /* 0x080fe200000108b4 */
[----:B------:R-:W-:Y:S02]  /*110c0*/  IMAD.MOV.U32 R185, RZ, RZ, R196 ;  /* 0x000000ffffb97224 */ /* 0x000fe400078e00c4 */
[-CC-:B------:R-:W-:Y:S01]  /*110d0*/  FFMA.FTZ R225, R225, R23.reuse, -R180.reuse ;  /* 0x00000017e1e17223 */ /* 0x180fe200000108b4 */
[----:B------:R-:W-:Y:S01]  /*110e0*/  FMUL.FTZ R196, R174, UR40 ;  /* 0x00000028aec47c20 */ /* 0x000fe20008410000 */
[----:B------:R-:W1:Y:S01]  /*110f0*/  MUFU.EX2 R233, R233 ;  /* 0x000000e900e97308 */ /* 0x000e620000000800 */
[-CC-:B------:R-:W-:Y:S01]  /*11100*/  FFMA.FTZ R224, R224, R23.reuse, -R180.reuse ;  /* 0x00000017e0e07223 */ /* 0x180fe200000108b4 */
[-CC-:B------:R-:W-:Y:S01]  /*11110*/  FFMA.FTZ R167, R164, R23.reuse, -R180.reuse ;  /* 0x00000017a4a77223 */ /* 0x180fe200000108b4 */
[-CC-:B------:R-:W-:Y:S01]  /*11120*/  FFMA.FTZ R164, R168, R23.reuse, -R180.reuse ;  /* 0x00000017a8a47223 */ /* 0x180fe200000108b4 */
[----:B------:R-:W-:Y:S01]  /*11130*/  FFMA.FTZ R168, R188, R23, -R180 ;  /* 0x00000017bca87223 */ /* 0x000fe200000108b4 */
[----:B------:R-:W-:Y:S01]  /*11140*/  FMUL.FTZ R188, R175, UR40 ;  /* 0x00000028afbc7c20 */ /* 0x000fe20008410000 */
[----:B------:R-:W-:-:S02]  /*11150*/  IMAD.MOV.U32 R234, RZ, RZ, R192 ;  /* 0x000000ffffea7224 */ /* 0x000fc400078e00c0 */
[-C--:B------:R-:W-:Y:S01]  /*11160*/  FFMA.FTZ R162, R156, R23.reuse, -R180 ;  /* 0x000000179ca27223 */ /* 0x080fe200000108b4 */
[----:B------:R2:W3:Y:S01]  /*11170*/  MUFU.EX2 R154, R225 ;  /* 0x000000e1009a7308 */ /* 0x0004e20000000800 */
[----:B0-----:R-:W-:Y:S01]  /*11180*/  FFMA.FTZ R153, R155, R0, R152 ;  /* 0x000000009b997223 */ /* 0x001fe20000010098 */
[----:B------:R-:W-:Y:S01]  /*11190*/  FMUL.FTZ R0, R178, UR40 ;  /* 0x00000028b2007c20 */ /* 0x000fe20008410000 */
[----:B------:R-:W-:Y:S02]  /*111a0*/  IMAD.MOV.U32 R178, RZ, RZ, R193 ;  /* 0x000000ffffb27224 */ /* 0x000fe400078e00c1 */
[----:B------:R-:W-:Y:S01]  /*111b0*/  FMUL.FTZ R193, R179, UR40 ;  /* 0x00000028b3c17c20 */ /* 0x000fe20008410000 */
[----:B------:R-:W-:Y:S01]  /*111c0*/  FMUL.FTZ R179, R195, UR40 ;  /* 0x00000028c3b37c20 */ /* 0x000fe20008410000 */
[-CC-:B------:R-:W-:Y:S01]  /*111d0*/  FFMA.FTZ R192, R223, R23.reuse, -R180.reuse ;  /* 0x00000017dfc07223 */ /* 0x180fe200000108b4 */
[--C-:B------:R-:W-:Y:S01]  /*111e0*/  FFMA.FTZ R157, R157, R23, -R180.reuse ;  /* 0x000000179d9d7223 */ /* 0x100fe200000108b4 */
[----:B------:R-:W-:Y:S01]  /*111f0*/  FMNMX.FTZ R174, R178, R171, !PT ;  /* 0x000000abb2ae7209 */ /* 0x000fe20007810000 */
[----:B------:R-:W0:Y:S01]  /*11200*/  MUFU.EX2 R224, R224 ;  /* 0x000000e000e07308 */ /* 0x000e220000000800 */
[C---:B-1----:R-:W-:Y:S01]  /*11210*/  FADD.FTZ R153, R233.reuse, R153 ;  /* 0x00000099e9997221 */ /* 0x042fe20000010000 */
[----:B------:R-:W-:Y:S01]  /*11220*/  F2FP.BF16.F32.PACK_AB R152, R233, R152 ;  /* 0x00000098e998723e */ /* 0x000fe200000010ff */
[----:B------:R-:W-:Y:S01]  /*11230*/  FMUL.FTZ R233, R190, UR40 ;  /* 0x00000028bee97c20 */ /* 0x000fe20008410000 */
[----:B------:R-:W-:Y:S01]  /*11240*/  FMNMX.FTZ R174, R185, R174, !PT ;  /* 0x000000aeb9ae7209 */ /* 0x000fe20007810000 */
[----:B--2---:R-:W-:Y:S01]  /*11250*/  FMUL.FTZ R225, R194, UR40 ;  /* 0x00000028c2e17c20 */ /* 0x004fe20008410000 */
[-CC-:B------:R-:W-:Y:S01]  /*11260*/  FFMA.FTZ R161, R161, R23.reuse, -R180.reuse ;  /* 0x00000017a1a17223 */ /* 0x180fe200000108b4 */
[-CC-:B------:R-:W-:Y:S01]  /*11270*/  FFMA.FTZ R160, R160, R23.reuse, -R180.reuse ;  /* 0x00000017a0a07223 */ /* 0x180fe200000108b4 */
[----:B------:R-:W-:Y:S01]  /*11280*/  FMNMX.FTZ R175, R221, R174, !PT ;  /* 0x000000aeddaf7209 */ /* 0x000fe20007810000 */
[----:B------:R-:W1:Y:S01]  /*11290*/  MUFU.TANH R197, R197 ;  /* 0x000000c500c57308 */ /* 0x000e620000002400 */
[----:B---3--:R-:W-:Y:S01]  /*112a0*/  FADD.FTZ R153, R154, R153 ;  /* 0x000000999a997221 */ /* 0x008fe20000010000 */
[--C-:B------:R-:W-:Y:S01]  /*112b0*/  FFMA.FTZ R165, R165, R23, -R180.reuse ;  /* 0x00000017a5a57223 */ /* 0x100fe200000108b4 */
[----:B------:R-:W-:Y:S01]  /*112c0*/  FMNMX.FTZ R175, R235, R175, !PT ;  /* 0x000000afebaf7209 */ /* 0x000fe20007810000 */
[-CC-:B------:R-:W-:Y:S01]  /*112d0*/  FFMA.FTZ R184, R184, R23.reuse, -R180.reuse ;  /* 0x00000017b8b87223 */ /* 0x180fe200000108b4 */
[-CC-:B------:R-:W-:Y:S01]  /*112e0*/  FFMA.FTZ R181, R181, R23.reuse, -R180.reuse ;  /* 0x00000017b5b57223 */ /* 0x180fe200000108b4 */
[--C-:B------:R-:W-:Y:S01]  /*112f0*/  FFMA.FTZ R173, R173, R23, -R180.reuse ;  /* 0x00000017adad7223 */ /* 0x100fe200000108b4 */
[----:B------:R-:W-:Y:S01]  /*11300*/  FMNMX.FTZ R175, R234, R175, !PT ;  /* 0x000000afeaaf7209 */ /* 0x000fe20007810000 */
[----:B------:R-:W2:Y:S01]  /*11310*/  MUFU.TANH R196, R196 ;  /* 0x000000c400c47308 */ /* 0x000ea20000002400 */
[----:B0-----:R-:W-:Y:S01]  /*11320*/  FADD.FTZ R156, R224, R153 ;  /* 0x00000099e09c7221 */ /* 0x001fe20000010000 */
[----:B------:R-:W-:Y:S01]  /*11330*/  FMUL.FTZ R153, R182, UR40 ;  /* 0x00000028b6997c20 */ /* 0x000fe20008410000 */
[----:B------:R-:W-:Y:S01]  /*11340*/  FMNMX.FTZ R175, R237, R175, !PT ;  /* 0x000000afedaf7209 */ /* 0x000fe20007810000 */
[----:B------:R-:W-:Y:S01]  /*11350*/  FMUL.FTZ R182, R198, UR40 ;  /* 0x00000028c6b67c20 */ /* 0x000fe20008410000 */
[-CC-:B------:R-:W-:Y:S01]  /*11360*/  FFMA.FTZ R172, R172, R23.reuse, -R180.reuse ;  /* 0x00000017acac7223 */ /* 0x180fe200000108b4 */
[----:B------:R-:W-:Y:S01]  /*11370*/  FFMA.FTZ R180, R177, R23, -R180 ;  /* 0x00000017b1b47223 */ /* 0x000fe200000108b4 */
[----:B------:R-:W-:Y:S01]  /*11380*/  FMNMX.FTZ R175, R236, R175, !PT ;  /* 0x000000afecaf7209 */ /* 0x000fe20007810000 */
[----:B------:R-:W0:Y:S01]  /*11390*/  MUFU.TANH R188, R188 ;  /* 0x000000bc00bc7308 */ /* 0x000e220000002400 */
[----:B------:R-:W-:-:S02]  /*113a0*/  F2FP.BF16.F32.PACK_AB R154, R224, R154 ;  /* 0x0000009ae09a723e */ /* 0x000fc400000010ff */
[----:B-1----:R-:W-:-:S05]  /*113b0*/  FMNMX.FTZ R175, R197, R175, !PT ;  /* 0x000000afc5af7209 */ /* 0x002fca0007810000 */
[----:B------:R-:W1:Y:S01]  /*113c0*/  MUFU.TANH R0, R0 ;  /* 0x0000000000007308 */ /* 0x000e620000002400 */
[----:B--2---:R-:W-:-:S07]  /*113d0*/  FMNMX.FTZ R175, R196, R175, !PT ;  /* 0x000000afc4af7209 */ /* 0x004fce0007810000 */
[----:B------:R-:W2:Y:S01]  /*113e0*/  MUFU.TANH R193, R193 ;  /* 0x000000c100c17308 */ /* 0x000ea20000002400 */
[----:B0-----:R-:W-:-:S07]  /*113f0*/  FMNMX.FTZ R175, R188, R175, !PT ;  /* 0x000000afbcaf7209 */ /* 0x001fce0007810000 */
[----:B------:R-:W0:Y:S01]  /*11400*/  MUFU.TANH R153, R153 ;  /* 0x0000009900997308 */ /* 0x000e220000002400 */
[----:B-1----:R-:W-:-:S07]  /*11410*/  FMNMX.FTZ R175, R0, R175, !PT ;  /* 0x000000af00af7209 */ /* 0x002fce0007810000 */
[----:B------:R1:W3:Y:S01]  /*11420*/  MUFU.TANH R171, R183 ;  /* 0x000000b700ab7308 */ /* 0x0002e20000002400 */
[----:B--2---:R-:W-:-:S07]  /*11430*/  FMNMX.FTZ R175, R193, R175, !PT ;  /* 0x000000afc1af7209 */ /* 0x004fce0007810000 */
[----:B------:R2:W4:Y:S01]  /*11440*/  MUFU.TANH R174, R186 ;  /* 0x000000ba00ae7308 */ /* 0x0005220000002400 */
[----:B0-----:R-:W-:Y:S01]  /*11450*/  FMNMX.FTZ R175, R153, R175, !PT ;  /* 0x000000af99af7209 */ /* 0x001fe20007810000 */
[----:B-1----:R-:W-:-:S06]  /*11460*/  FMUL.FTZ R183, R199, UR40 ;  /* 0x00000028c7b77c20 */ /* 0x002fcc0008410000 */
[----:B------:R-:W0:Y:S01]  /*11470*/  MUFU.TANH R233, R233 ;  /* 0x000000e900e97308 */ /* 0x000e220000002400 */
[----:B--2---:R-:W-:Y:S02]  /*11480*/  IMAD.MOV.U32 R186, RZ, RZ, R189 ;  /* 0x000000ffffba7224 */ /* 0x004fe400078e00bd */
[----:B------:R-:W-:Y:S01]  /*11490*/  FMUL.FTZ R189, R191, UR40 ;  /* 0x00000028bfbd7c20 */ /* 0x000fe20008410000 */
[----:B---3--:R-:W-:-:S05]  /*114a0*/  FMNMX.FTZ R175, R171, R175, !PT ;  /* 0x000000afabaf7209 */ /* 0x008fca0007810000 */
[----:B------:R-:W1:Y:S01]  /*114b0*/  MUFU.TANH R189, R189 ;  /* 0x000000bd00bd7308 */ /* 0x000e620000002400 */
[----:B----4-:R-:W-:-:S04]  /*114c0*/  FMNMX.FTZ R175, R174, R175, !PT ;  /* 0x000000afaeaf7209 */ /* 0x010fc80007810000 */
[----:B------:R-:W-:-:S03]  /*114d0*/  FMNMX.FTZ R175, R187, R175, !PT ;  /* 0x000000afbbaf7209 */ /* 0x000fc60007810000 */
[----:B------:R-:W2:Y:S01]  /*114e0*/  MUFU.TANH R225, R225 ;  /* 0x000000e100e17308 */ /* 0x000ea20000002400 */
[----:B0-----:R-:W-:-:S07]  /*114f0*/  FMNMX.FTZ R175, R233, R175, !PT ;  /* 0x000000afe9af7209 */ /* 0x001fce0007810000 */
[----:B------:R-:W0:Y:S01]  /*11500*/  MUFU.TANH R179, R179 ;  /* 0x000000b300b37308 */ /* 0x000e220000002400 */
[----:B-1----:R-:W-:-:S07]  /*11510*/  FMNMX.FTZ R175, R189, R175, !PT ;  /* 0x000000afbdaf7209 */ /* 0x002fce0007810000 */
[----:B------:R-:W1:Y:S01]  /*11520*/  MUFU.TANH R182, R182 ;  /* 0x000000b600b67308 */ /* 0x000e620000002400 */
[----:B--2---:R-:W-:-:S07]  /*11530*/  FMNMX.FTZ R175, R225, R175, !PT ;  /* 0x000000afe1af7209 */ /* 0x004fce0007810000 */
[----:B------:R-:W2:Y:S01]  /*11540*/  MUFU.TANH R183, R183 ;  /* 0x000000b700b77308 */ /* 0x000ea20000002400 */
[----:B0-----:R-:W-:-:S04]  /*11550*/  FMNMX.FTZ R175, R179, R175, !PT ;  /* 0x000000afb3af7209 */ /* 0x001fc80007810000 */
[----:B-1----:R-:W-:-:S04]  /*11560*/  FMNMX.FTZ R175, R182, R175, !PT ;  /* 0x000000afb6af7209 */ /* 0x002fc80007810000 */
[----:B--2---:R-:W-:-:S05]  /*11570*/  FMNMX.FTZ R175, R183, R175, !PT ;  /* 0x000000afb7af7209 */ /* 0x004fca0007810000 */
[----:B------:R-:W0:Y:S02]  /*11580*/  SHFL.BFLY PT, R177, R175, 0x2, 0x1f ;  /* 0x0c401f00afb17f89 */ /* 0x000e2400000e0000 */
[----:B0-----:R-:W-:-:S05]  /*11590*/  FMNMX.FTZ R177, R175, R177, !PT ;  /* 0x000000b1afb17209 */ /* 0x001fca0007810000 */
[----:B------:R-:W0:Y:S02]  /*115a0*/  SHFL.BFLY PT, R175, R177, 0x1, 0x1f ;  /* 0x0c201f00b1af7f89 */ /* 0x000e2400000e0000 */
[----:B0-----:R-:W-:-:S05]  /*115b0*/  FMNMX.FTZ R177, R177, R175, !PT ;  /* 0x000000afb1b17209 */ /* 0x001fca0007810000 */
[C---:B------:R-:W-:Y:S01]  /*115c0*/  FMUL.FTZ R223, R177.reuse, R23 ;  /* 0x00000017b1df7220 */ /* 0x040fe20000410000 */
[----:B------:R-:W-:-:S03]  /*115d0*/  FADD.FTZ R224, -R177, R220 ;  /* 0x000000dcb1e07221 */ /* 0x000fc60000010100 */
[-CC-:B------:R-:W-:Y:S01]  /*115e0*/  FFMA.FTZ R199, R234, R23.reuse, -R223.reuse ;  /* 0x00000017eac77223 */ /* 0x180fe200000108df */
[-CC-:B------:R-:W-:Y:S01]  /*115f0*/  FFMA.FTZ R190, R171, R23.reuse, -R223.reuse ;  /* 0x00000017abbe7223 */ /* 0x180fe200000108df */
[----:B------:R-:W2:Y:S01]  /*11600*/  LDL R234, [R1+0x28] ;  /* 0x0000280001ea7983 */ /* 0x000ea20000100800 */
[-CC-:B------:R-:W-:Y:S01]  /*11610*/  FFMA.FTZ R171, R174, R23.reuse, -R223.reuse ;  /* 0x00000017aeab7223 */ /* 0x180fe200000108df */
[-C--:B------:R-:W-:Y:S01]  /*11620*/  FMUL.FTZ R224, R224, R23.reuse ;  /* 0x00000017e0e07220 */ /* 0x080fe20000410000 */
[-CC-:B------:R-:W-:Y:S01]  /*11630*/  FFMA.FTZ R175, R186, R23.reuse, -R223.reuse ;  /* 0x00000017baaf7223 */ /* 0x180fe200000108df */
[-CC-:B------:R-:W-:Y:S01]  /*11640*/  FFMA.FTZ R222, R222, R23.reuse, -R223.reuse ;  /* 0x00000017dede7223 */ /* 0x180fe200000108df */
[-CC-:B------:R-:W-:Y:S01]  /*11650*/  FFMA.FTZ R194, R153, R23.reuse, -R223.reuse ;  /* 0x0000001799c27223 */ /* 0x180fe200000108df */
[----:B------:R-:W-:Y:S01]  /*11660*/  FFMA.FTZ R178, R178, R23, -R223 ;  /* 0x00000017b2b27223 */ /* 0x000fe200000108df */
        /* <DEDUP_REMOVED lines=68> */
[----:B------:R-:W-:Y:S01]  /*11ab0*/  IMAD.MOV.U32 R175, RZ, RZ, 0x40000040 ;  /* 0x40000040ffaf7424 */ /* 0x000fe200078e00ff */
[----:B------:R0:W3:Y:S01]  /*11ac0*/  MUFU.EX2 R155, R178 ;  /* 0x000000b2009b7308 */ /* 0x0000e20000000800 */
[----:B------:R-:W-:Y:S01]  /*11ad0*/  FFMA.FTZ R185, R185, R23, -R223 ;  /* 0x00000017b9b97223 */ /* 0x000fe200000108df */
[C---:B-1----:R-:W-:Y:S01]  /*11ae0*/  FADD.FTZ R3, R222.reuse, R3 ;  /* 0x00000003de037221 */ /* 0x042fe20000010000 */
[----:B------:R-:W-:Y:S01]  /*11af0*/  F2FP.BF16.F32.PACK_AB R153, R222, R153 ;  /* 0x00000099de99723e */ /* 0x000fe200000010ff */
[-CC-:B------:R-:W-:Y:S01]  /*11b00*/  FFMA.FTZ R221, R221, R23.reuse, -R223.reuse ;  /* 0x00000017dddd7223 */ /* 0x180fe200000108df */
[----:B------:R-:W-:Y:S01]  /*11b10*/  R2UR UR7, R175 ;  /* 0x00000000af0772ca */ /* 0x000fe200000e0000 */
[----:B------:R-:W-:Y:S01]  /*11b20*/  FFMA.FTZ R220, R235, R23, -R223 ;  /* 0x00000017ebdc7223 */ /* 0x000fe200000108df */
[----:B0-----:R-:W-:Y:S01]  /*11b30*/  @!P1 VIADD R178, R211, 0x32440 ;  /* 0x00032440d3b29836 */ /* 0x001fe20000000000 */
[----:B------:R0:W1:Y:S04]  /*11b40*/  MUFU.EX2 R175, R185 ;  /* 0x000000b900af7308 */ /* 0x0000680000000800 */
[----:B0-----:R-:W-:Y:S01]  /*11b50*/  @!P1 PRMT R185, RZ, 0x654, R178 ;  /* 0x00000654ffb99816 */ /* 0x001fe200000000b2 */
        /* <DEDUP_REMOVED lines=64> */
[----:B--2---:R-:W-:-:S02]  /*11f60*/  IMAD R174, R2, 0xc00, R234 ;  /* 0x00000c0002ae7824 */ /* 0x004fc400078e02ea */
[----:B------:R-:W0:Y:S02]  /*11f70*/  S2R R234, SR_TID.X ;  /* 0x0000000000ea7919 */ /* 0x000e240000002100 */
[----:B0-----:R-:W-:-:S04]  /*11f80*/  SHF.R.U32.HI R222, RZ, 0x7, R234 ;  /* 0x00000007ffde7819 */ /* 0x001fc800000116ea */
[----:B------:R-:W-:-:S05]  /*11f90*/  IADD3 R178, -R222, 0xb, RZ ;  /* 0x0000000bdeb27810 */ /* 0x000fca0007ffe1ff */
[----:B------:R2:W-:Y:S06]  /*11fa0*/  BAR.ARV R178, 0x100 ;  /* 0x000400b20000751d */ /* 0x0005ec0000002000 */
[----:B------:R0:W-:Y:S02]  /*11fb0*/  @!P1 SYNCS.ARRIVE.TRANS64.RED.A1T0 RZ, [R185+URZ], RZ ;  /* 0x000000ffb9ff99a7 */ /* 0x0001e4000810043f */
[----:B0-----:R-:W-:-:S05]  /*11fc0*/  IADD3 R185, R222, 0x8, RZ ;  /* 0x00000008deb97810 */ /* 0x001fca0007ffe0ff */
[----:B------:R3:W-:Y:S01]  /*11fd0*/  BAR.SYNC.DEFER_BLOCKING R185, 0x100 ;  /* 0x000400b90000751d */ /* 0x0007e20000010000 */
[----:B------:R-:W-:Y:S01]  /*11fe0*/  R2UR UR6, R174 ;  /* 0x00000000ae0672ca */ /* 0x000fe200000e0000 */
[----:B---3--:R-:W-:Y:S01]  /*11ff0*/  FADD.FTZ R185, R155, R3 ;  /* 0x000000039bb97221 */ /* 0x008fe20000010000 */
[----:B-1----:R-:W-:-:S04]  /*12000*/  F2FP.BF16.F32.PACK_AB R155, R175, R155 ;  /* 0x0000009baf9b723e */ /* 0x002fc800000010ff */
[----:B------:R-:W-:-:S07]  /*12010*/  WARPGROUP.ARRIVE ;  /* 0x00000000000079c5 */ /* 0x000fce0000000000 */
[----:B------:R-:W-:Y:S01]  /*12020*/  HGMMA.64x256x16.F32.BF16 R24, R152, gdesc[UR4].tnspB, R24, gsb0 ;  /* 0x43e0000498187df0 */ /* 0x000fe20008001818 */
[----:B------:R-:W0:Y:S01]  /*12030*/  MUFU.EX2 R192, R192 ;  /* 0x000000c000c07308 */ /* 0x000e220000000800 */
[----:B------:R-:W-:-:S07]  /*12040*/  FFMA.FTZ R186, R237, R23, -R223 ;  /* 0x00000017edba7223 */ /* 0x000fce00000108df */
[----:B------:R-:W1:Y:S08]  /*12050*/  MUFU.EX2 R158, R158 ;  /* 0x0000009e009e7308 */ /* 0x000e700000000800 */
[----:B------:R-:W3:Y:S01]  /*12060*/  MUFU.EX2 R157, R157 ;  /* 0x0000009d009d7308 */ /* 0x000ee20000000800 */
[----:B0-----:R-:W-:-:S07]  /*12070*/  FADD.FTZ R156, R192, R156 ;  /* 0x0000009cc09c7221 */ /* 0x001fce0000010000 */
[----:B------:R-:W0:Y:S08]  /*12080*/  MUFU.EX2 R159, R159 ;  /* 0x0000009f009f7308 */ /* 0x000e300000000800 */
[----:B------:R-:W-:Y:S08]  /*12090*/  MUFU.EX2 R3, R221 ;  /* 0x000000dd00037308 */ /* 0x000ff00000000800 */
[----:B------:R-:W-:Y:S01]  /*120a0*/  MUFU.EX2 R186, R186 ;  /* 0x000000ba00ba7308 */ /* 0x000fe20000000800 */
[----:B------:R-:W-:-:S07]  /*120b0*/  FFMA.FTZ R197, R197, R23, -R223 ;  /* 0x00000017c5c57223 */ /* 0x000fce00000108df */
[----:B------:R-:W-:Y:S01]  /*120c0*/  MUFU.EX2 R163, R163 ;  /* 0x000000a300a37308 */ /* 0x000fe20000000800 */
[-CC-:B------:R-:W-:Y:S01]  /*120d0*/  FFMA.FTZ R196, R196, R23.reuse, -R223.reuse ;  /* 0x00000017c4c47223 */ /* 0x180fe200000108df */
[-CC-:B------:R-:W-:Y:S01]  /*120e0*/  FFMA.FTZ R195, R188, R23.reuse, -R223.reuse ;  /* 0x00000017bcc37223 */ /* 0x180fe200000108df */
[----:B------:R-:W-:-:S05]  /*120f0*/  FFMA.FTZ R198, R236, R23, -R223 ;  /* 0x00000017ecc67223 */ /* 0x000fca00000108df */
[----:B------:R-:W-:Y:S08]  /*12100*/  MUFU.EX2 R161, R161 ;  /* 0x000000a100a17308 */ /* 0x000ff00000000800 */
[----:B------:R-:W-:Y:S08]  /*12110*/  MUFU.EX2 R162, R162 ;  /* 0x000000a200a27308 */ /* 0x000ff00000000800 */
[----:B------:R-:W-:Y:S01]  /*12120*/  MUFU.EX2 R197, R197 ;  /* 0x000000c500c57308 */ /* 0x000fe20000000800 */
[----:B------:R-:W-:-:S07]  /*12130*/  WARPGROUP.DEPBAR.LE gsb0, 0x0 ;  /* 0x00008000000079c5 */ /* 0x000fce0000010000 */
[----:B------:R-:W4:Y:S01]  /*12140*/  MUFU.EX2 R154, R220 ;  /* 0x000000dc009a7308 */ /* 0x000f220000000800 */
[----:B------:R-:W-:-:S07]  /*12150*/  VIADD R152, R174, 0x80 ;  /* 0x00000080ae987836 */ /* 0x000fce0000000000 */
[----:B------:R-:W5:Y:S01]  /*12160*/  MUFU.EX2 R155, R199 ;  /* 0x000000c7009b7308 */ /* 0x000f620000000800 */
[----:B------:R-:W-:Y:S01]  /*12170*/  R2UR UR6, R152 ;  /* 0x00000000980672ca */ /* 0x000fe200000e0000 */
[----:B-1----:R-:W-:Y:S01]  /*12180*/  FADD.FTZ R152, R158, R156 ;  /* 0x0000009c9e987221 */ /* 0x002fe20000010000 */
[----:B------:R-:W-:-:S03]  /*12190*/  IMAD.MOV.U32 R153, RZ, RZ, 0x40000040 ;  /* 0x40000040ff997424 */ /* 0x000fc600078e00ff */
[----:B---3--:R-:W-:Y:S01]  /*121a0*/  FADD.FTZ R152, R157, R152 ;  /* 0x000000989d987221 */ /* 0x008fe20000010000 */
[----:B------:R-:W-:Y:S02]  /*121b0*/  F2FP.BF16.F32.PACK_AB R156, R158, R192 ;  /* 0x000000c09e9c723e */ /* 0x000fe400000010ff */
[----:B------:R-:W-:Y:S01]  /*121c0*/  R2UR UR7, R153 ;  /* 0x00000000990772ca */ /* 0x000fe200000e0000 */
[C---:B0-----:R-:W-:Y:S01]  /*121d0*/  FADD.FTZ R192, R159.reuse, R152 ;  /* 0x000000989fc07221 */ /* 0x041fe20000010000 */
[----:B------:R-:W-:Y:S02]  /*121e0*/  F2FP.BF16.F32.PACK_AB R158, R159, R157 ;  /* 0x0000009d9f9e723e */ /* 0x000fe400000010ff */
[----:B----4-:R-:W-:Y:S02]  /*121f0*/  F2FP.BF16.F32.PACK_AB R157, R154, R3 ;  /* 0x000000039a9d723e */ /* 0x010fe400000010ff */
[----:B-----5:R-:W-:-:S04]  /*12200*/  F2FP.BF16.F32.PACK_AB R159, R186, R155 ;  /* 0x0000009bba9f723e */ /* 0x020fc800000010ff */
[----:B------:R-:W-:-:S06]  /*12210*/  WARPGROUP.ARRIVE ;  /* 0x00000000000079c5 */ /* 0x000fcc0000000000 */
[----:B------:R-:W-:Y:S01]  /*12220*/  HGMMA.64x256x16.F32.BF16 R24, R156, gdesc[UR4].tnspB, R24, gsb0 ;  /* 0x43e000049c187df0 */ /* 0x000fe20008001818 */
[----:B------:R-:W-:Y:S01]  /*12230*/  MUFU.EX2 R196, R196 ;  /* 0x000000c400c47308 */ /* 0x000fe20000000800 */
[----:B------:R-:W-:-:S07]  /*12240*/  FADD.FTZ R192, R163, R192 ;  /* 0x000000c0a3c07221 */ /* 0x000fce0000010000 */
[----:B------:R-:W0:Y:S01]  /*12250*/  MUFU.EX2 R195, R195 ;  /* 0x000000c300c37308 */ /* 0x000e220000000800 */
[----:B------:R-:W-:Y:S02]  /*12260*/  VIADD R152, R174, 0x100 ;  /* 0x00000100ae987836 */ /* 0x000fe40000000000 */
[----:B------:R-:W-:-:S03]  /*12270*/  IMAD.MOV.U32 R153, RZ, RZ, 0x40000040 ;  /* 0x40000040ff997424 */ /* 0x000fc600078e00ff */
[----:B------:R-:W-:Y:S02]  /*12280*/  R2UR UR6, R152 ;  /* 0x00000000980672ca */ /* 0x000fe400000e0000 */
[----:B------:R-:W-:Y:S01]  /*12290*/  R2UR UR7, R153 ;  /* 0x00000000990772ca */ /* 0x000fe200000e0000 */
[----:B------:R-:W-:Y:S01]  /*122a0*/  MUFU.EX2 R167, R167 ;  /* 0x000000a700a77308 */ /* 0x000fe20000000800 */
[-CC-:B------:R-:W-:Y:S01]  /*122b0*/  FFMA.FTZ R191, R0, R23.reuse, -R223.reuse ;  /* 0x0000001700bf7223 */ /* 0x180fe200000108df */
[----:B------:R-:W-:-:S06]  /*122c0*/  FFMA.FTZ R193, R193, R23, -R223 ;  /* 0x00000017c1c17223 */ /* 0x000fcc00000108df */
[----:B------:R-:W-:Y:S08]  /*122d0*/  MUFU.EX2 R165, R165 ;  /* 0x000000a500a57308 */ /* 0x000ff00000000800 */
[----:B------:R-:W-:Y:S08]  /*122e0*/  MUFU.EX2 R166, R166 ;  /* 0x000000a600a67308 */ /* 0x000ff00000000800 */
[----:B------:R-:W-:Y:S08]  /*122f0*/  MUFU.EX2 R191, R191 ;  /* 0x000000bf00bf7308 */ /* 0x000ff00000000800 */
[----:B------:R-:W-:Y:S08]  /*12300*/  MUFU.EX2 R193, R193 ;  /* 0x000000c100c17308 */ /* 0x000ff00000000800 */
[----:B------:R-:W-:Y:S08]  /*12310*/  MUFU.EX2 R194, R194 ;  /* 0x000000c200c27308 */ /* 0x000ff00000000800 */
[----:B------:R-:W-:Y:S01]  /*12320*/  MUFU.EX2 R190, R190 ;  /* 0x000000be00be7308 */ /* 0x000fe20000000800 */
[----:B------:R-:W-:-:S02]  /*12330*/  VIADD R152, R174, 0x180 ;  /* 0x00000180ae987836 */ /* 0x000fc40000000000 */
[----:B------:R-:W-:Y:S01]  /*12340*/  IMAD.MOV.U32 R153, RZ, RZ, 0x40000040 ;  /* 0x40000040ff997424 */ /* 0x000fe200078e00ff */
[----:B------:R-:W-:-:S04]  /*12350*/  WARPGROUP.DEPBAR.LE gsb0, 0x0 ;  /* 0x00008000000079c5 */ /* 0x000fc80000010000 */
[----:B------:R1:W3:Y:S08]  /*12360*/  MUFU.EX2 R157, R160 ;  /* 0x000000a0009d7308 */ /* 0x0002f00000000800 */
[----:B------:R-:W4:Y:S01]  /*12370*/  MUFU.EX2 R156, R198 ;  /* 0x000000c6009c7308 */ /* 0x000f220000000800 */
[C---:B------:R-:W-:Y:S01]  /*12380*/  FADD.FTZ R158, R161.reuse, R192 ;  /* 0x000000c0a19e7221 */ /* 0x040fe20000010000 */
[----:B-1----:R-:W-:-:S02]  /*12390*/  F2FP.BF16.F32.PACK_AB R160, R161, R163 ;  /* 0x000000a3a1a0723e */ /* 0x002fc400000010ff */
[----:B0-----:R-:W-:Y:S01]  /*123a0*/  F2FP.BF16.F32.PACK_AB R163, R195, R196 ;  /* 0x000000c4c3a3723e */ /* 0x001fe200000010ff */
[----:B---3--:R-:W-:-:S04]  /*123b0*/  FADD.FTZ R158, R157, R158 ;  /* 0x0000009e9d9e7221 */ /* 0x008fc80000010000 */
[C---:B------:R-:W-:Y:S01]  /*123c0*/  FADD.FTZ R158, R162.reuse, R158 ;  /* 0x0000009ea29e7221 */ /* 0x040fe20000010000 */
[----:B------:R-:W-:Y:S02]  /*123d0*/  F2FP.BF16.F32.PACK_AB R162, R162, R157 ;  /* 0x0000009da2a2723e */ /* 0x000fe400000010ff */
[----:B----4-:R-:W-:-:S04]  /*123e0*/  F2FP.BF16.F32.PACK_AB R161, R197, R156 ;  /* 0x0000009cc5a1723e */ /* 0x010fc800000010ff */
[----:B------:R-:W-:-:S06]  /*123f0*/  WARPGROUP.ARRIVE ;  /* 0x00000000000079c5 */ /* 0x000fcc0000000000 */
[----:B------:R-:W-:Y:S01]  /*12400*/  HGMMA.64x256x16.F32.BF16 R24, R160, gdesc[UR4].tnspB, R24, gsb0 ;  /* 0x43e00004a0187df0 */ /* 0x000fe20008001818 */
[----:B------:R0:W1:Y:S01]  /*12410*/  MUFU.EX2 R157, R164 ;  /* 0x000000a4009d7308 */ /* 0x0000620000000800 */
[----:B------:R-:W-:-:S04]  /*12420*/  FADD.FTZ R158, R167, R158 ;  /* 0x0000009ea79e7221 */ /* 0x000fc80000010000 */
[----:B------:R-:W-:Y:S01]  /*12430*/  FADD.FTZ R158, R165, R158 ;  /* 0x0000009ea59e7221 */ /* 0x000fe20000010000 */
[----:B------:R-:W-:Y:S02]  /*12440*/  R2UR UR6, R152 ;  /* 0x00000000980672ca */ /* 0x000fe400000e0000 */
[----:B------:R-:W-:Y:S02]  /*12450*/  R2UR UR7, R153 ;  /* 0x00000000990772ca */ /* 0x000fe400000e0000 */
[----:B0-----:R-:W-:Y:S02]  /*12460*/  F2FP.BF16.F32.PACK_AB R164, R165, R167 ;  /* 0x000000a7a5a4723e */ /* 0x001fe400000010ff */
[----:B------:R-:W-:Y:S01]  /*12470*/  F2FP.BF16.F32.PACK_AB R165, R193, R191 ;  /* 0x000000bfc1a5723e */ /* 0x000fe200000010ff */
[----:B-1----:R-:W-:Y:S01]  /*12480*/  FADD.FTZ R158, R157, R158 ;  /* 0x0000009e9d9e7221 */ /* 0x002fe20000010000 */
[----:B------:R-:W-:-:S03]  /*12490*/  F2FP.BF16.F32.PACK_AB R167, R190, R194 ;  /* 0x000000c2bea7723e */ /* 0x000fc600000010ff */
[C---:B------:R-:W-:Y:S01]  /*124a0*/  FADD.FTZ R158, R166.reuse, R158 ;  /* 0x0000009ea69e7221 */ /* 0x040fe20000010000 */
[----:B------:R-:W-:Y:S01]  /*124b0*/  F2FP.BF16.F32.PACK_AB R166, R166, R157 ;  /* 0x0000009da6a6723e */ /* 0x000fe200000010ff */
[----:B------:R-:W0:Y:S01]  /*124c0*/  MUFU.EX2 R184, R184 ;  /* 0x000000b800b87308 */ /* 0x000e220000000800 */
[-CC-:B------:R-:W-:Y:S01]  /*124d0*/  FFMA.FTZ R187, R187, R23.reuse, -R223.reuse ;  /* 0x00000017bbbb7223 */ /* 0x180fe200000108df */
[-CC-:B------:R-:W-:Y:S01]  /*124e0*/  FFMA.FTZ R188, R233, R23.reuse, -R223.reuse ;  /* 0x00000017e9bc7223 */ /* 0x180fe200000108df */
[----:B------:R-:W-:-:S05]  /*124f0*/  FFMA.FTZ R189, R189, R23, -R223 ;  /* 0x00000017bdbd7223 */ /* 0x000fca00000108df */
[----:B------:R-:W1:Y:S01]  /*12500*/  MUFU.EX2 R169, R169 ;  /* 0x000000a900a97308 */ /* 0x000e620000000800 */
[----:B------:R-:W-:-:S07]  /*12510*/  IMAD.MOV.U32 R153, RZ, RZ, 0x40000040 ;  /* 0x40000040ff997424 */ /* 0x000fce00078e00ff */
[----:B------:R1:W-:Y:S01]  /*12520*/  MUFU.EX2 R159, R168 ;  /* 0x000000a8009f7308 */ /* 0x0003e20000000800 */
[----:B0-----:R-:W-:-:S07]  /*12530*/  FADD.FTZ R158, R184, R158 ;  /* 0x0000009eb89e7221 */ /* 0x001fce0000010000 */
[----:B------:R-:W-:Y:S08]  /*12540*/  MUFU.EX2 R170, R170 ;  /* 0x000000aa00aa7308 */ /* 0x000ff00000000800 */
[----:B------:R-:W-:Y:S08]  /*12550*/  MUFU.EX2 R157, R171 ;  /* 0x000000ab009d7308 */ /* 0x000ff00000000800 */
[----:B------:R-:W-:Y:S08]  /*12560*/  MUFU.EX2 R187, R187 ;  /* 0x000000bb00bb7308 */ /* 0x000ff00000000800 */
[----:B------:R-:W-:Y:S08]  /*12570*/  MUFU.EX2 R188, R188 ;  /* 0x000000bc00bc7308 */ /* 0x000ff00000000800 */
[----:B------:R-:W0:Y:S01]  /*12580*/  MUFU.EX2 R189, R189 ;  /* 0x000000bd00bd7308 */ /* 0x000e220000000800 */
[----:B------:R-:W-:Y:S01]  /*12590*/  VIADD R152, R174, 0x200 ;  /* 0x00000200ae987836 */ /* 0x000fe20000000000 */
[----:B-1----:R-:W-:-:S02]  /*125a0*/  F2FP.BF16.F32.PACK_AB R168, R169, R184 ;  /* 0x000000b8a9a8723e */ /* 0x002fc400000010ff */
[----:B0-----:R-:W-:Y:S01]  /*125b0*/  F2FP.BF16.F32.PACK_AB R171, R189, R188 ;  /* 0x000000bcbdab723e */ /* 0x001fe200000010ff */
[----:B------:R-:W-:Y:S02]  /*125c0*/  WARPGROUP.DEPBAR.LE gsb0, 0x0 ;  /* 0x00008000000079c5 */ /* 0x000fe40000010000 */
[----:B------:R-:W-:-:S06]  /*125d0*/  WARPGROUP.ARRIVE ;  /* 0x00000000000079c5 */ /* 0x000fcc0000000000 */
[----:B------:R-:W-:Y:S01]  /*125e0*/  HGMMA.64x256x16.F32.BF16 R24, R164, gdesc[UR4].tnspB, R24, gsb0 ;  /* 0x43e00004a4187df0 */ /* 0x000fe20008001818 */
[----:B------:R-:W-:Y:S01]  /*125f0*/  R2UR UR7, R153 ;  /* 0x00000000990772ca */ /* 0x000fe200000e0000 */
[----:B------:R-:W-:Y:S01]  /*12600*/  FADD.FTZ R153, R169, R158 ;  /* 0x0000009ea9997221 */ /* 0x000fe20000010000 */
[----:B------:R-:W-:-:S03]  /*12610*/  R2UR UR6, R152 ;  /* 0x00000000980672ca */ /* 0x000fc600000e0000 */
[----:B------:R-:W-:Y:S01]  /*12620*/  FADD.FTZ R153, R159, R153 ;  /* 0x000000999f997221 */ /* 0x000fe20000010000 */
[----:B------:R-:W-:-:S03]  /*12630*/  F2FP.BF16.F32.PACK_AB R169, R187, R157 ;  /* 0x0000009dbba9723e */ /* 0x000fc600000010ff */
[C---:B------:R-:W-:Y:S01]  /*12640*/  FADD.FTZ R153, R170.reuse, R153 ;  /* 0x00000099aa997221 */ /* 0x040fe20000010000 */
[----:B------:R-:W-:Y:S01]  /*12650*/  F2FP.BF16.F32.PACK_AB R170, R170, R159 ;  /* 0x0000009faaaa723e */ /* 0x000fe200000010ff */
[----:B------:R-:W0:Y:S01]  /*12660*/  MUFU.EX2 R181, R181 ;  /* 0x000000b500b57308 */ /* 0x000e220000000800 */
[-CC-:B------:R-:W-:Y:S01]  /*12670*/  FFMA.FTZ R179, R179, R23.reuse, -R223.reuse ;  /* 0x00000017b3b37223 */ /* 0x180fe200000108df */
[-CC-:B------:R-:W-:Y:S01]  /*12680*/  FFMA.FTZ R182, R182, R23.reuse, -R223.reuse ;  /* 0x00000017b6b67223 */ /* 0x180fe200000108df */
[-CC-:B------:R-:W-:Y:S01]  /*12690*/  FFMA.FTZ R183, R183, R23.reuse, -R223.reuse ;  /* 0x00000017b7b77223 */ /* 0x180fe200000108df */
[----:B------:R-:W-:-:S04]  /*126a0*/  FFMA.FTZ R0, R225, R23, -R223 ;  /* 0x00000017e1007223 */ /* 0x000fc800000108df */
[----:B------:R-:W1:Y:S08]  /*126b0*/  MUFU.EX2 R173, R173 ;  /* 0x000000ad00ad7308 */ /* 0x000e700000000800 */
[----:B------:R-:W-:Y:S08]  /*126c0*/  MUFU.EX2 R159, R172 ;  /* 0x000000ac009f7308 */ /* 0x000ff00000000800 */
[----:B------:R-:W3:Y:S08]  /*126d0*/  MUFU.EX2 R180, R180 ;  /* 0x000000b400b47308 */ /* 0x000ef00000000800 */
[----:B------:R0:W-:Y:S08]  /*126e0*/  MUFU.EX2 R158, R0 ;  /* 0x00000000009e7308 */ /* 0x0001f00000000800 */
[----:B------:R-:W4:Y:S08]  /*126f0*/  MUFU.EX2 R179, R179 ;  /* 0x000000b300b37308 */ /* 0x000f300000000800 */
[----:B------:R-:W-:Y:S08]  /*12700*/  MUFU.EX2 R182, R182 ;  /* 0x000000b600b67308 */ /* 0x000ff00000000800 */
[----:B------:R-:W5:Y:S01]  /*12710*/  MUFU.EX2 R183, R183 ;  /* 0x000000b700b77308 */ /* 0x000f620000000800 */
[----:B0-----:R-:W-:Y:S01]  /*12720*/  FADD.FTZ R0, R181, R153 ;  /* 0x00000099b5007221 */ /* 0x001fe20000010000 */
[----:B------:R-:W-:-:S02]  /*12730*/  VIADD R152, R174, 0x280 ;  /* 0x00000280ae987836 */ /* 0x000fc40000000000 */
[----:B------:R-:W-:Y:S02]  /*12740*/  IMAD.MOV.U32 R153, RZ, RZ, 0x40000040 ;  /* 0x40000040ff997424 */ /* 0x000fe400078e00ff */
[----:B-1----:R-:W-:Y:S01]  /*12750*/  FADD.FTZ R0, R173, R0 ;  /* 0x00000000ad007221 */ /* 0x002fe20000010000 */
[----:B------:R-:W-:Y:S01]  /*12760*/  FADD.FTZ R185, R175, R185 ;  /* 0x000000b9afb97221 */ /* 0x000fe20000010000 */
[----:B------:R-:W-:Y:S02]  /*12770*/  F2FP.BF16.F32.PACK_AB R172, R173, R181 ;  /* 0x000000b5adac723e */ /* 0x000fe400000010ff */
[----:B---3--:R-:W-:Y:S02]  /*12780*/  F2FP.BF16.F32.PACK_AB R174, R180, R159 ;  /* 0x0000009fb4ae723e */ /* 0x008fe400000010ff */
[----:B----4-:R-:W-:Y:S02]  /*12790*/  F2FP.BF16.F32.PACK_AB R173, R179, R158 ;  /* 0x0000009eb3ad723e */ /* 0x010fe400000010ff */
[----:B-----5:R-:W-:Y:S01]  /*127a0*/  F2FP.BF16.F32.PACK_AB R175, R183, R182 ;  /* 0x000000b6b7af723e */ /* 0x020fe200000010ff */
[----:B------:R-:W-:-:S02]  /*127b0*/  WARPGROUP.DEPBAR.LE gsb0, 0x0 ;  /* 0x00008000000079c5 */ /* 0x000fc40000010000 */
[----:B------:R-:W-:-:S06]  /*127c0*/  WARPGROUP.ARRIVE ;  /* 0x00000000000079c5 */ /* 0x000fcc0000000000 */
[----:B------:R-:W-:Y:S01]  /*127d0*/  HGMMA.64x256x16.F32.BF16 R24, R168, gdesc[UR4].tnspB, R24, gsb0 ;  /* 0x43e00004a8187df0 */ /* 0x000fe20008001818 */
[----:B------:R-:W-:Y:S02]  /*127e0*/  R2UR UR6, R152 ;  /* 0x00000000980672ca */ /* 0x000fe400000e0000 */
[----:B------:R-:W-:Y:S01]  /*127f0*/  R2UR UR7, R153 ;  /* 0x00000000990772ca */ /* 0x000fe200000e0000 */
        /* <DEDUP_REMOVED lines=15> */
[----:B------:R-:W-:-:S03]  /*128f0*/  ISETP.GT.AND P2, PT, R210, RZ, PT ;  /* 0x000000ffd200720c */ /* 0x000fc60003f44270 */
[----:B------:R-:W-:Y:S01]  /*12900*/  FADD.FTZ R189, R189, R188 ;  /* 0x000000bcbdbd7221 */ /* 0x000fe20000010000 */
[----:B------:R-:W-:-:S03]  /*12910*/  @!P1 VIADD R211, R211, 0x32460 ;  /* 0x00032460d3d39836 */ /* 0x000fc60000000000 */
[----:B------:R-:W-:Y:S02]  /*12920*/  FADD.FTZ R158, R158, R189 ;  /* 0x000000bd9e9e7221 */ /* 0x000fe40000010000 */
[----:B------:R-:W-:Y:S02]  /*12930*/  @!P1 PRMT R211, RZ, 0x654, R211 ;  /* 0x00000654ffd39816 */ /* 0x000fe400000000d3 */
[----:B------:R-:W-:Y:S01]  /*12940*/  FADD.FTZ R179, R179, R158 ;  /* 0x0000009eb3b37221 */ /* 0x000fe20000010000 */
[----:B------:R-:W-:-:S03]  /*12950*/  FADD.FTZ R0, R159, R0 ;  /* 0x000000009f007221 */ /* 0x000fc60000010000 */
[----:B------:R-:W-:Y:S01]  /*12960*/  FADD.FTZ R182, R182, R179 ;  /* 0x000000b3b6b67221 */ /* 0x000fe20000010000 */
[----:B------:R-:W-:Y:S01]  /*12970*/  FADD.FTZ R0, R180, R0 ;  /* 0x00000000b4007221 */ /* 0x000fe20000010000 */
[----:B------:R-:W-:Y:S02]  /*12980*/  VIADD R210, R210, 0xffffffff ;  /* 0xffffffffd2d27836 */ /* 0x000fe40000000000 */
[----:B------:R-:W-:Y:S01]  /*12990*/  FADD.FTZ R3, R183, R182 ;  /* 0x000000b6b7037221 */ /* 0x000fe20000010000 */
[----:B------:R-:W-:Y:S02]  /*129a0*/  IMAD.MOV.U32 R220, RZ, RZ, R177 ;  /* 0x000000ffffdc7224 */ /* 0x000fe400078e00b1 */
[----:B------:R-:W-:Y:S01]  /*129b0*/  IMAD.MOV.U32 R221, RZ, RZ, R176 ;  /* 0x000000ffffdd7224 */ /* 0x000fe200078e00b0 */
[----:B------:R-:W-:Y:S02]  /*129c0*/  WARPGROUP.DEPBAR.LE gsb0, 0x0 ;  /* 0x00008000000079c5 */ /* 0x000fe40000010000 */
[----:B------:R-:W-:-:S06]  /*129d0*/  WARPGROUP.ARRIVE ;  /* 0x00000000000079c5 */ /* 0x000fcc0000000000 */
[----:B------:R-:W-:Y:S03]  /*129e0*/  HGMMA.64x256x16.F32.BF16 R24, R172, gdesc[UR4].tnspB, R24, gsb0 ;  /* 0x43e00004ac187df0 */ /* 0x000fe60008001818 */
[----:B------:R-:W-:Y:S02]  /*129f0*/  WARPGROUP.DEPBAR.LE gsb0, 0x0 ;  /* 0x00008000000079c5 */ /* 0x000fe40000010000 */
[----:B------:R2:W-:Y:S01]  /*12a00*/  @!P1 SYNCS.ARRIVE.TRANS64.RED.A1T0 RZ, [R211+URZ], RZ ;  /* 0x000000ffd3ff99a7 */ /* 0x0005e2000810043f */
[----:B------:R-:W-:Y:S05]  /*12a10*/  @P2 BRA `(.L_x_4471) ;  /* 0xffffffd0007c2947 */ /* 0x000fea000383ffff */
.L_x_4461:
[----:B------:R-:W3:Y:S01]  /*12a20*/  LDL.LU R172, [R1+0x60] ;  /* 0x0000600001ac7983 */ /* 0x000ee20000300800 */
[----:B------:R-:W-:Y:S05]  /*12a30*/  WARPSYNC.ALL ;  /* 0x0000000000007948 */ /* 0x000fea0003800000 */
[----:B------:R-:W1:Y:S01]  /*12a40*/  SHFL.BFLY PT, R5, R0, 0x2, 0x1f ;  /* 0x0c401f0000057f89 */ /* 0x000e6200000e0000 */
[----:B------:R-:W-:Y:S01]  /*12a50*/  IMAD.MOV.U32 R8, RZ, RZ, RZ ;  /* 0x000000ffff087224 */ /* 0x000fe200078e00ff */
[----:B------:R4:W-:Y:S06]  /*12a60*/  BAR.ARV R178, 0x100 ;  /* 0x000400b20000751d */ /* 0x0009ec0000002000 */
[----:B------:R-:W-:-:S02]  /*12a70*/  VIADD R2, R2, 0x1 ;  /* 0x0000000102027836 */ /* 0x000fc40000000000 */
[----:B------:R-:W-:Y:S06]  /*12a80*/  BAR.ARV 0x8, 0x120 ;  /* 0x0204800000007b1d */ /* 0x000fec0000002000 */
[C---:B------:R-:W-:Y:S01]  /*12a90*/  ISETP.NE.AND P0, PT, R2.reuse, 0x2, PT ;  /* 0x000000020200780c */ /* 0x040fe20003f05270 */
[----:B------:R-:W5:Y:S01]  /*12aa0*/  SHFL.BFLY PT, R6, R3, 0x2, 0x1f ;  /* 0x0c401f0003067f89 */ /* 0x000f6200000e0000 */
[----:B------:R-:W-:Y:S02]  /*12ab0*/  PLOP3.LUT P1, PT, PT, PT, PT, 0x8, 0x0 ;  /* 0x000000000000781c */ /* 0x000fe40003f2e170 */
[----:B------:R-:W-:Y:S01]  /*12ac0*/  SEL R2, R2, RZ, P0 ;  /* 0x000000ff02027207 */ /* 0x000fe20000000000 */
[----:B-1----:R-:W-:Y:S01]  /*12ad0*/  FADD.FTZ R4, R5, R0 ;  /* 0x0000000005047221 */ /* 0x002fe20000010000 */
[----:B------:R-:W-:-:S04]  /*12ae0*/  IMAD.MOV.U32 R0, RZ, RZ, RZ ;  /* 0x000000ffff007224 */ /* 0x000fc800078e00ff */
[----:B------:R-:W1:Y:S01]  /*12af0*/  SHFL.BFLY PT, R5, R4, 0x1, 0x1f ;  /* 0x0c201f0004057f89 */ /* 0x000e6200000e0000 */
[----:B-----5:R-:W-:Y:S01]  /*12b00*/  FADD.FTZ R7, R6, R3 ;  /* 0x0000000306077221 */ /* 0x020fe20000010000 */
[----:B------:R-:W-:-:S04]  /*12b10*/  IMAD.MOV.U32 R3, RZ, RZ, -0x800000 ;  /* 0xff800000ff037424 */ /* 0x000fc800078e00ff */
[----:B------:R-:W5:Y:S01]  /*12b20*/  SHFL.BFLY PT, R6, R7, 0x1, 0x1f ;  /* 0x0c201f0007067f89 */ /* 0x000f6200000e0000 */
[----:B-1----:R-:W-:Y:S01]  /*12b30*/  FADD.FTZ R5, R4, R5 ;  /* 0x0000000504057221 */ /* 0x002fe20000010000 */
[----:B------:R-:W-:-:S04]  /*12b40*/  SEL R4, RZ, 0x1, P0 ;  /* 0x00000001ff047807 */ /* 0x000fc80000000000 */
[----:B------:R-:W-:Y:S02]  /*12b50*/  FSETP.NE.FTZ.AND P2, PT, R5, RZ, PT ;  /* 0x000000ff0500720b */ /* 0x000fe40003f55000 */
[----:B------:R-:W-:Y:S01]  /*12b60*/  LOP3.LUT R19, R19, R4, RZ, 0x3c, !PT ;  /* 0x0000000413137212 */ /* 0x000fe200078e3cff */
[----:B------:R-:W-:-:S10]  /*12b70*/  IMAD.MOV.U32 R4, RZ, RZ, -0x800000 ;  /* 0xff800000ff047424 */ /* 0x000fd400078e00ff */
[----:B------:R-:W1:Y:S01]  /*12b80*/  @P2 MUFU.RCP R8, R5 ;  /* 0x0000000500082308 */ /* 0x000e620000001000 */
[----:B-----5:R-:W-:Y:S01]  /*12b90*/  FADD.FTZ R6, R7, R6 ;  /* 0x0000000607067221 */ /* 0x020fe20000010000 */
[----:B------:R-:W-:-:S04]  /*12ba0*/  @P2 FMUL.FTZ R7, R23, 0.69314718246459960938 ;  /* 0x3f31721817072820 */ /* 0x000fc80000410000 */
[----:B------:R-:W-:Y:S01]  /*12bb0*/  FSETP.NE.FTZ.AND P3, PT, R6, RZ, PT ;  /* 0x000000ff0600720b */ /* 0x000fe20003f75000 */
[-C--:B-1----:R-:W-:Y:S01]  /*12bc0*/  FMUL.FTZ R24, R24, R8.reuse ;  /* 0x0000000818187220 */ /* 0x082fe20000410000 */
[-C--:B------:R-:W-:Y:S01]  /*12bd0*/  FMUL.FTZ R25, R25, R8.reuse ;  /* 0x0000000819197220 */ /* 0x080fe20000410000 */
[----:B------:R-:W-:-:S10]  /*12be0*/  FMUL.FTZ R28, R28, R8 ;  /* 0x000000081c1c7220 */ /* 0x000fd40000410000 */
        /* <DEDUP_REMOVED lines=62> */
[----:B------:R-:W5:Y:S01]  /*12fd0*/  @P3 MUFU.LG2 R6, R6 ;  /* 0x0000000600063308 */ /* 0x000f620000000c00 */
[----:B------:R-:W-:Y:S01]  /*12fe0*/  @P3 FMUL.FTZ R9, R23, 0.69314718246459960938 ;  /* 0x3f31721817093820 */ /* 0x000fe20000410000 */
[-C--:B-1----:R-:W-:Y:S01]  /*12ff0*/  FMUL.FTZ R160, R27, R0.reuse ;  /* 0x000000001ba07220 */ /* 0x082fe20000410000 */
[-C--:B------:R-:W-:Y:S01]  /*13000*/  FMUL.FTZ R158, R35, R0.reuse ;  /* 0x00000000239e7220 */ /* 0x080fe20000410000 */
[-C--:B------:R-:W-:Y:S01]  /*13010*/  FMUL.FTZ R156, R43, R0.reuse ;  /* 0x000000002b9c7220 */ /* 0x080fe20000410000 */
[-C--:B0-----:R-:W-:Y:S01]  /*13020*/  FMUL.FTZ R154, R51, R0.reuse ;  /* 0x00000000339a7220 */ /* 0x081fe20000410000 */
[-C--:B------:R-:W-:Y:S01]  /*13030*/  FMUL.FTZ R152, R59, R0.reuse ;  /* 0x000000003b987220 */ /* 0x080fe20000410000 */
[-C--:B------:R-:W-:Y:S01]  /*13040*/  FMUL.FTZ R116, R67, R0.reuse ;  /* 0x0000000043747220 */ /* 0x080fe20000410000 */
[----:B------:R0:W1:Y:S01]  /*13050*/  @P2 MUFU.LG2 R8, R5 ;  /* 0x0000000500082308 */ /* 0x0000620000000c00 */
        /* <DEDUP_REMOVED lines=8> */
[----:B-----5:R-:W-:Y:S01]  /*130e0*/  @P3 FMUL.FTZ R6, R6, 0.69314718246459960938 ;  /* 0x3f31721806063820 */ /* 0x020fe20000410000 */
[-C--:B0-----:R-:W-:Y:S01]  /*130f0*/  FMUL.FTZ R5, R75, R0.reuse ;  /* 0x000000004b057220 */ /* 0x081fe20000410000 */
        /* <DEDUP_REMOVED lines=51> */
[----:B------:R-:W-:Y:S01]  /*13430*/  @P3 FFMA.FTZ R3, R9, R177, R6 ;  /* 0x000000b109033223 */ /* 0x000fe20000010006 */
[----:B---3--:R-:W-:-:S05]  /*13440*/  VIADD R172, R172, 0x1 ;  /* 0x00000001acac7836 */ /* 0x008fca0000000000 */
[----:B------:R4:W-:Y:S02]  /*13450*/  STL [R1+0x60], R172 ;  /* 0x000060ac01007387 */ /* 0x0009e40000100800 */
.L_x_4393:
[----:B------:R-:W-:Y:S05]  /*13460*/  WARPSYNC.ALL ;  /* 0x0000000000007948 */ /* 0x000fea0003800000 */
[----:B------:R-:W1:Y:S08]  /*13470*/  S2UR UR5, SR_CgaCtaId ;  /* 0x00000000000579c3 */ /* 0x000e700000008800 */
[----:B------:R-:W-:Y:S06]  /*13480*/  BAR.SYNC.DEFER_BLOCKING 0x5, 0x120 ;  /* 0x0144800000007b1d */ /* 0x000fec0000010000 */
[----:B------:R-:W-:Y:S01]  /*13490*/  UMOV UR4, 0x400 ;  /* 0x0000040000047882 */ /* 0x000fe20000000000 */
[----:B------:R-:W-:Y:S01]  /*134a0*/  BSSY B0, `(.L_x_4472) ;  /* 0x00002af000007945 */ /* 0x000fe20003800000 */
[----:B-1----:R-:W-:-:S06]  /*134b0*/  ULEA UR4, UR5, UR4, 0x18 ;  /* 0x0000000405047291 */ /* 0x002fcc000f8ec03f */
[----:B------:R-:W-:-:S05]  /*134c0*/  IMAD.U32 R17, RZ, RZ, UR4 ;  /* 0x00000004ff117e24 */ /* 0x000fca000f8e00ff */
[----:B0-----:R-:W0:Y:S04]  /*134d0*/  LDS.128 R8, [R17+0x324d0] ;  /* 0x0324d00011087984 */ /* 0x001e280000000c00 */
[----:B0-----:R0:W-:Y:S04]  /*134e0*/  STL.64 [R1+0x10], R8 ;  /* 0x0000100801007387 */ /* 0x0011e80000100a00 */
[----:B------:R0:W-:Y:S01]  /*134f0*/  STL.64 [R1+0x18], R10 ;  /* 0x0000180a01007387 */ /* 0x0001e20000100a00 */
[----:B------:R-:W-:Y:S06]  /*13500*/  BAR.ARV 0x4, 0x120 ;  /* 0x0104800000007b1d */ /* 0x000fec0000002000 */
[----:B------:R-:W-:Y:S05]  /*13510*/  @P1 BRA `(.L_x_4473) ;  /* 0x0000001c00981947 */ /* 0x000fea0003800000 */
[----:B0-----:R-:W3:Y:S04]  /*13520*/  LDL R9, [R1+0x74] ;  /* 0x0000740001097983 */ /* 0x001ee80000100800 */
[----:B------:R-:W3:Y:S04]  /*13530*/  LDL.64 R188, [R1+0x40] ;  /* 0x0000400001bc7983 */ /* 0x000ee80000100a00 */
[----:B--2-4-:R-:W2:Y:S04]  /*13540*/  LDL.LU R178, [R1+0x54] ;  /* 0x0000540001b27983 */ /* 0x014ea80000300800 */
[----:B------:R-:W4:Y:S01]  /*13550*/  LDL.LU R176, [R1+0x58] ;  /* 0x0000580001b07983 */ /* 0x000f220000300800 */
[----:B------:R-:W0:Y:S01]  /*13560*/  S2R R8, SR_SWINHI ;  /* 0x0000000000087919 */ /* 0x000e220000002f00 */
[----:B------:R-:W-:Y:S05]  /*13570*/  WARPSYNC.ALL ;  /* 0x0000000000007948 */ /* 0x000fea0003800000 */
[----:B------:R-:W-:Y:S01]  /*13580*/  F2FP.BF16.F32.PACK_AB R24, R25, R24 ;  /* 0x000000181918723e */ /* 0x000fe200000010ff */
[----:B------:R-:W-:Y:S01]  /*13590*/  ULDC.64 UR4, c[0x0][0xcd8] ;  /* 0x0003360000047ab9 */ /* 0x000fe20000000a00 */
[----:B------:R-:W-:Y:S01]  /*135a0*/  F2FP.BF16.F32.PACK_AB R32, R33, R32 ;  /* 0x000000202120723e */ /* 0x000fe200000010ff */
[----:B------:R1:W4:Y:S01]  /*135b0*/  LDL.64 R186, [R1+0x40] ;  /* 0x0000400001ba7983 */ /* 0x0003220000100a00 */
[----:B------:R-:W-:-:S02]  /*135c0*/  F2FP.BF16.F32.PACK_AB R27, R159, R27 ;  /* 0x0000001b9f1b723e */ /* 0x000fc400000010ff */
[----:B------:R-:W-:Y:S01]  /*135d0*/  F2FP.BF16.F32.PACK_AB R40, R41, R40 ;  /* 0x000000282928723e */ /* 0x000fe200000010ff */
[----:B------:R-:W4:Y:S01]  /*135e0*/  LDL R174, [R1+0x24] ;  /* 0x0000240001ae7983 */ /* 0x000f220000100800 */
[----:B------:R-:W-:Y:S02]  /*135f0*/  MOV R6, R17 ;  /* 0x0000001100067202 */ /* 0x000fe40000000f00 */
[----:B0-----:R-:W-:Y:S02]  /*13600*/  MOV R7, R8 ;  /* 0x0000000800077202 */ /* 0x001fe40000000f00 */
        /* <DEDUP_REMOVED lines=52> */
[----:B------:R-:W-:Y:S02]  /*13950*/  IMAD.MOV.U32 R23, RZ, RZ, RZ ;  /* 0x000000ffff177224 */ /* 0x000fe400078e00ff */
[----:B---3--:R-:W-:-:S03]  /*13960*/  IMAD.WIDE R110, R9, 0x2, R6 ;  /* 0x00000002096e7825 */ /* 0x008fc600078e0206 */
[C---:B------:R-:W-:Y:S02]  /*13970*/  IADD3 R175, P2, R110.reuse, 0x40, RZ ;  /* 0x000000406eaf7810 */ /* 0x040fe40007f5e0ff */
[C---:B------:R-:W-:Y:S02]  /*13980*/  IADD3 R173, P1, R110.reuse, 0x20, RZ ;  /* 0x000000206ead7810 */ /* 0x040fe40007f3e0ff */
[C---:B------:R-:W-:Y:S02]  /*13990*/  IADD3 R177, P3, R110.reuse, 0x60, RZ ;  /* 0x000000606eb17810 */ /* 0x040fe40007f7e0ff */
[----:B------:R-:W-:Y:S02]  /*139a0*/  LOP3.LUT R14, R175, 0x380, RZ, 0xc0, !PT ;  /* 0x00000380af0e7812 */ /* 0x000fe400078ec0ff */
[----:B------:R-:W-:Y:S02]  /*139b0*/  IADD3 R179, P4, R110, 0x4000, RZ ;  /* 0x000040006eb37810 */ /* 0x000fe40007f9e0ff */
[----:B------:R-:W-:-:S02]  /*139c0*/  LOP3.LUT R12, R173, 0x380, RZ, 0xc0, !PT ;  /* 0x00000380ad0c7812 */ /* 0x000fc400078ec0ff */
[----:B------:R-:W-:Y:S01]  /*139d0*/  LOP3.LUT R20, R177, 0x380, RZ, 0xc0, !PT ;  /* 0x00000380b1147812 */ /* 0x000fe200078ec0ff */
[--C-:B------:R-:W-:Y:S01]  /*139e0*/  IMAD.X R21, RZ, RZ, R111.reuse, P3 ;  /* 0x000000ffff157224 */ /* 0x100fe200018e066f */
[----:B------:R-:W-:Y:S01]  /*139f0*/  SHF.R.U64 R14, R14, 0x3, RZ ;  /* 0x000000030e0e7819 */ /* 0x000fe200000012ff */
[--C-:B------:R-:W-:Y:S01]  /*13a00*/  IMAD.X R15, RZ, RZ, R111.reuse, P2 ;  /* 0x000000ffff0f7224 */ /* 0x100fe200010e066f */
[----:B------:R-:W-:Y:S01]  /*13a10*/  IADD3 R70, P3, R110, 0x8020, RZ ;  /* 0x000080206e467810 */ /* 0x000fe20007f7e0ff */
[--C-:B-----5:R-:W-:Y:S01]  /*13a20*/  IMAD.X R31, RZ, RZ, R111.reuse, P4 ;  /* 0x000000ffff1f7224 */ /* 0x120fe200020e066f */
[----:B------:R-:W-:Y:S01]  /*13a30*/  SHF.R.U64 R12, R12, 0x3, RZ ;  /* 0x000000030c0c7819 */ /* 0x000fe200000012ff */
[----:B------:R-:W-:Y:S01]  /*13a40*/  IMAD.X R13, RZ, RZ, R111, P1 ;  /* 0x000000ffff0d7224 */ /* 0x000fe200008e066f */
[----:B------:R-:W-:Y:S02]  /*13a50*/  IADD3 R62, P2, R110, 0x8000, RZ ;  /* 0x000080006e3e7810 */ /* 0x000fe40007f5e0ff */
[----:B------:R-:W-:-:S02]  /*13a60*/  SHF.R.U64 R20, R20, 0x3, RZ ;  /* 0x0000000314147819 */ /* 0x000fc400000012ff */
[C---:B------:R-:W-:Y:S02]  /*13a70*/  IADD3 R181, P5, R110.reuse, 0x4020, RZ ;  /* 0x000040206eb57810 */ /* 0x040fe40007fbe0ff */
[C---:B------:R-:W-:Y:S02]  /*13a80*/  IADD3 R94, P4, R110.reuse, 0x8040, RZ ;  /* 0x000080406e5e7810 */ /* 0x040fe40007f9e0ff */
[----:B------:R-:W-:Y:S02]  /*13a90*/  IADD3 R185, P1, R110, 0x4060, RZ ;  /* 0x000040606eb97810 */ /* 0x000fe40007f3e0ff */
[----:B------:R-:W-:Y:S02]  /*13aa0*/  LOP3.LUT R14, R14, R175, RZ, 0x3c, !PT ;  /* 0x000000af0e0e7212 */ /* 0x000fe400078e3cff */
[----:B------:R-:W-:Y:S02]  /*13ab0*/  LOP3.LUT R30, R179, 0x380, RZ, 0xc0, !PT ;  /* 0x00000380b31e7812 */ /* 0x000fe400078ec0ff */
[----:B------:R-:W-:-:S02]  /*13ac0*/  LOP3.LUT R11, R110, 0x380, RZ, 0xc0, !PT ;  /* 0x000003806e0b7812 */ /* 0x000fc400078ec0ff */
[----:B------:R-:W-:Y:S02]  /*13ad0*/  IADD3 R183, P0, R110, 0x4040, RZ ;  /* 0x000040406eb77810 */ /* 0x000fe40007f1e0ff */
[----:B------:R-:W-:Y:S02]  /*13ae0*/  LOP3.LUT R12, R12, R173, RZ, 0x3c, !PT ;  /* 0x000000ad0c0c7212 */ /* 0x000fe400078e3cff */
[----:B------:R-:W-:Y:S02]  /*13af0*/  LOP3.LUT R175, R70, 0x380, RZ, 0xc0, !PT ;  /* 0x0000038046af7812 */ /* 0x000fe400078ec0ff */
[----:B------:R-:W-:Y:S02]  /*13b00*/  LOP3.LUT R20, R20, R177, RZ, 0x3c, !PT ;  /* 0x000000b114147212 */ /* 0x000fe400078e3cff */
[----:B------:R-:W-:Y:S01]  /*13b10*/  LOP3.LUT R173, R62, 0x380, RZ, 0xc0, !PT ;  /* 0x000003803ead7812 */ /* 0x000fe200078ec0ff */
[--C-:B------:R-:W-:Y:S01]  /*13b20*/  IMAD.X R39, RZ, RZ, R111.reuse, P5 ;  /* 0x000000ffff277224 */ /* 0x100fe200028e066f */
[----:B------:R-:W-:Y:S01]  /*13b30*/  LOP3.LUT R177, R94, 0x380, RZ, 0xc0, !PT ;  /* 0x000003805eb17812 */ /* 0x000fe200078ec0ff */
[--C-:B------:R-:W-:Y:S01]  /*13b40*/  IMAD.X R55, RZ, RZ, R111.reuse, P1 ;  /* 0x000000ffff377224 */ /* 0x100fe200008e066f */
[----:B------:R-:W-:Y:S01]  /*13b50*/  SHF.R.U64 R30, R30, 0x3, RZ ;  /* 0x000000031e1e7819 */ /* 0x000fe200000012ff */
[----:B------:R-:W-:Y:S01]  /*13b60*/  IMAD.X R47, RZ, RZ, R111, P0 ;  /* 0x000000ffff2f7224 */ /* 0x000fe200000e066f */
[----:B------:R-:W-:-:S02]  /*13b70*/  IADD3 R98, P5, R110, 0x8060, RZ ;  /* 0x000080606e627810 */ /* 0x000fc40007fbe0ff */
[----:B------:R-:W-:Y:S02]  /*13b80*/  SHF.R.U64 R11, R11, 0x3, RZ ;  /* 0x000000030b0b7819 */ /* 0x000fe400000012ff */
[----:B------:R-:W-:Y:S01]  /*13b90*/  SHF.R.U64 R175, R175, 0x3, RZ ;  /* 0x00000003afaf7819 */ /* 0x000fe200000012ff */
[--C-:B------:R-:W-:Y:S01]  /*13ba0*/  IMAD.X R63, RZ, RZ, R111.reuse, P2 ;  /* 0x000000ffff3f7224 */ /* 0x100fe200010e066f */
[C---:B------:R-:W-:Y:S01]  /*13bb0*/  IADD3 R106, P1, R110.reuse, 0xc020, RZ ;  /* 0x0000c0206e6a7810 */ /* 0x040fe20007f3e0ff */
[----:B------:R-:W-:Y:S01]  /*13bc0*/  IMAD.X R71, RZ, RZ, R111, P3 ;  /* 0x000000ffff477224 */ /* 0x000fe200018e066f */
[----:B------:R-:W-:Y:S02]  /*13bd0*/  LOP3.LUT R38, R181, 0x380, RZ, 0xc0, !PT ;  /* 0x00000380b5267812 */ /* 0x000fe400078ec0ff */
[----:B------:R-:W-:Y:S02]  /*13be0*/  SHF.R.U64 R173, R173, 0x3, RZ ;  /* 0x00000003adad7819 */ /* 0x000fe400000012ff */
[----:B------:R-:W-:-:S02]  /*13bf0*/  IADD3 R8, P0, R110, 0xc000, RZ ;  /* 0x0000c0006e087810 */ /* 0x000fc40007f1e0ff */
[----:B------:R-:W-:Y:S02]  /*13c00*/  LOP3.LUT R46, R183, 0x380, RZ, 0xc0, !PT ;  /* 0x00000380b72e7812 */ /* 0x000fe400078ec0ff */
[----:B------:R-:W-:Y:S02]  /*13c10*/  SHF.R.U64 R177, R177, 0x3, RZ ;  /* 0x00000003b1b17819 */ /* 0x000fe400000012ff */
[C---:B------:R-:W-:Y:S02]  /*13c20*/  IADD3 R151, P2, R110.reuse, 0xc040, RZ ;  /* 0x0000c0406e977810 */ /* 0x040fe40007f5e0ff */
[----:B------:R-:W-:Y:S02]  /*13c30*/  IADD3 R10, P3, R110, 0xc060, RZ ;  /* 0x0000c0606e0a7810 */ /* 0x000fe40007f7e0ff */
[----:B------:R-:W-:Y:S02]  /*13c40*/  LOP3.LUT R54, R185, 0x380, RZ, 0xc0, !PT ;  /* 0x00000380b9367812 */ /* 0x000fe400078ec0ff */
[----:B------:R-:W-:-:S02]  /*13c50*/  LOP3.LUT R30, R30, R179, RZ, 0x3c, !PT ;  /* 0x000000b31e1e7212 */ /* 0x000fc400078e3cff */
[----:B------:R-:W-:Y:S02]  /*13c60*/  LOP3.LUT R110, R11, R110, RZ, 0x3c, !PT ;  /* 0x0000006e0b6e7212 */ /* 0x000fe400078e3cff */
[----:B------:R-:W-:Y:S02]  /*13c70*/  LOP3.LUT R179, R98, 0x380, RZ, 0xc0, !PT ;  /* 0x0000038062b37812 */ /* 0x000fe400078ec0ff */
[----:B------:R-:W-:Y:S02]  /*13c80*/  LOP3.LUT R70, R175, R70, RZ, 0x3c, !PT ;  /* 0x00000046af467212 */ /* 0x000fe400078e3cff */
[----:B------:R-:W-:Y:S02]  /*13c90*/  SHF.R.U64 R38, R38, 0x3, RZ ;  /* 0x0000000326267819 */ /* 0x000fe400000012ff */
[----:B------:R-:W-:Y:S02]  /*13ca0*/  LOP3.LUT R62, R173, R62, RZ, 0x3c, !PT ;  /* 0x0000003ead3e7212 */ /* 0x000fe400078e3cff */
[----:B------:R-:W-:-:S02]  /*13cb0*/  LOP3.LUT R175, R106, 0x380, RZ, 0xc0, !PT ;  /* 0x000003806aaf7812 */ /* 0x000fc400078ec0ff */
[----:B------:R-:W-:Y:S02]  /*13cc0*/  SHF.R.U64 R46, R46, 0x3, RZ ;  /* 0x000000032e2e7819 */ /* 0x000fe400000012ff */
[----:B------:R-:W-:Y:S02]  /*13cd0*/  LOP3.LUT R94, R177, R94, RZ, 0x3c, !PT ;  /* 0x0000005eb15e7212 */ /* 0x000fe400078e3cff */
[----:B------:R-:W-:Y:S02]  /*13ce0*/  LOP3.LUT R173, R8, 0x380, RZ, 0xc0, !PT ;  /* 0x0000038008ad7812 */ /* 0x000fe400078ec0ff */
[----:B------:R-:W-:Y:S02]  /*13cf0*/  SHF.R.U64 R54, R54, 0x3, RZ ;  /* 0x0000000336367819 */ /* 0x000fe400000012ff */
[----:B------:R-:W-:Y:S02]  /*13d00*/  LOP3.LUT R172, R151, 0x380, RZ, 0xc0, !PT ;  /* 0x0000038097ac7812 */ /* 0x000fe400078ec0ff */
[----:B------:R-:W-:-:S02]  /*13d10*/  LOP3.LUT R177, R10, 0x380, RZ, 0xc0, !PT ;  /* 0x000003800ab17812 */ /* 0x000fc400078ec0ff */
[----:B------:R-:W-:Y:S02]  /*13d20*/  SHF.R.U64 R179, R179, 0x3, RZ ;  /* 0x00000003b3b37819 */ /* 0x000fe400000012ff */
[----:B------:R-:W-:Y:S01]  /*13d30*/  MOV R110, R110 ;  /* 0x0000006e006e7202 */ /* 0x000fe20000000f00 */
[----:B------:R-:W-:Y:S01]  /*13d40*/  BAR.SYNC.DEFER_BLOCKING 0x1, 0x100 ;  /* 0x0044000000007b1d */ /* 0x000fe20000010000 */
[----:B------:R-:W-:Y:S02]  /*13d50*/  LOP3.LUT R38, R38, R181, RZ, 0x3c, !PT ;  /* 0x000000b526267212 */ /* 0x000fe400078e3cff */
[----:B------:R-:W-:Y:S02]  /*13d60*/  SHF.R.U64 R175, R175, 0x3, RZ ;  /* 0x00000003afaf7819 */ /* 0x000fe400000012ff */
[----:B------:R-:W-:Y:S01]  /*13d70*/  MOV R29, R12 ;  /* 0x0000000c001d7202 */ /* 0x000fe20000000f00 */
[----:B------:R-:W-:Y:S01]  /*13d80*/  IMAD.X R99, RZ, RZ, R111, P5 ;  /* 0x000000ffff637224 */ /* 0x000fe200028e066f */
[----:B------:R-:W-:-:S02]  /*13d90*/  LOP3.LUT R46, R46, R183, RZ, 0x3c, !PT ;  /* 0x000000b72e2e7212 */ /* 0x000fc400078e3cff */
[----:B------:R-:W-:Y:S02]  /*13da0*/  SHF.R.U64 R173, R173, 0x3, RZ ;  /* 0x00000003adad7819 */ /* 0x000fe400000012ff */
[----:B------:R-:W-:Y:S02]  /*13db0*/  MOV R28, R14 ;  /* 0x0000000e001c7202 */ /* 0x000fe40000000f00 */
[----:B------:R-:W-:Y:S02]  /*13dc0*/  LOP3.LUT R54, R54, R185, RZ, 0x3c, !PT ;  /* 0x000000b936367212 */ /* 0x000fe400078e3cff */
[----:B------:R-:W-:Y:S02]  /*13dd0*/  SHF.R.U64 R172, R172, 0x3, RZ ;  /* 0x00000003acac7819 */ /* 0x000fe400000012ff */
[----:B------:R-:W-:Y:S02]  /*13de0*/  SHF.R.U64 R177, R177, 0x3, RZ ;  /* 0x00000003b1b17819 */ /* 0x000fe400000012ff */
[----:B------:R-:W-:Y:S01]  /*13df0*/  MOV R20, R20 ;  /* 0x0000001400147202 */ /* 0x000fe20000000f00 */
[----:B------:R-:W-:Y:S01]  /*13e00*/  IMAD.X R95, RZ, RZ, R111, P4 ;  /* 0x000000ffff5f7224 */ /* 0x000fe200020e066f */
[----:B------:R-:W-:-:S02]  /*13e10*/  LOP3.LUT R98, R179, R98, RZ, 0x3c, !PT ;  /* 0x00000062b3627212 */ /* 0x000fc400078e3cff */
[----:B------:R-:W-:Y:S01]  /*13e20*/  MOV R30, R30 ;  /* 0x0000001e001e7202 */ /* 0x000fe20000000f00 */
[----:B------:R-:W-:Y:S01]  /*13e30*/  STSM.16.M88.4 [R110], R24 ;  /* 0x000000186e007844 */ /* 0x000fe20000000200 */
[----:B------:R-:W-:Y:S01]  /*13e40*/  IADD3.X R107, RZ, R111, RZ, P1, !PT ;  /* 0x0000006fff6b7210 */ /* 0x000fe20000ffe4ff */
[--C-:B------:R-:W-:Y:S01]  /*13e50*/  IMAD.X R9, RZ, RZ, R111.reuse, P2 ;  /* 0x000000ffff097224 */ /* 0x100fe200010e066f */
[----:B------:R-:W-:Y:S01]  /*13e60*/  LOP3.LUT R106, R175, R106, RZ, 0x3c, !PT ;  /* 0x0000006aaf6a7212 */ /* 0x000fe200078e3cff */
[--C-:B------:R-:W-:Y:S01]  /*13e70*/  IMAD.X R11, RZ, RZ, R111.reuse, P3 ;  /* 0x000000ffff0b7224 */ /* 0x100fe200018e066f */
[----:B------:R-:W-:Y:S01]  /*13e80*/  MOV R38, R38 ;  /* 0x0000002600267202 */ /* 0x000fe20000000f00 */
[----:B------:R-:W-:Y:S01]  /*13e90*/  STSM.16.M88.4 [R29], R32 ;  /* 0x000000201d007844 */ /* 0x000fe20000000200 */
[----:B------:R-:W-:Y:S01]  /*13ea0*/  LOP3.LUT R102, R173, R8, RZ, 0x3c, !PT ;  /* 0x00000008ad667212 */ /* 0x000fe200078e3cff */
[----:B------:R-:W-:Y:S01]  /*13eb0*/  IMAD.X R103, RZ, RZ, R111, P0 ;  /* 0x000000ffff677224 */ /* 0x000fe200000e066f */
[----:B------:R-:W-:Y:S01]  /*13ec0*/  MOV R46, R46 ;  /* 0x0000002e002e7202 */ /* 0x000fe20000000f00 */
[----:B------:R-:W-:Y:S01]  /*13ed0*/  STSM.16.M88.4 [R28], R40 ;  /* 0x000000281c007844 */ /* 0x000fe20000000200 */
[----:B------:R-:W-:-:S02]  /*13ee0*/  LOP3.LUT R8, R172, R151, RZ, 0x3c, !PT ;  /* 0x00000097ac087212 */ /* 0x000fc400078e3cff */
[----:B------:R-:W-:Y:S01]  /*13ef0*/  LOP3.LUT R10, R177, R10, RZ, 0x3c, !PT ;  /* 0x0000000ab10a7212 */ /* 0x000fe200078e3cff */
[----:B------:R-:W-:Y:S01]  /*13f00*/  STSM.16.M88.4 [R20], R48 ;  /* 0x0000003014007844 */ /* 0x000fe20000000200 */
[----:B------:R-:W-:Y:S02]  /*13f10*/  MOV R54, R54 ;  /* 0x0000003600367202 */ /* 0x000fe40000000f00 */
[----:B------:R-:W-:Y:S01]  /*13f20*/  MOV R62, R62 ;  /* 0x0000003e003e7202 */ /* 0x000fe20000000f00 */
[----:B------:R-:W-:Y:S01]  /*13f30*/  STSM.16.M88.4 [R30], R56 ;  /* 0x000000381e007844 */ /* 0x000fe20000000200 */
[----:B------:R-:W-:Y:S02]  /*13f40*/  MOV R15, R98 ;  /* 0x00000062000f7202 */ /* 0x000fe40000000f00 */
[----:B------:R-:W-:Y:S01]  /*13f50*/  MOV R70, R70 ;  /* 0x0000004600467202 */ /* 0x000fe20000000f00 */
[----:B------:R-:W-:Y:S01]  /*13f60*/  STSM.16.M88.4 [R38], R64 ;  /* 0x0000004026007844 */ /* 0x000fe20000000200 */
[----:B------:R-:W-:-:S02]  /*13f70*/  MOV R12, R106 ;  /* 0x0000006a000c7202 */ /* 0x000fc40000000f00 */
[----:B------:R-:W-:Y:S02]  /*13f80*/  F2FP.BF16.F32.PACK_AB R98, R101, R100 ;  /* 0x000000646562723e */ /* 0x000fe400000010ff */
[----:B------:R-:W-:Y:S01]  /*13f90*/  F2FP.BF16.F32.PACK_AB R99, R165, R164 ;  /* 0x000000a4a563723e */ /* 0x000fe200000010ff */
[----:B------:R-:W-:Y:S01]  /*13fa0*/  STSM.16.M88.4 [R46], R72 ;  /* 0x000000482e007844 */ /* 0x000fe20000000200 */
[----:B------:R-:W-:Y:S02]  /*13fb0*/  MOV R94, R94 ;  /* 0x0000005e005e7202 */ /* 0x000fe40000000f00 */
[----:B------:R-:W-:Y:S02]  /*13fc0*/  F2FP.BF16.F32.PACK_AB R106, R109, R108 ;  /* 0x0000006c6d6a723e */ /* 0x000fe400000010ff */
[----:B------:R-:W-:Y:S01]  /*13fd0*/  F2FP.BF16.F32.PACK_AB R107, R169, R168 ;  /* 0x000000a8a96b723e */ /* 0x000fe200000010ff */
[----:B------:R-:W-:Y:S01]  /*13fe0*/  STSM.16.M88.4 [R54], R80 ;  /* 0x0000005036007844 */ /* 0x000fe20000000200 */
[----:B------:R-:W-:-:S02]  /*13ff0*/  MOV R14, R8 ;  /* 0x00000008000e7202 */ /* 0x000fc40000000f00 */
[----:B------:R-:W-:Y:S01]  /*14000*/  MOV R13, R10 ;  /* 0x0000000a000d7202 */ /* 0x000fe20000000f00 */
[----:B------:R-:W-:Y:S01]  /*14010*/  STSM.16.M88.4 [R62], R76 ;  /* 0x0000004c3e007844 */ /* 0x000fe20000000200 */
[----:B------:R-:W-:Y:S02]  /*14020*/  MOV R102, R102 ;  /* 0x0000006600667202 */ /* 0x000fe40000000f00 */
[----:B------:R-:W-:Y:S02]  /*14030*/  F2FP.BF16.F32.PACK_AB R8, R121, R171 ;  /* 0x000000ab7908723e */ /* 0x000fe400000010ff */
[----:B------:R-:W-:Y:S02]  /*14040*/  F2FP.BF16.F32.PACK_AB R9, R123, R122 ;  /* 0x0000007a7b09723e */ /* 0x000fe400000010ff */
[----:B------:R-:W-:Y:S02]  /*14050*/  F2FP.BF16.F32.PACK_AB R10, R125, R124 ;  /* 0x0000007c7d0a723e */ /* 0x000fe400000010ff */
[----:B------:R-:W-:Y:S01]  /*14060*/  F2FP.BF16.F32.PACK_AB R11, R127, R126 ;  /* 0x0000007e7f0b723e */ /* 0x000fe200000010ff */
[----:B------:R-:W-:Y:S01]  /*14070*/  STSM.16.M88.4 [R70], R96 ;  /* 0x0000006046007844 */ /* 0x000fe20000000200 */
[----:B------:R-:W-:-:S03]  /*14080*/  ISETP.NE.U32.AND P0, PT, RZ, UR4, PT ;  /* 0x00000004ff007c0c */ /* 0x000fc6000bf05070 */
[----:B------:R-:W-:Y:S04]  /*14090*/  STSM.16.M88.4 [R94], R104 ;  /* 0x000000685e007844 */ /* 0x000fe80000000200 */
[----:B------:R-:W-:Y:S04]  /*140a0*/  STSM.16.M88.4 [R15], R112 ;  /* 0x000000700f007844 */ /* 0x000fe80000000200 */
[----:B------:R2:W-:Y:S01]  /*140b0*/  STSM.16.M88.4 [R102], R8 ;  /* 0x0000000866007844 */ /* 0x0005e20000000200 */
[----:B------:R-:W-:-:S03]  /*140c0*/  ISETP.NE.AND.EX P0, PT, RZ, UR5, PT, P0 ;  /* 0x00000005ff007c0c */ /* 0x000fc6000bf05300 */
[----:B------:R1:W-:Y:S04]  /*140d0*/  STSM.16.M88.4 [R12], R128 ;  /* 0x000000800c007844 */ /* 0x0003e80000000200 */
[----:B------:R1:W-:Y:S01]  /*140e0*/  STSM.16.M88.4 [R14], R136 ;  /* 0x000000880e007844 */ /* 0x0003e20000000200 */
[----:B--2---:R-:W-:-:S04]  /*140f0*/  IADD3 R10, P1, R178, UR4, RZ ;  /* 0x00000004b20a7c10 */ /* 0x004fc8000ff3e0ff */
[----:B----4-:R-:W-:Y:S01]  /*14100*/  IADD3.X R11, R176, UR5, RZ, P1, !PT ;  /* 0x00000005b00b7c10 */ /* 0x010fe20008ffe4ff */
        /* <DEDUP_REMOVED lines=9> */
[----:B------:R1:W5:Y:S04]  /*141a0*/  @P0 LDG.E R23, desc[UR52][R10.64] ;  /* 0x000000340a170981 */ /* 0x000368000c1e1900 */
[----:B------:R1:W5:Y:S01]  /*141b0*/  @P1 LDG.E R0, desc[UR52][R8.64] ;  /* 0x0000003408001981 */ /* 0x000362000c1e1900 */
[----:B------:R-:W-:-:S04]  /*141c0*/  IMAD.MOV.U32 R186, RZ, RZ, R188 ;  /* 0x000000ffffba7224 */ /* 0x000fc800078e00bc */
[----:B------:R-:W-:-:S04]  /*141d0*/  IMAD R5, R186, 0x40, R174 ;  /* 0x00000040ba057824 */ /* 0x000fc800078e02ae */
[----:B------:R-:W-:-:S03]  /*141e0*/  IMAD.WIDE R6, R5, 0x2, R6 ;  /* 0x0000000205067825 */ /* 0x000fc600078e0206 */
[----:B------:R-:W-:Y:S01]  /*141f0*/  IADD3 R5, P4, R6, 0x1000, RZ ;  /* 0x0000100006057810 */ /* 0x000fe20007f9e0ff */
[----:B-1----:R-:W-:-:S12]  /*14200*/  @P1 BRA `(.L_x_4474) ;  /* 0x0000000000101947 */ /* 0x002fd80003800000 */
[----:B------:R-:W-:Y:S05]  /*14210*/  @!P0 BRA `(.L_x_4474) ;  /* 0x00000000000c8947 */ /* 0x000fea0003800000 */
[----:B------:R-:W2:Y:S04]  /*14220*/  LDG.E R9, desc[UR52][R10.64] ;  /* 0x000000340a097981 */ /* 0x000ea8000c1e1900 */
[----:B-----5:R-:W2:Y:S02]  /*14230*/  LDG.E R0, desc[UR52][R10.64+0x4] ;  /* 0x000004340a007981 */ /* 0x020ea4000c1e1900 */
[----:B--2---:R-:W-:-:S07]  /*14240*/  IMAD.IADD R0, R0, 0x1, -R9 ;  /* 0x0000000100007824 */ /* 0x004fce00078e0a09 */
.L_x_4474:
[----:B------:R-:W2:Y:S01]  /*14250*/  LDL.LU R15, [R1+0x6c] ;  /* 0x00006c00010f7983 */ /* 0x000ea20000300800 */
[----:B------:R-:W-:-:S03]  /*14260*/  ULDC.64 UR4, c[0x0][0xc70] ;  /* 0x00031c0000047ab9 */ /* 0x000fc60000000a00 */
[----:B------:R-:W3:Y:S04]  /*14270*/  LDL.LU R14, [R1+0x5c] ;  /* 0x00005c00010e7983 */ /* 0x000ee80000300800 */
[----:B------:R-:W4:Y:S04]  /*14280*/  LDL R10, [R1+0x4c] ;  /* 0x00004c00010a7983 */ /* 0x000f280000100800 */
[----:B------:R-:W4:Y:S04]  /*14290*/  LDL.LU R85, [R1+0x50] ;  /* 0x0000500001557983 */ /* 0x000f280000300800 */
[----:B------:R-:W4:Y:S01]  /*142a0*/  LDL.LU R84, [R1+0x64] ;  /* 0x0000640001547983 */ /* 0x000f220000300800 */
[--C-:B-----5:R-:W-:Y:S01]  /*142b0*/  SHF.R.S32.HI R21, RZ, 0x1f, R23.reuse ;  /* 0x0000001fff157819 */ /* 0x120fe20000011417 */
[----:B------:R-:W-:Y:S01]  /*142c0*/  IMAD.MOV.U32 R20, RZ, RZ, R23 ;  /* 0x000000ffff147224 */ /* 0x000fe200078e0017 */
[----:B------:R-:W-:Y:S01]  /*142d0*/  LOP3.LUT R12, R5, 0x380, RZ, 0xc0, !PT ;  /* 0x00000380050c7812 */ /* 0x000fe200078ec0ff */
[----:B------:R-:W-:Y:S01]  /*142e0*/  IMAD.X R13, RZ, RZ, R7, P4 ;  /* 0x000000ffff0d7224 */ /* 0x000fe200020e0607 */
[----:B------:R-:W-:-:S02]  /*142f0*/  IADD3 R25, P5, R6, 0x2000, RZ ;  /* 0x0000200006197810 */ /* 0x000fc40007fbe0ff */
[----:B------:R-:W-:Y:S02]  /*14300*/  SHF.R.U64 R12, R12, 0x3, RZ ;  /* 0x000000030c0c7819 */ /* 0x000fe400000012ff */
[----:B------:R-:W-:Y:S02]  /*14310*/  IADD3 R37, P2, R6, 0x5000, RZ ;  /* 0x0000500006257810 */ /* 0x000fe40007f5e0ff */
[----:B------:R-:W-:Y:S02]  /*14320*/  LOP3.LUT R12, R12, R5, RZ, 0x3c, !PT ;  /* 0x000000050c0c7212 */ /* 0x000fe400078e3cff */
[----:B------:R-:W-:Y:S02]  /*14330*/  IADD3 R33, P1, R6, 0x4000, RZ ;  /* 0x0000400006217810 */ /* 0x000fe40007f3e0ff */
[----:B------:R-:W-:Y:S02]  /*14340*/  LOP3.LUT R24, R25, 0x380, RZ, 0xc0, !PT ;  /* 0x0000038019187812 */ /* 0x000fe400078ec0ff */
[----:B------:R-:W-:-:S02]  /*14350*/  LOP3.LUT R36, R37, 0x380, RZ, 0xc0, !PT ;  /* 0x0000038025247812 */ /* 0x000fc400078ec0ff */
[----:B------:R-:W-:Y:S02]  /*14360*/  LOP3.LUT R32, R33, 0x380, RZ, 0xc0, !PT ;  /* 0x0000038021207812 */ /* 0x000fe400078ec0ff */
        /* <DEDUP_REMOVED lines=11> */
[C---:B------:R-:W-:Y:S02]  /*14420*/  IADD3 R57, P2, R6.reuse, 0xb000, RZ ;  /* 0x0000b00006397810 */ /* 0x040fe40007f5e0ff */
[----:B------:R-:W-:Y:S02]  /*14430*/  IADD3 R53, P1, R6, 0xa000, RZ ;  /* 0x0000a00006357810 */ /* 0x000fe40007f3e0ff */
        /* <DEDUP_REMOVED lines=14> */
[C---:B------:R-:W-:Y:S02]  /*14520*/  IADD3 R69, P4, R6.reuse, 0xd000, RZ ;  /* 0x0000d00006457810 */ /* 0x040fe40007f9e0ff */
[----:B------:R-:W-:Y:S02]  /*14530*/  IADD3 R65, P5, R6, 0xe000, RZ ;  /* 0x0000e00006417810 */ /* 0x000fe40007fbe0ff */
[----:B------:R-:W-:Y:S01]  /*14540*/  LOP3.LUT R52, R52, R53, RZ, 0x3c, !PT ;  /* 0x0000003534347212 */ /* 0x000fe200078e3cff */
[----:B------:R-:W-:Y:S01]  /*14550*/  IMAD.X R53, RZ, RZ, R7, P1 ;  /* 0x000000ffff357224 */ /* 0x000fe200008e0607 */
        /* <DEDUP_REMOVED lines=8> */
[--C-:B------:R-:W-:Y:S01]  /*145e0*/  SHF.R.S32.HI R79, RZ, 0x1f, R174.reuse ;  /* 0x0000001fff4f7819 */ /* 0x100fe200000114ae */
[----:B------:R-:W-:Y:S01]  /*145f0*/  IMAD.MOV.U32 R78, RZ, RZ, R174 ;  /* 0x000000ffff4e7224 */ /* 0x000fe200078e00ae */
[----:B------:R-:W-:-:S05]  /*14600*/  SHF.R.S32.HI R187, RZ, 0x1f, R186 ;  /* 0x0000001fffbb7819 */ /* 0x000fca00000114ba */
[----:B------:R-:W-:Y:S01]  /*14610*/  STL [R1+0x44], R187 ;  /* 0x000044bb01007387 */ /* 0x000fe20000100800 */
[----:B------:R-:W-:Y:S01]  /*14620*/  BSSY B1, `(.L_x_4475) ;  /* 0x0000084000017945 */ /* 0x000fe20003800000 */
[----:B--2---:R-:W-:Y:S02]  /*14630*/  SEL R83, R15, RZ, !P0 ;  /* 0x000000ff0f537207 */ /* 0x004fe40004000000 */
[----:B---3--:R-:W-:Y:S02]  /*14640*/  SEL R82, R14, RZ, !P0 ;  /* 0x000000ff0e527207 */ /* 0x008fe40004000000 */
[----:B------:R-:W0:Y:S01]  /*14650*/  S2R R14, SR_TID.X ;  /* 0x00000000000e7919 */ /* 0x000e220000002100 */
[----:B------:R-:W-:-:S04]  /*14660*/  IADD3 R29, P0, R6, 0x3000, RZ ;  /* 0x00003000061d7810 */ /* 0x000fc80007f1e0ff */
[----:B------:R-:W-:Y:S02]  /*14670*/  LOP3.LUT R28, R29, 0x380, RZ, 0xc0, !PT ;  /* 0x000003801d1c7812 */ /* 0x000fe400078ec0ff */
[----:B----4-:R-:W-:Y:S02]  /*14680*/  SHF.R.S32.HI R81, RZ, 0x1f, R85 ;  /* 0x0000001fff517819 */ /* 0x010fe40000011455 */
[----:B------:R-:W-:-:S03]  /*14690*/  SHF.R.U64 R28, R28, 0x3, RZ ;  /* 0x000000031c1c7819 */ /* 0x000fc600000012ff */
[----:B------:R-:W-:Y:S01]  /*146a0*/  IMAD R8, R81, UR4, RZ ;  /* 0x0000000451087c24 */ /* 0x000fe2000f8e02ff */
[----:B------:R-:W-:Y:S01]  /*146b0*/  LOP3.LUT R28, R28, R29, RZ, 0x3c, !PT ;  /* 0x0000001d1c1c7212 */ /* 0x000fe200078e3cff */
[----:B------:R-:W-:Y:S01]  /*146c0*/  IMAD.X R29, RZ, RZ, R7, P0 ;  /* 0x000000ffff1d7224 */ /* 0x000fe200000e0607 */
[----:B------:R-:W-:Y:S01]  /*146d0*/  IADD3 R77, P0, R6, 0x9000, RZ ;  /* 0x00009000064d7810 */ /* 0x000fe20007f1e0ff */
[C---:B------:R-:W-:Y:S02]  /*146e0*/  IMAD R11, R85.reuse, UR5, R8 ;  /* 0x00000005550b7c24 */ /* 0x040fe4000f8e0208 */
[----:B------:R-:W-:Y:S01]  /*146f0*/  IMAD.WIDE.U32 R8, R85, UR4, R20 ;  /* 0x0000000455087c25 */ /* 0x000fe2000f8e0014 */
[----:B------:R-:W-:Y:S01]  /*14700*/  ULDC.64 UR4, c[0x0][0xc78] ;  /* 0x00031e0000047ab9 */ /* 0x000fe20000000a00 */
[----:B------:R-:W-:Y:S02]  /*14710*/  LOP3.LUT R76, R77, 0x380, RZ, 0xc0, !PT ;  /* 0x000003804d4c7812 */ /* 0x000fe400078ec0ff */
[----:B------:R-:W-:-:S02]  /*14720*/  IMAD.IADD R9, R9, 0x1, R11 ;  /* 0x0000000109097824 */ /* 0x000fc400078e020b */
[----:B------:R-:W-:Y:S01]  /*14730*/  IMAD R5, R83, UR4, RZ ;  /* 0x0000000453057c24 */ /* 0x000fe2000f8e02ff */
[----:B------:R-:W-:Y:S01]  /*14740*/  SHF.R.U64 R76, R76, 0x3, RZ ;  /* 0x000000034c4c7819 */ /* 0x000fe200000012ff */
[----:B------:R-:W-:Y:S02]  /*14750*/  IMAD R11, R84, 0x80, R10 ;  /* 0x00000080540b7824 */ /* 0x000fe400078e020a */
[----:B------:R-:W-:Y:S01]  /*14760*/  IMAD.WIDE.U32 R8, R82, UR4, R8 ;  /* 0x0000000452087c25 */ /* 0x000fe2000f8e0008 */
[----:B------:R-:W-:-:S03]  /*14770*/  LOP3.LUT R76, R76, R77, RZ, 0x3c, !PT ;  /* 0x0000004d4c4c7212 */ /* 0x000fc600078e3cff */
[----:B------:R-:W-:Y:S01]  /*14780*/  IMAD R10, R82, UR5, R5 ;  /* 0x00000005520a7c24 */ /* 0x000fe2000f8e0205 */
[----:B------:R-:W-:Y:S01]  /*14790*/  SHF.R.S32.HI R5, RZ, 0x1f, R11 ;  /* 0x0000001fff057819 */ /* 0x000fe2000001140b */
[----:B0-----:R-:W-:Y:S01]  /*147a0*/  VIADD R15, R14, 0xffffff80 ;  /* 0xffffff800e0f7836 */ /* 0x001fe20000000000 */
[----:B------:R-:W-:Y:S01]  /*147b0*/  IADD3 R8, P3, R11, R8, RZ ;  /* 0x000000080b087210 */ /* 0x000fe20007f7e0ff */
[----:B------:R-:W-:Y:S01]  /*147c0*/  ULDC.64 UR4, c[0x0][0xc40] ;  /* 0x0003100000047ab9 */ /* 0x000fe20000000a00 */
[----:B------:R-:W-:Y:S02]  /*147d0*/  IMAD.X R77, RZ, RZ, R7, P0 ;  /* 0x000000ffff4d7224 */ /* 0x000fe400000e0607 */
[----:B------:R-:W-:Y:S02]  /*147e0*/  IADD3.X R5, R5, R9, R10, P3, !PT ;  /* 0x0000000905057210 */ /* 0x000fe40001ffe40a */
[----:B------:R-:W-:Y:S02]  /*147f0*/  LEA R54, P3, R8, UR4, 0x2 ;  /* 0x0000000408367c11 */ /* 0x000fe4000f8610ff */
[----:B------:R-:W-:-:S02]  /*14800*/  SHF.R.S32.HI R14, RZ, 0x1f, R15 ;  /* 0x0000001fff0e7819 */ /* 0x000fc4000001140f */
[----:B------:R-:W-:Y:S01]  /*14810*/  LEA.HI.X R55, R8, UR5, R5, 0x2, P3 ;  /* 0x0000000508377c11 */ /* 0x000fe200098f1405 */
[----:B------:R-:W-:Y:S01]  /*14820*/  VIADD R5, R11, 0x8 ;  /* 0x000000080b057836 */ /* 0x000fe20000000000 */
[----:B------:R-:W-:Y:S01]  /*14830*/  LEA.HI R14, R14, R15, RZ, 0x7 ;  /* 0x0000000f0e0e7211 */ /* 0x000fe200078f38ff */
[----:B------:R-:W-:Y:S01]  /*14840*/  ULDC.64 UR4, c[0x0][0xba0] ;  /* 0x0002e80000047ab9 */ /* 0x000fe20000000a00 */
[----:B------:R-:W-:Y:S02]  /*14850*/  IADD3 R41, P3, R6, 0x6000, RZ ;  /* 0x0000600006297810 */ /* 0x000fe40007f7e0ff */
[----:B------:R-:W-:Y:S02]  /*14860*/  LOP3.LUT R14, R14, 0xffffff80, RZ, 0xc0, !PT ;  /* 0xffffff800e0e7812 */ /* 0x000fe400078ec0ff */
[----:B------:R-:W-:Y:S02]  /*14870*/  LOP3.LUT R40, R41, 0x380, RZ, 0xc0, !PT ;  /* 0x0000038029287812 */ /* 0x000fe400078ec0ff */
[----:B------:R-:W-:Y:S01]  /*14880*/  IADD3 R10, P2, R6, 0xf000, RZ ;  /* 0x0000f000060a7810 */ /* 0x000fe20007f5e0ff */
[----:B------:R-:W-:Y:S01]  /*14890*/  IMAD.IADD R14, R15, 0x1, -R14 ;  /* 0x000000010f0e7824 */ /* 0x000fe200078e0a0e */
[----:B------:R-:W-:-:S02]  /*148a0*/  SHF.R.U64 R40, R40, 0x3, RZ ;  /* 0x0000000328287819 */ /* 0x000fc400000012ff */
[----:B------:R-:W-:Y:S01]  /*148b0*/  LOP3.LUT R9, R6, 0x380, RZ, 0xc0, !PT ;  /* 0x0000038006097812 */ /* 0x000fe200078ec0ff */
[--C-:B------:R-:W-:Y:S01]  /*148c0*/  IMAD.X R61, RZ, RZ, R7.reuse, P2 ;  /* 0x000000ffff3d7224 */ /* 0x100fe200010e0607 */
[----:B------:R-:W-:Y:S01]  /*148d0*/  LOP3.LUT R40, R40, R41, RZ, 0x3c, !PT ;  /* 0x0000002928287212 */ /* 0x000fe200078e3cff */
[----:B------:R-:W-:Y:S01]  /*148e0*/  IMAD.X R41, RZ, RZ, R7, P3 ;  /* 0x000000ffff297224 */ /* 0x000fe200018e0607 */
[----:B------:R-:W-:Y:S02]  /*148f0*/  LOP3.LUT P0, RZ, R14, 0x3, RZ, 0xc0, !PT ;  /* 0x000000030eff7812 */ /* 0x000fe4000780c0ff */
[----:B------:R-:W-:Y:S02]  /*14900*/  IADD3 R73, P3, R6, 0xc000, RZ ;  /* 0x0000c00006497810 */ /* 0x000fe40007f7e0ff */
[----:B------:R-:W-:Y:S02]  /*14910*/  ISETP.GE.OR P1, PT, R11, R0, P0 ;  /* 0x000000000b00720c */ /* 0x000fe40000726670 */
[----:B------:R-:W-:-:S02]  /*14920*/  LOP3.LUT R72, R73, 0x380, RZ, 0xc0, !PT ;  /* 0x0000038049487812 */ /* 0x000fc400078ec0ff */
[----:B------:R-:W-:Y:S02]  /*14930*/  ISETP.GE.OR P0, PT, R5, R0, P0 ;  /* 0x000000000500720c */ /* 0x000fe40000706670 */
[----:B------:R-:W-:Y:S02]  /*14940*/  LOP3.LUT R5, R10, 0x380, RZ, 0xc0, !PT ;  /* 0x000003800a057812 */ /* 0x000fe400078ec0ff */
[----:B------:R-:W-:Y:S02]  /*14950*/  SHF.R.U64 R72, R72, 0x3, RZ ;  /* 0x0000000348487819 */ /* 0x000fe400000012ff */
[----:B------:R-:W-:Y:S02]  /*14960*/  SHF.R.U64 R9, R9, 0x3, RZ ;  /* 0x0000000309097819 */ /* 0x000fe400000012ff */
[----:B------:R-:W-:Y:S01]  /*14970*/  SHF.R.U64 R5, R5, 0x3, RZ ;  /* 0x0000000305057819 */ /* 0x000fe200000012ff */
[----:B------:R0:W-:Y:S01]  /*14980*/  @!P1 STG.E desc[UR52][R54.64], R4 ;  /* 0x0000000436009986 */ /* 0x0001e2000c101934 */
[----:B------:R-:W-:Y:S01]  /*14990*/  LOP3.LUT R72, R72, R73, RZ, 0x3c, !PT ;  /* 0x0000004948487212 */ /* 0x000fe200078e3cff */
[--C-:B------:R-:W-:Y:S01]  /*149a0*/  IMAD.X R73, RZ, RZ, R7.reuse, P3 ;  /* 0x000000ffff497224 */ /* 0x100fe200018e0607 */
[----:B------:R-:W-:Y:S01]  /*149b0*/  LOP3.LUT R8, R9, R6, RZ, 0x3c, !PT ;  /* 0x0000000609087212 */ /* 0x000fe200078e3cff */
[----:B------:R-:W-:Y:S01]  /*149c0*/  IMAD.MOV.U32 R9, RZ, RZ, R7 ;  /* 0x000000ffff097224 */ /* 0x000fe200078e0007 */
[----:B------:R-:W-:Y:S01]  /*149d0*/  LOP3.LUT R60, R5, R10, RZ, 0x3c, !PT ;  /* 0x0000000a053c7212 */ /* 0x000fe200078e3cff */
[----:B------:R1:W-:Y:S04]  /*149e0*/  @!P0 STG.E desc[UR52][R54.64+0x20], R3 ;  /* 0x0000200336008986 */ /* 0x0003e8000c101934 */
        /* <DEDUP_REMOVED lines=9> */
[----:B0-----:R0:W5:Y:S04]  /*14a80*/  LD.E.128 R4, desc[UR52][R76.64] ;  /* 0x000000344c047980 */ /* 0x001168000c101d00 */
[----:B-1----:R-:W5:Y:S04]  /*14a90*/  LD.E.128 R52, desc[UR52][R52.64] ;  /* 0x0000003434347980 */ /* 0x002f68000c101d00 */
[----:B------:R-:W5:Y:S04]  /*14aa0*/  LD.E.128 R56, desc[UR52][R56.64] ;  /* 0x0000003438387980 */ /* 0x000f68000c101d00 */
[----:B------:R-:W5:Y:S04]  /*14ab0*/  LD.E.128 R72, desc[UR52][R72.64] ;  /* 0x0000003448487980 */ /* 0x000f68000c101d00 */
[----:B------:R-:W5:Y:S04]  /*14ac0*/  LD.E.128 R68, desc[UR52][R68.64] ;  /* 0x0000003444447980 */ /* 0x000f68000c101d00 */
[----:B------:R-:W5:Y:S04]  /*14ad0*/  LD.E.128 R64, desc[UR52][R64.64] ;  /* 0x0000003440407980 */ /* 0x000f68000c101d00 */
[----:B------:R-:W5:Y:S01]  /*14ae0*/  LD.E.128 R60, desc[UR52][R60.64] ;  /* 0x000000343c3c7980 */ /* 0x000f62000c101d00 */
[----:B------:R-:W-:-:S02]  /*14af0*/  IMAD R80, R21, UR4, RZ ;  /* 0x0000000415507c24 */ /* 0x000fc4000f8e02ff */
[C---:B------:R-:W-:Y:S01]  /*14b00*/  IMAD.WIDE.U32 R20, R23.reuse, UR4, R78 ;  /* 0x0000000417147c25 */ /* 0x040fe2000f8e004e */
[----:B------:R-:W-:Y:S01]  /*14b10*/  @!PT LDS RZ, [RZ] ;  /* 0x00000000fffff984 */ /* 0x000fe20000000800 */
[----:B------:R-:W-:Y:S01]  /*14b20*/  @!PT LDS RZ, [RZ] ;  /* 0x00000000fffff984 */ /* 0x000fe20000000800 */
[----:B------:R-:W-:Y:S01]  /*14b30*/  @!PT LDS RZ, [RZ] ;  /* 0x00000000fffff984 */ /* 0x000fe20000000800 */
[----:B------:R-:W-:Y:S01]  /*14b40*/  @!PT LDS RZ, [RZ] ;  /* 0x00000000fffff984 */ /* 0x000fe20000000800 */
[----:B------:R1:W-:Y:S06]  /*14b50*/  MEMBAR.ALL.CTA ;  /* 0x0000000000007992 */ /* 0x0003ec0000008000 */
[----:B-1----:R-:W1:Y:S01]  /*14b60*/  FENCE.VIEW.ASYNC.S ;  /* 0x00000000000073c6 */ /* 0x002e620000000000 */
[----:B------:R-:W-:Y:S01]  /*14b70*/  IMAD R23, R23, UR5, R80 ;  /* 0x0000000517177c24 */ /* 0x000fe2000f8e0250 */
[----:B------:R-:W-:Y:S01]  /*14b80*/  ULDC.64 UR4, c[0x0][0xbe0] ;  /* 0x0002f80000047ab9 */ /* 0x000fe20000000a00 */
[----:B------:R-:W-:-:S02]  /*14b90*/  IMAD R78, R84, -0x80, R0 ;  /* 0xffffff80544e7824 */ /* 0x000fc400078e0200 */
[C---:B------:R-:W-:Y:S02]  /*14ba0*/  VIADD R0, R186.reuse, 0x40 ;  /* 0x00000040ba007836 */ /* 0x040fe40000000000 */
[----:B------:R-:W-:Y:S01]  /*14bb0*/  IMAD.IADD R21, R21, 0x1, R23 ;  /* 0x0000000115157824 */ /* 0x000fe200078e0217 */
[-C--:B------:R-:W-:Y:S01]  /*14bc0*/  ISETP.GE.AND P3, PT, R186, R78.reuse, PT ;  /* 0x0000004eba00720c */ /* 0x080fe20003f66270 */
[----:B0-----:R-:W-:Y:S01]  /*14bd0*/  IMAD R76, R81, UR4, RZ ;  /* 0x00000004514c7c24 */ /* 0x001fe2000f8e02ff */
[-C--:B------:R-:W-:Y:S01]  /*14be0*/  ISETP.GE.AND P0, PT, R0, R78.reuse, PT ;  /* 0x0000004e0000720c */ /* 0x080fe20003f06270 */
[C---:B------:R-:W-:Y:S01]  /*14bf0*/  VIADD R3, R186.reuse, 0x20 ;  /* 0x00000020ba037836 */ /* 0x040fe20000000000 */
[----:B------:R-:W-:Y:S01]  /*14c00*/  IADD3 R23, R186, 0x60, RZ ;  /* 0x00000060ba177810 */ /* 0x000fe20007ffe0ff */
[C---:B------:R-:W-:Y:S02]  /*14c10*/  IMAD R77, R85.reuse, UR5, R76 ;  /* 0x00000005554d7c24 */ /* 0x040fe4000f8e024c */
[----:B------:R-:W-:Y:S01]  /*14c20*/  IMAD.WIDE.U32 R20, R85, UR4, R20 ;  /* 0x0000000455147c25 */ /* 0x000fe2000f8e0014 */
[----:B------:R-:W-:Y:S01]  /*14c30*/  ULDC.64 UR4, c[0x0][0xbe8] ;  /* 0x0002fa0000047ab9 */ /* 0x000fe20000000a00 */
[----:B------:R-:W-:-:S02]  /*14c40*/  ISETP.GE.AND P2, PT, R3, R78, PT ;  /* 0x0000004e0300720c */ /* 0x000fc40003f46270 */
[----:B------:R-:W-:Y:S01]  /*14c50*/  VIADD R0, R17, 0x32420 ;  /* 0x0003242011007836 */ /* 0x000fe20000000000 */
[----:B------:R-:W-:Y:S01]  /*14c60*/  ISETP.GE.AND P1, PT, R23, R78, PT ;  /* 0x0000004e1700720c */ /* 0x000fe20003f26270 */
[----:B------:R-:W-:Y:S02]  /*14c70*/  IMAD.IADD R21, R21, 0x1, R77 ;  /* 0x0000000115157824 */ /* 0x000fe400078e024d */
[----:B------:R-:W-:Y:S01]  /*14c80*/  IMAD R3, R83, UR4, RZ ;  /* 0x0000000453037c24 */ /* 0x000fe2000f8e02ff */
[----:B------:R-:W-:Y:S01]  /*14c90*/  PRMT R0, RZ, 0x654, R0 ;  /* 0x00000654ff007816 */ /* 0x000fe20000000000 */
[----:B------:R-:W-:-:S03]  /*14ca0*/  IMAD.WIDE.U32 R78, R82, UR4, R20 ;  /* 0x00000004524e7c25 */ /* 0x000fc6000f8e0014 */
[----:B-1----:R0:W-:Y:S01]  /*14cb0*/  SYNCS.ARRIVE.TRANS64.RED.A1T0 RZ, [R0+URZ], RZ ;  /* 0x000000ff00ff79a7 */ /* 0x0021e2000810043f */
[----:B------:R-:W-:Y:S02]  /*14cc0*/  IMAD R3, R82, UR5, R3 ;  /* 0x0000000552037c24 */ /* 0x000fe4000f8e0203 */
        /* <DEDUP_REMOVED lines=25> */
.L_x_4476:
[----:B------:R-:W-:Y:S05]  /*14e60*/  BSYNC B1 ;  /* 0x0000000000017941 */ /* 0x000fea0003800000 */
.L_x_4475:
        /* <DEDUP_REMOVED lines=26> */
.L_x_4478:
[----:B------:R-:W-:Y:S05]  /*15010*/  BSYNC B1 ;  /* 0x0000000000017941 */ /* 0x000fea0003800000 */
.L_x_4477:
        /* <DEDUP_REMOVED lines=26> */
.L_x_4480:
[----:B------:R-:W-:Y:S05]  /*151c0*/  BSYNC B1 ;  /* 0x0000000000017941 */ /* 0x000fea0003800000 */
.L_x_4479:
        /* <DEDUP_REMOVED lines=27> */
.L_x_4473:
[----:B------:R-:W3:Y:S01]  /*15380*/  LDL.LU R6, [R1+0x54] ;  /* 0x0000540001067983 */ /* 0x000ee20000300800 */
[----:B------:R-:W-:-:S03]  /*15390*/  ULDC.64 UR4, c[0x0][0xcd8] ;  /* 0x0003360000047ab9 */ /* 0x000fc60000000a00 */
[----:B------:R-:W2:Y:S01]  /*153a0*/  LDL.LU R0, [R1+0x58] ;  /* 0x0000580001007983 */ /* 0x000ea20000300800 */
[----:B------:R-:W-:Y:S01]  /*153b0*/  ISETP.NE.U32.AND P0, PT, RZ, UR4, PT ;  /* 0x00000004ff007c0c */ /* 0x000fe2000bf05070 */
[----:B------:R-:W-:-:S03]  /*153c0*/  IMAD.MOV.U32 R3, RZ, RZ, RZ ;  /* 0x000000ffff037224 */ /* 0x000fc600078e00ff */
[----:B------:R-:W-:Y:S02]  /*153d0*/  ISETP.NE.AND.EX P0, PT, RZ, UR5, PT, P0 ;  /* 0x00000005ff007c0c */ /* 0x000fe4000bf05300 */
[----:B---3--:R-:W-:-:S04]  /*153e0*/  IADD3 R4, P1, R6, UR4, RZ ;  /* 0x0000000406047c10 */ /* 0x008fc8000ff3e0ff */
[----:B--2---:R-:W-:Y:S01]  /*153f0*/  IADD3.X R5, R0, UR5, RZ, P1, !PT ;  /* 0x0000000500057c10 */ /* 0x004fe20008ffe4ff */
[----:B------:R-:W-:Y:S02]  /*15400*/  ULDC.64 UR4, c[0x0][0xce0] ;  /* 0x0003380000047ab9 */ /* 0x000fe40000000a00 */
[----:B------:R-:W-:-:S04]  /*15410*/  ISETP.NE.U32.AND P1, PT, RZ, UR4, PT ;  /* 0x00000004ff007c0c */ /* 0x000fc8000bf25070 */
[----:B------:R1:W5:Y:S01]  /*15420*/  @P0 LDG.E R3, desc[UR52][R4.64] ;  /* 0x0000003404030981 */ /* 0x000362000c1e1900 */
[----:B------:R-:W-:Y:S01]  /*15430*/  ISETP.NE.AND.EX P1, PT, RZ, UR5, PT, P1 ;  /* 0x00000005ff007c0c */ /* 0x000fe2000bf25310 */
[----:B0-----:R-:W0:-:S12]  /*15440*/  S2R R8, SR_TID.X ;  /* 0x0000000000087919 */ /* 0x001e180000002100 */
[----:B------:R-:W-:Y:S01]  /*15450*/  @P1 IADD3 R6, P2, R6, UR4, RZ ;  /* 0x0000000406061c10 */ /* 0x000fe2000ff5e0ff */
[----:B------:R-:W-:-:S03]  /*15460*/  ULDC UR4, c[0x0][0xb88] ;  /* 0x0002e20000047ab9 */ /* 0x000fc60000000800 */
[----:B------:R-:W-:Y:S01]  /*15470*/  @P1 IADD3.X R7, R0, UR5, RZ, P2, !PT ;  /* 0x0000000500071c10 */ /* 0x000fe200097fe4ff */
[----:B------:R-:W-:-:S06]  /*15480*/  IMAD.U32 R0, RZ, RZ, UR4 ;  /* 0x00000004ff007e24 */ /* 0x000fcc000f8e00ff */
[----:B------:R1:W5:Y:S01]  /*15490*/  @P1 LDG.E R0, desc[UR52][R6.64] ;  /* 0x0000003406001981 */ /* 0x000362000c1e1900 */
[----:B0-----:R-:W-:-:S05]  /*154a0*/  VIADD R8, R8, 0xffffff80 ;  /* 0xffffff8008087836 */ /* 0x001fca0000000000 */
[----:B------:R-:W-:Y:S01]  /*154b0*/  ISETP.GT.AND P2, PT, R8, 0x7f, PT ;  /* 0x0000007f0800780c */ /* 0x000fe20003f44270 */
[----:B-1----:R-:W-:-:S12]  /*154c0*/  @P1 BRA `(.L_x_4482) ;  /* 0x0000000000101947 */ /* 0x002fd80003800000 */
[----:B------:R-:W-:Y:S05]  /*154d0*/  @!P0 BRA `(.L_x_4482) ;  /* 0x00000000000c8947 */ /* 0x000fea0003800000 */
[----:B------:R-:W2:Y:S04]  /*154e0*/  LDG.E R7, desc[UR52][R4.64] ;  /* 0x0000003404077981 */ /* 0x000ea8000c1e1900 */
[----:B-----5:R-:W2:Y:S02]  /*154f0*/  LDG.E R0, desc[UR52][R4.64+0x4] ;  /* 0x0000043404007981 */ /* 0x020ea4000c1e1900 */
[----:B--2---:R-:W-:-:S07]  /*15500*/  IADD3 R0, -R7, R0, RZ ;  /* 0x0000000007007210 */ /* 0x004fce0007ffe1ff */
.L_x_4482:
[----:B------:R-:W2:Y:S04]  /*15510*/  LDL.LU R5, [R1+0x5c] ;  /* 0x00005c0001057983 */ /* 0x000ea80000300800 */
[----:B------:R-:W3:Y:S04]  /*15520*/  LDL.LU R4, [R1+0x6c] ;  /* 0x00006c0001047983 */ /* 0x000ee80000300800 */
[----:B------:R-:W4:Y:S04]  /*15530*/  LDL R14, [R1+0x50] ;  /* 0x00005000010e7983 */ /* 0x000f280000100800 */
[----:B------:R-:W4:Y:S04]  /*15540*/  LDL R20, [R1+0x24] ;  /* 0x0000240001147983 */ /* 0x000f280000100800 */
[----:B------:R0:W5:Y:S01]  /*15550*/  LDL R13, [R1+0x64] ;  /* 0x00006400010d7983 */ /* 0x0001620000100800 */
[----:B------:R-:W-:Y:S01]  /*15560*/  BSSY B1, `(.L_x_4483) ;  /* 0x000001d000017945 */ /* 0x000fe20003800000 */
[----:B-----5:R-:W-:-:S02]  /*15570*/  SHF.R.S32.HI R8, RZ, 0x1f, R3 ;  /* 0x0000001fff087819 */ /* 0x020fc40000011403 */
[----:B--2---:R-:W-:Y:S02]  /*15580*/  SEL R11, R5, RZ, !P0 ;  /* 0x000000ff050b7207 */ /* 0x004fe40004000000 */
[----:B---3--:R-:W-:Y:S02]  /*15590*/  SEL R12, R4, RZ, !P0 ;  /* 0x000000ff040c7207 */ /* 0x008fe40004000000 */
[----:B----4-:R-:W-:Y:S02]  /*155a0*/  SHF.R.S32.HI R9, RZ, 0x1f, R14 ;  /* 0x0000001fff097819 */ /* 0x010fe4000001140e */
[----:B------:R-:W-:Y:S01]  /*155b0*/  SHF.R.S32.HI R10, RZ, 0x1f, R20 ;  /* 0x0000001fff0a7819 */ /* 0x000fe20000011414 */
[----:B0-----:R-:W-:Y:S06]  /*155c0*/  @P2 BRA `(.L_x_4484) ;  /* 0x0000000000582947 */ /* 0x001fec0003800000 */
[----:B------:R-:W0:Y:S02]  /*155d0*/  S2R R4, SR_TID.X ;  /* 0x0000000000047919 */ /* 0x000e240000002100 */
        /* <DEDUP_REMOVED lines=21> */
.L_x_4484:
[----:B------:R-:W-:Y:S05]  /*15730*/  BSYNC B1 ;  /* 0x0000000000017941 */ /* 0x000fea0003800000 */
.L_x_4483:
[----:B------:R-:W2:Y:S01]  /*15740*/  LDL.64 R24, [R1+0x40] ;  /* 0x0000400001187983 */ /* 0x000ea20000100a00 */
        /* <DEDUP_REMOVED lines=8> */
[----:B------:R-:W-:Y:S02]  /*157d0*/  IMAD R10, R13, -0x80, R0 ;  /* 0xffffff800d0a7824 */ /* 0x000fe400078e0200 */
[----:B------:R-:W-:Y:S02]  /*157e0*/  IMAD R6, R9, UR4, RZ ;  /* 0x0000000409067c24 */ /* 0x000fe4000f8e02ff */
[----:B------:R-:W-:Y:S02]  /*157f0*/  IMAD.IADD R5, R5, 0x1, R3 ;  /* 0x0000000105057824 */ /* 0x000fe400078e0203 */
[C---:B------:R-:W-:Y:S02]  /*15800*/  IMAD R3, R14.reuse, UR5, R6 ;  /* 0x000000050e037c24 */ /* 0x040fe4000f8e0206 */
[----:B------:R-:W-:Y:S01]  /*15810*/  IMAD.WIDE.U32 R4, R14, UR4, R4 ;  /* 0x000000040e047c25 */ /* 0x000fe2000f8e0004 */
[----:B------:R-:W-:-:S03]  /*15820*/  ULDC.64 UR4, c[0x0][0xbe8] ;  /* 0x0002fa0000047ab9 */ /* 0x000fc60000000a00 */
[----:B------:R-:W-:Y:S02]  /*15830*/  IMAD.IADD R5, R5, 0x1, R3 ;  /* 0x0000000105057824 */ /* 0x000fe400078e0203 */
[----:B------:R-:W-:-:S04]  /*15840*/  IMAD R0, R12, UR4, RZ ;  /* 0x000000040c007c24 */ /* 0x000fc8000f8e02ff */
[----:B------:R-:W-:Y:S01]  /*15850*/  IMAD R3, R11, UR5, R0 ;  /* 0x000000050b037c24 */ /* 0x000fe2000f8e0200 */
[C---:B--2---:R-:W-:Y:S01]  /*15860*/  ISETP.GE.AND P1, PT, R24.reuse, R10, PT ;  /* 0x0000000a1800720c */ /* 0x044fe20003f26270 */
[----:B------:R-:W-:Y:S01]  /*15870*/  VIADD R7, R24, 0x20 ;  /* 0x0000002018077836 */ /* 0x000fe20000000000 */
[--C-:B------:R-:W-:Y:S01]  /*15880*/  SHF.R.S32.HI R9, RZ, 0x1f, R24.reuse ;  /* 0x0000001fff097819 */ /* 0x100fe20000011418 */
[----:B------:R-:W-:-:S03]  /*15890*/  IMAD.MOV.U32 R8, RZ, RZ, R24 ;  /* 0x000000ffff087224 */ /* 0x000fc600078e0018 */
[----:B------:R-:W-:Y:S01]  /*158a0*/  ISETP.GE.AND P0, PT, R7, R10, PT ;  /* 0x0000000a0700720c */ /* 0x000fe20003f06270 */
        /* <DEDUP_REMOVED lines=27> */
.L_x_4486:
[----:B------:R-:W-:Y:S05]  /*15a60*/  BSYNC B1 ;  /* 0x0000000000017941 */ /* 0x000fea0003800000 */
.L_x_4485:
        /* <DEDUP_REMOVED lines=28> */
.L_x_4488:
[----:B------:R-:W-:Y:S05]  /*15c30*/  BSYNC B1 ;  /* 0x0000000000017941 */ /* 0x000fea0003800000 */
.L_x_4487:
        /* <DEDUP_REMOVED lines=27> */
.L_x_4490:
[----:B------:R-:W-:Y:S05]  /*15df0*/  BSYNC B1 ;  /* 0x0000000000017941 */ /* 0x000fea0003800000 */
.L_x_4489:
        /* <DEDUP_REMOVED lines=25> */
.L_x_4481:
[----:B------:R-:W-:Y:S05]  /*15f90*/  BSYNC B0 ;  /* 0x0000000000007941 */ /* 0x000fea0003800000 */
.L_x_4472:
[----:B------:R-:W2:Y:S01]  /*15fa0*/  LDL R0, [R1+0x1c] ;  /* 0x00001c0001007983 */ /* 0x000ea20000100800 */
[----:B------:R-:W-:Y:S02]  /*15fb0*/  ULDC UR4, c[0x0][0xd14] ;  /* 0x0003450000047ab9 */ /* 0x000fe40000000800 */
[----:B--2---:R-:W-:-:S13]  /*15fc0*/  ISETP.GE.AND P0, PT, R0, UR4, PT ;  /* 0x0000000400007c0c */ /* 0x004fda000bf06270 */
[----:B------:R-:W-:Y:S05]  /*15fd0*/  @!P0 BRA `(.L_x_4491) ;  /* 0xfffffeb000248947 */ /* 0x000fea000383ffff */
[----:B------:R-:W-:Y:S05]  /*15fe0*/  BRA `(.L_x_4335) ;  /* 0x0000005c00247947 */ /* 0x000fea0003800000 */
.L_x_4333:
[----:B------:R-:W-:-:S08]  /*15ff0*/  NOP ;  /* 0x0000000000007918 */ /* 0x000fd00000000000 */
[----:B--2---:R-:W0:-:S00]  /*16000*/  USETMAXREG.DEALLOC.CTAPOOL 0x18 ;  /* 0x00000018000079c8 */ /* 0x004e0000080e0500 */
        /* <DEDUP_REMOVED lines=59> */
.L_x_4496:
        /* <DEDUP_REMOVED lines=15> */
.L_x_4495:
[----:B------:R-:W-:Y:S05]  /*164b0*/  BSYNC B0 ;  /* 0x0000000000007941 */ /* 0x000fea0003800000 */
.L_x_4494:
        /* <DEDUP_REMOVED lines=25> */
.L_x_4492:
        /* <DEDUP_REMOVED lines=20> */
.L_x_4497:
[----:B-1----:R-:W-:Y:S01]  /*16790*/  IMAD.MOV R2, RZ, RZ, -R3 ;  /* 0x000000ffff027224 */ /* 0x002fe200078e0a03 */
[----:B--2---:R-:W-:Y:S01]  /*167a0*/  IABS R4, R6 ;  /* 0x0000000600047213 */ /* 0x004fe20000000000 */
[----:B---3--:R-:W-:Y:S02]  /*167b0*/  IMAD R16, R16, UR4, R7 ;  /* 0x0000000410107c24 */ /* 0x008fe4000f8e0207 */
[----:B------:R-:W-:Y:S01]  /*167c0*/  IMAD R5, R2, R11, RZ ;  /* 0x0000000b02057224 */ /* 0x000fe200078e02ff */
[----:B------:R-:W-:Y:S01]  /*167d0*/  MOV R2, RZ ;  /* 0x000000ff00027202 */ /* 0x000fe20000000f00 */
[----:B------:R-:W-:-:S04]  /*167e0*/  IMAD.MOV R4, RZ, RZ, -R4 ;  /* 0x000000ffff047224 */ /* 0x000fc800078e0a04 */
        /* <DEDUP_REMOVED lines=50> */
.L_x_4493:
[----:B------:R-:W-:Y:S02]  /*16b10*/  IMAD.MOV.U32 R17, RZ, RZ, RZ ;  /* 0x000000ffff117224 */ /* 0x000fe400078e00ff */
[----:B------:R-:W-:Y:S02]  /*16b20*/  IMAD.U32 R16, RZ, RZ, UR6 ;  /* 0x00000006ff107e24 */ /* 0x000fe4000f8e00ff */
[----:B------:R-:W-:-:S07]  /*16b30*/  IMAD.MOV.U32 R18, RZ, RZ, RZ ;  /* 0x000000ffff127224 */ /* 0x000fce00078e00ff */
.L_x_4498:
        /* <DEDUP_REMOVED lines=22> */
.L_x_4583:
[----:B--2---:R-:W2:Y:S02]  /*16ca0*/  LDC.64 R2, c[0x0][0xd60] ;  /* 0x00035800ff027b82 */ /* 0x004ea40000000a00 */
[----:B--2---:R-:W-:-:S05]  /*16cb0*/  IMAD.WIDE R2, R19, 0x4, R2 ;  /* 0x0000000413027825 */ /* 0x004fca00078e0202 */
[----:B------:R-:W1:Y:S01]  /*16cc0*/  LDG.E R11, desc[UR52][R2.64] ;  /* 0x00000034020b7981 */ /* 0x000e62000c1e1900 */
        /* <DEDUP_REMOVED lines=48> */
[----:B-1----:R-:W-:Y:S01]  /*16fd0*/  IMAD.U32 R9, RZ, RZ, UR4 ;  /* 0x00000004ff097e24 */ /* 0x002fe2000f8e00ff */
[----:B0-----:R-:W-:Y:S09]  /*16fe0*/  @P0 BRA `(.L_x_4500) ;  /* 0x0000000000100947 */ /* 0x001ff20003800000 */
[----:B------:R-:W-:Y:S05]  /*16ff0*/  @!P2 BRA `(.L_x_4500) ;  /* 0x00000000000ca947 */ /* 0x000fea0003800000 */
[----:B-----5:R-:W2:Y:S04]  /*17000*/  LDG.E R10, desc[UR52][R2.64] ;  /* 0x00000034020a7981 */ /* 0x020ea8000c1e1900 */
[----:B------:R-:W2:Y:S02]  /*17010*/  LDG.E R2, desc[UR52][R2.64+0x4] ;  /* 0x0000043402027981 */ /* 0x000ea4000c1e1900 */
[----:B--2---:R-:W-:-:S07]  /*17020*/  IMAD.IADD R10, R2, 0x1, -R10 ;  /* 0x00000001020a7824 */ /* 0x004fce00078e0a0a */
.L_x_4500:
        /* <DEDUP_REMOVED lines=14> */
.L_x_4501:
[----:B------:R-:W-:Y:S05]  /*17110*/  @!P3 BRA `(.L_x_4502) ;  /* 0x00000000000cb947 */ /* 0x000fea0003800000 */
[----:B------:R-:W2:Y:S04]  /*17120*/  LDG.E R9, desc[UR52][R6.64] ;  /* 0x0000003406097981 */ /* 0x000ea8000c1e1900 */
[----:B------:R-:W2:Y:S02]  /*17130*/  LDG.E R6, desc[UR52][R6.64+0x4] ;  /* 0x0000043406067981 */ /* 0x000ea4000c1e1900 */
[----:B--2---:R-:W-:-:S07]  /*17140*/  IMAD.IADD R9, R6, 0x1, -R9 ;  /* 0x0000000106097824 */ /* 0x004fce00078e0a09 */
.L_x_4502:
[----:B0-----:R-:W2:Y:S01]  /*17150*/  @P1 LDG.E R2, desc[UR52][R4.64] ;  /* 0x0000003404021981 */ /* 0x001ea2000c1e1900 */
[----:B-----5:R-:W-:-:S03]  /*17160*/  IMAD.IADD R9, R9, 0x1, -R8 ;  /* 0x0000000109097824 */ /* 0x020fc600078e0a08 */
[----:B------:R-:W2:Y:S01]  /*17170*/  @P1 LDG.E R4, desc[UR52][R4.64+0x4] ;  /* 0x0000043404041981 */ /* 0x000ea2000c1e1900 */
[----:B------:R-:W-:Y:S01]  /*17180*/  LEA R3, R17, 0xdf, 0x7 ;  /* 0x000000df11037811 */ /* 0x000fe200078e38ff */
[----:B------:R-:W-:Y:S01]  /*17190*/  BSSY B0, `(.L_x_4503) ;  /* 0x00000ec000007945 */ /* 0x000fe20003800000 */
[----:B------:R-:W-:Y:S02]  /*171a0*/  PLOP3.LUT P2, PT, PT, PT, PT, 0x80, 0x0 ;  /* 0x000000000000781c */ /* 0x000fe40003f4f070 */
[----:B--2---:R-:W-:-:S05]  /*171b0*/  @P1 IADD3 R0, -R2, R4, RZ ;  /* 0x0000000402001210 */ /* 0x004fca0007ffe1ff */
        /* <DEDUP_REMOVED lines=35> */
.L_x_4653:
[----:B------:R-:W-:-:S03]  /*173f0*/  UMOV UR4, 0xffffffff ;  /* 0xffffffff00047882 */ /* 0x000fc60000000000 */
[----:B------:R-:W-:Y:S05]  /*17400*/  BRA.DIV UR4, `(.L_x_4506) ;  /* 0x0000005a04187947 */ /* 0x000fea000b800000 */
[----:B------:R-:W-:-:S13]  /*17410*/  ELECT P6, URZ, PT ;  /* 0x00000000003f782f */ /* 0x000fda00038c0000 */
.L_x_4656:
[----:B------:R-:W2:Y:S01]  /*17420*/  LDL R5, [R1+0x2c] ;  /* 0x00002c0001057983 */ /* 0x000ea20000100800 */
        /* <DEDUP_REMOVED lines=10> */
.L_x_4657:
        /* <DEDUP_REMOVED lines=8> */
.L_x_4658:
        /* <DEDUP_REMOVED lines=11> */
.L_x_4511:
        /* <DEDUP_REMOVED lines=19> */
.L_x_4659:
        /* <DEDUP_REMOVED lines=8> */
.L_x_4513:
        /* <DEDUP_REMOVED lines=31> */
.L_x_4509:
[----:B------:R-:W-:Y:S05]  /*179a0*/  BSYNC B1 ;  /* 0x0000000000017941 */ /* 0x000fea0003800000 */
.L_x_4508:
        /* <DEDUP_REMOVED lines=12> */
[----:B0-----:R-:W-:Y:S05]  /*17a70*/  @!P0 BRA `(.L_x_4504) ;  /* 0x0000000400748947 */ /* 0x001fea0003800000 */
[C---:B------:R-:W-:Y:S02]  /*17a80*/  IMAD R5, R2.reuse, 0x60, R20 ;  /* 0x0000006002057824 */ /* 0x040fe400078e0214 */
[----:B------:R-:W-:Y:S02]  /*17a90*/  VIADD R2, R2, 0xffffffff ;  /* 0xffffffff02027836 */ /* 0x000fe40000000000 */
[----:B------:R-:W-:-:S07]  /*17aa0*/  VIADD R5, R5, 0xffffff40 ;  /* 0xffffff4005057836 */ /* 0x000fce0000000000 */
.L_x_4520:
        /* <DEDUP_REMOVED lines=9> */
.L_x_4660:
        /* <DEDUP_REMOVED lines=11> */
.L_x_4517:
        /* <DEDUP_REMOVED lines=17> */
.L_x_4661:
        /* <DEDUP_REMOVED lines=8> */
.L_x_4519:
        /* <DEDUP_REMOVED lines=31> */
.L_x_4515:
[----:B------:R-:W-:Y:S05]  /*17f70*/  BSYNC B1 ;  /* 0x0000000000017941 */ /* 0x000fea0003800000 */
.L_x_4514:
        /* <DEDUP_REMOVED lines=13> */
.L_x_4504:
[----:B------:R-:W-:Y:S05]  /*18050*/  BSYNC B0 ;  /* 0x0000000000007941 */ /* 0x000fea0003800000 */
.L_x_4503:
[----:B0-----:R-:W2:Y:S01]  /*18060*/  LDL R6, [R1+0x20] ;  /* 0x0000200001067983 */ /* 0x001ea20000100800 */
[----:B------:R-:W-:Y:S05]  /*18070*/  @!P2 WARPSYNC.ALL ;  /* 0x000000000000a948 */ /* 0x000fea0003800000 */
[----:B------:R-:W-:Y:S01]  /*18080*/  BSSY B6, `(.L_x_4521) ;  /* 0x00002c6000067945 */ /* 0x000fe20003800000 */
[----:B------:R-:W-:Y:S01]  /*18090*/  @!P2 BAR.SYNC.DEFER_BLOCKING 0xc, 0x120 ;  /* 0x030480000000ab1d */ /* 0x000fe20000010000 */
[----:B--2---:R-:W-:-:S13]  /*180a0*/  ISETP.GT.AND P0, PT, R6, RZ, PT ;  /* 0x000000ff0600720c */ /* 0x004fda0003f04270 */
[----:B------:R-:W-:Y:S05]  /*180b0*/  @P0 BRA `(.L_x_4522) ;  /* 0x0000000000440947 */ /* 0x000fea0003800000 */
[----:B------:R-:W0:Y:S02]  /*180c0*/  S2R R6, SR_TID.X ;  /* 0x0000000000067919 */ /* 0x000e240000002100 */
[----:B0-----:R-:W-:-:S04]  /*180d0*/  LOP3.LUT R6, R6, 0x1f, RZ, 0xc0, !PT ;  /* 0x0000001f06067812 */ /* 0x001fc800078ec0ff */
[----:B------:R-:W-:-:S13]  /*180e0*/  ISETP.NE.AND P1, PT, R6, RZ, PT ;  /* 0x000000ff0600720c */ /* 0x000fda0003f25270 */
[----:B------:R-:W-:Y:S05]  /*180f0*/  @P1 BRA `(.L_x_4523) ;  /* 0x0000002800f81947 */ /* 0x000fea0003800000 */
[----:B------:R-:W0:Y:S01]  /*18100*/  S2R R7, SR_LANEID ;  /* 0x0000000000077919 */ /* 0x000e220000000000 */
        /* <DEDUP_REMOVED lines=12> */
.L_x_4522:
        /* <DEDUP_REMOVED lines=23> */
.L_x_4524:
        /* <DEDUP_REMOVED lines=20> */
.L_x_4526:
        /* <DEDUP_REMOVED lines=16> */
.L_x_4525:
        /* <DEDUP_REMOVED lines=31> */
.L_x_4527:
        /* <DEDUP_REMOVED lines=19> */
.L_x_4664:
[----:B------:R-:W-:Y:S01]  /*188a0*/  UMOV UR4, 0xffffffff ;  /* 0xffffffff00047882 */ /* 0x000fe20000000000 */
[----:B------:R-:W-:Y:S02]  /*188b0*/  SHF.R.S32.HI R8, RZ, 0x1f, R0 ;  /* 0x0000001fff087819 */ /* 0x000fe40000011400 */
[----:B------:R-:W-:Y:S05]  /*188c0*/  BRA.DIV UR4, `(.L_x_4529) ;  /* 0x0000004604a07947 */ /* 0x000fea000b800000 */
[----:B------:R-:W-:-:S13]  /*188d0*/  ELECT P6, URZ, PT ;  /* 0x00000000003f782f */ /* 0x000fda00038c0000 */
.L_x_4667:
        /* <DEDUP_REMOVED lines=22> */
.L_x_4531:
        /* <DEDUP_REMOVED lines=9> */
.L_x_4668:
        /* <DEDUP_REMOVED lines=11> */
.L_x_4533:
        /* <DEDUP_REMOVED lines=22> */
.L_x_4530:
        /* <DEDUP_REMOVED lines=55> */
.L_x_4535:
[----:B------:R-:W-:Y:S05]  /*19050*/  BSYNC B0 ;  /* 0x0000000000007941 */ /* 0x000fea0003800000 */
.L_x_4534:
[----:B------:R-:W2:Y:S02]  /*19060*/  LDL.LU R10, [R1+0x2c] ;  /* 0x00002c00010a7983 */ /* 0x000ea40000300800 */
        /* <DEDUP_REMOVED lines=8> */
.L_x_4669:
        /* <DEDUP_REMOVED lines=13> */
.L_x_4670:
        /* <DEDUP_REMOVED lines=11> */
.L_x_4540:
        /* <DEDUP_REMOVED lines=37> */
.L_x_4538:
[----:B------:R-:W-:Y:S05]  /*194c0*/  BSYNC B0 ;  /* 0x0000000000007941 */ /* 0x000fea0003800000 */
.L_x_4537:
[----:B------:R-:W2:Y:S01]  /*194d0*/  LDL R7, [R1+0x20] ;  /* 0x0000200001077983 */ /* 0x000ea20000100800 */
[----:B------:R-:W-:Y:S01]  /*194e0*/  BSSY B0, `(.L_x_4541) ;  /* 0x0000164000007945 */ /* 0x000fe20003800000 */
[----:B--2---:R-:W-:-:S13]  /*194f0*/  ISETP.GE.AND P0, PT, R7, 0x2, PT ;  /* 0x000000020700780c */ /* 0x004fda0003f06270 */
[----:B------:R-:W-:Y:S05]  /*19500*/  @!P0 BRA `(.L_x_4542) ;  /* 0x0000001400848947 */ /* 0x000fea0003800000 */
[C---:B0-----:R-:W-:Y:S01]  /*19510*/  LOP3.LUT R5, R7.reuse, 0x1, RZ, 0xc0, !PT ;  /* 0x0000000107057812 */ /* 0x041fe200078ec0ff */
[----:B------:R-:W-:Y:S01]  /*19520*/  BSSY B1, `(.L_x_4543) ;  /* 0x000007b000017945 */ /* 0x000fe20003800000 */
[----:B------:R-:W-:Y:S02]  /*19530*/  IADD3 R9, R7, -0x2, RZ ;  /* 0xfffffffe07097810 */ /* 0x000fe40007ffe0ff */
[----:B------:R-:W-:-:S03]  /*19540*/  ISETP.NE.U32.AND P0, PT, R5, 0x1, PT ;  /* 0x000000010500780c */ /* 0x000fc60003f05070 */
[----:B------:R-:W-:-:S10]  /*19550*/  IMAD.MOV.U32 R5, RZ, RZ, R9 ;  /* 0x000000ffff057224 */ /* 0x000fd400078e0009 */
        /* <DEDUP_REMOVED lines=34> */
.L_x_4547:
[----:B-1----:R-:W1:Y:S01]  /*19780*/  S2R R3, SR_CgaCtaId ;  /* 0x0000000000037919 */ /* 0x002e620000008800 */
[----:B------:R-:W-:-:S04]  /*19790*/  MOV R2, 0x400 ;  /* 0x0000040000027802 */ /* 0x000fc80000000f00 */
[----:B-1----:R-:W-:Y:S02]  /*197a0*/  LEA R2, R3, R2, 0x18 ;  /* 0x0000000203027211 */ /* 0x002fe400078ec0ff */
[----:B------:R-:W-:-:S03]  /*197b0*/  SHF.L.U32 R3, R12, 0x1f, RZ ;  /* 0x0000001f0c037819 */ /* 0x000fc600000006ff */
[----:B------:R-:W-:-:S04]  /*197c0*/  IMAD R2, R13, 0x8, R2 ;  /* 0x000000080d027824 */ /* 0x000fc800078e0202 */
[----:B------:R-:W1:Y:S02]  /*197d0*/  SYNCS.PHASECHK.TRANS64.TRYWAIT P0, [R2+URZ+0x32440], R3 ;  /* 0x03244003020075a7 */ /* 0x000e64000800017f */
[----:B-1----:R-:W-:Y:S05]  /*197e0*/  @!P0 BRA `(.L_x_4548) ;  /* 0x0000003800408947 */ /* 0x002fea0003800000 */
.L_x_4671:
        /* <DEDUP_REMOVED lines=11> */
.L_x_4549:
[----:B--2---:R-:W2:Y:S01]  /*198a0*/  LDL R7, [R1] ;  /* 0x0000000001077983 */ /* 0x004ea20000100800 */
        /* <DEDUP_REMOVED lines=21> */
.L_x_4672:
        /* <DEDUP_REMOVED lines=8> */
.L_x_4551:
        /* <DEDUP_REMOVED lines=34> */
.L_x_4546:
[----:B------:R-:W-:Y:S05]  /*19ca0*/  BSYNC B2 ;  /* 0x0000000000027941 */ /* 0x000fea0003800000 */
.L_x_4545:
[----:B------:R-:W2:Y:S02]  /*19cb0*/  LDL.LU R2, [R1+0x20] ;  /* 0x0000200001027983 */ /* 0x000ea40000300800 */
[----:B--2---:R-:W-:-:S07]  /*19cc0*/  VIADD R5, R2, 0xfffffffd ;  /* 0xfffffffd02057836 */ /* 0x004fce0000000000 */
.L_x_4544:
[----:B------:R-:W-:Y:S05]  /*19cd0*/  BSYNC B1 ;  /* 0x0000000000017941 */ /* 0x000fea0003800000 */
.L_x_4543:
[----:B------:R-:W-:-:S13]  /*19ce0*/  ISETP.NE.AND P0, PT, R9, RZ, PT ;  /* 0x000000ff0900720c */ /* 0x000fda0003f05270 */
[----:B------:R-:W-:Y:S05]  /*19cf0*/  @!P0 BRA `(.L_x_4542) ;  /* 0x0000000c00888947 */ /* 0x000fea0003800000 */
.L_x_4566:
        /* <DEDUP_REMOVED lines=11> */
[----:B------:R-:W-:-:S03]  /*19db0*/  IMAD.MOV.U32 R11, RZ, RZ, R5 ;  /* 0x000000ffff0b7224 */ /* 0x000fc600078e0005 */
[----:B------:R-:W-:-:S13]  /*19dc0*/  ISETP.NE.AND.EX P0, PT, RZ, UR47, PT, P0 ;  /* 0x0000002fff007c0c */ /* 0x000fda000bf05300 */
[----:B------:R-:W-:Y:S05]  /*19dd0*/  @!P0 BRA `(.L_x_4554) ;  /* 0x0000000000408947 */ /* 0x000fea0003800000 */
[----:B------:R-:W1:Y:S02]  /*19de0*/  LDC R6, c[0x0][0x41c] ;  /* 0x00010700ff067b82 */ /* 0x000e640000000800 */
[----:B-1----:R-:W-:-:S13]  /*19df0*/  ISETP.NE.AND P0, PT, R6, 0x1, PT ;  /* 0x000000010600780c */ /* 0x002fda0003f05270 */
        /* <DEDUP_REMOVED lines=14> */
.L_x_4554:
[----:B------:R-:W2:Y:S01]  /*19ee0*/  S2R R3, SR_CgaCtaId ;  /* 0x0000000000037919 */ /* 0x000ea20000008800 */
[----:B------:R-:W-:-:S04]  /*19ef0*/  MOV R2, 0x400 ;  /* 0x0000040000027802 */ /* 0x000fc80000000f00 */
[----:B--2---:R-:W-:Y:S02]  /*19f00*/  LEA R2, R3, R2, 0x18 ;  /* 0x0000000203027211 */ /* 0x004fe400078ec0ff */
[----:B------:R-:W-:-:S03]  /*19f10*/  SHF.L.U32 R3, R9, 0x1f, RZ ;  /* 0x0000001f09037819 */ /* 0x000fc600000006ff */
[----:B------:R-:W-:-:S04]  /*19f20*/  IMAD R2, R10, 0x8, R2 ;  /* 0x000000080a027824 */ /* 0x000fc800078e0202 */
[----:B------:R-:W2:Y:S02]  /*19f30*/  SYNCS.PHASECHK.TRANS64.TRYWAIT P0, [R2+URZ+0x32440], R3 ;  /* 0x03244003020075a7 */ /* 0x000ea4000800017f */
[----:B--2---:R-:W-:Y:S05]  /*19f40*/  @!P0 BRA `(.L_x_4555) ;  /* 0x0000003000908947 */ /* 0x004fea0003800000 */
.L_x_4673:
        /* <DEDUP_REMOVED lines=11> */
.L_x_4556:
[----:B0-----:R-:W3:Y:S01]  /*1a000*/  LDL R12, [R1+0x10] ;  /* 0x00001000010c7983 */ /* 0x001ee20000100800 */
[----:B-1----:R-:W-:Y:S01]  /*1a010*/  MOV R7, 0x400 ;  /* 0x0000040000077802 */ /* 0x002fe20000000f00 */
        /* <DEDUP_REMOVED lines=19> */
.L_x_4674:
        /* <DEDUP_REMOVED lines=8> */
.L_x_4558:
        /* <DEDUP_REMOVED lines=33> */
.L_x_4553:
[----:B------:R-:W-:Y:S05]  /*1a3e0*/  BSYNC B1 ;  /* 0x0000000000017941 */ /* 0x000fea0003800000 */
.L_x_4552:
        /* <DEDUP_REMOVED lines=29> */
.L_x_4561:
[----:B------:R-:W2:Y:S01]  /*1a5c0*/  S2R R3, SR_CgaCtaId ;  /* 0x0000000000037919 */ /* 0x000ea20000008800 */
[----:B------:R-:W-:-:S04]  /*1a5d0*/  MOV R2, 0x400 ;  /* 0x0000040000027802 */ /* 0x000fc80000000f00 */
[----:B--2---:R-:W-:Y:S02]  /*1a5e0*/  LEA R2, R3, R2, 0x18 ;  /* 0x0000000203027211 */ /* 0x004fe400078ec0ff */
[----:B------:R-:W-:-:S03]  /*1a5f0*/  SHF.L.U32 R3, R11, 0x1f, RZ ;  /* 0x0000001f0b037819 */ /* 0x000fc600000006ff */
[----:B------:R-:W-:-:S04]  /*1a600*/  IMAD R2, R12, 0x8, R2 ;  /* 0x000000080c027824 */ /* 0x000fc800078e0202 */
[----:B------:R-:W2:Y:S02]  /*1a610*/  SYNCS.PHASECHK.TRANS64.TRYWAIT P0, [R2+URZ+0x32440], R3 ;  /* 0x03244003020075a7 */ /* 0x000ea4000800017f */
[----:B--2---:R-:W-:Y:S05]  /*1a620*/  @!P0 BRA `(.L_x_4562) ;  /* 0x0000002c00008947 */ /* 0x004fea0003800000 */
.L_x_4675:
        /* <DEDUP_REMOVED lines=11> */
.L_x_4563:
[----:B-1----:R-:W3:Y:S01]  /*1a6e0*/  LDL R7, [R1] ;  /* 0x0000000001077983 */ /* 0x002ee20000100800 */
        /* <DEDUP_REMOVED lines=21> */
.L_x_4676:
        /* <DEDUP_REMOVED lines=8> */
.L_x_4565:
        /* <DEDUP_REMOVED lines=34> */
.L_x_4560:
[----:B------:R-:W-:Y:S05]  /*1aae0*/  BSYNC B1 ;  /* 0x0000000000017941 */ /* 0x000fea0003800000 */
.L_x_4559:
[C---:B------:R-:W-:Y:S01]  /*1aaf0*/  ISETP.GT.AND P0, PT, R5.reuse, 0x1, PT ;  /* 0x000000010500780c */ /* 0x040fe20003f04270 */
[----:B------:R-:W-:-:S12]  /*1ab00*/  VIADD R5, R5, 0xfffffffe ;  /* 0xfffffffe05057836 */ /* 0x000fd80000000000 */
[----:B------:R-:W-:Y:S05]  /*1ab10*/  @P0 BRA `(.L_x_4566) ;  /* 0xfffffff000780947 */ /* 0x000fea000383ffff */
.L_x_4542:
[----:B------:R-:W-:Y:S05]  /*1ab20*/  BSYNC B0 ;  /* 0x0000000000007941 */ /* 0x000fea0003800000 */
.L_x_4541:
        /* <DEDUP_REMOVED lines=15> */
[----:B0-----:R-:W1:Y:S01]  /*1ac20*/  POPC R5, UR4 ;  /* 0x0000000400057d09 */ /* 0x001e620008000000 */
[----:B--2---:R-:W-:-:S13]  /*1ac30*/  ISETP.EQ.U32.AND P0, PT, R4, R7, PT ;  /* 0x000000070400720c */ /* 0x004fda0003f02070 */
[----:B-1----:R-:W2:Y:S01]  /*1ac40*/  @P0 ATOMG.E.ADD.STRONG.GPU PT, R3, desc[UR52][R2.64], R5 ;  /* 0x00000005020309a8 */ /* 0x002ea200081ee1f4 */
[----:B------:R-:W0:Y:S02]  /*1ac50*/  S2R R6, SR_LTMASK ;  /* 0x0000000000067919 */ /* 0x000e240000003900 */
[----:B0-----:R-:W-:-:S04]  /*1ac60*/  LOP3.LUT R6, R6, UR4, RZ, 0xc0, !PT ;  /* 0x0000000406067c12 */ /* 0x001fc8000f8ec0ff */
[----:B------:R-:W0:Y:S01]  /*1ac70*/  POPC R7, R6 ;  /* 0x0000000600077309 */ /* 0x000e220000000000 */
[----:B--2---:R-:W0:Y:S02]  /*1ac80*/  SHFL.IDX PT, R4, R3, R4, 0x1f ;  /* 0x00001f0403047589 */ /* 0x004e2400000e0000 */
[----:B0-----:R-:W-:-:S07]  /*1ac90*/  IADD3 R16, R4, UR48, R7 ;  /* 0x0000003004107c10 */ /* 0x001fce000fffe007 */
.L_x_4568:
[----:B------:R-:W-:Y:S05]  /*1aca0*/  BSYNC B0 ;  /* 0x0000000000007941 */ /* 0x000fea0003800000 */
.L_x_4567:
[----:B-1----:R-:W2:Y:S02]  /*1acb0*/  LDL.LU R2, [R1+0x8] ;  /* 0x0000080001027983 */ /* 0x002ea40000300800 */
[----:B--2---:R-:W-:-:S05]  /*1acc0*/  LOP3.LUT R2, R2, R0, RZ, 0x3c, !PT ;  /* 0x0000000002027212 */ /* 0x004fca00078e3cff */
[----:B------:R1:W-:Y:S02]  /*1acd0*/  STL [R1+0x8], R2 ;  /* 0x0000080201007387 */ /* 0x0003e40000100800 */
.L_x_4523:
[----:B------:R-:W-:Y:S05]  /*1ace0*/  BSYNC B6 ;  /* 0x0000000000067941 */ /* 0x000fea0003800000 */
.L_x_4521:
[----:B------:R-:W-:-:S03]  /*1acf0*/  UMOV UR4, 0xffffffff ;  /* 0xffffffff00047882 */ /* 0x000fc60000000000 */
[----:B------:R-:W-:Y:S05]  /*1ad00*/  BRA.DIV UR4, `(.L_x_4569) ;  /* 0x0000002604707947 */ /* 0x000fea000b800000 */
[----:B------:R2:W3:Y:S04]  /*1ad10*/  SHFL.IDX PT, R4, R16, RZ, 0x1f ;  /* 0x00001fff10047589 */ /* 0x0004e800000e0000 */
[----:B------:R-:W4:Y:S02]  /*1ad20*/  SHFL.IDX PT, R16, R16, 0x1, 0x1f ;  /* 0x00201f0010107f89 */ /* 0x000f2400000e0000 */
.L_x_4680:
[----:B------:R-:W5:Y:S01]  /*1ad30*/  S2R R0, SR_TID.X ;  /* 0x0000000000007919 */ /* 0x000f620000002100 */
[----:B------:R-:W-:Y:S01]  /*1ad40*/  ULDC UR4, c[0x0][0xd14] ;  /* 0x0003450000047ab9 */ /* 0x000fe20000000800 */
[----:B------:R-:W-:Y:S01]  /*1ad50*/  BSSY B0, `(.L_x_4570) ;  /* 0x000000b000007945 */ /* 0x000fe20003800000 */
[----:B------:R-:W-:Y:S01]  /*1ad60*/  IMAD.MOV.U32 R17, RZ, RZ, RZ ;  /* 0x000000ffff117224 */ /* 0x000fe200078e00ff */
[----:B-----5:R-:W-:Y:S01]  /*1ad70*/  LOP3.LUT R7, R0, 0x1f, RZ, 0xc0, !PT ;  /* 0x0000001f00077812 */ /* 0x020fe200078ec0ff */
[----:B------:R-:W-:-:S03]  /*1ad80*/  IMAD.U32 R0, RZ, RZ, UR4 ;  /* 0x00000004ff007e24 */ /* 0x000fc6000f8e00ff */
[C---:B------:R-:W-:Y:S01]  /*1ad90*/  ISETP.NE.AND P0, PT, R7.reuse, 0x1f, PT ;  /* 0x0000001f0700780c */ /* 0x040fe20003f05270 */
[----:B0-----:R-:W-:-:S05]  /*1ada0*/  IMAD.IADD R5, R7, 0x1, R19 ;  /* 0x0000000107057824 */ /* 0x001fca00078e0213 */
[----:B------:R-:W-:-:S13]  /*1adb0*/  ISETP.GE.OR P0, PT, R5, R0, !P0 ;  /* 0x000000000500720c */ /* 0x000fda0004706670 */
[----:B------:R-:W-:Y:S05]  /*1adc0*/  @P0 BRA `(.L_x_4571) ;  /* 0x00000000000c0947 */ /* 0x000fea0003800000 */
[----:B-1----:R-:W0:Y:S02]  /*1add0*/  LDC.64 R2, c[0x0][0xd58] ;  /* 0x00035600ff027b82 */ /* 0x002e240000000a00 */
[----:B0-----:R-:W-:-:S05]  /*1ade0*/  IMAD.WIDE R2, R5, 0x4, R2 ;  /* 0x0000000405027825 */ /* 0x001fca00078e0202 */
[----:B------:R0:W5:Y:S02]  /*1adf0*/  LDG.E R17, desc[UR52][R2.64] ;  /* 0x0000003402117981 */ /* 0x000164000c1e1900 */
.L_x_4571:
[----:B------:R-:W-:Y:S05]  /*1ae00*/  BSYNC B0 ;  /* 0x0000000000007941 */ /* 0x000fea0003800000 */
.L_x_4570:
        /* <DEDUP_REMOVED lines=21> */
[----:B-1----:R-:W-:-:S05]  /*1af60*/  IMAD.IADD R2, R6, 0x1, R7 ;  /* 0x0000000106027824 */ /* 0x002fca00078e0207 */
[----:B------:R0:W1:Y:S02]  /*1af70*/  SHFL.IDX PT, R14, R2, 0x1f, 0x1f ;  /* 0x03e01f00020e7f89 */ /* 0x00006400000e0000 */
.L_x_4688:
[----:B------:R-:W-:Y:S02]  /*1af80*/  ULDC UR4, c[0x0][0xd10] ;  /* 0x0003440000047ab9 */ /* 0x000fe40000000800 */
[----:B------:R-:W-:-:S04]  /*1af90*/  IMAD.U32 R5, RZ, RZ, UR4 ;  /* 0x00000004ff057e24 */ /* 0x000fc8000f8e00ff */
[----:B-1----:R-:W-:-:S04]  /*1afa0*/  IMAD R3, R14, R5, RZ ;  /* 0x000000050e037224 */ /* 0x002fc800078e02ff */
[----:B--2-4-:R-:W-:-:S05]  /*1afb0*/  IMAD.IADD R16, R16, 0x1, R3 ;  /* 0x0000000110107824 */ /* 0x014fca00078e0203 */
[----:B---3--:R-:W-:-:S13]  /*1afc0*/  ISETP.GT.AND P0, PT, R16, R4, PT ;  /* 0x000000041000720c */ /* 0x008fda0003f04270 */
[----:B------:R-:W-:Y:S05]  /*1afd0*/  @P0 BRA `(.L_x_4573) ;  /* 0x0000000000b40947 */ /* 0x000fea0003800000 */
[----:B------:R-:W1:Y:S02]  /*1afe0*/  LDC R0, c[0x0][0xd14] ;  /* 0x00034500ff007b82 */ /* 0x000e640000000800 */
.L_x_4578:
        /* <DEDUP_REMOVED lines=14> */
.L_x_4576:
[----:B------:R-:W-:Y:S05]  /*1b0d0*/  BSYNC B0 ;  /* 0x0000000000007941 */ /* 0x000fea0003800000 */
.L_x_4575:
[----:B------:R-:W-:-:S03]  /*1b0e0*/  UMOV UR4, 0xffffffff ;  /* 0xffffffff00047882 */ /* 0x000fc60000000000 */
[----:B------:R-:W-:Y:S05]  /*1b0f0*/  BRA.DIV UR4, `(.L_x_4577) ;  /* 0x0000002604907947 */ /* 0x000fea000b800000 */
[----:B-----5:R-:W1:Y:S01]  /*1b100*/  SHFL.UP PT, R14, R17, 0x1, RZ ;  /* 0x04200000110e7989 */ /* 0x020e6200000e00ff */
[C---:B------:R-:W-:Y:S02]  /*1b110*/  ISETP.NE.AND P0, PT, R7.reuse, RZ, PT ;  /* 0x000000ff0700720c */ /* 0x040fe40003f05270 */
[C---:B------:R-:W-:Y:S02]  /*1b120*/  ISETP.GE.U32.AND P1, PT, R7.reuse, 0x2, PT ;  /* 0x000000020700780c */ /* 0x040fe40003f26070 */
        /* <DEDUP_REMOVED lines=18> */
.L_x_4696:
[----:B------:R-:W-:Y:S02]  /*1b250*/  ULDC UR4, c[0x0][0xd10] ;  /* 0x0003440000047ab9 */ /* 0x000fe40000000800 */
[----:B------:R-:W-:-:S04]  /*1b260*/  IMAD.U32 R5, RZ, RZ, UR4 ;  /* 0x00000004ff057e24 */ /* 0x000fc8000f8e00ff */
[----:B-1----:R-:W-:-:S04]  /*1b270*/  IMAD R3, R14, R5, RZ ;  /* 0x000000050e037224 */ /* 0x002fc800078e02ff */
[----:B------:R-:W-:-:S05]  /*1b280*/  IMAD.IADD R16, R3, 0x1, R16 ;  /* 0x0000000103107824 */ /* 0x000fca00078e0210 */
[----:B------:R-:W-:-:S13]  /*1b290*/  ISETP.GT.AND P0, PT, R16, R4, PT ;  /* 0x000000041000720c */ /* 0x000fda0003f04270 */
[----:B------:R-:W-:Y:S05]  /*1b2a0*/  @!P0 BRA `(.L_x_4578) ;  /* 0xfffffffc00508947 */ /* 0x000fea000383ffff */
.L_x_4573:
        /* <DEDUP_REMOVED lines=8> */
.L_x_4700:
[----:B------:R-:W-:Y:S01]  /*1b330*/  ISETP.NE.AND P0, PT, R3, RZ, PT ;  /* 0x000000ff0300720c */ /* 0x000fe20003f05270 */
[----:B------:R-:W-:-:S12]  /*1b340*/  IMAD.MOV.U32 R7, RZ, RZ, RZ ;  /* 0x000000ffff077224 */ /* 0x000fd800078e00ff */
[----:B------:R-:W-:Y:S05]  /*1b350*/  @!P0 BRA `(.L_x_4580) ;  /* 0x0000000000108947 */ /* 0x000fea0003800000 */
[----:B------:R-:W-:Y:S01]  /*1b360*/  UMOV UR4, 0xffffffff ;  /* 0xffffffff00047882 */ /* 0x000fe20000000000 */
[----:B------:R-:W-:Y:S02]  /*1b370*/  VIADD R12, R6, 0xffffffff ;  /* 0xffffffff060c7836 */ /* 0x000fe40000000000 */
[----:B------:R-:W-:Y:S05]  /*1b380*/  BRA.DIV UR4, `(.L_x_4581) ;  /* 0x0000002a04047947 */ /* 0x000fea000b800000 */
[----:B------:R3:W4:Y:S02]  /*1b390*/  SHFL.IDX PT, R7, R2, R12, 0x1f ;  /* 0x00001f0c02077589 */ /* 0x00072400000e0000 */
.L_x_4580:
[----:B0--3--:R-:W0:Y:S01]  /*1b3a0*/  LDC.64 R2, c[0x0][0xd68] ;  /* 0x00035a00ff027b82 */ /* 0x009e220000000a00 */
[----:B------:R-:W-:-:S04]  /*1b3b0*/  IMAD.IADD R19, R6, 0x1, R19 ;  /* 0x0000000106137824 */ /* 0x000fc800078e0213 */
[----:B0-----:R-:W-:-:S05]  /*1b3c0*/  IMAD.WIDE R2, R19, 0x4, R2 ;  /* 0x0000000413027825 */ /* 0x001fca00078e0202 */
[----:B------:R-:W1:Y:S01]  /*1b3d0*/  LDG.E R9, desc[UR52][R2.64] ;  /* 0x0000003402097981 */ /* 0x000e62000c1e1900 */
[----:B----4-:R-:W-:-:S04]  /*1b3e0*/  IMAD R16, R7, R5, R16 ;  /* 0x0000000507107224 */ /* 0x010fc800078e0210 */
[----:B------:R-:W-:Y:S02]  /*1b3f0*/  IMAD.IADD R7, R4, 0x1, -R16 ;  /* 0x0000000104077824 */ /* 0x000fe400078e0a10 */
[----:B-12---:R-:W-:-:S05]  /*1b400*/  IMAD R6, R17, R9, RZ ;  /* 0x0000000911067224 */ /* 0x006fca00078e02ff */
        /* <DEDUP_REMOVED lines=36> */
[----:B------:R-:W-:Y:S01]  /*1b650*/  IMAD R7, R2, R5, RZ ;  /* 0x0000000502077224 */ /* 0x000fe200078e02ff */
[----:B------:R-:W-:-:S05]  /*1b660*/  MOV R2, RZ ;  /* 0x000000ff00027202 */ /* 0x000fca0000000f00 */
        /* <DEDUP_REMOVED lines=22> */
.L_x_4574:
[----:B------:R-:W-:Y:S01]  /*1b7d0*/  UMOV UR4, URZ ;  /* 0x0000003f00047c82 */ /* 0x000fe20008000000 */
[----:B------:R-:W-:Y:S01]  /*1b7e0*/  UMOV UR5, URZ ;  /* 0x0000003f00057c82 */ /* 0x000fe20008000000 */
[----:B------:R-:W-:Y:S01]  /*1b7f0*/  ULDC UR6, c[0x0][0xd14] ;  /* 0x0003450000067ab9 */ /* 0x000fe20000000800 */
[----:B------:R-:W-:Y:S02]  /*1b800*/  IMAD.MOV.U32 R16, RZ, RZ, R4 ;  /* 0x000000ffff107224 */ /* 0x000fe400078e0004 */
[----:B------:R-:W-:Y:S02]  /*1b810*/  IMAD.U32 R17, RZ, RZ, UR4 ;  /* 0x00000004ff117e24 */ /* 0x000fe4000f8e00ff */
[----:B------:R-:W-:Y:S02]  /*1b820*/  IMAD.U32 R18, RZ, RZ, UR5 ;  /* 0x00000005ff127e24 */ /* 0x000fe4000f8e00ff */
[----:B------:R-:W-:-:S07]  /*1b830*/  IMAD.U32 R19, RZ, RZ, UR6 ;  /* 0x00000006ff137e24 */ /* 0x000fce000f8e00ff */
.L_x_4582:
        /* <DEDUP_REMOVED lines=12> */
.L_x_4499:
[----:B-1----:R-:W3:Y:S01]  /*1b900*/  LDL.LU R0, [R1+0x2c] ;  /* 0x00002c0001007983 */ /* 0x002ee20000300800 */
        /* <DEDUP_REMOVED lines=10> */
.L_x_4703:
[----:B------:R-:W-:-:S03]  /*1b9b0*/  UMOV UR4, 0xffffffff ;  /* 0xffffffff00047882 */ /* 0x000fc60000000000 */
[----:B------:R-:W-:Y:S05]  /*1b9c0*/  BRA.DIV UR4, `(.L_x_4585) ;  /* 0x0000002204b07947 */ /* 0x000fea000b800000 */
[----:B------:R-:W2:Y:S02]  /*1b9d0*/  S2R R2, SR_TID.X ;  /* 0x0000000000027919 */ /* 0x000ea40000002100 */
[----:B--2---:R-:W-:-:S04]  /*1b9e0*/  SHF.R.U32.HI R2, RZ, 0x5, R2 ;  /* 0x00000005ff027819 */ /* 0x004fc80000011602 */
[----:B------:R-:W-:-:S05]  /*1b9f0*/  LOP3.LUT R2, R2, 0x3, RZ, 0xc0, !PT ;  /* 0x0000000302027812 */ /* 0x000fca00078ec0ff */
[----:B------:R2:W3:Y:S02]  /*1ba00*/  SHFL.IDX PT, R14, R2, RZ, 0x1f ;  /* 0x00001fff020e7589 */ /* 0x0004e400000e0000 */
.L_x_4706:
[----:B---3--:R-:W-:-:S13]  /*1ba10*/  ISETP.NE.AND P0, PT, R14, RZ, PT ;  /* 0x000000ff0e00720c */ /* 0x008fda0003f05270 */
[----:B------:R-:W-:Y:S05]  /*1ba20*/  @P0 BRA `(.L_x_4335) ;  /* 0x0000000000940947 */ /* 0x000fea0003800000 */
[----:B------:R-:W-:-:S03]  /*1ba30*/  UMOV UR4, 0xffffffff ;  /* 0xffffffff00047882 */ /* 0x000fc60000000000 */
[----:B------:R-:W-:Y:S05]  /*1ba40*/  BRA.DIV UR4, `(.L_x_4586) ;  /* 0x0000002204c47947 */ /* 0x000fea000b800000 */
[----:B------:R-:W-:-:S13]  /*1ba50*/  ELECT P6, URZ, PT ;  /* 0x00000000003f782f */ /* 0x000fda00038c0000 */
.L_x_4709:
[----:B------:R-:W-:Y:S05]  /*1ba60*/  @!P6 BRA `(.L_x_4335) ;  /* 0x000000000084e947 */ /* 0x000fea0003800000 */
[----:B--2---:R-:W2:Y:S02]  /*1ba70*/  LDL.LU R2, [R1+0x34] ;  /* 0x0000340001027983 */ /* 0x004ea40000300800 */
[----:B--2---:R-:W-:-:S04]  /*1ba80*/  LOP3.LUT R2, R2, 0x2, RZ, 0xfc, !PT ;  /* 0x0000000202027812 */ /* 0x004fc800078efcff */
[----:B------:R-:W-:-:S13]  /*1ba90*/  ISETP.NE.AND P2, PT, R2, 0x3, PT ;  /* 0x000000030200780c */ /* 0x000fda0003f45270 */
[----:B------:R-:W-:Y:S05]  /*1baa0*/  @!P2 BRA `(.L_x_4587) ;  /* 0x000000000004a947 */ /* 0x000fea0003800000 */
[----:B------:R-:W-:Y:S01]  /*1bab0*/  BPT.TRAP 0x1 ;  /* 0x000000040000795c */ /* 0x000fe20000300000 */
.L_x_4587:
        /* <DEDUP_REMOVED lines=14> */
.L_x_4710:
[----:B------:R-:W2:Y:S02]  /*1bba0*/  SYNCS.PHASECHK.TRANS64.TRYWAIT P0, [R7+URZ], R2 ;  /* 0x00000002070075a7 */ /* 0x000ea4000800017f */
[----:B--2---:R-:W-:Y:S05]  /*1bbb0*/  @!P0 BRA `(.L_x_4589) ;  /* 0x00000020009c8947 */ /* 0x004fea0003800000 */
.L_x_4711:
[----:B------:R-:W-:Y:S05]  /*1bbc0*/  @!P2 BRA `(.L_x_4590) ;  /* 0x000000000004a947 */ /* 0x000fea0003800000 */
[----:B------:R-:W-:Y:S01]  /*1bbd0*/  BPT.TRAP 0x1 ;  /* 0x000000040000795c */ /* 0x000fe20000300000 */
.L_x_4590:
[----:B------:R-:W3:Y:S01]  /*1bbe0*/  LDL.LU R4, [R1] ;  /* 0x0000000001047983 */ /* 0x000ee20000300800 */
[----:B------:R-:W-:-:S04]  /*1bbf0*/  VIADD R0, R0, 0x32460 ;  /* 0x0003246000007836 */ /* 0x000fc80000000000 */
[----:B---3--:R-:W-:-:S04]  /*1bc00*/  IMAD R4, R4, 0x8, R0 ;  /* 0x0000000804047824 */ /* 0x008fc800078e0200 */
[----:B------:R-:W3:Y:S02]  /*1bc10*/  SYNCS.PHASECHK.TRANS64.TRYWAIT P0, [R4+URZ], R5 ;  /* 0x00000005040075a7 */ /* 0x000ee4000800017f */
[----:B---3--:R-:W-:Y:S05]  /*1bc20*/  @!P0 BRA `(.L_x_4591) ;  /* 0x0000002000948947 */ /* 0x008fea0003800000 */
.L_x_4712:
[----:B------:R-:W-:-:S07]  /*1bc30*/  IMAD R3, R3, 0x8, R0 ;  /* 0x0000000803037824 */ /* 0x000fce00078e0200 */
.L_x_4592:
[----:B----4-:R4:W0:Y:S02]  /*1bc40*/  SYNCS.PHASECHK.TRANS64.TRYWAIT P0, [R3+URZ], R2 ;  /* 0x00000002030075a7 */ /* 0x010824000800017f */
[----:B0-----:R-:W-:Y:S05]  /*1bc50*/  @!P0 NANOSLEEP.SYNCS 0x989680 ;  /* 0x009896800000895d */ /* 0x001fea0003900000 */
[----:B------:R-:W0:Y:S02]  /*1bc60*/  @!P0 SYNCS.PHASECHK.TRANS64 P0, [R3+URZ], R2 ;  /* 0x00000002030085a7 */ /* 0x000e24000800007f */
[----:B0-----:R-:W-:Y:S05]  /*1bc70*/  @!P0 BRA `(.L_x_4592) ;  /* 0xfffffffc00f08947 */ /* 0x001fea000383ffff */
.L_x_4335:
[----:B------:R-:W-:Y:S05]  /*1bc80*/  BSYNC B7 ;  /* 0x0000000000077941 */ /* 0x000fea0003800000 */
.L_x_4332:
[----:B------:R-:W-:Y:S05]  /*1bc90*/  EXIT ;  /* 0x000000000000794d */ /* 0x000fea0003800000 */
.L_x_4353:
[----:B0-----:R0:W1:Y:S02]  /*1bca0*/  SYNCS.PHASECHK.TRANS64.TRYWAIT P6, [R90+URZ+0x32490], R111 ;  /* 0x0324906f5a0075a7 */ /* 0x00106400080c017f */
[----:B-1----:R-:W-:Y:S05]  /*1bcb0*/  @!P6 NANOSLEEP.SYNCS 0x989680 ;  /* 0x009896800000e95d */ /* 0x002fea0003900000 */
[----:B------:R-:W1:Y:S02]  /*1bcc0*/  @!P6 SYNCS.PHASECHK.TRANS64 P6, [R90+URZ+0x32490], R111 ;  /* 0x0324906f5a00e5a7 */ /* 0x000e6400080c007f */
[----:B-1----:R-:W-:Y:S05]  /*1bcd0*/  @!P6 BRA `(.L_x_4353) ;  /* 0xfffffffc00f0e947 */ /* 0x002fea000383ffff */
[----:B------:R-:W-:Y:S05]  /*1bce0*/  BRA `(.L_x_4593) ;  /* 0xfffffe7000607947 */ /* 0x000fea000383ffff */
.L_x_4371:
[----:B0-----:R0:W1:Y:S02]  /*1bcf0*/  SYNCS.PHASECHK.TRANS64.TRYWAIT P5, [R90+URZ+0x32490], R111 ;  /* 0x0324906f5a0075a7 */ /* 0x00106400080a017f */
[----:B-1----:R-:W-:Y:S05]  /*1bd00*/  @!P5 NANOSLEEP.SYNCS 0x989680 ;  /* 0x009896800000d95d */ /* 0x002fea0003900000 */
[----:B------:R-:W1:Y:S02]  /*1bd10*/  @!P5 SYNCS.PHASECHK.TRANS64 P5, [R90+URZ+0x32490], R111 ;  /* 0x0324906f5a00d5a7 */ /* 0x000e6400080a007f */
[----:B-1----:R-:W-:Y:S05]  /*1bd20*/  @!P5 BRA `(.L_x_4371) ;  /* 0xfffffffc00f0d947 */ /* 0x002fea000383ffff */
[----:B------:R-:W-:Y:S05]  /*1bd30*/  BRA `(.L_x_4594) ;  /* 0xfffffe8400147947 */ /* 0x000fea000383ffff */
.L_x_4380:
[----:B0-----:R0:W1:Y:S02]  /*1bd40*/  SYNCS.PHASECHK.TRANS64.TRYWAIT P4, [R90+URZ+0x32490], R111 ;  /* 0x0324906f5a0075a7 */ /* 0x001064000808017f */
[----:B-1----:R-:W-:Y:S05]  /*1bd50*/  @!P4 NANOSLEEP.SYNCS 0x989680 ;  /* 0x009896800000c95d */ /* 0x002fea0003900000 */
[----:B------:R-:W1:Y:S02]  /*1bd60*/  @!P4 SYNCS.PHASECHK.TRANS64 P4, [R90+URZ+0x32490], R111 ;  /* 0x0324906f5a00c5a7 */ /* 0x000e64000808007f */
[----:B-1----:R-:W-:Y:S05]  /*1bd70*/  @!P4 BRA `(.L_x_4380) ;  /* 0xfffffffc00f0c947 */ /* 0x002fea000383ffff */
[----:B------:R-:W-:Y:S05]  /*1bd80*/  BRA `(.L_x_4595) ;  /* 0xfffffe9400647947 */ /* 0x000fea000383ffff */
.L_x_4386:
[----:B--2---:R2:W3:Y:S02]  /*1bd90*/  SYNCS.PHASECHK.TRANS64.TRYWAIT P3, [R90+URZ+0x324b0], R111 ;  /* 0x0324b06f5a0075a7 */ /* 0x0044e4000806017f */
[----:B---3--:R-:W-:Y:S05]  /*1bda0*/  @!P3 NANOSLEEP.SYNCS 0x989680 ;  /* 0x009896800000b95d */ /* 0x008fea0003900000 */
[----:B------:R-:W3:Y:S02]  /*1bdb0*/  @!P3 SYNCS.PHASECHK.TRANS64 P3, [R90+URZ+0x324b0], R111 ;  /* 0x0324b06f5a00b5a7 */ /* 0x000ee4000806007f */
[----:B---3--:R-:W-:Y:S05]  /*1bdc0*/  @!P3 BRA `(.L_x_4386) ;  /* 0xfffffffc00f0b947 */ /* 0x008fea000383ffff */
[----:B------:R-:W-:Y:S05]  /*1bdd0*/  BRA `(.L_x_4596) ;  /* 0xfffffe9400f87947 */ /* 0x000fea000383ffff */
.L_x_4394:
[----:B------:R-:W1:Y:S01]  /*1bde0*/  S2R R6, SR_TID.X ;  /* 0x0000000000067919 */ /* 0x000e620000002100 */
[----:B------:R-:W-:Y:S01]  /*1bdf0*/  BSSY B0, `(.L_x_4597) ;  /* 0x000000c000007945 */ /* 0x000fe20003800000 */
[----:B------:R-:W-:Y:S02]  /*1be00*/  IMAD.MOV.U32 R12, RZ, RZ, RZ ;  /* 0x000000ffff0c7224 */ /* 0x000fe400078e00ff */
[----:B------:R-:W-:Y:S02]  /*1be10*/  IMAD.MOV.U32 R11, RZ, RZ, 0x1f ;  /* 0x0000001fff0b7424 */ /* 0x000fe400078e00ff */
[----:B------:R-:W-:Y:S02]  /*1be20*/  IMAD.MOV.U32 R15, RZ, RZ, -0x1 ;  /* 0xffffffffff0f7424 */ /* 0x000fe400078e00ff */
[----:B-1----:R-:W-:-:S05]  /*1be30*/  VIADD R7, R6, 0xffffff80 ;  /* 0xffffff8006077836 */ /* 0x002fca0000000000 */
[----:B------:R-:W-:-:S04]  /*1be40*/  SHF.R.S32.HI R6, RZ, 0x1f, R7 ;  /* 0x0000001fff067819 */ /* 0x000fc80000011407 */
[----:B------:R-:W-:-:S04]  /*1be50*/  LEA.HI R6, R6, R7, RZ, 0x7 ;  /* 0x0000000706067211 */ /* 0x000fc800078f38ff */
[----:B------:R-:W-:-:S05]  /*1be60*/  SHF.R.S32.HI R6, RZ, 0x7, R6 ;  /* 0x00000007ff067819 */ /* 0x000fca0000011406 */
[----:B------:R-:W-:-:S07]  /*1be70*/  IMAD.MOV.U32 R13, RZ, RZ, R6 ;  /* 0x000000ffff0d7224 */ /* 0x000fce00078e0006 */
[----:B0----5:R-:W-:Y:S05]  /*1be80*/  WARPSYNC.COLLECTIVE R15, `(.L_x_4598) ;  /* 0x000000000f087348 */ /* 0x021fea0003c00000 */
[----:B------:R1:W2:Y:S02]  /*1be90*/  SHFL.IDX P6, R14, R13, R12, R11 ;  /* 0x0000000c0d0e7389 */ /* 0x0002a400000c000b */
[----:B012--5:R-:W-:Y:S01]  /*1bea0*/  ENDCOLLECTIVE ;  /* 0x000000000000791b */ /* 0x027fe20003800000 */
.L_x_4598:
[----:B------:R-:W-:Y:S05]  /*1beb0*/  BSYNC B0 ;  /* 0x0000000000007941 */ /* 0x000fea0003800000 */
.L_x_4597:
[----:B------:R-:W-:Y:S05]  /*1bec0*/  BRA `(.L_x_4599) ;  /* 0xfffffea0009c7947 */ /* 0x000fea000383ffff */
.L_x_4410:
        /* <DEDUP_REMOVED lines=8> */
.L_x_4601:
[----:B------:R-:W-:Y:S05]  /*1bf50*/  BSYNC B1 ;  /* 0x0000000000017941 */ /* 0x000fea0003800000 */
.L_x_4600:
[----:B------:R-:W-:Y:S05]  /*1bf60*/  BRA `(.L_x_4602) ;  /* 0xfffffeb000287947 */ /* 0x000fea000383ffff */
.L_x_4411:
        /* <DEDUP_REMOVED lines=8> */
.L_x_4604:
[----:B------:R-:W-:Y:S05]  /*1bff0*/  BSYNC B1 ;  /* 0x0000000000017941 */ /* 0x000fea0003800000 */
.L_x_4603:
[----:B------:R-:W-:Y:S05]  /*1c000*/  BRA `(.L_x_4605) ;  /* 0xfffffeb000087947 */ /* 0x000fea000383ffff */
.L_x_4412:
        /* <DEDUP_REMOVED lines=8> */
.L_x_4607:
[----:B------:R-:W-:Y:S05]  /*1c090*/  BSYNC B1 ;  /* 0x0000000000017941 */ /* 0x000fea0003800000 */
.L_x_4606:
[----:B------:R-:W-:Y:S05]  /*1c0a0*/  BRA `(.L_x_4608) ;  /* 0xfffffeac00e87947 */ /* 0x000fea000383ffff */
.L_x_4413:
        /* <DEDUP_REMOVED lines=8> */
.L_x_4610:
[----:B------:R-:W-:Y:S05]  /*1c130*/  BSYNC B1 ;  /* 0x0000000000017941 */ /* 0x000fea0003800000 */
.L_x_4609:
[----:B------:R-:W-:Y:S05]  /*1c140*/  BRA `(.L_x_4611) ;  /* 0xfffffeac00c87947 */ /* 0x000fea000383ffff */
.L_x_4414:
        /* <DEDUP_REMOVED lines=8> */
.L_x_4613:
[----:B------:R-:W-:Y:S05]  /*1c1d0*/  BSYNC B1 ;  /* 0x0000000000017941 */ /* 0x000fea0003800000 */
.L_x_4612:
[----:B------:R-:W-:Y:S05]  /*1c1e0*/  BRA `(.L_x_4614) ;  /* 0xfffffeac00a87947 */ /* 0x000fea000383ffff */
.L_x_4415:
        /* <DEDUP_REMOVED lines=8> */
.L_x_4616:
[----:B------:R-:W-:Y:S05]  /*1c270*/  BSYNC B1 ;  /* 0x0000000000017941 */ /* 0x000fea0003800000 */
.L_x_4615:
[----:B------:R-:W-:Y:S05]  /*1c280*/  BRA `(.L_x_4617) ;  /* 0xfffffeac00887947 */ /* 0x000fea000383ffff */
.L_x_4416:
        /* <DEDUP_REMOVED lines=8> */
.L_x_4619:
[----:B------:R-:W-:Y:S05]  /*1c310*/  BSYNC B1 ;  /* 0x0000000000017941 */ /* 0x000fea0003800000 */
.L_x_4618:
[----:B------:R-:W-:Y:S05]  /*1c320*/  BRA `(.L_x_4620) ;  /* 0xfffffeac00687947 */ /* 0x000fea000383ffff */
.L_x_4417:
        /* <DEDUP_REMOVED lines=8> */
.L_x_4622:
[----:B------:R-:W-:Y:S05]  /*1c3b0*/  BSYNC B1 ;  /* 0x0000000000017941 */ /* 0x000fea0003800000 */
.L_x_4621:
[----:B------:R-:W-:Y:S05]  /*1c3c0*/  BRA `(.L_x_4623) ;  /* 0xfffffeac00487947 */ /* 0x000fea000383ffff */
.L_x_4419:
[----:B0-----:R0:W1:Y:S02]  /*1c3d0*/  SYNCS.PHASECHK.TRANS64.TRYWAIT P2, [R17+URZ+0x32400], R6 ;  /* 0x03240006110075a7 */ /* 0x001064000804017f */
[----:B-1----:R-:W-:Y:S05]  /*1c3e0*/  @!P2 NANOSLEEP.SYNCS 0x989680 ;  /* 0x009896800000a95d */ /* 0x002fea0003900000 */
[----:B------:R-:W1:Y:S02]  /*1c3f0*/  @!P2 SYNCS.PHASECHK.TRANS64 P2, [R17+URZ+0x32400], R6 ;  /* 0x032400061100a5a7 */ /* 0x000e64000804007f */
[----:B-1----:R-:W-:Y:S05]  /*1c400*/  @!P2 BRA `(.L_x_4419) ;  /* 0xfffffffc00f0a947 */ /* 0x002fea000383ffff */
[----:B------:R-:W-:Y:S05]  /*1c410*/  BRA `(.L_x_4624) ;  /* 0xfffffeac00cc7947 */ /* 0x000fea000383ffff */
.L_x_4427:
        /* <DEDUP_REMOVED lines=8> */
.L_x_4626:
[----:B------:R-:W-:Y:S05]  /*1c4a0*/  BSYNC B1 ;  /* 0x0000000000017941 */ /* 0x000fea0003800000 */
.L_x_4625:
[----:B------:R-:W-:Y:S05]  /*1c4b0*/  BRA `(.L_x_4627) ;  /* 0xfffffec000087947 */ /* 0x000fea000383ffff */
.L_x_4428:
        /* <DEDUP_REMOVED lines=8> */
.L_x_4629:
[----:B------:R-:W-:Y:S05]  /*1c540*/  BSYNC B1 ;  /* 0x0000000000017941 */ /* 0x000fea0003800000 */
.L_x_4628:
[----:B------:R-:W-:Y:S05]  /*1c550*/  BRA `(.L_x_4630) ;  /* 0xfffffebc00e87947 */ /* 0x000fea000383ffff */
.L_x_4429:
[----:B------:R-:W-:Y:S01]  /*1c560*/  BSSY B1, `(.L_x_4631) ;  /* 0x0000008000017945 */ /* 0x000fe20003800000 */
[----:B------:R-:W-:Y:S01]  /*1c570*/  IMAD.MOV.U32 R13, RZ, RZ, R3 ;  /* 0x000000ffff0d7224 */ /* 0x000fe200078e0003 */
[----:B------:R-:W-:Y:S01]  /*1c580*/  MOV R12, RZ ;  /* 0x000000ff000c7202 */ /* 0x000fe20000000f00 */
[----:B------:R-:W-:Y:S02]  /*1c590*/  IMAD.MOV.U32 R11, RZ, RZ, 0x1c1f ;  /* 0x00001c1fff0b7424 */ /* 0x000fe400078e00ff */
[----:B------:R-:W-:-:S07]  /*1c5a0*/  IMAD.MOV.U32 R15, RZ, RZ, -0x1 ;  /* 0xffffffffff0f7424 */ /* 0x000fce00078e00ff */
[----:B-----5:R-:W-:Y:S05]  /*1c5b0*/  WARPSYNC.COLLECTIVE R15, `(.L_x_4632) ;  /* 0x000000000f087348 */ /* 0x020fea0003c00000 */
[----:B------:R0:W1:Y:S02]  /*1c5c0*/  SHFL.IDX P6, R14, R13, R12, R11 ;  /* 0x0000000c0d0e7389 */ /* 0x00006400000c000b */
[----:B01---5:R-:W-:Y:S01]  /*1c5d0*/  ENDCOLLECTIVE ;  /* 0x000000000000791b */ /* 0x023fe20003800000 */
.L_x_4632:
[----:B------:R-:W-:Y:S05]  /*1c5e0*/  BSYNC B1 ;  /* 0x0000000000017941 */ /* 0x000fea0003800000 */
.L_x_4631:
[----:B------:R-:W-:Y:S05]  /*1c5f0*/  BRA `(.L_x_4633) ;  /* 0xfffffebc00c87947 */ /* 0x000fea000383ffff */
.L_x_4430:
        /* <DEDUP_REMOVED lines=8> */
.L_x_4635:
[----:B------:R-:W-:Y:S05]  /*1c680*/  BSYNC B1 ;  /* 0x0000000000017941 */ /* 0x000fea0003800000 */
.L_x_4634:
[----:B------:R-:W-:Y:S05]  /*1c690*/  BRA `(.L_x_4636) ;  /* 0xfffffebc00a87947 */ /* 0x000fea000383ffff */
.L_x_4431:
        /* <DEDUP_REMOVED lines=8> */
.L_x_4638:
[----:B------:R-:W-:Y:S05]  /*1c720*/  BSYNC B1 ;  /* 0x0000000000017941 */ /* 0x000fea0003800000 */
.L_x_4637:
[----:B------:R-:W-:Y:S05]  /*1c730*/  BRA `(.L_x_4639) ;  /* 0xfffffebc00887947 */ /* 0x000fea000383ffff */
.L_x_4432:
        /* <DEDUP_REMOVED lines=8> */
.L_x_4641:
[----:B------:R-:W-:Y:S05]  /*1c7c0*/  BSYNC B1 ;  /* 0x0000000000017941 */ /* 0x000fea0003800000 */
.L_x_4640:
[----:B------:R-:W-:Y:S05]  /*1c7d0*/  BRA `(.L_x_4642) ;  /* 0xfffffebc006c7947 */ /* 0x000fea000383ffff */
.L_x_4433:
        /* <DEDUP_REMOVED lines=8> */
.L_x_4644:
[----:B------:R-:W-:Y:S05]  /*1c860*/  BSYNC B1 ;  /* 0x0000000000017941 */ /* 0x000fea0003800000 */
.L_x_4643:
[----:B------:R-:W-:Y:S05]  /*1c870*/  BRA `(.L_x_4645) ;  /* 0xfffffebc00507947 */ /* 0x000fea000383ffff */
.L_x_4434:
        /* <DEDUP_REMOVED lines=8> */
.L_x_4647:
[----:B------:R-:W-:Y:S05]  /*1c900*/  BSYNC B1 ;  /* 0x0000000000017941 */ /* 0x000fea0003800000 */
.L_x_4646:
[----:B------:R-:W-:Y:S05]  /*1c910*/  BRA `(.L_x_4648) ;  /* 0xfffffebc00347947 */ /* 0x000fea000383ffff */
.L_x_4436:
[----:B0-----:R0:W1:Y:S02]  /*1c920*/  SYNCS.PHASECHK.TRANS64.TRYWAIT P1, [R17+URZ+0x32400], R4 ;  /* 0x03240004110075a7 */ /* 0x001064000802017f */
[----:B-1----:R-:W-:Y:S05]  /*1c930*/  @!P1 NANOSLEEP.SYNCS 0x989680 ;  /* 0x009896800000995d */ /* 0x002fea0003900000 */
[----:B------:R-:W1:Y:S02]  /*1c940*/  @!P1 SYNCS.PHASECHK.TRANS64 P1, [R17+URZ+0x32400], R4 ;  /* 0x03240004110095a7 */ /* 0x000e64000802007f */
[----:B-1----:R-:W-:Y:S05]  /*1c950*/  @!P1 BRA `(.L_x_4436) ;  /* 0xfffffffc00f09947 */ /* 0x002fea000383ffff */
[----:B------:R-:W-:Y:S05]  /*1c960*/  BRA `(.L_x_4649) ;  /* 0xfffffebc00a47947 */ /* 0x000fea000383ffff */
.L_x_4442:
[----:B--2---:R2:W4:Y:S02]  /*1c970*/  SYNCS.PHASECHK.TRANS64.TRYWAIT P1, [R179+URZ+0x32430], R6 ;  /* 0x03243006b30075a7 */ /* 0x004524000802017f */
[----:B----4-:R-:W-:Y:S05]  /*1c980*/  @!P1 NANOSLEEP.SYNCS 0x989680 ;  /* 0x009896800000995d */ /* 0x010fea0003900000 */
[----:B------:R-:W4:Y:S02]  /*1c990*/  @!P1 SYNCS.PHASECHK.TRANS64 P1, [R179+URZ+0x32430], R6 ;  /* 0x03243006b30095a7 */ /* 0x000f24000802007f */
[----:B----4-:R-:W-:Y:S05]  /*1c9a0*/  @!P1 BRA `(.L_x_4442) ;  /* 0xfffffffc00f09947 */ /* 0x010fea000383ffff */
[----:B------:R-:W-:Y:S05]  /*1c9b0*/  BRA `(.L_x_4441) ;  /* 0xfffffecc00747947 */ /* 0x000fea000383ffff */
.L_x_4444:
[----:B---3--:R3:W4:Y:S02]  /*1c9c0*/  SYNCS.PHASECHK.TRANS64.TRYWAIT P1, [R17+URZ+0x32410], R8 ;  /* 0x03241008110075a7 */ /* 0x008724000802017f */
[----:B----4-:R-:W-:Y:S05]  /*1c9d0*/  @!P1 NANOSLEEP.SYNCS 0x989680 ;  /* 0x009896800000995d */ /* 0x010fea0003900000 */
[----:B------:R-:W4:Y:S02]  /*1c9e0*/  @!P1 SYNCS.PHASECHK.TRANS64 P1, [R17+URZ+0x32410], R8 ;  /* 0x03241008110095a7 */ /* 0x000f24000802007f */
[----:B----4-:R-:W-:Y:S05]  /*1c9f0*/  @!P1 BRA `(.L_x_4444) ;  /* 0xfffffffc00f09947 */ /* 0x010fea000383ffff */
[----:B------:R-:W-:Y:S05]  /*1ca00*/  BRA `(.L_x_4650) ;  /* 0xfffffed000247947 */ /* 0x000fea000383ffff */
.L_x_4449:
[----:B------:R0:W0:Y:S02]  /*1ca10*/  SYNCS.PHASECHK.TRANS64.TRYWAIT P2, [R179+URZ+0x32450], R6 ;  /* 0x03245006b30075a7 */ /* 0x000024000804017f */
[----:B0-----:R-:W-:Y:S05]  /*1ca20*/  @!P2 NANOSLEEP.SYNCS 0x989680 ;  /* 0x009896800000a95d */ /* 0x001fea0003900000 */
[----:B------:R-:W0:Y:S02]  /*1ca30*/  @!P2 SYNCS.PHASECHK.TRANS64 P2, [R179+URZ+0x32450], R6 ;  /* 0x03245006b300a5a7 */ /* 0x000e24000804007f */
[----:B0-----:R-:W-:Y:S05]  /*1ca40*/  @!P2 BRA `(.L_x_4449) ;  /* 0xfffffffc00f0a947 */ /* 0x001fea000383ffff */
[----:B------:R-:W-:Y:S05]  /*1ca50*/  BRA `(.L_x_4448) ;  /* 0xfffffed000447947 */ /* 0x000fea000383ffff */
.L_x_4454:
[----:B--2---:R2:W3:Y:S02]  /*1ca60*/  SYNCS.PHASECHK.TRANS64.TRYWAIT P2, [R211+URZ+0x32430], R23 ;  /* 0x03243017d30075a7 */ /* 0x0044e4000804017f */
[----:B---3--:R-:W-:Y:S05]  /*1ca70*/  @!P2 NANOSLEEP.SYNCS 0x989680 ;  /* 0x009896800000a95d */ /* 0x008fea0003900000 */
[----:B------:R-:W3:Y:S02]  /*1ca80*/  @!P2 SYNCS.PHASECHK.TRANS64 P2, [R211+URZ+0x32430], R23 ;  /* 0x03243017d300a5a7 */ /* 0x000ee4000804007f */
[----:B---3--:R-:W-:Y:S05]  /*1ca90*/  @!P2 BRA `(.L_x_4454) ;  /* 0xfffffffc00f0a947 */ /* 0x008fea000383ffff */
[----:B------:R-:W-:Y:S05]  /*1caa0*/  BRA `(.L_x_4453) ;  /* 0xfffffefc00487947 */ /* 0x000fea000383ffff */
.L_x_4459:
[----:B---3--:R3:W4:Y:S02]  /*1cab0*/  SYNCS.PHASECHK.TRANS64.TRYWAIT P2, [R211+URZ+0x32450], R23 ;  /* 0x03245017d30075a7 */ /* 0x008724000804017f */
[----:B----4-:R-:W-:Y:S05]  /*1cac0*/  @!P2 NANOSLEEP.SYNCS 0x989680 ;  /* 0x009896800000a95d */ /* 0x010fea0003900000 */
[----:B------:R-:W4:Y:S02]  /*1cad0*/  @!P2 SYNCS.PHASECHK.TRANS64 P2, [R211+URZ+0x32450], R23 ;  /* 0x03245017d300a5a7 */ /* 0x000f24000804007f */
[----:B----4-:R-:W-:Y:S05]  /*1cae0*/  @!P2 BRA `(.L_x_4459) ;  /* 0xfffffffc00f0a947 */ /* 0x010fea000383ffff */
[----:B------:R-:W-:Y:S05]  /*1caf0*/  BRA `(.L_x_4458) ;  /* 0xfffffefc00e87947 */ /* 0x000fea000383ffff */
.L_x_4465:
[----:B--2---:R2:W3:Y:S02]  /*1cb00*/  SYNCS.PHASECHK.TRANS64.TRYWAIT P2, [R211+URZ+0x32430], R23 ;  /* 0x03243017d30075a7 */ /* 0x0044e4000804017f */
[----:B---3--:R-:W-:Y:S05]  /*1cb10*/  @!P2 NANOSLEEP.SYNCS 0x989680 ;  /* 0x009896800000a95d */ /* 0x008fea0003900000 */
[----:B------:R-:W3:Y:S02]  /*1cb20*/  @!P2 SYNCS.PHASECHK.TRANS64 P2, [R211+URZ+0x32430], R23 ;  /* 0x03243017d300a5a7 */ /* 0x000ee4000804007f */
[----:B---3--:R-:W-:Y:S05]  /*1cb30*/  @!P2 BRA `(.L_x_4465) ;  /* 0xfffffffc00f0a947 */ /* 0x008fea000383ffff */
[----:B------:R-:W-:Y:S05]  /*1cb40*/  BRA `(.L_x_4464) ;  /* 0xffffff30007c7947 */ /* 0x000fea000383ffff */
.L_x_4470:
[----:B---3--:R3:W4:Y:S02]  /*1cb50*/  SYNCS.PHASECHK.TRANS64.TRYWAIT P2, [R211+URZ+0x32450], R23 ;  /* 0x03245017d30075a7 */ /* 0x008724000804017f */
[----:B----4-:R-:W-:Y:S05]  /*1cb60*/  @!P2 NANOSLEEP.SYNCS 0x989680 ;  /* 0x009896800000a95d */ /* 0x010fea0003900000 */
[----:B------:R-:W4:Y:S02]  /*1cb70*/  @!P2 SYNCS.PHASECHK.TRANS64 P2, [R211+URZ+0x32450], R23 ;  /* 0x03245017d300a5a7 */ /* 0x000f24000804007f */
[----:B----4-:R-:W-:Y:S05]  /*1cb80*/  @!P2 BRA `(.L_x_4470) ;  /* 0xfffffffc00f0a947 */ /* 0x010fea000383ffff */
[----:B------:R-:W-:Y:S05]  /*1cb90*/  BRA `(.L_x_4469) ;  /* 0xffffff34001c7947 */ /* 0x000fea000383ffff */
.L_x_4505:
        /* <DEDUP_REMOVED lines=11> */
.L_x_4652:
[----:B------:R-:W-:Y:S05]  /*1cc50*/  BSYNC B1 ;  /* 0x0000000000017941 */ /* 0x000fea0003800000 */
.L_x_4651:
[----:B------:R-:W-:Y:S05]  /*1cc60*/  BRA `(.L_x_4653) ;  /* 0xffffffa400e07947 */ /* 0x000fea000383ffff */
.L_x_4506:
[----:B------:R-:W-:Y:S01]  /*1cc70*/  BSSY B1, `(.L_x_4654) ;  /* 0x0000006000017945 */ /* 0x000fe20003800000 */
[----:B------:R-:W-:-:S07]  /*1cc80*/  IMAD.MOV.U32 R15, RZ, RZ, -0x1 ;  /* 0xffffffffff0f7424 */ /* 0x000fce00078e00ff */
[----:B------:R-:W-:Y:S05]  /*1cc90*/  WARPSYNC.COLLECTIVE R15, `(.L_x_4655) ;  /* 0x000000000f0c7348 */ /* 0x000fea0003c00000 */
[----:B------:R-:W-:Y:S02]  /*1cca0*/  ELECT P6, UR62, PT ;  /* 0x00000000003e782f */ /* 0x000fe400038c0000 */
[----:B------:R-:W-:Y:S01]  /*1ccb0*/  MOV R14, UR62 ;  /* 0x0000003e000e7c02 */ /* 0x000fe20008000f00 */
[----:B------:R-:W-:Y:S10]  /*1ccc0*/  ENDCOLLECTIVE ;  /* 0x000000000000791b */ /* 0x000ff40003800000 */
.L_x_4655:
[----:B------:R-:W-:Y:S05]  /*1ccd0*/  BSYNC B1 ;  /* 0x0000000000017941 */ /* 0x000fea0003800000 */
.L_x_4654:
[----:B------:R-:W-:Y:S05]  /*1cce0*/  BRA `(.L_x_4656) ;  /* 0xffffffa400cc7947 */ /* 0x000fea000383ffff */
.L_x_4507:
[----:B0-----:R0:W1:Y:S02]  /*1ccf0*/  SYNCS.PHASECHK.TRANS64.TRYWAIT P0, [R9+URZ+0x32420], R5 ;  /* 0x03242005090075a7 */ /* 0x001064000800017f */
[----:B-1----:R-:W-:Y:S05]  /*1cd00*/  @!P0 NANOSLEEP.SYNCS 0x989680 ;  /* 0x009896800000895d */ /* 0x002fea0003900000 */
[----:B------:R-:W1:Y:S02]  /*1cd10*/  @!P0 SYNCS.PHASECHK.TRANS64 P0, [R9+URZ+0x32420], R5 ;  /* 0x03242005090085a7 */ /* 0x000e64000800007f */
[----:B-1----:R-:W-:Y:S05]  /*1cd20*/  @!P0 BRA `(.L_x_4507) ;  /* 0xfffffffc00f08947 */ /* 0x002fea000383ffff */
[----:B------:R-:W-:Y:S05]  /*1cd30*/  BRA `(.L_x_4657) ;  /* 0xffffffa400e47947 */ /* 0x000fea000383ffff */
.L_x_4510:
[----:B0-----:R0:W1:Y:S02]  /*1cd40*/  SYNCS.PHASECHK.TRANS64.TRYWAIT P0, [R5+URZ+0x324a0], R7 ;  /* 0x0324a007050075a7 */ /* 0x001064000800017f */
[----:B-1----:R-:W-:Y:S05]  /*1cd50*/  @!P0 NANOSLEEP.SYNCS 0x989680 ;  /* 0x009896800000895d */ /* 0x002fea0003900000 */
[----:B------:R-:W1:Y:S02]  /*1cd60*/  @!P0 SYNCS.PHASECHK.TRANS64 P0, [R5+URZ+0x324a0], R7 ;  /* 0x0324a007050085a7 */ /* 0x000e64000800007f */
[----:B-1----:R-:W-:Y:S05]  /*1cd70*/  @!P0 BRA `(.L_x_4510) ;  /* 0xfffffffc00f08947 */ /* 0x002fea000383ffff */
[----:B------:R-:W-:Y:S05]  /*1cd80*/  BRA `(.L_x_4658) ;  /* 0xffffffa400f07947 */ /* 0x000fea000383ffff */
.L_x_4512:
[----:B-1----:R1:W2:Y:S02]  /*1cd90*/  SYNCS.PHASECHK.TRANS64.TRYWAIT P0, [R5+URZ+0x324c0], R7 ;  /* 0x0324c007050075a7 */ /* 0x0022a4000800017f */
[----:B--2---:R-:W-:Y:S05]  /*1cda0*/  @!P0 NANOSLEEP.SYNCS 0x989680 ;  /* 0x009896800000895d */ /* 0x004fea0003900000 */
[----:B------:R-:W2:Y:S02]  /*1cdb0*/  @!P0 SYNCS.PHASECHK.TRANS64 P0, [R5+URZ+0x324c0], R7 ;  /* 0x0324c007050085a7 */ /* 0x000ea4000800007f */
[----:B--2---:R-:W-:Y:S05]  /*1cdc0*/  @!P0 BRA `(.L_x_4512) ;  /* 0xfffffffc00f08947 */ /* 0x004fea000383ffff */
[----:B------:R-:W-:Y:S05]  /*1cdd0*/  BRA `(.L_x_4659) ;  /* 0xffffffa800547947 */ /* 0x000fea000383ffff */
.L_x_4516:
[----:B0-----:R0:W1:Y:S02]  /*1cde0*/  SYNCS.PHASECHK.TRANS64.TRYWAIT P0, [R6+URZ+0x324a0], R7 ;  /* 0x0324a007060075a7 */ /* 0x001064000800017f */
[----:B-1----:R-:W-:Y:S05]  /*1cdf0*/  @!P0 NANOSLEEP.SYNCS 0x989680 ;  /* 0x009896800000895d */ /* 0x002fea0003900000 */
[----:B------:R-:W1:Y:S02]  /*1ce00*/  @!P0 SYNCS.PHASECHK.TRANS64 P0, [R6+URZ+0x324a0], R7 ;  /* 0x0324a007060085a7 */ /* 0x000e64000800007f */
[----:B-1----:R-:W-:Y:S05]  /*1ce10*/  @!P0 BRA `(.L_x_4516) ;  /* 0xfffffffc00f08947 */ /* 0x002fea000383ffff */
[----:B------:R-:W-:Y:S05]  /*1ce20*/  BRA `(.L_x_4660) ;  /* 0xffffffac00447947 */ /* 0x000fea000383ffff */
.L_x_4518:
[----:B-1----:R1:W2:Y:S02]  /*1ce30*/  SYNCS.PHASECHK.TRANS64.TRYWAIT P1, [R6+URZ+0x324c0], R7 ;  /* 0x0324c007060075a7 */ /* 0x0022a4000802017f */
[----:B--2---:R-:W-:Y:S05]  /*1ce40*/  @!P1 NANOSLEEP.SYNCS 0x989680 ;  /* 0x009896800000995d */ /* 0x004fea0003900000 */
[----:B------:R-:W2:Y:S02]  /*1ce50*/  @!P1 SYNCS.PHASECHK.TRANS64 P1, [R6+URZ+0x324c0], R7 ;  /* 0x0324c007060095a7 */ /* 0x000ea4000802007f */
[----:B--2---:R-:W-:Y:S05]  /*1ce60*/  @!P1 BRA `(.L_x_4518) ;  /* 0xfffffffc00f09947 */ /* 0x004fea000383ffff */
[----:B------:R-:W-:Y:S05]  /*1ce70*/  BRA `(.L_x_4661) ;  /* 0xffffffac00a07947 */ /* 0x000fea000383ffff */
.L_x_4528:
        /* <DEDUP_REMOVED lines=11> */
.L_x_4663:
[----:B------:R-:W-:Y:S05]  /*1cf30*/  BSYNC B0 ;  /* 0x0000000000007941 */ /* 0x000fea0003800000 */
.L_x_4662:
[----:B------:R-:W-:Y:S05]  /*1cf40*/  BRA `(.L_x_4664) ;  /* 0xffffffb800547947 */ /* 0x000fea000383ffff */
.L_x_4529:
[----:B------:R-:W-:Y:S01]  /*1cf50*/  BSSY B0, `(.L_x_4665) ;  /* 0x0000006000007945 */ /* 0x000fe20003800000 */
[----:B------:R-:W-:-:S07]  /*1cf60*/  IMAD.MOV.U32 R15, RZ, RZ, -0x1 ;  /* 0xffffffffff0f7424 */ /* 0x000fce00078e00ff */
[----:B------:R-:W-:Y:S05]  /*1cf70*/  WARPSYNC.COLLECTIVE R15, `(.L_x_4666) ;  /* 0x000000000f0c7348 */ /* 0x000fea0003c00000 */
[----:B------:R-:W-:Y:S02]  /*1cf80*/  ELECT P6, UR62, PT ;  /* 0x00000000003e782f */ /* 0x000fe400038c0000 */
[----:B------:R-:W-:Y:S01]  /*1cf90*/  MOV R14, UR62 ;  /* 0x0000003e000e7c02 */ /* 0x000fe20008000f00 */
[----:B------:R-:W-:Y:S10]  /*1cfa0*/  ENDCOLLECTIVE ;  /* 0x000000000000791b */ /* 0x000ff40003800000 */
.L_x_4666:
[----:B------:R-:W-:Y:S05]  /*1cfb0*/  BSYNC B0 ;  /* 0x0000000000007941 */ /* 0x000fea0003800000 */
.L_x_4665:
[----:B------:R-:W-:Y:S05]  /*1cfc0*/  BRA `(.L_x_4667) ;  /* 0xffffffb800447947 */ /* 0x000fea000383ffff */
.L_x_4532:
[----:B0-----:R0:W1:Y:S02]  /*1cfd0*/  SYNCS.PHASECHK.TRANS64.TRYWAIT P0, [R9+URZ+0x32440], R10 ;  /* 0x0324400a090075a7 */ /* 0x001064000800017f */
[----:B-1----:R-:W-:Y:S05]  /*1cfe0*/  @!P0 NANOSLEEP.SYNCS 0x989680 ;  /* 0x009896800000895d */ /* 0x002fea0003900000 */
[----:B------:R-:W1:Y:S02]  /*1cff0*/  @!P0 SYNCS.PHASECHK.TRANS64 P0, [R9+URZ+0x32440], R10 ;  /* 0x0324400a090085a7 */ /* 0x000e64000800007f */
[----:B-1----:R-:W-:Y:S05]  /*1d000*/  @!P0 BRA `(.L_x_4532) ;  /* 0xfffffffc00f08947 */ /* 0x002fea000383ffff */
[----:B------:R-:W-:Y:S05]  /*1d010*/  BRA `(.L_x_4668) ;  /* 0xffffffb800ac7947 */ /* 0x000fea000383ffff */
.L_x_4536:
        /* <DEDUP_REMOVED lines=8> */
.L_x_4539:
[----:B0-----:R0:W1:Y:S02]  /*1d0a0*/  SYNCS.PHASECHK.TRANS64.TRYWAIT P0, [R5+URZ+0x32460], R9 ;  /* 0x03246009050075a7 */ /* 0x001064000800017f */
[----:B-1----:R-:W-:Y:S05]  /*1d0b0*/  @!P0 NANOSLEEP.SYNCS 0x989680 ;  /* 0x009896800000895d */ /* 0x002fea0003900000 */
[----:B------:R-:W1:Y:S02]  /*1d0c0*/  @!P0 SYNCS.PHASECHK.TRANS64 P0, [R5+URZ+0x32460], R9 ;  /* 0x03246009050085a7 */ /* 0x000e64000800007f */
[----:B-1----:R-:W-:Y:S05]  /*1d0d0*/  @!P0 BRA `(.L_x_4539) ;  /* 0xfffffffc00f08947 */ /* 0x002fea000383ffff */
[----:B------:R-:W-:Y:S05]  /*1d0e0*/  BRA `(.L_x_4670) ;  /* 0xffffffc000347947 */ /* 0x000fea000383ffff */
.L_x_4548:
[----:B-1----:R1:W2:Y:S02]  /*1d0f0*/  SYNCS.PHASECHK.TRANS64.TRYWAIT P0, [R2+URZ+0x32440], R3 ;  /* 0x03244003020075a7 */ /* 0x0022a4000800017f */
[----:B--2---:R-:W-:Y:S05]  /*1d100*/  @!P0 NANOSLEEP.SYNCS 0x989680 ;  /* 0x009896800000895d */ /* 0x004fea0003900000 */
[----:B------:R-:W2:Y:S02]  /*1d110*/  @!P0 SYNCS.PHASECHK.TRANS64 P0, [R2+URZ+0x32440], R3 ;  /* 0x03244003020085a7 */ /* 0x000ea4000800007f */
[----:B--2---:R-:W-:Y:S05]  /*1d120*/  @!P0 BRA `(.L_x_4548) ;  /* 0xfffffffc00f08947 */ /* 0x004fea000383ffff */
[----:B------:R-:W-:Y:S05]  /*1d130*/  BRA `(.L_x_4671) ;  /* 0xffffffc400ac7947 */ /* 0x000fea000383ffff */
.L_x_4550:
[----:B0-----:R0:W2:Y:S02]  /*1d140*/  SYNCS.PHASECHK.TRANS64.TRYWAIT P0, [R2+URZ+0x32460], R3 ;  /* 0x03246003020075a7 */ /* 0x0010a4000800017f */
[----:B--2---:R-:W-:Y:S05]  /*1d150*/  @!P0 NANOSLEEP.SYNCS 0x989680 ;  /* 0x009896800000895d */ /* 0x004fea0003900000 */
[----:B------:R-:W2:Y:S02]  /*1d160*/  @!P0 SYNCS.PHASECHK.TRANS64 P0, [R2+URZ+0x32460], R3 ;  /* 0x03246003020085a7 */ /* 0x000ea4000800007f */
[----:B--2---:R-:W-:Y:S05]  /*1d170*/  @!P0 BRA `(.L_x_4550) ;  /* 0xfffffffc00f08947 */ /* 0x004fea000383ffff */
[----:B------:R-:W-:Y:S05]  /*1d180*/  BRA `(.L_x_4672) ;  /* 0xffffffc8001c7947 */ /* 0x000fea000383ffff */
.L_x_4555:
[----:B--2---:R2:W3:Y:S02]  /*1d190*/  SYNCS.PHASECHK.TRANS64.TRYWAIT P0, [R2+URZ+0x32440], R3 ;  /* 0x03244003020075a7 */ /* 0x0044e4000800017f */
[----:B---3--:R-:W-:Y:S05]  /*1d1a0*/  @!P0 NANOSLEEP.SYNCS 0x989680 ;  /* 0x009896800000895d */ /* 0x008fea0003900000 */
[----:B------:R-:W3:Y:S02]  /*1d1b0*/  @!P0 SYNCS.PHASECHK.TRANS64 P0, [R2+URZ+0x32440], R3 ;  /* 0x03244003020085a7 */ /* 0x000ee4000800007f */
[----:B---3--:R-:W-:Y:S05]  /*1d1c0*/  @!P0 BRA `(.L_x_4555) ;  /* 0xfffffffc00f08947 */ /* 0x008fea000383ffff */
[----:B------:R-:W-:Y:S05]  /*1d1d0*/  BRA `(.L_x_4673) ;  /* 0xffffffcc005c7947 */ /* 0x000fea000383ffff */
.L_x_4557:
[----:B0-----:R0:W1:Y:S02]  /*1d1e0*/  SYNCS.PHASECHK.TRANS64.TRYWAIT P1, [R2+URZ+0x32460], R3 ;  /* 0x03246003020075a7 */ /* 0x001064000802017f */
[----:B-1----:R-:W-:Y:S05]  /*1d1f0*/  @!P1 NANOSLEEP.SYNCS 0x989680 ;  /* 0x009896800000995d */ /* 0x002fea0003900000 */
[----:B------:R-:W1:Y:S02]  /*1d200*/  @!P1 SYNCS.PHASECHK.TRANS64 P1, [R2+URZ+0x32460], R3 ;  /* 0x03246003020095a7 */ /* 0x000e64000802007f */
[----:B-1----:R-:W-:Y:S05]  /*1d210*/  @!P1 BRA `(.L_x_4557) ;  /* 0xfffffffc00f09947 */ /* 0x002fea000383ffff */
[----:B------:R-:W-:Y:S05]  /*1d220*/  BRA `(.L_x_4674) ;  /* 0xffffffcc00c87947 */ /* 0x000fea000383ffff */
.L_x_4562:
[----:B--2---:R2:W3:Y:S02]  /*1d230*/  SYNCS.PHASECHK.TRANS64.TRYWAIT P0, [R2+URZ+0x32440], R3 ;  /* 0x03244003020075a7 */ /* 0x0044e4000800017f */
[----:B---3--:R-:W-:Y:S05]  /*1d240*/  @!P0 NANOSLEEP.SYNCS 0x989680 ;  /* 0x009896800000895d */ /* 0x008fea0003900000 */
[----:B------:R-:W3:Y:S02]  /*1d250*/  @!P0 SYNCS.PHASECHK.TRANS64 P0, [R2+URZ+0x32440], R3 ;  /* 0x03244003020085a7 */ /* 0x000ee4000800007f */
[----:B---3--:R-:W-:Y:S05]  /*1d260*/  @!P0 BRA `(.L_x_4562) ;  /* 0xfffffffc00f08947 */ /* 0x008fea000383ffff */
[----:B------:R-:W-:Y:S05]  /*1d270*/  BRA `(.L_x_4675) ;  /* 0xffffffd000ec7947 */ /* 0x000fea000383ffff */
.L_x_4564:
[----:B0-----:R0:W1:Y:S02]  /*1d280*/  SYNCS.PHASECHK.TRANS64.TRYWAIT P1, [R2+URZ+0x32460], R3 ;  /* 0x03246003020075a7 */ /* 0x001064000802017f */
[----:B-1----:R-:W-:Y:S05]  /*1d290*/  @!P1 NANOSLEEP.SYNCS 0x989680 ;  /* 0x009896800000995d */ /* 0x002fea0003900000 */
[----:B------:R-:W1:Y:S02]  /*1d2a0*/  @!P1 SYNCS.PHASECHK.TRANS64 P1, [R2+URZ+0x32460], R3 ;  /* 0x03246003020095a7 */ /* 0x000e64000802007f */
[----:B-1----:R-:W-:Y:S05]  /*1d2b0*/  @!P1 BRA `(.L_x_4564) ;  /* 0xfffffffc00f09947 */ /* 0x002fea000383ffff */
[----:B------:R-:W-:Y:S05]  /*1d2c0*/  BRA `(.L_x_4676) ;  /* 0xffffffd4005c7947 */ /* 0x000fea000383ffff */
.L_x_4569:
[----:B------:R-:W-:Y:S01]  /*1d2d0*/  BSSY B0, `(.L_x_4677) ;  /* 0x0000008000007945 */ /* 0x000fe20003800000 */
[----:B0-----:R-:W-:Y:S01]  /*1d2e0*/  IMAD.MOV.U32 R13, RZ, RZ, R16 ;  /* 0x000000ffff0d7224 */ /* 0x001fe200078e0010 */
[----:B------:R-:W-:Y:S01]  /*1d2f0*/  MOV R12, RZ ;  /* 0x000000ff000c7202 */ /* 0x000fe20000000f00 */
[----:B------:R-:W-:Y:S02]  /*1d300*/  IMAD.MOV.U32 R11, RZ, RZ, 0x1f ;  /* 0x0000001fff0b7424 */ /* 0x000fe400078e00ff */
[----:B------:R-:W-:-:S07]  /*1d310*/  IMAD.MOV.U32 R15, RZ, RZ, -0x1 ;  /* 0xffffffffff0f7424 */ /* 0x000fce00078e00ff */
[----:B-1----:R-:W-:Y:S05]  /*1d320*/  WARPSYNC.COLLECTIVE R15, `(.L_x_4678) ;  /* 0x000000000f087348 */ /* 0x002fea0003c00000 */
[----:B------:R0:W2:Y:S02]  /*1d330*/  SHFL.IDX P6, R14, R13, R12, R11 ;  /* 0x0000000c0d0e7389 */ /* 0x0000a400000c000b */
[----:B012---:R-:W-:Y:S01]  /*1d340*/  ENDCOLLECTIVE ;  /* 0x000000000000791b */ /* 0x007fe20003800000 */
.L_x_4678:
[----:B------:R-:W-:Y:S05]  /*1d350*/  BSYNC B0 ;  /* 0x0000000000007941 */ /* 0x000fea0003800000 */
.L_x_4677:
        /* <DEDUP_REMOVED lines=8> */
.L_x_4679:
[----:B------:R-:W-:Y:S01]  /*1d3e0*/  IMAD.MOV.U32 R16, RZ, RZ, R14 ;  /* 0x000000ffff107224 */ /* 0x000fe200078e000e */
[----:B------:R-:W-:Y:S06]  /*1d3f0*/  BRA `(.L_x_4680) ;  /* 0xffffffd8004c7947 */ /* 0x000fec000383ffff */
.L_x_4572:
        /* <DEDUP_REMOVED lines=8> */
.L_x_4682:
[----:B------:R-:W-:Y:S05]  /*1d480*/  BSYNC B0 ;  /* 0x0000000000007941 */ /* 0x000fea0003800000 */
.L_x_4681:
        /* <DEDUP_REMOVED lines=10> */
.L_x_4683:
        /* <DEDUP_REMOVED lines=8> */
.L_x_4684:
        /* <DEDUP_REMOVED lines=8> */
.L_x_4685:
        /* <DEDUP_REMOVED lines=8> */
.L_x_4686:
        /* <DEDUP_REMOVED lines=8> */
.L_x_4687:
[----:B------:R-:W-:Y:S05]  /*1d730*/  BRA `(.L_x_4688) ;  /* 0xffffffd800107947 */ /* 0x000fea000383ffff */
.L_x_4577:
        /* <DEDUP_REMOVED lines=8> */
.L_x_4690:
[----:B------:R-:W-:Y:S05]  /*1d7c0*/  BSYNC B0 ;  /* 0x0000000000007941 */ /* 0x000fea0003800000 */
.L_x_4689:
[C---:B------:R-:W-:Y:S01]  /*1d7d0*/  ISETP.NE.AND P0, PT, R7.reuse, RZ, PT ;  /* 0x000000ff0700720c */ /* 0x040fe20003f05270 */
[----:B------:R-:W-:Y:S02]  /*1d7e0*/  IMAD.MOV.U32 R12, RZ, RZ, 0x2 ;  /* 0x00000002ff0c7424 */ /* 0x000fe400078e00ff */
[----:B------:R-:W-:Y:S01]  /*1d7f0*/  IMAD.MOV.U32 R11, RZ, RZ, RZ ;  /* 0x000000ffff0b7224 */ /* 0x000fe200078e00ff */
[----:B------:R-:W-:Y:S01]  /*1d800*/  SEL R14, R14, RZ, P0 ;  /* 0x000000ff0e0e7207 */ /* 0x000fe20000000000 */
[----:B------:R-:W-:Y:S01]  /*1d810*/  IMAD.MOV.U32 R15, RZ, RZ, -0x1 ;  /* 0xffffffffff0f7424 */ /* 0x000fe200078e00ff */
[----:B------:R-:W-:Y:S02]  /*1d820*/  ISETP.GE.U32.AND P0, PT, R7, 0x2, PT ;  /* 0x000000020700780c */ /* 0x000fe40003f06070 */
[----:B------:R-:W-:-:S11]  /*1d830*/  IADD3 R13, R17, R14, RZ ;  /* 0x0000000e110d7210 */ /* 0x000fd60007ffe0ff */
[----:B------:R-:W-:Y:S05]  /*1d840*/  WARPSYNC.COLLECTIVE R15, `(.L_x_4691) ;  /* 0x000000000f087348 */ /* 0x000fea0003c00000 */
[----:B------:R0:W1:Y:S02]  /*1d850*/  SHFL.UP P6, R14, R13, R12, R11 ;  /* 0x0400000c0d0e7389 */ /* 0x00006400000c000b */
[----:B01----:R-:W-:Y:S01]  /*1d860*/  ENDCOLLECTIVE ;  /* 0x000000000000791b */ /* 0x003fe20003800000 */
.L_x_4691:
        /* <DEDUP_REMOVED lines=8> */
.L_x_4692:
        /* <DEDUP_REMOVED lines=8> */
.L_x_4693:
        /* <DEDUP_REMOVED lines=8> */
.L_x_4694:
        /* <DEDUP_REMOVED lines=8> */
.L_x_4695:
[----:B------:R-:W-:Y:S05]  /*1da70*/  BRA `(.L_x_4696) ;  /* 0xffffffd400f47947 */ /* 0x000fea000383ffff */
.L_x_4579:
[----:B------:R-:W-:Y:S01]  /*1da80*/  BSSY B0, `(.L_x_4697) ;  /* 0x0000006000007945 */ /* 0x000fe20003800000 */
[----:B------:R-:W-:Y:S01]  /*1da90*/  PLOP3.LUT P6, PT, P6, PT, PT, 0x8, 0x0 ;  /* 0x000000000000781c */ /* 0x000fe200037ce170 */
[----:B------:R-:W-:-:S12]  /*1daa0*/  IMAD.MOV.U32 R15, RZ, RZ, -0x1 ;  /* 0xffffffffff0f7424 */ /* 0x000fd800078e00ff */
[----:B0-----:R-:W-:Y:S05]  /*1dab0*/  WARPSYNC.COLLECTIVE R15, `(.L_x_4698) ;  /* 0x000000000f087348 */ /* 0x001fea0003c00000 */
[----:B------:R-:W-:Y:S01]  /*1dac0*/  VOTE.ANY R14, PT, P6 ;  /* 0x00000000000e7806 */ /* 0x000fe200030e0100 */
[----:B0-----:R-:W-:Y:S06]  /*1dad0*/  ENDCOLLECTIVE ;  /* 0x000000000000791b */ /* 0x001fec0003800000 */
.L_x_4698:
[----:B------:R-:W-:Y:S05]  /*1dae0*/  BSYNC B0 ;  /* 0x0000000000007941 */ /* 0x000fea0003800000 */
.L_x_4697:
        /* <DEDUP_REMOVED lines=9> */
.L_x_4699:
[----:B------:R-:W-:Y:S01]  /*1db80*/  IMAD.MOV.U32 R17, RZ, RZ, R14 ;  /* 0x000000ffff117224 */ /* 0x000fe200078e000e */
[----:B------:R-:W-:Y:S06]  /*1db90*/  BRA `(.L_x_4700) ;  /* 0xffffffd400e47947 */ /* 0x000fec000383ffff */
.L_x_4581:
[----:B------:R-:W-:Y:S01]  /*1dba0*/  BSSY B0, `(.L_x_4701) ;  /* 0x0000007000007945 */ /* 0x000fe20003800000 */
[----:B------:R-:W-:Y:S02]  /*1dbb0*/  IMAD.MOV.U32 R13, RZ, RZ, R2 ;  /* 0x000000ffff0d7224 */ /* 0x000fe400078e0002 */
[----:B------:R-:W-:Y:S02]  /*1dbc0*/  IMAD.MOV.U32 R11, RZ, RZ, 0x1f ;  /* 0x0000001fff0b7424 */ /* 0x000fe400078e00ff */
[----:B------:R-:W-:-:S07]  /*1dbd0*/  IMAD.MOV.U32 R15, RZ, RZ, -0x1 ;  /* 0xffffffffff0f7424 */ /* 0x000fce00078e00ff */
[----:B012---:R-:W-:Y:S05]  /*1dbe0*/  WARPSYNC.COLLECTIVE R15, `(.L_x_4702) ;  /* 0x000000000f087348 */ /* 0x007fea0003c00000 */
[----:B------:R3:W4:Y:S02]  /*1dbf0*/  SHFL.IDX P6, R14, R13, R12, R11 ;  /* 0x0000000c0d0e7389 */ /* 0x00072400000c000b */
[----:B01234-:R-:W-:Y:S01]  /*1dc00*/  ENDCOLLECTIVE ;  /* 0x000000000000791b */ /* 0x01ffe20003800000 */
.L_x_4702:
[----:B------:R-:W-:Y:S05]  /*1dc10*/  BSYNC B0 ;  /* 0x0000000000007941 */ /* 0x000fea0003800000 */
.L_x_4701:
[----:B------:R-:W-:Y:S01]  /*1dc20*/  IMAD.MOV.U32 R7, RZ, RZ, R14 ;  /* 0x000000ffff077224 */ /* 0x000fe200078e000e */
[----:B------:R-:W-:Y:S06]  /*1dc30*/  BRA `(.L_x_4580) ;  /* 0xffffffd400d87947 */ /* 0x000fec000383ffff */
.L_x_4584:
[----:B-1----:R1:W2:Y:S02]  /*1dc40*/  SYNCS.PHASECHK.TRANS64.TRYWAIT P0, [R0+URZ+0x32420], R3 ;  /* 0x03242003000075a7 */ /* 0x0022a4000800017f */
[----:B--2---:R-:W-:Y:S05]  /*1dc50*/  @!P0 NANOSLEEP.SYNCS 0x989680 ;  /* 0x009896800000895d */ /* 0x004fea0003900000 */
[----:B------:R-:W2:Y:S02]  /*1dc60*/  @!P0 SYNCS.PHASECHK.TRANS64 P0, [R0+URZ+0x32420], R3 ;  /* 0x03242003000085a7 */ /* 0x000ea4000800007f */
[----:B--2---:R-:W-:Y:S05]  /*1dc70*/  @!P0 BRA `(.L_x_4584) ;  /* 0xfffffffc00f08947 */ /* 0x004fea000383ffff */
[----:B------:R-:W-:Y:S05]  /*1dc80*/  BRA `(.L_x_4703) ;  /* 0xffffffdc00487947 */ /* 0x000fea000383ffff */
.L_x_4585:
        /* <DEDUP_REMOVED lines=11> */
.L_x_4705:
[----:B------:R-:W-:Y:S05]  /*1dd40*/  BSYNC B0 ;  /* 0x0000000000007941 */ /* 0x000fea0003800000 */
.L_x_4704:
[----:B------:R-:W-:Y:S05]  /*1dd50*/  BRA `(.L_x_4706) ;  /* 0xffffffdc002c7947 */ /* 0x000fea000383ffff */
.L_x_4586:
[----:B------:R-:W-:Y:S01]  /*1dd60*/  BSSY B0, `(.L_x_4707) ;  /* 0x0000006000007945 */ /* 0x000fe20003800000 */
[----:B------:R-:W-:-:S07]  /*1dd70*/  IMAD.MOV.U32 R15, RZ, RZ, -0x1 ;  /* 0xffffffffff0f7424 */ /* 0x000fce00078e00ff */
[----:B012---:R-:W-:Y:S05]  /*1dd80*/  WARPSYNC.COLLECTIVE R15, `(.L_x_4708) ;  /* 0x000000000f0c7348 */ /* 0x007fea0003c00000 */
[----:B------:R-:W-:Y:S02]  /*1dd90*/  ELECT P6, UR62, PT ;  /* 0x00000000003e782f */ /* 0x000fe400038c0000 */
[----:B------:R-:W-:Y:S01]  /*1dda0*/  MOV R14, UR62 ;  /* 0x0000003e000e7c02 */ /* 0x000fe20008000f00 */
[----:B012---:R-:W-:Y:S10]  /*1ddb0*/  ENDCOLLECTIVE ;  /* 0x000000000000791b */ /* 0x007ff40003800000 */
.L_x_4708:
[----:B------:R-:W-:Y:S05]  /*1ddc0*/  BSYNC B0 ;  /* 0x0000000000007941 */ /* 0x000fea0003800000 */
.L_x_4707:
[----:B------:R-:W-:Y:S05]  /*1ddd0*/  BRA `(.L_x_4709) ;  /* 0xffffffdc00207947 */ /* 0x000fea000383ffff */
.L_x_4588:
[----:B-1----:R1:W2:Y:S02]  /*1dde0*/  SYNCS.PHASECHK.TRANS64.TRYWAIT P0, [R6+URZ], R5 ;  /* 0x00000005060075a7 */ /* 0x0022a4000800017f */
[----:B--2---:R-:W-:Y:S05]  /*1ddf0*/  @!P0 NANOSLEEP.SYNCS 0x989680 ;  /* 0x009896800000895d */ /* 0x004fea0003900000 */
[----:B------:R-:W2:Y:S02]  /*1de00*/  @!P0 SYNCS.PHASECHK.TRANS64 P0, [R6+URZ], R5 ;  /* 0x00000005060085a7 */ /* 0x000ea4000800007f */
[----:B--2---:R-:W-:Y:S05]  /*1de10*/  @!P0 BRA `(.L_x_4588) ;  /* 0xfffffffc00f08947 */ /* 0x004fea000383ffff */
[----:B------:R-:W-:Y:S05]  /*1de20*/  BRA `(.L_x_4710) ;  /* 0xffffffdc005c7947 */ /* 0x000fea000383ffff */
.L_x_4589:
[----:B--2---:R2:W3:Y:S02]  /*1de30*/  SYNCS.PHASECHK.TRANS64.TRYWAIT P0, [R7+URZ], R2 ;  /* 0x00000002070075a7 */ /* 0x0044e4000800017f */
[----:B---3--:R-:W-:Y:S05]  /*1de40*/  @!P0 NANOSLEEP.SYNCS 0x989680 ;  /* 0x009896800000895d */ /* 0x008fea0003900000 */
[----:B------:R-:W3:Y:S02]  /*1de50*/  @!P0 SYNCS.PHASECHK.TRANS64 P0, [R7+URZ], R2 ;  /* 0x00000002070085a7 */ /* 0x000ee4000800007f */
[----:B---3--:R-:W-:Y:S05]  /*1de60*/  @!P0 BRA `(.L_x_4589) ;  /* 0xfffffffc00f08947 */ /* 0x008fea000383ffff */
[----:B------:R-:W-:Y:S05]  /*1de70*/  BRA `(.L_x_4711) ;  /* 0xffffffdc00507947 */ /* 0x000fea000383ffff */
.L_x_4591:
[----:B---3--:R3:W4:Y:S02]  /*1de80*/  SYNCS.PHASECHK.TRANS64.TRYWAIT P0, [R4+URZ], R5 ;  /* 0x00000005040075a7 */ /* 0x008724000800017f */
[----:B----4-:R-:W-:Y:S05]  /*1de90*/  @!P0 NANOSLEEP.SYNCS 0x989680 ;  /* 0x009896800000895d */ /* 0x010fea0003900000 */
[----:B------:R-:W4:Y:S02]  /*1dea0*/  @!P0 SYNCS.PHASECHK.TRANS64 P0, [R4+URZ], R5 ;  /* 0x00000005040085a7 */ /* 0x000f24000800007f */
[----:B----4-:R-:W-:Y:S05]  /*1deb0*/  @!P0 BRA `(.L_x_4591) ;  /* 0xfffffffc00f08947 */ /* 0x010fea000383ffff */
[----:B------:R-:W-:Y:S05]  /*1dec0*/  BRA `(.L_x_4712) ;  /* 0xffffffdc00587947 */ /* 0x000fea000383ffff */
.L_x_4713:
        /* <DEDUP_REMOVED lines=11> */
.L_x_4734:


//--------------------- .nv.global.init           --------------------------
	.section	.nv.global.init,"aw",@progbits
.nv.global.init:
	.type		$str$20,@object
	.size		$str$20,($str$21 - $str$20)
$str$20:
        /*0000*/ 	.byte	0x28, 0x61, 0x64, 0x64, 0x72, 0x65, 0x73, 0x73, 0x20, 0x26, 0x20, 0x6d, 0x61, 0x73, 0x6b, 0x29
        /*0010*/ 	.byte	0x20, 0x3d, 0x3d, 0x20, 0x30, 0x00
	.type		$str$21,@object
	.size		$str$21,(__unnamed_6 - $str$21)
$str$21:
        /*0016*/ 	.byte	0x2f, 0x74, 0x6d, 0x70, 0x2f, 0x6f, 0x73, 0x73, 0x5f, 0x6b, 0x65, 0x72, 0x6e, 0x65, 0x6c, 0x73
        /*0026*/ 	.byte	0x5f, 0x73, 0x72, 0x63, 0x2f, 0x66, 0x6c, 0x61, 0x73, 0x68, 0x5f, 0x61, 0x74, 0x74, 0x65, 0x6e
        /*0036*/ 	.byte	0x74, 0x69, 0x6f, 0x6e, 0x2f, 0x63, 0x73, 0x72, 0x63, 0x2f, 0x63, 0x75, 0x74, 0x6c, 0x61, 0x73
        /*0046*/ 	.byte	0x73, 0x2f, 0x69, 0x6e, 0x63, 0x6c, 0x75, 0x64, 0x65, 0x2f, 0x63, 0x75, 0x74, 0x65, 0x2f, 0x70
        /*0056*/ 	.byte	0x6f, 0x69, 0x6e, 0x74, 0x65, 0x72, 0x5f, 0x66, 0x6c, 0x61, 0x67, 0x67, 0x65, 0x64, 0x2e, 0x68
        /*0066*/ 	.byte	0x70, 0x70, 0x00
	.type		__unnamed_6,@object
	.size		__unnamed_6,(__unnamed_5 - __unnamed_6)
__unnamed_6:
        /* <DEDUP_REMOVED lines=24> */
        /*01e9*/ 	.byte	0x00
	.type		__unnamed_5,@object
	.size		__unnamed_5,(__unnamed_4 - __unnamed_5)
__unnamed_5:
        /* <DEDUP_REMOVED lines=25> */
	.type		__unnamed_4,@object
	.size		__unnamed_4,(__unnamed_1 - __unnamed_4)
__unnamed_4:
        /* <DEDUP_REMOVED lines=29> */
	.type		__unnamed_1,@object
	.size		__unnamed_1,(__unnamed_3 - __unnamed_1)
__unnamed_1:
        /* <DEDUP_REMOVED lines=28> */
        /*06fa*/ 	.byte	0x3c, 0x36, 0x31, 0x34, 0x34, 0x3e, 0x3e, 0x3e, 0x3e, 0x3e, 0x20, 0x26, 0x5d, 0x00
	.type		__unnamed_3,@object
	.size		__unnamed_3,(__unnamed_2 - __unnamed_3)
__unnamed_3:
        /* <DEDUP_REMOVED lines=29> */
	.type		__unnamed_2,@object
	.size		__unnamed_2,(.L_1 - __unnamed_2)
__unnamed_2:
        /* <DEDUP_REMOVED lines=29> */
.L_1:


//--------------------- .nv.shared._ZN7cutlass13device_kernelIN5flash11enable_sm90INS1_16FlashAttnFwdSm90INS1_25CollectiveMainloopFwdSm90ILi2EN4cute5tupleIJNS5_1CILi1EEES8_S8_EEENS6_IJNS7_ILi128EEENS7_ILi96EEENS7_ILi64EEEEEELi256ENS_10bfloat16_tEfNS_4arch4Sm90ELb0ELb0ELb1ELb0ELb0ELb0ELb0ELb1ELb0ELb0ELb0ELb0EEENS1_21CollectiveEpilogueFwdINS6_IJSA_NS7_ILi256EEESB_EEES9_SE_SG_Li256ELb0ELb0ELb0ELb0EEENS1_29StaticPersistentTileSchedulerILb0EEEEEEEEEvNT_6ParamsE --------------------------
	.section	.nv.shared._ZN7cutlass13device_kernelIN5flash11enable_sm90INS1_16FlashAttnFwdSm90INS1_25CollectiveMainloopFwdSm90ILi2EN4cute5tupleIJNS5_1CILi1EEES8_S8_EEENS6_IJNS7_ILi128EEENS7_ILi96EEENS7_ILi64EEEEEELi256ENS_10bfloat16_tEfNS_4arch4Sm90ELb0ELb0ELb1ELb0ELb0ELb0ELb0ELb1ELb0ELb0ELb0ELb0EEENS1_21CollectiveEpilogueFwdINS6_IJSA_NS7_ILi256EEESB_EEES9_SE_SG_Li256ELb0ELb0ELb0ELb0EEENS1_29StaticPersistentTileSchedulerILb0EEEEEEEEEvNT_6ParamsE,"aw",@nobits
	.sectionflags	@""
	.align	16
	.zero		1024


//--------------------- .nv.shared.reserved.0     --------------------------
	.section	.nv.shared.reserved.0,"aw",@nobits
	.weak		__nv_reservedSMEM_offset_0_alias
	.size		__nv_reservedSMEM_offset_0_alias, 0, 0
	.other		__nv_reservedSMEM_offset_0_alias,@"STO_CUDA_RESERVED_SHARED STV_DEFAULT"
__nv_reservedSMEM_offset_0_alias:
	.zero		0


//--------------------- .nv.global                --------------------------
	.section	.nv.global,"aw",@nobits
.nv.global:
	.type		_ZN77_INTERNAL_f460170c_41_flash_fwd_hdim64_256_bf16_softcap_sm90_cu_677d2eb9_31174cute1_E,@object
	.size		_ZN77_INTERNAL_f460170c_41_flash_fwd_hdim64_256_bf16_softcap_sm90_cu_677d2eb9_31174cute1_E,(_ZN77_INTERNAL_f460170c_41_flash_fwd_hdim64_256_bf16_softcap_sm90_cu_677d2eb9_31174cuda3std3__45__cpo6cbeginE - _ZN77_INTERNAL_f460170c_41_flash_fwd_hdim64_256_bf16_softcap_sm90_cu_677d2eb9_31174cute1_E)
_ZN77_INTERNAL_f460170c_41_flash_fwd_hdim64_256_bf16_softcap_sm90_cu_677d2eb9_31174cute1_E:
	.zero		1
	.type		_ZN77_INTERNAL_f460170c_41_flash_fwd_hdim64_256_bf16_softcap_sm90_cu_677d2eb9_31174cuda3std3__45__cpo6cbeginE,@object
	.size		_ZN77_INTERNAL_f460170c_41_flash_fwd_hdim64_256_bf16_softcap_sm90_cu_677d2eb9_31174cuda3std3__45__cpo6cbeginE,(_ZN77_INTERNAL_f460170c_41_flash_fwd_hdim64_256_bf16_softcap_sm90_cu_677d2eb9_31174cuda3std3__48in_placeE - _ZN77_INTERNAL_f460170c_41_flash_fwd_hdim64_256_bf16_softcap_sm90_cu_677d2eb9_31174cuda3std3__45__cpo6cbeginE)
_ZN77_INTERNAL_f460170c_41_flash_fwd_hdim64_256_bf16_softcap_sm90_cu_677d2eb9_31174cuda3std3__45__cpo6cbeginE:
	.zero		1
	.type		_ZN77_INTERNAL_f460170c_41_flash_fwd_hdim64_256_bf16_softcap_sm90_cu_677d2eb9_31174cuda3std3__48in_placeE,@object
	.size		_ZN77_INTERNAL_f460170c_41_flash_fwd_hdim64_256_bf16_softcap_sm90_cu_677d2eb9_31174cuda3std3__48in_placeE,(_ZN77_INTERNAL_f460170c_41_flash_fwd_hdim64_256_bf16_softcap_sm90_cu_677d2eb9_31174cuda3std6ranges3__45__cpo9iter_moveE - _ZN77_INTERNAL_f460170c_41_flash_fwd_hdim64_256_bf16_softcap_sm90_cu_677d2eb9_31174cuda3std3__48in_placeE)
_ZN77_INTERNAL_f460170c_41_flash_fwd_hdim64_256_bf16_softcap_sm90_cu_677d2eb9_31174cuda3std3__48in_placeE:
	.zero		1
	.type		_ZN77_INTERNAL_f460170c_41_flash_fwd_hdim64_256_bf16_softcap_sm90_cu_677d2eb9_31174cuda3std6ranges3__45__cpo9iter_moveE,@object
	.size		_ZN77_INTERNAL_f460170c_41_flash_fwd_hdim64_256_bf16_softcap_sm90_cu_677d2eb9_31174cuda3std6ranges3__45__cpo9iter_moveE,(_ZN77_INTERNAL_f460170c_41_flash_fwd_hdim64_256_bf16_softcap_sm90_cu_677d2eb9_31174cuda3std3__45__cpo5beginE - _ZN77_INTERNAL_f460170c_41_flash_fwd_hdim64_256_bf16_softcap_sm90_cu_677d2eb9_31174cuda3std6ranges3__45__cpo9iter_moveE)
_ZN77_INTERNAL_f460170c_41_flash_fwd_hdim64_256_bf16_softcap_sm90_cu_677d2eb9_31174cuda3std6ranges3__45__cpo9iter_moveE:
	.zero		1
	.type		_ZN77_INTERNAL_f460170c_41_flash_fwd_hdim64_256_bf16_softcap_sm90_cu_677d2eb9_31174cuda3std3__45__cpo5beginE,@object
	.size		_ZN77_INTERNAL_f460170c_41_flash_fwd_hdim64_256_bf16_softcap_sm90_cu_677d2eb9_31174cuda3std3__45__cpo5beginE,(_ZN77_INTERNAL_f460170c_41_flash_fwd_hdim64_256_bf16_softcap_sm90_cu_677d2eb9_31174cuda3std3__479_GLOBAL__N__f460170c_41_flash_fwd_hdim64_256_bf16_softcap_sm90_cu_677d2eb9_31176ignoreE - _ZN77_INTERNAL_f460170c_41_flash_fwd_hdim64_256_bf16_softcap_sm90_cu_677d2eb9_31174cuda3std3__45__cpo5beginE)
_ZN77_INTERNAL_f460170c_41_flash_fwd_hdim64_256_bf16_softcap_sm90_cu_677d2eb9_31174cuda3std3__45__cpo5beginE:
	.zero		1
	.type		_ZN77_INTERNAL_f460170c_41_flash_fwd_hdim64_256_bf16_softcap_sm90_cu_677d2eb9_31174cuda3std3__479_GLOBAL__N__f460170c_41_flash_fwd_hdim64_256_bf16_softcap_sm90_cu_677d2eb9_31176ignoreE,@object
	.size		_ZN77_INTERNAL_f460170c_41_flash_fwd_hdim64_256_bf16_softcap_sm90_cu_677d2eb9_31174cuda3std3__479_GLOBAL__N__f460170c_41_flash_fwd_hdim64_256_bf16_softcap_sm90_cu_677d2eb9_31176ignoreE,(_ZN77_INTERNAL_f460170c_41_flash_fwd_hdim64_256_bf16_softcap_sm90_cu_677d2eb9_31174cute7productE - _ZN77_INTERNAL_f460170c_41_flash_fwd_hdim64_256_bf16_softcap_sm90_cu_677d2eb9_31174cuda3std3__479_GLOBAL__N__f460170c_41_flash_fwd_hdim64_256_bf16_softcap_sm90_cu_677d2eb9_31176ignoreE)
_ZN77_INTERNAL_f460170c_41_flash_fwd_hdim64_256_bf16_softcap_sm90_cu_677d2eb9_31174cuda3std3__479_GLOBAL__N__f460170c_41_flash_fwd_hdim64_256_bf16_softcap_sm90_cu_677d2eb9_31176ignoreE:
	.zero		1
	.type		_ZN77_INTERNAL_f460170c_41_flash_fwd_hdim64_256_bf16_softcap_sm90_cu_677d2eb9_31174cute7productE,@object
	.size		_ZN77_INTERNAL_f460170c_41_flash_fwd_hdim64_256_bf16_softcap_sm90_cu_677d2eb9_31174cute7productE,(_ZN77_INTERNAL_f460170c_41_flash_fwd_hdim64_256_bf16_softcap_sm90_cu_677d2eb9_31174cuda3std3__45__cpo3endE - _ZN77_INTERNAL_f460170c_41_flash_fwd_hdim64_256_bf16_softcap_sm90_cu_677d2eb9_31174cute7productE)
_ZN77_INTERNAL_f460170c_41_flash_fwd_hdim64_256_bf16_softcap_sm90_cu_677d2eb9_31174cute7productE:
	.zero		1
	.type		_ZN77_INTERNAL_f460170c_41_flash_fwd_hdim64_256_bf16_softcap_sm90_cu_677d2eb9_31174cuda3std3__45__cpo3endE,@object
	.size		_ZN77_INTERNAL_f460170c_41_flash_fwd_hdim64_256_bf16_softcap_sm90_cu_677d2eb9_31174cuda3std3__45__cpo3endE,(_ZN77_INTERNAL_f460170c_41_flash_fwd_hdim64_256_bf16_softcap_sm90_cu_677d2eb9_31174cuda3std3__419piecewise_constructE - _ZN77_INTERNAL_f460170c_41_flash_fwd_hdim64_256_bf16_softcap_sm90_cu_677d2eb9_31174cuda3std3__45__cpo3endE)
_ZN77_INTERNAL_f460170c_41_flash_fwd_hdim64_256_bf16_softcap_sm90_cu_677d2eb9_31174cuda3std3__45__cpo3endE:
	.zero		1
	.type		_ZN77_INTERNAL_f460170c_41_flash_fwd_hdim64_256_bf16_softcap_sm90_cu_677d2eb9_31174cuda3std3__419piecewise_constructE,@object
	.size		_ZN77_INTERNAL_f460170c_41_flash_fwd_hdim64_256_bf16_softcap_sm90_cu_677d2eb9_31174cuda3std3__419piecewise_constructE,(_ZN77_INTERNAL_f460170c_41_flash_fwd_hdim64_256_bf16_softcap_sm90_cu_677d2eb9_31174cuda3std3__45__cpo4cendE - _ZN77_INTERNAL_f460170c_41_flash_fwd_hdim64_256_bf16_softcap_sm90_cu_677d2eb9_31174cuda3std3__419piecewise_constructE)
_ZN77_INTERNAL_f460170c_41_flash_fwd_hdim64_256_bf16_softcap_sm90_cu_677d2eb9_31174cuda3std3__419piecewise_constructE:
	.zero		1
	.type		_ZN77_INTERNAL_f460170c_41_flash_fwd_hdim64_256_bf16_softcap_sm90_cu_677d2eb9_31174cuda3std3__45__cpo4cendE,@object
	.size		_ZN77_INTERNAL_f460170c_41_flash_fwd_hdim64_256_bf16_softcap_sm90_cu_677d2eb9_31174cuda3std3__45__cpo4cendE,(_ZN77_INTERNAL_f460170c_41_flash_fwd_hdim64_256_bf16_softcap_sm90_cu_677d2eb9_31174cuda3std6ranges3__45__cpo4swapE - _ZN77_INTERNAL_f460170c_41_flash_fwd_hdim64_256_bf16_softcap_sm90_cu_677d2eb9_31174cuda3std3__45__cpo4cendE)
_ZN77_INTERNAL_f460170c_41_flash_fwd_hdim64_256_bf16_softcap_sm90_cu_677d2eb9_31174cuda3std3__45__cpo4cendE:
	.zero		1
	.type		_ZN77_INTERNAL_f460170c_41_flash_fwd_hdim64_256_bf16_softcap_sm90_cu_677d2eb9_31174cuda3std6ranges3__45__cpo4swapE,@object
	.size		_ZN77_INTERNAL_f460170c_41_flash_fwd_hdim64_256_bf16_softcap_sm90_cu_677d2eb9_31174cuda3std6ranges3__45__cpo4swapE,(.L_13 - _ZN77_INTERNAL_f460170c_41_flash_fwd_hdim64_256_bf16_softcap_sm90_cu_677d2eb9_31174cuda3std6ranges3__45__cpo4swapE)
_ZN77_INTERNAL_f460170c_41_flash_fwd_hdim64_256_bf16_softcap_sm90_cu_677d2eb9_31174cuda3std6ranges3__45__cpo4swapE:
	.zero		1
.L_13:


//--------------------- .nv.shared._ZN7cutlass13device_kernelIN5flash11enable_sm90INS1_16FlashAttnFwdSm90INS1_25CollectiveMainloopFwdSm90ILi2EN4cute5tupleIJNS5_1CILi1EEES8_S8_EEENS6_IJNS7_ILi128EEENS7_ILi96EEENS7_ILi64EEEEEELi256ENS_10bfloat16_tEfNS_4arch4Sm90ELb0ELb0ELb1ELb0ELb0ELb0ELb1ELb1ELb0ELb0ELb0ELb0EEENS1_21CollectiveEpilogueFwdINS6_IJSA_NS7_ILi256EEESB_EEES9_SE_SG_Li256ELb0ELb0ELb0ELb0EEENS1_29StaticPersistentTileSchedulerILb0EEEEEEEEEvNT_6ParamsE --------------------------
	.section	.nv.shared._ZN7cutlass13device_kernelIN5flash11enable_sm90INS1_16FlashAttnFwdSm90INS1_25CollectiveMainloopFwdSm90ILi2EN4cute5tupleIJNS5_1CILi1EEES8_S8_EEENS6_IJNS7_ILi128EEENS7_ILi96EEENS7_ILi64EEEEEELi256ENS_10bfloat16_tEfNS_4arch4Sm90ELb0ELb0ELb1ELb0ELb0ELb0ELb1ELb1ELb0ELb0ELb0ELb0EEENS1_21CollectiveEpilogueFwdINS6_IJSA_NS7_ILi256EEESB_EEES9_SE_SG_Li256ELb0ELb0ELb0ELb0EEENS1_29StaticPersistentTileSchedulerILb0EEEEEEEEEvNT_6ParamsE,"aw",@nobits
	.sectionflags	@""
	.align	16
	.zero		1024


//--------------------- .nv.shared._ZN7cutlass13device_kernelIN5flash11enable_sm90INS1_16FlashAttnFwdSm90INS1_25CollectiveMainloopFwdSm90ILi2EN4cute5tupleIJNS5_1CILi1EEES8_S8_EEENS6_IJNS7_ILi128EEENS7_ILi96EEENS7_ILi64EEEEEELi256ENS_10bfloat16_tEfNS_4arch4Sm90ELb0ELb0ELb1ELb1ELb0ELb0ELb0ELb1ELb0ELb0ELb0ELb0EEENS1_21CollectiveEpilogueFwdINS6_IJSA_NS7_ILi256EEESB_EEES9_SE_SG_Li256ELb1ELb0ELb0ELb0EEENS1_36VarlenDynamicPersistentTileSchedulerILi128ELi96ELi256ELi32ELb0ELb0ELb1ELb0ELb1ELb1EEEEEEEEEvNT_6ParamsE --------------------------
	.section	.nv.shared._ZN7cutlass13device_kernelIN5flash11enable_sm90INS1_16FlashAttnFwdSm90INS1_25CollectiveMainloopFwdSm90ILi2EN4cute5tupleIJNS5_1CILi1EEES8_S8_EEENS6_IJNS7_ILi128EEENS7_ILi96EEENS7_ILi64EEEEEELi256ENS_10bfloat16_tEfNS_4arch4Sm90ELb0ELb0ELb1ELb1ELb0ELb0ELb0ELb1ELb0ELb0ELb0ELb0EEENS1_21CollectiveEpilogueFwdINS6_IJSA_NS7_ILi256EEESB_EEES9_SE_SG_Li256ELb1ELb0ELb0ELb0EEENS1_36VarlenDynamicPersistentTileSchedulerILi128ELi96ELi256ELi32ELb0ELb0ELb1ELb0ELb1ELb1EEEEEEEEEvNT_6ParamsE,"aw",@nobits
	.sectionflags	@""
	.align	16
	.zero		1024


//--------------------- .nv.shared._ZN7cutlass13device_kernelIN5flash11enable_sm90INS1_16FlashAttnFwdSm90INS1_25CollectiveMainloopFwdSm90ILi2EN4cute5tupleIJNS5_1CILi1EEES8_S8_EEENS6_IJNS7_ILi128EEENS7_ILi96EEENS7_ILi64EEEEEELi256ENS_10bfloat16_tEfNS_4arch4Sm90ELb0ELb0ELb1ELb1ELb0ELb1ELb0ELb1ELb0ELb0ELb0ELb0EEENS1_21CollectiveEpilogueFwdINS6_IJSA_NS7_ILi256EEESB_EEES9_SE_SG_Li256ELb1ELb0ELb0ELb0EEENS1_36VarlenDynamicPersistentTileSchedulerILi128ELi96ELi256ELi32ELb0ELb0ELb1ELb0ELb1ELb1EEEEEEEEEvNT_6ParamsE --------------------------
	.section	.nv.shared._ZN7cutlass13device_kernelIN5flash11enable_sm90INS1_16FlashAttnFwdSm90INS1_25CollectiveMainloopFwdSm90ILi2EN4cute5tupleIJNS5_1CILi1EEES8_S8_EEENS6_IJNS7_ILi128EEENS7_ILi96EEENS7_ILi64EEEEEELi256ENS_10bfloat16_tEfNS_4arch4Sm90ELb0ELb0ELb1ELb1ELb0ELb1ELb0ELb1ELb0ELb0ELb0ELb0EEENS1_21CollectiveEpilogueFwdINS6_IJSA_NS7_ILi256EEESB_EEES9_SE_SG_Li256ELb1ELb0ELb0ELb0EEENS1_36VarlenDynamicPersistentTileSchedulerILi128ELi96ELi256ELi32ELb0ELb0ELb1ELb0ELb1ELb1EEEEEEEEEvNT_6ParamsE,"aw",@nobits
	.sectionflags	@""
	.align	16
	.zero		1024


//--------------------- .nv.shared._ZN7cutlass13device_kernelIN5flash11enable_sm90INS1_16FlashAttnFwdSm90INS1_25CollectiveMainloopFwdSm90ILi2EN4cute5tupleIJNS5_1CILi1EEES8_S8_EEENS6_IJNS7_ILi128EEENS7_ILi96EEENS7_ILi64EEEEEELi256ENS_10bfloat16_tEfNS_4arch4Sm90ELb0ELb0ELb1ELb1ELb0ELb0ELb1ELb1ELb0ELb0ELb0ELb0EEENS1_21CollectiveEpilogueFwdINS6_IJSA_NS7_ILi256EEESB_EEES9_SE_SG_Li256ELb1ELb0ELb0ELb0EEENS1_36VarlenDynamicPersistentTileSchedulerILi128ELi96ELi256ELi32ELb0ELb0ELb1ELb0ELb1ELb1EEEEEEEEEvNT_6ParamsE --------------------------
	.section	.nv.shared._ZN7cutlass13device_kernelIN5flash11enable_sm90INS1_16FlashAttnFwdSm90INS1_25CollectiveMainloopFwdSm90ILi2EN4cute5tupleIJNS5_1CILi1EEES8_S8_EEENS6_IJNS7_ILi128EEENS7_ILi96EEENS7_ILi64EEEEEELi256ENS_10bfloat16_tEfNS_4arch4Sm90ELb0ELb0ELb1ELb1ELb0ELb0ELb1ELb1ELb0ELb0ELb0ELb0EEENS1_21CollectiveEpilogueFwdINS6_IJSA_NS7_ILi256EEESB_EEES9_SE_SG_Li256ELb1ELb0ELb0ELb0EEENS1_36VarlenDynamicPersistentTileSchedulerILi128ELi96ELi256ELi32ELb0ELb0ELb1ELb0ELb1ELb1EEEEEEEEEvNT_6ParamsE,"aw",@nobits
	.sectionflags	@""
	.align	16
	.zero		1024


//--------------------- .nv.shared._ZN7cutlass13device_kernelIN5flash11enable_sm90INS1_16FlashAttnFwdSm90INS1_25CollectiveMainloopFwdSm90ILi2EN4cute5tupleIJNS5_1CILi1EEES8_S8_EEENS6_IJNS7_ILi128EEENS7_ILi96EEENS7_ILi64EEEEEELi256ENS_10bfloat16_tEfNS_4arch4Sm90ELb0ELb0ELb1ELb1ELb0ELb1ELb1ELb1ELb0ELb0ELb0ELb0EEENS1_21CollectiveEpilogueFwdINS6_IJSA_NS7_ILi256EEESB_EEES9_SE_SG_Li256ELb1ELb0ELb0ELb0EEENS1_36VarlenDynamicPersistentTileSchedulerILi128ELi96ELi256ELi32ELb0ELb0ELb1ELb0ELb1ELb1EEEEEEEEEvNT_6ParamsE --------------------------
	.section	.nv.shared._ZN7cutlass13device_kernelIN5flash11enable_sm90INS1_16FlashAttnFwdSm90INS1_25CollectiveMainloopFwdSm90ILi2EN4cute5tupleIJNS5_1CILi1EEES8_S8_EEENS6_IJNS7_ILi128EEENS7_ILi96EEENS7_ILi64EEEEEELi256ENS_10bfloat16_tEfNS_4arch4Sm90ELb0ELb0ELb1ELb1ELb0ELb1ELb1ELb1ELb0ELb0ELb0ELb0EEENS1_21CollectiveEpilogueFwdINS6_IJSA_NS7_ILi256EEESB_EEES9_SE_SG_Li256ELb1ELb0ELb0ELb0EEENS1_36VarlenDynamicPersistentTileSchedulerILi128ELi96ELi256ELi32ELb0ELb0ELb1ELb0ELb1ELb1EEEEEEEEEvNT_6ParamsE,"aw",@nobits
	.sectionflags	@""
	.align	16
	.zero		1024


//--------------------- .nv.shared._ZN7cutlass13device_kernelIN5flash11enable_sm90INS1_16FlashAttnFwdSm90INS1_25CollectiveMainloopFwdSm90ILi2EN4cute5tupleIJNS5_1CILi1EEES8_S8_EEENS6_IJNS7_ILi128EEENS7_ILi96EEENS7_ILi64EEEEEELi256ENS_10bfloat16_tEfNS_4arch4Sm90ELb0ELb1ELb1ELb0ELb0ELb0ELb0ELb1ELb0ELb0ELb0ELb0EEENS1_21CollectiveEpilogueFwdINS6_IJSA_NS7_ILi256EEESB_EEES9_SE_SG_Li256ELb0ELb0ELb0ELb0EEENS1_30DynamicPersistentTileSchedulerILi256ELi32ELb0ELb0ELb1EEEEEEEEEvNT_6ParamsE --------------------------
	.section	.nv.shared._ZN7cutlass13device_kernelIN5flash11enable_sm90INS1_16FlashAttnFwdSm90INS1_25CollectiveMainloopFwdSm90ILi2EN4cute5tupleIJNS5_1CILi1EEES8_S8_EEENS6_IJNS7_ILi128EEENS7_ILi96EEENS7_ILi64EEEEEELi256ENS_10bfloat16_tEfNS_4arch4Sm90ELb0ELb1ELb1ELb0ELb0ELb0ELb0ELb1ELb0ELb0ELb0ELb0EEENS1_21CollectiveEpilogueFwdINS6_IJSA_NS7_ILi256EEESB_EEES9_SE_SG_Li256ELb0ELb0ELb0ELb0EEENS1_30DynamicPersistentTileSchedulerILi256ELi32ELb0ELb0ELb1EEEEEEEEEvNT_6ParamsE,"aw",@nobits
	.sectionflags	@""
	.align	16
	.zero		1024


//--------------------- .nv.shared._ZN7cutlass13device_kernelIN5flash11enable_sm90INS1_16FlashAttnFwdSm90INS1_25CollectiveMainloopFwdSm90ILi2EN4cute5tupleIJNS5_1CILi1EEES8_S8_EEENS6_IJNS7_ILi128EEENS7_ILi96EEENS7_ILi64EEEEEELi256ENS_10bfloat16_tEfNS_4arch4Sm90ELb0ELb1ELb1ELb0ELb0ELb0ELb1ELb1ELb0ELb0ELb0ELb0EEENS1_21CollectiveEpilogueFwdINS6_IJSA_NS7_ILi256EEESB_EEES9_SE_SG_Li256ELb0ELb0ELb0ELb0EEENS1_30DynamicPersistentTileSchedulerILi256ELi32ELb0ELb0ELb1EEEEEEEEEvNT_6ParamsE --------------------------
	.section	.nv.shared._ZN7cutlass13device_kernelIN5flash11enable_sm90INS1_16FlashAttnFwdSm90INS1_25CollectiveMainloopFwdSm90ILi2EN4cute5tupleIJNS5_1CILi1EEES8_S8_EEENS6_IJNS7_ILi128EEENS7_ILi96EEENS7_ILi64EEEEEELi256ENS_10bfloat16_tEfNS_4arch4Sm90ELb0ELb1ELb1ELb0ELb0ELb0ELb1ELb1ELb0ELb0ELb0ELb0EEENS1_21CollectiveEpilogueFwdINS6_IJSA_NS7_ILi256EEESB_EEES9_SE_SG_Li256ELb0ELb0ELb0ELb0EEENS1_30DynamicPersistentTileSchedulerILi256ELi32ELb0ELb0ELb1EEEEEEEEEvNT_6ParamsE,"aw",@nobits
	.sectionflags	@""
	.align	16
	.zero		1024


//--------------------- .nv.shared._ZN7cutlass13device_kernelIN5flash11enable_sm90INS1_16FlashAttnFwdSm90INS1_25CollectiveMainloopFwdSm90ILi2EN4cute5tupleIJNS5_1CILi1EEES8_S8_EEENS6_IJNS7_ILi128EEENS7_ILi96EEENS7_ILi64EEEEEELi256ENS_10bfloat16_tEfNS_4arch4Sm90ELb0ELb1ELb1ELb1ELb0ELb0ELb0ELb1ELb0ELb0ELb0ELb0EEENS1_21CollectiveEpilogueFwdINS6_IJSA_NS7_ILi256EEESB_EEES9_SE_SG_Li256ELb1ELb0ELb0ELb0EEENS1_36VarlenDynamicPersistentTileSchedulerILi128ELi96ELi256ELi32ELb0ELb0ELb1ELb1ELb0ELb1EEEEEEEEEvNT_6ParamsE --------------------------
	.section	.nv.shared._ZN7cutlass13device_kernelIN5flash11enable_sm90INS1_16FlashAttnFwdSm90INS1_25CollectiveMainloopFwdSm90ILi2EN4cute5tupleIJNS5_1CILi1EEES8_S8_EEENS6_IJNS7_ILi128EEENS7_ILi96EEENS7_ILi64EEEEEELi256ENS_10bfloat16_tEfNS_4arch4Sm90ELb0ELb1ELb1ELb1ELb0ELb0ELb0ELb1ELb0ELb0ELb0ELb0EEENS1_21CollectiveEpilogueFwdINS6_IJSA_NS7_ILi256EEESB_EEES9_SE_SG_Li256ELb1ELb0ELb0ELb0EEENS1_36VarlenDynamicPersistentTileSchedulerILi128ELi96ELi256ELi32ELb0ELb0ELb1ELb1ELb0ELb1EEEEEEEEEvNT_6ParamsE,"aw",@nobits
	.sectionflags	@""
	.align	16
	.zero		1024


//--------------------- .nv.shared._ZN7cutlass13device_kernelIN5flash11enable_sm90INS1_16FlashAttnFwdSm90INS1_25CollectiveMainloopFwdSm90ILi2EN4cute5tupleIJNS5_1CILi1EEES8_S8_EEENS6_IJNS7_ILi128EEENS7_ILi96EEENS7_ILi64EEEEEELi256ENS_10bfloat16_tEfNS_4arch4Sm90ELb0ELb1ELb1ELb1ELb0ELb1ELb0ELb1ELb0ELb0ELb0ELb0EEENS1_21CollectiveEpilogueFwdINS6_IJSA_NS7_ILi256EEESB_EEES9_SE_SG_Li256ELb1ELb0ELb0ELb0EEENS1_36VarlenDynamicPersistentTileSchedulerILi128ELi96ELi256ELi32ELb0ELb0ELb1ELb1ELb0ELb1EEEEEEEEEvNT_6ParamsE --------------------------
	.section	.nv.shared._ZN7cutlass13device_kernelIN5flash11enable_sm90INS1_16FlashAttnFwdSm90INS1_25CollectiveMainloopFwdSm90ILi2EN4cute5tupleIJNS5_1CILi1EEES8_S8_EEENS6_IJNS7_ILi128EEENS7_ILi96EEENS7_ILi64EEEEEELi256ENS_10bfloat16_tEfNS_4arch4Sm90ELb0ELb1ELb1ELb1ELb0ELb1ELb0ELb1ELb0ELb0ELb0ELb0EEENS1_21CollectiveEpilogueFwdINS6_IJSA_NS7_ILi256EEESB_EEES9_SE_SG_Li256ELb1ELb0ELb0ELb0EEENS1_36VarlenDynamicPersistentTileSchedulerILi128ELi96ELi256ELi32ELb0ELb0ELb1ELb1ELb0ELb1EEEEEEEEEvNT_6ParamsE,"aw",@nobits
	.sectionflags	@""
	.align	16
	.zero		1024


//--------------------- .nv.shared._ZN7cutlass13device_kernelIN5flash11enable_sm90INS1_16FlashAttnFwdSm90INS1_25CollectiveMainloopFwdSm90ILi2EN4cute5tupleIJNS5_1CILi1EEES8_S8_EEENS6_IJNS7_ILi128EEENS7_ILi96EEENS7_ILi64EEEEEELi256ENS_10bfloat16_tEfNS_4arch4Sm90ELb0ELb1ELb1ELb1ELb0ELb0ELb1ELb1ELb0ELb0ELb0ELb0EEENS1_21CollectiveEpilogueFwdINS6_IJSA_NS7_ILi256EEESB_EEES9_SE_SG_Li256ELb1ELb0ELb0ELb0EEENS1_36VarlenDynamicPersistentTileSchedulerILi128ELi96ELi256ELi32ELb0ELb0ELb1ELb1ELb0ELb1EEEEEEEEEvNT_6ParamsE --------------------------
	.section	.nv.shared._ZN7cutlass13device_kernelIN5flash11enable_sm90INS1_16FlashAttnFwdSm90INS1_25CollectiveMainloopFwdSm90ILi2EN4cute5tupleIJNS5_1CILi1EEES8_S8_EEENS6_IJNS7_ILi128EEENS7_ILi96EEENS7_ILi64EEEEEELi256ENS_10bfloat16_tEfNS_4arch4Sm90ELb0ELb1ELb1ELb1ELb0ELb0ELb1ELb1ELb0ELb0ELb0ELb0EEENS1_21CollectiveEpilogueFwdINS6_IJSA_NS7_ILi256EEESB_EEES9_SE_SG_Li256ELb1ELb0ELb0ELb0EEENS1_36VarlenDynamicPersistentTileSchedulerILi128ELi96ELi256ELi32ELb0ELb0ELb1ELb1ELb0ELb1EEEEEEEEEvNT_6ParamsE,"aw",@nobits
	.sectionflags	@""
	.align	16
	.zero		1024


//--------------------- .nv.shared._ZN7cutlass13device_kernelIN5flash11enable_sm90INS1_16FlashAttnFwdSm90INS1_25CollectiveMainloopFwdSm90ILi2EN4cute5tupleIJNS5_1CILi1EEES8_S8_EEENS6_IJNS7_ILi128EEENS7_ILi96EEENS7_ILi64EEEEEELi256ENS_10bfloat16_tEfNS_4arch4Sm90ELb0ELb1ELb1ELb1ELb0ELb1ELb1ELb1ELb0ELb0ELb0ELb0EEENS1_21CollectiveEpilogueFwdINS6_IJSA_NS7_ILi256EEESB_EEES9_SE_SG_Li256ELb1ELb0ELb0ELb0EEENS1_36VarlenDynamicPersistentTileSchedulerILi128ELi96ELi256ELi32ELb0ELb0ELb1ELb1ELb0ELb1EEEEEEEEEvNT_6ParamsE --------------------------
	.section	.nv.shared._ZN7cutlass13device_kernelIN5flash11enable_sm90INS1_16FlashAttnFwdSm90INS1_25CollectiveMainloopFwdSm90ILi2EN4cute5tupleIJNS5_1CILi1EEES8_S8_EEENS6_IJNS7_ILi128EEENS7_ILi96EEENS7_ILi64EEEEEELi256ENS_10bfloat16_tEfNS_4arch4Sm90ELb0ELb1ELb1ELb1ELb0ELb1ELb1ELb1ELb0ELb0ELb0ELb0EEENS1_21CollectiveEpilogueFwdINS6_IJSA_NS7_ILi256EEESB_EEES9_SE_SG_Li256ELb1ELb0ELb0ELb0EEENS1_36VarlenDynamicPersistentTileSchedulerILi128ELi96ELi256ELi32ELb0ELb0ELb1ELb1ELb0ELb1EEEEEEEEEvNT_6ParamsE,"aw",@nobits
	.sectionflags	@""
	.align	16
	.zero		1024


//--------------------- .nv.shared._ZN7cutlass13device_kernelIN5flash11enable_sm90INS1_16FlashAttnFwdSm90INS1_25CollectiveMainloopFwdSm90ILi2EN4cute5tupleIJNS5_1CILi1EEES8_S8_EEENS6_IJNS7_ILi128EEENS7_ILi96EEENS7_ILi64EEEEEELi256ENS_10bfloat16_tEfNS_4arch4Sm90ELb1ELb0ELb1ELb0ELb0ELb0ELb0ELb1ELb0ELb0ELb0ELb0EEENS1_21CollectiveEpilogueFwdINS6_IJSA_NS7_ILi256EEESB_EEES9_SE_SG_Li256ELb0ELb0ELb0ELb0EEENS1_30DynamicPersistentTileSchedulerILi256ELi32ELb0ELb0ELb1EEEEEEEEEvNT_6ParamsE --------------------------
	.section	.nv.shared._ZN7cutlass13device_kernelIN5flash11enable_sm90INS1_16FlashAttnFwdSm90INS1_25CollectiveMainloopFwdSm90ILi2EN4cute5tupleIJNS5_1CILi1EEES8_S8_EEENS6_IJNS7_ILi128EEENS7_ILi96EEENS7_ILi64EEEEEELi256ENS_10bfloat16_tEfNS_4arch4Sm90ELb1ELb0ELb1ELb0ELb0ELb0ELb0ELb1ELb0ELb0ELb0ELb0EEENS1_21CollectiveEpilogueFwdINS6_IJSA_NS7_ILi256EEESB_EEES9_SE_SG_Li256ELb0ELb0ELb0ELb0EEENS1_30DynamicPersistentTileSchedulerILi256ELi32ELb0ELb0ELb1EEEEEEEEEvNT_6ParamsE,"aw",@nobits
	.sectionflags	@""
	.align	16
	.zero		1024


//--------------------- .nv.shared._ZN7cutlass13device_kernelIN5flash11enable_sm90INS1_16FlashAttnFwdSm90INS1_25CollectiveMainloopFwdSm90ILi2EN4cute5tupleIJNS5_1CILi1EEES8_S8_EEENS6_IJNS7_ILi128EEENS7_ILi96EEENS7_ILi64EEEEEELi256ENS_10bfloat16_tEfNS_4arch4Sm90ELb1ELb0ELb1ELb0ELb0ELb0ELb1ELb1ELb0ELb0ELb0ELb0EEENS1_21CollectiveEpilogueFwdINS6_IJSA_NS7_ILi256EEESB_EEES9_SE_SG_Li256ELb0ELb0ELb0ELb0EEENS1_30DynamicPersistentTileSchedulerILi256ELi32ELb0ELb0ELb1EEEEEEEEEvNT_6ParamsE --------------------------
	.section	.nv.shared._ZN7cutlass13device_kernelIN5flash11enable_sm90INS1_16FlashAttnFwdSm90INS1_25CollectiveMainloopFwdSm90ILi2EN4cute5tupleIJNS5_1CILi1EEES8_S8_EEENS6_IJNS7_ILi128EEENS7_ILi96EEENS7_ILi64EEEEEELi256ENS_10bfloat16_tEfNS_4arch4Sm90ELb1ELb0ELb1ELb0ELb0ELb0ELb1ELb1ELb0ELb0ELb0ELb0EEENS1_21CollectiveEpilogueFwdINS6_IJSA_NS7_ILi256EEESB_EEES9_SE_SG_Li256ELb0ELb0ELb0ELb0EEENS1_30DynamicPersistentTileSchedulerILi256ELi32ELb0ELb0ELb1EEEEEEEEEvNT_6ParamsE,"aw",@nobits
	.sectionflags	@""
	.align	16
	.zero		1024


//--------------------- .nv.shared._ZN7cutlass13device_kernelIN5flash11enable_sm90INS1_16FlashAttnFwdSm90INS1_25CollectiveMainloopFwdSm90ILi2EN4cute5tupleIJNS5_1CILi1EEES8_S8_EEENS6_IJNS7_ILi128EEENS7_ILi96EEENS7_ILi64EEEEEELi256ENS_10bfloat16_tEfNS_4arch4Sm90ELb1ELb0ELb1ELb1ELb0ELb0ELb0ELb1ELb0ELb0ELb0ELb0EEENS1_21CollectiveEpilogueFwdINS6_IJSA_NS7_ILi256EEESB_EEES9_SE_SG_Li256ELb1ELb0ELb0ELb0EEENS1_36VarlenDynamicPersistentTileSchedulerILi128ELi96ELi256ELi32ELb0ELb0ELb1ELb1ELb1ELb1EEEEEEEEEvNT_6ParamsE --------------------------
	.section	.nv.shared._ZN7cutlass13device_kernelIN5flash11enable_sm90INS1_16FlashAttnFwdSm90INS1_25CollectiveMainloopFwdSm90ILi2EN4cute5tupleIJNS5_1CILi1EEES8_S8_EEENS6_IJNS7_ILi128EEENS7_ILi96EEENS7_ILi64EEEEEELi256ENS_10bfloat16_tEfNS_4arch4Sm90ELb1ELb0ELb1ELb1ELb0ELb0ELb0ELb1ELb0ELb0ELb0ELb0EEENS1_21CollectiveEpilogueFwdINS6_IJSA_NS7_ILi256EEESB_EEES9_SE_SG_Li256ELb1ELb0ELb0ELb0EEENS1_36VarlenDynamicPersistentTileSchedulerILi128ELi96ELi256ELi32ELb0ELb0ELb1ELb1ELb1ELb1EEEEEEEEEvNT_6ParamsE,"aw",@nobits
	.sectionflags	@""
	.align	16
	.zero		1024


//--------------------- .nv.shared._ZN7cutlass13device_kernelIN5flash11enable_sm90INS1_16FlashAttnFwdSm90INS1_25CollectiveMainloopFwdSm90ILi2EN4cute5tupleIJNS5_1CILi1EEES8_S8_EEENS6_IJNS7_ILi128EEENS7_ILi96EEENS7_ILi64EEEEEELi256ENS_10bfloat16_tEfNS_4arch4Sm90ELb1ELb0ELb1ELb1ELb0ELb1ELb0ELb1ELb0ELb0ELb0ELb0EEENS1_21CollectiveEpilogueFwdINS6_IJSA_NS7_ILi256EEESB_EEES9_SE_SG_Li256ELb1ELb0ELb0ELb0EEENS1_36VarlenDynamicPersistentTileSchedulerILi128ELi96ELi256ELi32ELb0ELb0ELb1ELb1ELb1ELb1EEEEEEEEEvNT_6ParamsE --------------------------
	.section	.nv.shared._ZN7cutlass13device_kernelIN5flash11enable_sm90INS1_16FlashAttnFwdSm90INS1_25CollectiveMainloopFwdSm90ILi2EN4cute5tupleIJNS5_1CILi1EEES8_S8_EEENS6_IJNS7_ILi128EEENS7_ILi96EEENS7_ILi64EEEEEELi256ENS_10bfloat16_tEfNS_4arch4Sm90ELb1ELb0ELb1ELb1ELb0ELb1ELb0ELb1ELb0ELb0ELb0ELb0EEENS1_21CollectiveEpilogueFwdINS6_IJSA_NS7_ILi256EEESB_EEES9_SE_SG_Li256ELb1ELb0ELb0ELb0EEENS1_36VarlenDynamicPersistentTileSchedulerILi128ELi96ELi256ELi32ELb0ELb0ELb1ELb1ELb1ELb1EEEEEEEEEvNT_6ParamsE,"aw",@nobits
	.sectionflags	@""
	.align	16
	.zero		1024


//--------------------- .nv.shared._ZN7cutlass13device_kernelIN5flash11enable_sm90INS1_16FlashAttnFwdSm90INS1_25CollectiveMainloopFwdSm90ILi2EN4cute5tupleIJNS5_1CILi1EEES8_S8_EEENS6_IJNS7_ILi128EEENS7_ILi96EEENS7_ILi64EEEEEELi256ENS_10bfloat16_tEfNS_4arch4Sm90ELb1ELb0ELb1ELb1ELb0ELb0ELb1ELb1ELb0ELb0ELb0ELb0EEENS1_21CollectiveEpilogueFwdINS6_IJSA_NS7_ILi256EEESB_EEES9_SE_SG_Li256ELb1ELb0ELb0ELb0EEENS1_36VarlenDynamicPersistentTileSchedulerILi128ELi96ELi256ELi32ELb0ELb0ELb1ELb1ELb1ELb1EEEEEEEEEvNT_6ParamsE --------------------------
	.section	.nv.shared._ZN7cutlass13device_kernelIN5flash11enable_sm90INS1_16FlashAttnFwdSm90INS1_25CollectiveMainloopFwdSm90ILi2EN4cute5tupleIJNS5_1CILi1EEES8_S8_EEENS6_IJNS7_ILi128EEENS7_ILi96EEENS7_ILi64EEEEEELi256ENS_10bfloat16_tEfNS_4arch4Sm90ELb1ELb0ELb1ELb1ELb0ELb0ELb1ELb1ELb0ELb0ELb0ELb0EEENS1_21CollectiveEpilogueFwdINS6_IJSA_NS7_ILi256EEESB_EEES9_SE_SG_Li256ELb1ELb0ELb0ELb0EEENS1_36VarlenDynamicPersistentTileSchedulerILi128ELi96ELi256ELi32ELb0ELb0ELb1ELb1ELb1ELb1EEEEEEEEEvNT_6ParamsE,"aw",@nobits
	.sectionflags	@""
	.align	16
	.zero		1024


//--------------------- .nv.shared._ZN7cutlass13device_kernelIN5flash11enable_sm90INS1_16FlashAttnFwdSm90INS1_25CollectiveMainloopFwdSm90ILi2EN4cute5tupleIJNS5_1CILi1EEES8_S8_EEENS6_IJNS7_ILi128EEENS7_ILi96EEENS7_ILi64EEEEEELi256ENS_10bfloat16_tEfNS_4arch4Sm90ELb1ELb0ELb1ELb1ELb0ELb1ELb1ELb1ELb0ELb0ELb0ELb0EEENS1_21CollectiveEpilogueFwdINS6_IJSA_NS7_ILi256EEESB_EEES9_SE_SG_Li256ELb1ELb0ELb0ELb0EEENS1_36VarlenDynamicPersistentTileSchedulerILi128ELi96ELi256ELi32ELb0ELb0ELb1ELb1ELb1ELb1EEEEEEEEEvNT_6ParamsE --------------------------
	.section	.nv.shared._ZN7cutlass13device_kernelIN5flash11enable_sm90INS1_16FlashAttnFwdSm90INS1_25CollectiveMainloopFwdSm90ILi2EN4cute5tupleIJNS5_1CILi1EEES8_S8_EEENS6_IJNS7_ILi128EEENS7_ILi96EEENS7_ILi64EEEEEELi256ENS_10bfloat16_tEfNS_4arch4Sm90ELb1ELb0ELb1ELb1ELb0ELb1ELb1ELb1ELb0ELb0ELb0ELb0EEENS1_21CollectiveEpilogueFwdINS6_IJSA_NS7_ILi256EEESB_EEES9_SE_SG_Li256ELb1ELb0ELb0ELb0EEENS1_36VarlenDynamicPersistentTileSchedulerILi128ELi96ELi256ELi32ELb0ELb0ELb1ELb1ELb1ELb1EEEEEEEEEvNT_6ParamsE,"aw",@nobits
	.sectionflags	@""
	.align	16
	.zero		1024


//--------------------- .nv.constant0._ZN7cutlass13device_kernelIN5flash11enable_sm90INS1_16FlashAttnFwdSm90INS1_25CollectiveMainloopFwdSm90ILi2EN4cute5tupleIJNS5_1CILi1EEES8_S8_EEENS6_IJNS7_ILi128EEENS7_ILi96EEENS7_ILi64EEEEEELi256ENS_10bfloat16_tEfNS_4arch4Sm90ELb0ELb0ELb1ELb0ELb0ELb0ELb0ELb1ELb0ELb0ELb0ELb0EEENS1_21CollectiveEpilogueFwdINS6_IJSA_NS7_ILi256EEESB_EEES9_SE_SG_Li256ELb0ELb0ELb0ELb0EEENS1_29StaticPersistentTileSchedulerILb0EEEEEEEEEvNT_6ParamsE --------------------------
	.section	.nv.constant0._ZN7cutlass13device_kernelIN5flash11enable_sm90INS1_16FlashAttnFwdSm90INS1_25CollectiveMainloopFwdSm90ILi2EN4cute5tupleIJNS5_1CILi1EEES8_S8_EEENS6_IJNS7_ILi128EEENS7_ILi96EEENS7_ILi64EEEEEELi256ENS_10bfloat16_tEfNS_4arch4Sm90ELb0ELb0ELb1ELb0ELb0ELb0ELb0ELb1ELb0ELb0ELb0ELb0EEENS1_21CollectiveEpilogueFwdINS6_IJSA_NS7_ILi256EEESB_EEES9_SE_SG_Li256ELb0ELb0ELb0ELb0EEENS1_29StaticPersistentTileSchedulerILb0EEEEEEEEEvNT_6ParamsE,"a",@progbits
	.sectionflags	@""
	.align	4
.nv.constant0._ZN7cutlass13device_kernelIN5flash11enable_sm90INS1_16FlashAttnFwdSm90INS1_25CollectiveMainloopFwdSm90ILi2EN4cute5tupleIJNS5_1CILi1EEES8_S8_EEENS6_IJNS7_ILi128EEENS7_ILi96EEENS7_ILi64EEEEEELi256ENS_10bfloat16_tEfNS_4arch4Sm90ELb0ELb0ELb1ELb0ELb0ELb0ELb0ELb1ELb0ELb0ELb0ELb0EEENS1_21CollectiveEpilogueFwdINS6_IJSA_NS7_ILi256EEESB_EEES9_SE_SG_Li256ELb0ELb0ELb0ELb0EEENS1_29StaticPersistentTileSchedulerILb0EEEEEEEEEvNT_6ParamsE:
	.zero		3584


//--------------------- .nv.constant0._ZN7cutlass13device_kernelIN5flash11enable_sm90INS1_16FlashAttnFwdSm90INS1_25CollectiveMainloopFwdSm90ILi2EN4cute5tupleIJNS5_1CILi1EEES8_S8_EEENS6_IJNS7_ILi128EEENS7_ILi96EEENS7_ILi64EEEEEELi256ENS_10bfloat16_tEfNS_4arch4Sm90ELb0ELb0ELb1ELb0ELb0ELb0ELb1ELb1ELb0ELb0ELb0ELb0EEENS1_21CollectiveEpilogueFwdINS6_IJSA_NS7_ILi256EEESB_EEES9_SE_SG_Li256ELb0ELb0ELb0ELb0EEENS1_29StaticPersistentTileSchedulerILb0EEEEEEEEEvNT_6ParamsE --------------------------
	.section	.nv.constant0._ZN7cutlass13device_kernelIN5flash11enable_sm90INS1_16FlashAttnFwdSm90INS1_25CollectiveMainloopFwdSm90ILi2EN4cute5tupleIJNS5_1CILi1EEES8_S8_EEENS6_IJNS7_ILi128EEENS7_ILi96EEENS7_ILi64EEEEEELi256ENS_10bfloat16_tEfNS_4arch4Sm90ELb0ELb0ELb1ELb0ELb0ELb0ELb1ELb1ELb0ELb0ELb0ELb0EEENS1_21CollectiveEpilogueFwdINS6_IJSA_NS7_ILi256EEESB_EEES9_SE_SG_Li256ELb0ELb0ELb0ELb0EEENS1_29StaticPersistentTileSchedulerILb0EEEEEEEEEvNT_6ParamsE,"a",@progbits
	.sectionflags	@""
	.align	4
.nv.constant0._ZN7cutlass13device_kernelIN5flash11enable_sm90INS1_16FlashAttnFwdSm90INS1_25CollectiveMainloopFwdSm90ILi2EN4cute5tupleIJNS5_1CILi1EEES8_S8_EEENS6_IJNS7_ILi128EEENS7_ILi96EEENS7_ILi64EEEEEELi256ENS_10bfloat16_tEfNS_4arch4Sm90ELb0ELb0ELb1ELb0ELb0ELb0ELb1ELb1ELb0ELb0ELb0ELb0EEENS1_21CollectiveEpilogueFwdINS6_IJSA_NS7_ILi256EEESB_EEES9_SE_SG_Li256ELb0ELb0ELb0ELb0EEENS1_29StaticPersistentTileSchedulerILb0EEEEEEEEEvNT_6ParamsE:
	.zero		3840


//--------------------- .nv.constant0._ZN7cutlass13device_kernelIN5flash11enable_sm90INS1_16FlashAttnFwdSm90INS1_25CollectiveMainloopFwdSm90ILi2EN4cute5tupleIJNS5_1CILi1EEES8_S8_EEENS6_IJNS7_ILi128EEENS7_ILi96EEENS7_ILi64EEEEEELi256ENS_10bfloat16_tEfNS_4arch4Sm90ELb0ELb0ELb1ELb1ELb0ELb0ELb0ELb1ELb0ELb0ELb0ELb0EEENS1_21CollectiveEpilogueFwdINS6_IJSA_NS7_ILi256EEESB_EEES9_SE_SG_Li256ELb1ELb0ELb0ELb0EEENS1_36VarlenDynamicPersistentTileSchedulerILi128ELi96ELi256ELi32ELb0ELb0ELb1ELb0ELb1ELb1EEEEEEEEEvNT_6ParamsE --------------------------
	.section	.nv.constant0._ZN7cutlass13device_kernelIN5flash11enable_sm90INS1_16FlashAttnFwdSm90INS1_25CollectiveMainloopFwdSm90ILi2EN4cute5tupleIJNS5_1CILi1EEES8_S8_EEENS6_IJNS7_ILi128EEENS7_ILi96EEENS7_ILi64EEEEEELi256ENS_10bfloat16_tEfNS_4arch4Sm90ELb0ELb0ELb1ELb1ELb0ELb0ELb0ELb1ELb0ELb0ELb0ELb0EEENS1_21CollectiveEpilogueFwdINS6_IJSA_NS7_ILi256EEESB_EEES9_SE_SG_Li256ELb1ELb0ELb0ELb0EEENS1_36VarlenDynamicPersistentTileSchedulerILi128ELi96ELi256ELi32ELb0ELb0ELb1ELb0ELb1ELb1EEEEEEEEEvNT_6ParamsE,"a",@progbits
	.sectionflags	@""
	.align	4
.nv.constant0._ZN7cutlass13device_kernelIN5flash11enable_sm90INS1_16FlashAttnFwdSm90INS1_25CollectiveMainloopFwdSm90ILi2EN4cute5tupleIJNS5_1CILi1EEES8_S8_EEENS6_IJNS7_ILi128EEENS7_ILi96EEENS7_ILi64EEEEEELi256ENS_10bfloat16_tEfNS_4arch4Sm90ELb0ELb0ELb1ELb1ELb0ELb0ELb0ELb1ELb0ELb0ELb0ELb0EEENS1_21CollectiveEpilogueFwdINS6_IJSA_NS7_ILi256EEESB_EEES9_SE_SG_Li256ELb1ELb0ELb0ELb0EEENS1_36VarlenDynamicPersistentTileSchedulerILi128ELi96ELi256ELi32ELb0ELb0ELb1ELb0ELb1ELb1EEEEEEEEEvNT_6ParamsE:
	.zero		3200


//--------------------- .nv.constant0._ZN7cutlass13device_kernelIN5flash11enable_sm90INS1_16FlashAttnFwdSm90INS1_25CollectiveMainloopFwdSm90ILi2EN4cute5tupleIJNS5_1CILi1EEES8_S8_EEENS6_IJNS7_ILi128EEENS7_ILi96EEENS7_ILi64EEEEEELi256ENS_10bfloat16_tEfNS_4arch4Sm90ELb0ELb0ELb1ELb1ELb0ELb1ELb0ELb1ELb0ELb0ELb0ELb0EEENS1_21CollectiveEpilogueFwdINS6_IJSA_NS7_ILi256EEESB_EEES9_SE_SG_Li256ELb1ELb0ELb0ELb0EEENS1_36VarlenDynamicPersistentTileSchedulerILi128ELi96ELi256ELi32ELb0ELb0ELb1ELb0ELb1ELb1EEEEEEEEEvNT_6ParamsE --------------------------
	.section	.nv.constant0._ZN7cutlass13device_kernelIN5flash11enable_sm90INS1_16FlashAttnFwdSm90INS1_25CollectiveMainloopFwdSm90ILi2EN4cute5tupleIJNS5_1CILi1EEES8_S8_EEENS6_IJNS7_ILi128EEENS7_ILi96EEENS7_ILi64EEEEEELi256ENS_10bfloat16_tEfNS_4arch4Sm90ELb0ELb0ELb1ELb1ELb0ELb1ELb0ELb1ELb0ELb0ELb0ELb0EEENS1_21CollectiveEpilogueFwdINS6_IJSA_NS7_ILi256EEESB_EEES9_SE_SG_Li256ELb1ELb0ELb0ELb0EEENS1_36VarlenDynamicPersistentTileSchedulerILi128ELi96ELi256ELi32ELb0ELb0ELb1ELb0ELb1ELb1EEEEEEEEEvNT_6ParamsE,"a",@progbits
	.sectionflags	@""
	.align	4
.nv.constant0._ZN7cutlass13device_kernelIN5flash11enable_sm90INS1_16FlashAttnFwdSm90INS1_25CollectiveMainloopFwdSm90ILi2EN4cute5tupleIJNS5_1CILi1EEES8_S8_EEENS6_IJNS7_ILi128EEENS7_ILi96EEENS7_ILi64EEEEEELi256ENS_10bfloat16_tEfNS_4arch4Sm90ELb0ELb0ELb1ELb1ELb0ELb1ELb0ELb1ELb0ELb0ELb0ELb0EEENS1_21CollectiveEpilogueFwdINS6_IJSA_NS7_ILi256EEESB_EEES9_SE_SG_Li256ELb1ELb0ELb0ELb0EEENS1_36VarlenDynamicPersistentTileSchedulerILi128ELi96ELi256ELi32ELb0ELb0ELb1ELb0ELb1ELb1EEEEEEEEEvNT_6ParamsE:
	.zero		3200


//--------------------- .nv.constant0._ZN7cutlass13device_kernelIN5flash11enable_sm90INS1_16FlashAttnFwdSm90INS1_25CollectiveMainloopFwdSm90ILi2EN4cute5tupleIJNS5_1CILi1EEES8_S8_EEENS6_IJNS7_ILi128EEENS7_ILi96EEENS7_ILi64EEEEEELi256ENS_10bfloat16_tEfNS_4arch4Sm90ELb0ELb0ELb1ELb1ELb0ELb0ELb1ELb1ELb0ELb0ELb0ELb0EEENS1_21CollectiveEpilogueFwdINS6_IJSA_NS7_ILi256EEESB_EEES9_SE_SG_Li256ELb1ELb0ELb0ELb0EEENS1_36VarlenDynamicPersistentTileSchedulerILi128ELi96ELi256ELi32ELb0ELb0ELb1ELb0ELb1ELb1EEEEEEEEEvNT_6ParamsE --------------------------
	.section	.nv.constant0._ZN7cutlass13device_kernelIN5flash11enable_sm90INS1_16FlashAttnFwdSm90INS1_25CollectiveMainloopFwdSm90ILi2EN4cute5tupleIJNS5_1CILi1EEES8_S8_EEENS6_IJNS7_ILi128EEENS7_ILi96EEENS7_ILi64EEEEEELi256ENS_10bfloat16_tEfNS_4arch4Sm90ELb0ELb0ELb1ELb1ELb0ELb0ELb1ELb1ELb0ELb0ELb0ELb0EEENS1_21CollectiveEpilogueFwdINS6_IJSA_NS7_ILi256EEESB_EEES9_SE_SG_Li256ELb1ELb0ELb0ELb0EEENS1_36VarlenDynamicPersistentTileSchedulerILi128ELi96ELi256ELi32ELb0ELb0ELb1ELb0ELb1ELb1EEEEEEEEEvNT_6ParamsE,"a",@progbits
	.sectionflags	@""
	.align	4
.nv.constant0._ZN7cutlass13device_kernelIN5flash11enable_sm90INS1_16FlashAttnFwdSm90INS1_25CollectiveMainloopFwdSm90ILi2EN4cute5tupleIJNS5_1CILi1EEES8_S8_EEENS6_IJNS7_ILi128EEENS7_ILi96EEENS7_ILi64EEEEEELi256ENS_10bfloat16_tEfNS_4arch4Sm90ELb0ELb0ELb1ELb1ELb0ELb0ELb1ELb1ELb0ELb0ELb0ELb0EEENS1_21CollectiveEpilogueFwdINS6_IJSA_NS7_ILi256EEESB_EEES9_SE_SG_Li256ELb1ELb0ELb0ELb0EEENS1_36VarlenDynamicPersistentTileSchedulerILi128ELi96ELi256ELi32ELb0ELb0ELb1ELb0ELb1ELb1EEEEEEEEEvNT_6ParamsE:
	.zero		3456


//--------------------- .nv.constant0._ZN7cutlass13device_kernelIN5flash11enable_sm90INS1_16FlashAttnFwdSm90INS1_25CollectiveMainloopFwdSm90ILi2EN4cute5tupleIJNS5_1CILi1EEES8_S8_EEENS6_IJNS7_ILi128EEENS7_ILi96EEENS7_ILi64EEEEEELi256ENS_10bfloat16_tEfNS_4arch4Sm90ELb0ELb0ELb1ELb1ELb0ELb1ELb1ELb1ELb0ELb0ELb0ELb0EEENS1_21CollectiveEpilogueFwdINS6_IJSA_NS7_ILi256EEESB_EEES9_SE_SG_Li256ELb1ELb0ELb0ELb0EEENS1_36VarlenDynamicPersistentTileSchedulerILi128ELi96ELi256ELi32ELb0ELb0ELb1ELb0ELb1ELb1EEEEEEEEEvNT_6ParamsE --------------------------
	.section	.nv.constant0._ZN7cutlass13device_kernelIN5flash11enable_sm90INS1_16FlashAttnFwdSm90INS1_25CollectiveMainloopFwdSm90ILi2EN4cute5tupleIJNS5_1CILi1EEES8_S8_EEENS6_IJNS7_ILi128EEENS7_ILi96EEENS7_ILi64EEEEEELi256ENS_10bfloat16_tEfNS_4arch4Sm90ELb0ELb0ELb1ELb1ELb0ELb1ELb1ELb1ELb0ELb0ELb0ELb0EEENS1_21CollectiveEpilogueFwdINS6_IJSA_NS7_ILi256EEESB_EEES9_SE_SG_Li256ELb1ELb0ELb0ELb0EEENS1_36VarlenDynamicPersistentTileSchedulerILi128ELi96ELi256ELi32ELb0ELb0ELb1ELb0ELb1ELb1EEEEEEEEEvNT_6ParamsE,"a",@progbits
	.sectionflags	@""
	.align	4
.nv.constant0._ZN7cutlass13device_kernelIN5flash11enable_sm90INS1_16FlashAttnFwdSm90INS1_25CollectiveMainloopFwdSm90ILi2EN4cute5tupleIJNS5_1CILi1EEES8_S8_EEENS6_IJNS7_ILi128EEENS7_ILi96EEENS7_ILi64EEEEEELi256ENS_10bfloat16_tEfNS_4arch4Sm90ELb0ELb0ELb1ELb1ELb0ELb1ELb1ELb1ELb0ELb0ELb0ELb0EEENS1_21CollectiveEpilogueFwdINS6_IJSA_NS7_ILi256EEESB_EEES9_SE_SG_Li256ELb1ELb0ELb0ELb0EEENS1_36VarlenDynamicPersistentTileSchedulerILi128ELi96ELi256ELi32ELb0ELb0ELb1ELb0ELb1ELb1EEEEEEEEEvNT_6ParamsE:
	.zero		3456


//--------------------- .nv.constant0._ZN7cutlass13device_kernelIN5flash11enable_sm90INS1_16FlashAttnFwdSm90INS1_25CollectiveMainloopFwdSm90ILi2EN4cute5tupleIJNS5_1CILi1EEES8_S8_EEENS6_IJNS7_ILi128EEENS7_ILi96EEENS7_ILi64EEEEEELi256ENS_10bfloat16_tEfNS_4arch4Sm90ELb0ELb1ELb1ELb0ELb0ELb0ELb0ELb1ELb0ELb0ELb0ELb0EEENS1_21CollectiveEpilogueFwdINS6_IJSA_NS7_ILi256EEESB_EEES9_SE_SG_Li256ELb0ELb0ELb0ELb0EEENS1_30DynamicPersistentTileSchedulerILi256ELi32ELb0ELb0ELb1EEEEEEEEEvNT_6ParamsE --------------------------
	.section	.nv.constant0._ZN7cutlass13device_kernelIN5flash11enable_sm90INS1_16FlashAttnFwdSm90INS1_25CollectiveMainloopFwdSm90ILi2EN4cute5tupleIJNS5_1CILi1EEES8_S8_EEENS6_IJNS7_ILi128EEENS7_ILi96EEENS7_ILi64EEEEEELi256ENS_10bfloat16_tEfNS_4arch4Sm90ELb0ELb1ELb1ELb0ELb0ELb0ELb0ELb1ELb0ELb0ELb0ELb0EEENS1_21CollectiveEpilogueFwdINS6_IJSA_NS7_ILi256EEESB_EEES9_SE_SG_Li256ELb0ELb0ELb0ELb0EEENS1_30DynamicPersistentTileSchedulerILi256ELi32ELb0ELb0ELb1EEEEEEEEEvNT_6ParamsE,"a",@progbits
	.sectionflags	@""
	.align	4
.nv.constant0._ZN7cutlass13device_kernelIN5flash11enable_sm90INS1_16FlashAttnFwdSm90INS1_25CollectiveMainloopFwdSm90ILi2EN4cute5tupleIJNS5_1CILi1EEES8_S8_EEENS6_IJNS7_ILi128EEENS7_ILi96EEENS7_ILi64EEEEEELi256ENS_10bfloat16_tEfNS_4arch4Sm90ELb0ELb1ELb1ELb0ELb0ELb0ELb0ELb1ELb0ELb0ELb0ELb0EEENS1_21CollectiveEpilogueFwdINS6_IJSA_NS7_ILi256EEESB_EEES9_SE_SG_Li256ELb0ELb0ELb0ELb0EEENS1_30DynamicPersistentTileSchedulerILi256ELi32ELb0ELb0ELb1EEEEEEEEEvNT_6ParamsE:
	.zero		3584


//--------------------- .nv.constant0._ZN7cutlass13device_kernelIN5flash11enable_sm90INS1_16FlashAttnFwdSm90INS1_25CollectiveMainloopFwdSm90ILi2EN4cute5tupleIJNS5_1CILi1EEES8_S8_EEENS6_IJNS7_ILi128EEENS7_ILi96EEENS7_ILi64EEEEEELi256ENS_10bfloat16_tEfNS_4arch4Sm90ELb0ELb1ELb1ELb0ELb0ELb0ELb1ELb1ELb0ELb0ELb0ELb0EEENS1_21CollectiveEpilogueFwdINS6_IJSA_NS7_ILi256EEESB_EEES9_SE_SG_Li256ELb0ELb0ELb0ELb0EEENS1_30DynamicPersistentTileSchedulerILi256ELi32ELb0ELb0ELb1EEEEEEEEEvNT_6ParamsE --------------------------
	.section	.nv.constant0._ZN7cutlass13device_kernelIN5flash11enable_sm90INS1_16FlashAttnFwdSm90INS1_25CollectiveMainloopFwdSm90ILi2EN4cute5tupleIJNS5_1CILi1EEES8_S8_EEENS6_IJNS7_ILi128EEENS7_ILi96EEENS7_ILi64EEEEEELi256ENS_10bfloat16_tEfNS_4arch4Sm90ELb0ELb1ELb1ELb0ELb0ELb0ELb1ELb1ELb0ELb0ELb0ELb0EEENS1_21CollectiveEpilogueFwdINS6_IJSA_NS7_ILi256EEESB_EEES9_SE_SG_Li256ELb0ELb0ELb0ELb0EEENS1_30DynamicPersistentTileSchedulerILi256ELi32ELb0ELb0ELb1EEEEEEEEEvNT_6ParamsE,"a",@progbits
	.sectionflags	@""
	.align	4
.nv.constant0._ZN7cutlass13device_kernelIN5flash11enable_sm90INS1_16FlashAttnFwdSm90INS1_25CollectiveMainloopFwdSm90ILi2EN4cute5tupleIJNS5_1CILi1EEES8_S8_EEENS6_IJNS7_ILi128EEENS7_ILi96EEENS7_ILi64EEEEEELi256ENS_10bfloat16_tEfNS_4arch4Sm90ELb0ELb1ELb1ELb0ELb0ELb0ELb1ELb1ELb0ELb0ELb0ELb0EEENS1_21CollectiveEpilogueFwdINS6_IJSA_NS7_ILi256EEESB_EEES9_SE_SG_Li256ELb0ELb0ELb0ELb0EEENS1_30DynamicPersistentTileSchedulerILi256ELi32ELb0ELb0ELb1EEEEEEEEEvNT_6ParamsE:
	.zero		3840


//--------------------- .nv.constant0._ZN7cutlass13device_kernelIN5flash11enable_sm90INS1_16FlashAttnFwdSm90INS1_25CollectiveMainloopFwdSm90ILi2EN4cute5tupleIJNS5_1CILi1EEES8_S8_EEENS6_IJNS7_ILi128EEENS7_ILi96EEENS7_ILi64EEEEEELi256ENS_10bfloat16_tEfNS_4arch4Sm90ELb0ELb1ELb1ELb1ELb0ELb0ELb0ELb1ELb0ELb0ELb0ELb0EEENS1_21CollectiveEpilogueFwdINS6_IJSA_NS7_ILi256EEESB_EEES9_SE_SG_Li256ELb1ELb0ELb0ELb0EEENS1_36VarlenDynamicPersistentTileSchedulerILi128ELi96ELi256ELi32ELb0ELb0ELb1ELb1ELb0ELb1EEEEEEEEEvNT_6ParamsE --------------------------
	.section	.nv.constant0._ZN7cutlass13device_kernelIN5flash11enable_sm90INS1_16FlashAttnFwdSm90INS1_25CollectiveMainloopFwdSm90ILi2EN4cute5tupleIJNS5_1CILi1EEES8_S8_EEENS6_IJNS7_ILi128EEENS7_ILi96EEENS7_ILi64EEEEEELi256ENS_10bfloat16_tEfNS_4arch4Sm90ELb0ELb1ELb1ELb1ELb0ELb0ELb0ELb1ELb0ELb0ELb0ELb0EEENS1_21CollectiveEpilogueFwdINS6_IJSA_NS7_ILi256EEESB_EEES9_SE_SG_Li256ELb1ELb0ELb0ELb0EEENS1_36VarlenDynamicPersistentTileSchedulerILi128ELi96ELi256ELi32ELb0ELb0ELb1ELb1ELb0ELb1EEEEEEEEEvNT_6ParamsE,"a",@progbits
	.sectionflags	@""
	.align	4
.nv.constant0._ZN7cutlass13device_kernelIN5flash11enable_sm90INS1_16FlashAttnFwdSm90INS1_25CollectiveMainloopFwdSm90ILi2EN4cute5tupleIJNS5_1CILi1EEES8_S8_EEENS6_IJNS7_ILi128EEENS7_ILi96EEENS7_ILi64EEEEEELi256ENS_10bfloat16_tEfNS_4arch4Sm90ELb0ELb1ELb1ELb1ELb0ELb0ELb0ELb1ELb0ELb0ELb0ELb0EEENS1_21CollectiveEpilogueFwdINS6_IJSA_NS7_ILi256EEESB_EEES9_SE_SG_Li256ELb1ELb0ELb0ELb0EEENS1_36VarlenDynamicPersistentTileSchedulerILi128ELi96ELi256ELi32ELb0ELb0ELb1ELb1ELb0ELb1EEEEEEEEEvNT_6ParamsE:
	.zero		3200


//--------------------- .nv.constant0._ZN7cutlass13device_kernelIN5flash11enable_sm90INS1_16FlashAttnFwdSm90INS1_25CollectiveMainloopFwdSm90ILi2EN4cute5tupleIJNS5_1CILi1EEES8_S8_EEENS6_IJNS7_ILi128EEENS7_ILi96EEENS7_ILi64EEEEEELi256ENS_10bfloat16_tEfNS_4arch4Sm90ELb0ELb1ELb1ELb1ELb0ELb1ELb0ELb1ELb0ELb0ELb0ELb0EEENS1_21CollectiveEpilogueFwdINS6_IJSA_NS7_ILi256EEESB_EEES9_SE_SG_Li256ELb1ELb0ELb0ELb0EEENS1_36VarlenDynamicPersistentTileSchedulerILi128ELi96ELi256ELi32ELb0ELb0ELb1ELb1ELb0ELb1EEEEEEEEEvNT_6ParamsE --------------------------
	.section	.nv.constant0._ZN7cutlass13device_kernelIN5flash11enable_sm90INS1_16FlashAttnFwdSm90INS1_25CollectiveMainloopFwdSm90ILi2EN4cute5tupleIJNS5_1CILi1EEES8_S8_EEENS6_IJNS7_ILi128EEENS7_ILi96EEENS7_ILi64EEEEEELi256ENS_10bfloat16_tEfNS_4arch4Sm90ELb0ELb1ELb1ELb1ELb0ELb1ELb0ELb1ELb0ELb0ELb0ELb0EEENS1_21CollectiveEpilogueFwdINS6_IJSA_NS7_ILi256EEESB_EEES9_SE_SG_Li256ELb1ELb0ELb0ELb0EEENS1_36VarlenDynamicPersistentTileSchedulerILi128ELi96ELi256ELi32ELb0ELb0ELb1ELb1ELb0ELb1EEEEEEEEEvNT_6ParamsE,"a",@progbits
	.sectionflags	@""
	.align	4
.nv.constant0._ZN7cutlass13device_kernelIN5flash11enable_sm90INS1_16FlashAttnFwdSm90INS1_25CollectiveMainloopFwdSm90ILi2EN4cute5tupleIJNS5_1CILi1EEES8_S8_EEENS6_IJNS7_ILi128EEENS7_ILi96EEENS7_ILi64EEEEEELi256ENS_10bfloat16_tEfNS_4arch4Sm90ELb0ELb1ELb1ELb1ELb0ELb1ELb0ELb1ELb0ELb0ELb0ELb0EEENS1_21CollectiveEpilogueFwdINS6_IJSA_NS7_ILi256EEESB_EEES9_SE_SG_Li256ELb1ELb0ELb0ELb0EEENS1_36VarlenDynamicPersistentTileSchedulerILi128ELi96ELi256ELi32ELb0ELb0ELb1ELb1ELb0ELb1EEEEEEEEEvNT_6ParamsE:
	.zero		3200


//--------------------- .nv.constant0._ZN7cutlass13device_kernelIN5flash11enable_sm90INS1_16FlashAttnFwdSm90INS1_25CollectiveMainloopFwdSm90ILi2EN4cute5tupleIJNS5_1CILi1EEES8_S8_EEENS6_IJNS7_ILi128EEENS7_ILi96EEENS7_ILi64EEEEEELi256ENS_10bfloat16_tEfNS_4arch4Sm90ELb0ELb1ELb1ELb1ELb0ELb0ELb1ELb1ELb0ELb0ELb0ELb0EEENS1_21CollectiveEpilogueFwdINS6_IJSA_NS7_ILi256EEESB_EEES9_SE_SG_Li256ELb1ELb0ELb0ELb0EEENS1_36VarlenDynamicPersistentTileSchedulerILi128ELi96ELi256ELi32ELb0ELb0ELb1ELb1ELb0ELb1EEEEEEEEEvNT_6ParamsE --------------------------
	.section	.nv.constant0._ZN7cutlass13device_kernelIN5flash11enable_sm90INS1_16FlashAttnFwdSm90INS1_25CollectiveMainloopFwdSm90ILi2EN4cute5tupleIJNS5_1CILi1EEES8_S8_EEENS6_IJNS7_ILi128EEENS7_ILi96EEENS7_ILi64EEEEEELi256ENS_10bfloat16_tEfNS_4arch4Sm90ELb0ELb1ELb1ELb1ELb0ELb0ELb1ELb1ELb0ELb0ELb0ELb0EEENS1_21CollectiveEpilogueFwdINS6_IJSA_NS7_ILi256EEESB_EEES9_SE_SG_Li256ELb1ELb0ELb0ELb0EEENS1_36VarlenDynamicPersistentTileSchedulerILi128ELi96ELi256ELi32ELb0ELb0ELb1ELb1ELb0ELb1EEEEEEEEEvNT_6ParamsE,"a",@progbits
	.sectionflags	@""
	.align	4
.nv.constant0._ZN7cutlass13device_kernelIN5flash11enable_sm90INS1_16FlashAttnFwdSm90INS1_25CollectiveMainloopFwdSm90ILi2EN4cute5tupleIJNS5_1CILi1EEES8_S8_EEENS6_IJNS7_ILi128EEENS7_ILi96EEENS7_ILi64EEEEEELi256ENS_10bfloat16_tEfNS_4arch4Sm90ELb0ELb1ELb1ELb1ELb0ELb0ELb1ELb1ELb0ELb0ELb0ELb0EEENS1_21CollectiveEpilogueFwdINS6_IJSA_NS7_ILi256EEESB_EEES9_SE_SG_Li256ELb1ELb0ELb0ELb0EEENS1_36VarlenDynamicPersistentTileSchedulerILi128ELi96ELi256ELi32ELb0ELb0ELb1ELb1ELb0ELb1EEEEEEEEEvNT_6ParamsE:
	.zero		3456


//--------------------- .nv.constant0._ZN7cutlass13device_kernelIN5flash11enable_sm90INS1_16FlashAttnFwdSm90INS1_25CollectiveMainloopFwdSm90ILi2EN4cute5tupleIJNS5_1CILi1EEES8_S8_EEENS6_IJNS7_ILi128EEENS7_ILi96EEENS7_ILi64EEEEEELi256ENS_10bfloat16_tEfNS_4arch4Sm90ELb0ELb1ELb1ELb1ELb0ELb1ELb1ELb1ELb0ELb0ELb0ELb0EEENS1_21CollectiveEpilogueFwdINS6_IJSA_NS7_ILi256EEESB_EEES9_SE_SG_Li256ELb1ELb0ELb0ELb0EEENS1_36VarlenDynamicPersistentTileSchedulerILi128ELi96ELi256ELi32ELb0ELb0ELb1ELb1ELb0ELb1EEEEEEEEEvNT_6ParamsE --------------------------
	.section	.nv.constant0._ZN7cutlass13device_kernelIN5flash11enable_sm90INS1_16FlashAttnFwdSm90INS1_25CollectiveMainloopFwdSm90ILi2EN4cute5tupleIJNS5_1CILi1EEES8_S8_EEENS6_IJNS7_ILi128EEENS7_ILi96EEENS7_ILi64EEEEEELi256ENS_10bfloat16_tEfNS_4arch4Sm90ELb0ELb1ELb1ELb1ELb0ELb1ELb1ELb1ELb0ELb0ELb0ELb0EEENS1_21CollectiveEpilogueFwdINS6_IJSA_NS7_ILi256EEESB_EEES9_SE_SG_Li256ELb1ELb0ELb0ELb0EEENS1_36VarlenDynamicPersistentTileSchedulerILi128ELi96ELi256ELi32ELb0ELb0ELb1ELb1ELb0ELb1EEEEEEEEEvNT_6ParamsE,"a",@progbits
	.sectionflags	@""
	.align	4
.nv.constant0._ZN7cutlass13device_kernelIN5flash11enable_sm90INS1_16FlashAttnFwdSm90INS1_25CollectiveMainloopFwdSm90ILi2EN4cute5tupleIJNS5_1CILi1EEES8_S8_EEENS6_IJNS7_ILi128EEENS7_ILi96EEENS7_ILi64EEEEEELi256ENS_10bfloat16_tEfNS_4arch4Sm90ELb0ELb1ELb1ELb1ELb0ELb1ELb1ELb1ELb0ELb0ELb0ELb0EEENS1_21CollectiveEpilogueFwdINS6_IJSA_NS7_ILi256EEESB_EEES9_SE_SG_Li256ELb1ELb0ELb0ELb0EEENS1_36VarlenDynamicPersistentTileSchedulerILi128ELi96ELi256ELi32ELb0ELb0ELb1ELb1ELb0ELb1EEEEEEEEEvNT_6ParamsE:
	.zero		3456


//--------------------- .nv.constant0._ZN7cutlass13device_kernelIN5flash11enable_sm90INS1_16FlashAttnFwdSm90INS1_25CollectiveMainloopFwdSm90ILi2EN4cute5tupleIJNS5_1CILi1EEES8_S8_EEENS6_IJNS7_ILi128EEENS7_ILi96EEENS7_ILi64EEEEEELi256ENS_10bfloat16_tEfNS_4arch4Sm90ELb1ELb0ELb1ELb0ELb0ELb0ELb0ELb1ELb0ELb0ELb0ELb0EEENS1_21CollectiveEpilogueFwdINS6_IJSA_NS7_ILi256EEESB_EEES9_SE_SG_Li256ELb0ELb0ELb0ELb0EEENS1_30DynamicPersistentTileSchedulerILi256ELi32ELb0ELb0ELb1EEEEEEEEEvNT_6ParamsE --------------------------
	.section	.nv.constant0._ZN7cutlass13device_kernelIN5flash11enable_sm90INS1_16FlashAttnFwdSm90INS1_25CollectiveMainloopFwdSm90ILi2EN4cute5tupleIJNS5_1CILi1EEES8_S8_EEENS6_IJNS7_ILi128EEENS7_ILi96EEENS7_ILi64EEEEEELi256ENS_10bfloat16_tEfNS_4arch4Sm90ELb1ELb0ELb1ELb0ELb0ELb0ELb0ELb1ELb0ELb0ELb0ELb0EEENS1_21CollectiveEpilogueFwdINS6_IJSA_NS7_ILi256EEESB_EEES9_SE_SG_Li256ELb0ELb0ELb0ELb0EEENS1_30DynamicPersistentTileSchedulerILi256ELi32ELb0ELb0ELb1EEEEEEEEEvNT_6ParamsE,"a",@progbits
	.sectionflags	@""
	.align	4
.nv.constant0._ZN7cutlass13device_kernelIN5flash11enable_sm90INS1_16FlashAttnFwdSm90INS1_25CollectiveMainloopFwdSm90ILi2EN4cute5tupleIJNS5_1CILi1EEES8_S8_EEENS6_IJNS7_ILi128EEENS7_ILi96EEENS7_ILi64EEEEEELi256ENS_10bfloat16_tEfNS_4arch4Sm90ELb1ELb0ELb1ELb0ELb0ELb0ELb0ELb1ELb0ELb0ELb0ELb0EEENS1_21CollectiveEpilogueFwdINS6_IJSA_NS7_ILi256EEESB_EEES9_SE_SG_Li256ELb0ELb0ELb0ELb0EEENS1_30DynamicPersistentTileSchedulerILi256ELi32ELb0ELb0ELb1EEEEEEEEEvNT_6ParamsE:
	.zero		3584


//--------------------- .nv.constant0._ZN7cutlass13device_kernelIN5flash11enable_sm90INS1_16FlashAttnFwdSm90INS1_25CollectiveMainloopFwdSm90ILi2EN4cute5tupleIJNS5_1CILi1EEES8_S8_EEENS6_IJNS7_ILi128EEENS7_ILi96EEENS7_ILi64EEEEEELi256ENS_10bfloat16_tEfNS_4arch4Sm90ELb1ELb0ELb1ELb0ELb0ELb0ELb1ELb1ELb0ELb0ELb0ELb0EEENS1_21CollectiveEpilogueFwdINS6_IJSA_NS7_ILi256EEESB_EEES9_SE_SG_Li256ELb0ELb0ELb0ELb0EEENS1_30DynamicPersistentTileSchedulerILi256ELi32ELb0ELb0ELb1EEEEEEEEEvNT_6ParamsE --------------------------
	.section	.nv.constant0._ZN7cutlass13device_kernelIN5flash11enable_sm90INS1_16FlashAttnFwdSm90INS1_25CollectiveMainloopFwdSm90ILi2EN4cute5tupleIJNS5_1CILi1EEES8_S8_EEENS6_IJNS7_ILi128EEENS7_ILi96EEENS7_ILi64EEEEEELi256ENS_10bfloat16_tEfNS_4arch4Sm90ELb1ELb0ELb1ELb0ELb0ELb0ELb1ELb1ELb0ELb0ELb0ELb0EEENS1_21CollectiveEpilogueFwdINS6_IJSA_NS7_ILi256EEESB_EEES9_SE_SG_Li256ELb0ELb0ELb0ELb0EEENS1_30DynamicPersistentTileSchedulerILi256ELi32ELb0ELb0ELb1EEEEEEEEEvNT_6ParamsE,"a",@progbits
	.sectionflags	@""
	.align	4
.nv.constant0._ZN7cutlass13device_kernelIN5flash11enable_sm90INS1_16FlashAttnFwdSm90INS1_25CollectiveMainloopFwdSm90ILi2EN4cute5tupleIJNS5_1CILi1EEES8_S8_EEENS6_IJNS7_ILi128EEENS7_ILi96EEENS7_ILi64EEEEEELi256ENS_10bfloat16_tEfNS_4arch4Sm90ELb1ELb0ELb1ELb0ELb0ELb0ELb1ELb1ELb0ELb0ELb0ELb0EEENS1_21CollectiveEpilogueFwdINS6_IJSA_NS7_ILi256EEESB_EEES9_SE_SG_Li256ELb0ELb0ELb0ELb0EEENS1_30DynamicPersistentTileSchedulerILi256ELi32ELb0ELb0ELb1EEEEEEEEEvNT_6ParamsE:
	.zero		3840


//--------------------- .nv.constant0._ZN7cutlass13device_kernelIN5flash11enable_sm90INS1_16FlashAttnFwdSm90INS1_25CollectiveMainloopFwdSm90ILi2EN4cute5tupleIJNS5_1CILi1EEES8_S8_EEENS6_IJNS7_ILi128EEENS7_ILi96EEENS7_ILi64EEEEEELi256ENS_10bfloat16_tEfNS_4arch4Sm90ELb1ELb0ELb1ELb1ELb0ELb0ELb0ELb1ELb0ELb0ELb0ELb0EEENS1_21CollectiveEpilogueFwdINS6_IJSA_NS7_ILi256EEESB_EEES9_SE_SG_Li256ELb1ELb0ELb0ELb0EEENS1_36VarlenDynamicPersistentTileSchedulerILi128ELi96ELi256ELi32ELb0ELb0ELb1ELb1ELb1ELb1EEEEEEEEEvNT_6ParamsE --------------------------
	.section	.nv.constant0._ZN7cutlass13device_kernelIN5flash11enable_sm90INS1_16FlashAttnFwdSm90INS1_25CollectiveMainloopFwdSm90ILi2EN4cute5tupleIJNS5_1CILi1EEES8_S8_EEENS6_IJNS7_ILi128EEENS7_ILi96EEENS7_ILi64EEEEEELi256ENS_10bfloat16_tEfNS_4arch4Sm90ELb1ELb0ELb1ELb1ELb0ELb0ELb0ELb1ELb0ELb0ELb0ELb0EEENS1_21CollectiveEpilogueFwdINS6_IJSA_NS7_ILi256EEESB_EEES9_SE_SG_Li256ELb1ELb0ELb0ELb0EEENS1_36VarlenDynamicPersistentTileSchedulerILi128ELi96ELi256ELi32ELb0ELb0ELb1ELb1ELb1ELb1EEEEEEEEEvNT_6ParamsE,"a",@progbits
	.sectionflags	@""
	.align	4
.nv.constant0._ZN7cutlass13device_kernelIN5flash11enable_sm90INS1_16FlashAttnFwdSm90INS1_25CollectiveMainloopFwdSm90ILi2EN4cute5tupleIJNS5_1CILi1EEES8_S8_EEENS6_IJNS7_ILi128EEENS7_ILi96EEENS7_ILi64EEEEEELi256ENS_10bfloat16_tEfNS_4arch4Sm90ELb1ELb0ELb1ELb1ELb0ELb0ELb0ELb1ELb0ELb0ELb0ELb0EEENS1_21CollectiveEpilogueFwdINS6_IJSA_NS7_ILi256EEESB_EEES9_SE_SG_Li256ELb1ELb0ELb0ELb0EEENS1_36VarlenDynamicPersistentTileSchedulerILi128ELi96ELi256ELi32ELb0ELb0ELb1ELb1ELb1ELb1EEEEEEEEEvNT_6ParamsE:
	.zero		3200


//--------------------- .nv.constant0._ZN7cutlass13device_kernelIN5flash11enable_sm90INS1_16FlashAttnFwdSm90INS1_25CollectiveMainloopFwdSm90ILi2EN4cute5tupleIJNS5_1CILi1EEES8_S8_EEENS6_IJNS7_ILi128EEENS7_ILi96EEENS7_ILi64EEEEEELi256ENS_10bfloat16_tEfNS_4arch4Sm90ELb1ELb0ELb1ELb1ELb0ELb1ELb0ELb1ELb0ELb0ELb0ELb0EEENS1_21CollectiveEpilogueFwdINS6_IJSA_NS7_ILi256EEESB_EEES9_SE_SG_Li256ELb1ELb0ELb0ELb0EEENS1_36VarlenDynamicPersistentTileSchedulerILi128ELi96ELi256ELi32ELb0ELb0ELb1ELb1ELb1ELb1EEEEEEEEEvNT_6ParamsE --------------------------
	.section	.nv.constant0._ZN7cutlass13device_kernelIN5flash11enable_sm90INS1_16FlashAttnFwdSm90INS1_25CollectiveMainloopFwdSm90ILi2EN4cute5tupleIJNS5_1CILi1EEES8_S8_EEENS6_IJNS7_ILi128EEENS7_ILi96EEENS7_ILi64EEEEEELi256ENS_10bfloat16_tEfNS_4arch4Sm90ELb1ELb0ELb1ELb1ELb0ELb1ELb0ELb1ELb0ELb0ELb0ELb0EEENS1_21CollectiveEpilogueFwdINS6_IJSA_NS7_ILi256EEESB_EEES9_SE_SG_Li256ELb1ELb0ELb0ELb0EEENS1_36VarlenDynamicPersistentTileSchedulerILi128ELi96ELi256ELi32ELb0ELb0ELb1ELb1ELb1ELb1EEEEEEEEEvNT_6ParamsE,"a",@progbits
	.sectionflags	@""
	.align	4
.nv.constant0._ZN7cutlass13device_kernelIN5flash11enable_sm90INS1_16FlashAttnFwdSm90INS1_25CollectiveMainloopFwdSm90ILi2EN4cute5tupleIJNS5_1CILi1EEES8_S8_EEENS6_IJNS7_ILi128EEENS7_ILi96EEENS7_ILi64EEEEEELi256ENS_10bfloat16_tEfNS_4arch4Sm90ELb1ELb0ELb1ELb1ELb0ELb1ELb0ELb1ELb0ELb0ELb0ELb0EEENS1_21CollectiveEpilogueFwdINS6_IJSA_NS7_ILi256EEESB_EEES9_SE_SG_Li256ELb1ELb0ELb0ELb0EEENS1_36VarlenDynamicPersistentTileSchedulerILi128ELi96ELi256ELi32ELb0ELb0ELb1ELb1ELb1ELb1EEEEEEEEEvNT_6ParamsE:
	.zero		3200


//--------------------- .nv.constant0._ZN7cutlass13device_kernelIN5flash11enable_sm90INS1_16FlashAttnFwdSm90INS1_25CollectiveMainloopFwdSm90ILi2EN4cute5tupleIJNS5_1CILi1EEES8_S8_EEENS6_IJNS7_ILi128EEENS7_ILi96EEENS7_ILi64EEEEEELi256ENS_10bfloat16_tEfNS_4arch4Sm90ELb1ELb0ELb1ELb1ELb0ELb0ELb1ELb1ELb0ELb0ELb0ELb0EEENS1_21CollectiveEpilogueFwdINS6_IJSA_NS7_ILi256EEESB_EEES9_SE_SG_Li256ELb1ELb0ELb0ELb0EEENS1_36VarlenDynamicPersistentTileSchedulerILi128ELi96ELi256ELi32ELb0ELb0ELb1ELb1ELb1ELb1EEEEEEEEEvNT_6ParamsE --------------------------
	.section	.nv.constant0._ZN7cutlass13device_kernelIN5flash11enable_sm90INS1_16FlashAttnFwdSm90INS1_25CollectiveMainloopFwdSm90ILi2EN4cute5tupleIJNS5_1CILi1EEES8_S8_EEENS6_IJNS7_ILi128EEENS7_ILi96EEENS7_ILi64EEEEEELi256ENS_10bfloat16_tEfNS_4arch4Sm90ELb1ELb0ELb1ELb1ELb0ELb0ELb1ELb1ELb0ELb0ELb0ELb0EEENS1_21CollectiveEpilogueFwdINS6_IJSA_NS7_ILi256EEESB_EEES9_SE_SG_Li256ELb1ELb0ELb0ELb0EEENS1_36VarlenDynamicPersistentTileSchedulerILi128ELi96ELi256ELi32ELb0ELb0ELb1ELb1ELb1ELb1EEEEEEEEEvNT_6ParamsE,"a",@progbits
	.sectionflags	@""
	.align	4
.nv.constant0._ZN7cutlass13device_kernelIN5flash11enable_sm90INS1_16FlashAttnFwdSm90INS1_25CollectiveMainloopFwdSm90ILi2EN4cute5tupleIJNS5_1CILi1EEES8_S8_EEENS6_IJNS7_ILi128EEENS7_ILi96EEENS7_ILi64EEEEEELi256ENS_10bfloat16_tEfNS_4arch4Sm90ELb1ELb0ELb1ELb1ELb0ELb0ELb1ELb1ELb0ELb0ELb0ELb0EEENS1_21CollectiveEpilogueFwdINS6_IJSA_NS7_ILi256EEESB_EEES9_SE_SG_Li256ELb1ELb0ELb0ELb0EEENS1_36VarlenDynamicPersistentTileSchedulerILi128ELi96ELi256ELi32ELb0ELb0ELb1ELb1ELb1ELb1EEEEEEEEEvNT_6ParamsE:
	.zero		3456


//--------------------- .nv.constant0._ZN7cutlass13device_kernelIN5flash11enable_sm90INS1_16FlashAttnFwdSm90INS1_25CollectiveMainloopFwdSm90ILi2EN4cute5tupleIJNS5_1CILi1EEES8_S8_EEENS6_IJNS7_ILi128EEENS7_ILi96EEENS7_ILi64EEEEEELi256ENS_10bfloat16_tEfNS_4arch4Sm90ELb1ELb0ELb1ELb1ELb0ELb1ELb1ELb1ELb0ELb0ELb0ELb0EEENS1_21CollectiveEpilogueFwdINS6_IJSA_NS7_ILi256EEESB_EEES9_SE_SG_Li256ELb1ELb0ELb0ELb0EEENS1_36VarlenDynamicPersistentTileSchedulerILi128ELi96ELi256ELi32ELb0ELb0ELb1ELb1ELb1ELb1EEEEEEEEEvNT_6ParamsE --------------------------
	.section	.nv.constant0._ZN7cutlass13device_kernelIN5flash11enable_sm90INS1_16FlashAttnFwdSm90INS1_25CollectiveMainloopFwdSm90ILi2EN4cute5tupleIJNS5_1CILi1EEES8_S8_EEENS6_IJNS7_ILi128EEENS7_ILi96EEENS7_ILi64EEEEEELi256ENS_10bfloat16_tEfNS_4arch4Sm90ELb1ELb0ELb1ELb1ELb0ELb1ELb1ELb1ELb0ELb0ELb0ELb0EEENS1_21CollectiveEpilogueFwdINS6_IJSA_NS7_ILi256EEESB_EEES9_SE_SG_Li256ELb1ELb0ELb0ELb0EEENS1_36VarlenDynamicPersistentTileSchedulerILi128ELi96ELi256ELi32ELb0ELb0ELb1ELb1ELb1ELb1EEEEEEEEEvNT_6ParamsE,"a",@progbits
	.sectionflags	@""
	.align	4
.nv.constant0._ZN7cutlass13device_kernelIN5flash11enable_sm90INS1_16FlashAttnFwdSm90INS1_25CollectiveMainloopFwdSm90ILi2EN4cute5tupleIJNS5_1CILi1EEES8_S8_EEENS6_IJNS7_ILi128EEENS7_ILi96EEENS7_ILi64EEEEEELi256ENS_10bfloat16_tEfNS_4arch4Sm90ELb1ELb0ELb1ELb1ELb0ELb1ELb1ELb1ELb0ELb0ELb0ELb0EEENS1_21CollectiveEpilogueFwdINS6_IJSA_NS7_ILi256EEESB_EEES9_SE_SG_Li256ELb1ELb0ELb0ELb0EEENS1_36VarlenDynamicPersistentTileSchedulerILi128ELi96ELi256ELi32ELb0ELb0ELb1ELb1ELb1ELb1EEEEEEEEEvNT_6ParamsE:
	.zero		3456


//--------------------- SYMBOLS --------------------------

	.type		.nv.reservedSmem.offset0,@object
	.size		.nv.reservedSmem.offset0,0x4
	.type		__assertfail,@function
